	.target	sm_103a

	.elftype	@"ET_EXEC"


//--------------------- .note.nv.tkinfo           --------------------------
	.section	.note.nv.tkinfo,"",@"SHT_NOTE"
	.sectionflags	@"SHF_NOTE_NV_TKINFO"
	.tkinfo
        /*0018*/ 	.word	0x00000002
        /*0030*/ 	.string	""
        /*0030*/ 	.string	"ptxas"
        /*0030*/ 	.string	"Cuda compilation tools, release 13.0, V13.0.88"
        /*0030*/ 	.string	"Build cuda_13.0.r13.0/compiler.36424714_0"
        /*0030*/ 	.string	"-arch sm_103a -m 64 "



//--------------------- .note.nv.cuinfo           --------------------------
	.section	.note.nv.cuinfo,"",@"SHT_NOTE"
	.sectionflags	@"SHF_NOTE_NV_CUINFO"
        /*0018*/ 	.short	0x0002
        /*001a*/ 	.short	0x0067
        /*001c*/ 	.short	0x0082
	.zero		2


//--------------------- .nv.info                  --------------------------
	.section	.nv.info,"",@"SHT_CUDA_INFO"
	.align	4


	//----- nvinfo : EIATTR_REGCOUNT
	.align		4
        /*0000*/ 	.byte	0x04, 0x2f
        /*0002*/ 	.short	(.L_41 - .L_40)
	.align		4
.L_40:
        /*0004*/ 	.word	index@(_Z35group_norm_nhwc_fwd_one_pass_kernelI11Fp32IOFp16WLi512ELi32ELi512EEv26Group_norm_nhwc_fwd_params)
        /*0008*/ 	.word	0x00000078


	//----- nvinfo : EIATTR_FRAME_SIZE
	.align		4
.L_41:
        /*000c*/ 	.byte	0x04, 0x11
        /*000e*/ 	.short	(.L_43 - .L_42)
	.align		4
.L_42:
        /*0010*/ 	.word	index@(_Z35group_norm_nhwc_fwd_one_pass_kernelI11Fp32IOFp16WLi512ELi32ELi512EEv26Group_norm_nhwc_fwd_params)
        /*0014*/ 	.word	0x00000000


	//----- nvinfo : EIATTR_REGCOUNT
	.align		4
.L_43:
        /*0018*/ 	.byte	0x04, 0x2f
        /*001a*/ 	.short	(.L_45 - .L_44)
	.align		4
.L_44:
        /*001c*/ 	.word	index@(_Z35group_norm_nhwc_fwd_one_pass_kernelI11Fp32IOFp16WLi256ELi32ELi512EEv26Group_norm_nhwc_fwd_params)
        /*0020*/ 	.word	0x0000003e


	//----- nvinfo : EIATTR_FRAME_SIZE
	.align		4
.L_45:
        /*0024*/ 	.byte	0x04, 0x11
        /*0026*/ 	.short	(.L_47 - .L_46)
	.align		4
.L_46:
        /*0028*/ 	.word	index@(_Z35group_norm_nhwc_fwd_one_pass_kernelI11Fp32IOFp16WLi256ELi32ELi512EEv26Group_norm_nhwc_fwd_params)
        /*002c*/ 	.word	0x00000000


	//----- nvinfo : EIATTR_REGCOUNT
	.align		4
.L_47:
        /*0030*/ 	.byte	0x04, 0x2f
        /*0032*/ 	.short	(.L_49 - .L_48)
	.align		4
.L_48:
        /*0034*/ 	.word	index@(_Z35group_norm_nhwc_fwd_one_pass_kernelI11Fp32IOFp16WLi128ELi32ELi512EEv26Group_norm_nhwc_fwd_params)
        /*0038*/ 	.word	0x00000020


	//----- nvinfo : EIATTR_FRAME_SIZE
	.align		4
.L_49:
        /*003c*/ 	.byte	0x04, 0x11
        /*003e*/ 	.short	(.L_51 - .L_50)
	.align		4
.L_50:
        /*0040*/ 	.word	index@(_Z35group_norm_nhwc_fwd_one_pass_kernelI11Fp32IOFp16WLi128ELi32ELi512EEv26Group_norm_nhwc_fwd_params)
        /*0044*/ 	.word	0x00000000


	//----- nvinfo : EIATTR_REGCOUNT
	.align		4
.L_51:
        /*0048*/ 	.byte	0x04, 0x2f
        /*004a*/ 	.short	(.L_53 - .L_52)
	.align		4
.L_52:
        /*004c*/ 	.word	index@(_Z35group_norm_nhwc_fwd_one_pass_kernelI11Fp32IOFp16WLi64ELi32ELi512EEv26Group_norm_nhwc_fwd_params)
        /*0050*/ 	.word	0x00000020


	//----- nvinfo : EIATTR_FRAME_SIZE
	.align		4
.L_53:
        /*0054*/ 	.byte	0x04, 0x11
        /*0056*/ 	.short	(.L_55 - .L_54)
	.align		4
.L_54:
        /*0058*/ 	.word	index@(_Z35group_norm_nhwc_fwd_one_pass_kernelI11Fp32IOFp16WLi64ELi32ELi512EEv26Group_norm_nhwc_fwd_params)
        /*005c*/ 	.word	0x00000000


	//----- nvinfo : EIATTR_REGCOUNT
	.align		4
.L_55:
        /*0060*/ 	.byte	0x04, 0x2f
        /*0062*/ 	.short	(.L_57 - .L_56)
	.align		4
.L_56:
        /*0064*/ 	.word	index@(_Z35group_norm_nhwc_fwd_one_pass_kernelI11Fp32IOBf16WLi512ELi32ELi512EEv26Group_norm_nhwc_fwd_params)
        /*0068*/ 	.word	0x00000078


	//----- nvinfo : EIATTR_FRAME_SIZE
	.align		4
.L_57:
        /*006c*/ 	.byte	0x04, 0x11
        /*006e*/ 	.short	(.L_59 - .L_58)
	.align		4
.L_58:
        /*0070*/ 	.word	index@(_Z35group_norm_nhwc_fwd_one_pass_kernelI11Fp32IOBf16WLi512ELi32ELi512EEv26Group_norm_nhwc_fwd_params)
        /*0074*/ 	.word	0x00000000


	//----- nvinfo : EIATTR_REGCOUNT
	.align		4
.L_59:
        /*0078*/ 	.byte	0x04, 0x2f
        /*007a*/ 	.short	(.L_61 - .L_60)
	.align		4
.L_60:
        /*007c*/ 	.word	index@(_Z35group_norm_nhwc_fwd_one_pass_kernelI11Fp32IOBf16WLi256ELi32ELi512EEv26Group_norm_nhwc_fwd_params)
        /*0080*/ 	.word	0x0000003e


	//----- nvinfo : EIATTR_FRAME_SIZE
	.align		4
.L_61:
        /*0084*/ 	.byte	0x04, 0x11
        /*0086*/ 	.short	(.L_63 - .L_62)
	.align		4
.L_62:
        /*0088*/ 	.word	index@(_Z35group_norm_nhwc_fwd_one_pass_kernelI11Fp32IOBf16WLi256ELi32ELi512EEv26Group_norm_nhwc_fwd_params)
        /*008c*/ 	.word	0x00000000


	//----- nvinfo : EIATTR_REGCOUNT
	.align		4
.L_63:
        /*0090*/ 	.byte	0x04, 0x2f
        /*0092*/ 	.short	(.L_65 - .L_64)
	.align		4
.L_64:
        /*0094*/ 	.word	index@(_Z35group_norm_nhwc_fwd_one_pass_kernelI11Fp32IOBf16WLi128ELi32ELi512EEv26Group_norm_nhwc_fwd_params)
        /*0098*/ 	.word	0x00000020


	//----- nvinfo : EIATTR_FRAME_SIZE
	.align		4
.L_65:
        /*009c*/ 	.byte	0x04, 0x11
        /*009e*/ 	.short	(.L_67 - .L_66)
	.align		4
.L_66:
        /*00a0*/ 	.word	index@(_Z35group_norm_nhwc_fwd_one_pass_kernelI11Fp32IOBf16WLi128ELi32ELi512EEv26Group_norm_nhwc_fwd_params)
        /*00a4*/ 	.word	0x00000000


	//----- nvinfo : EIATTR_REGCOUNT
	.align		4
.L_67:
        /*00a8*/ 	.byte	0x04, 0x2f
        /*00aa*/ 	.short	(.L_69 - .L_68)
	.align		4
.L_68:
        /*00ac*/ 	.word	index@(_Z35group_norm_nhwc_fwd_one_pass_kernelI11Fp32IOBf16WLi64ELi32ELi512EEv26Group_norm_nhwc_fwd_params)
        /*00b0*/ 	.word	0x00000020


	//----- nvinfo : EIATTR_FRAME_SIZE
	.align		4
.L_69:
        /*00b4*/ 	.byte	0x04, 0x11
        /*00b6*/ 	.short	(.L_71 - .L_70)
	.align		4
.L_70:
        /*00b8*/ 	.word	index@(_Z35group_norm_nhwc_fwd_one_pass_kernelI11Fp32IOBf16WLi64ELi32ELi512EEv26Group_norm_nhwc_fwd_params)
        /*00bc*/ 	.word	0x00000000


	//----- nvinfo : EIATTR_REGCOUNT
	.align		4
.L_71:
        /*00c0*/ 	.byte	0x04, 0x2f
        /*00c2*/ 	.short	(.L_73 - .L_72)
	.align		4
.L_72:
        /*00c4*/ 	.word	index@(_Z35group_norm_nhwc_fwd_one_pass_kernelI11Fp32IOFp32WLi512ELi32ELi512EEv26Group_norm_nhwc_fwd_params)
        /*00c8*/ 	.word	0x00000078


	//----- nvinfo : EIATTR_FRAME_SIZE
	.align		4
.L_73:
        /*00cc*/ 	.byte	0x04, 0x11
        /*00ce*/ 	.short	(.L_75 - .L_74)
	.align		4
.L_74:
        /*00d0*/ 	.word	index@(_Z35group_norm_nhwc_fwd_one_pass_kernelI11Fp32IOFp32WLi512ELi32ELi512EEv26Group_norm_nhwc_fwd_params)
        /*00d4*/ 	.word	0x00000000


	//----- nvinfo : EIATTR_REGCOUNT
	.align		4
.L_75:
        /*00d8*/ 	.byte	0x04, 0x2f
        /*00da*/ 	.short	(.L_77 - .L_76)
	.align		4
.L_76:
        /*00dc*/ 	.word	index@(_Z35group_norm_nhwc_fwd_one_pass_kernelI11Fp32IOFp32WLi256ELi32ELi512EEv26Group_norm_nhwc_fwd_params)
        /*00e0*/ 	.word	0x0000003e


	//----- nvinfo : EIATTR_FRAME_SIZE
	.align		4
.L_77:
        /*00e4*/ 	.byte	0x04, 0x11
        /*00e6*/ 	.short	(.L_79 - .L_78)
	.align		4
.L_78:
        /*00e8*/ 	.word	index@(_Z35group_norm_nhwc_fwd_one_pass_kernelI11Fp32IOFp32WLi256ELi32ELi512EEv26Group_norm_nhwc_fwd_params)
        /*00ec*/ 	.word	0x00000000


	//----- nvinfo : EIATTR_REGCOUNT
	.align		4
.L_79:
        /*00f0*/ 	.byte	0x04, 0x2f
        /*00f2*/ 	.short	(.L_81 - .L_80)
	.align		4
.L_80:
        /*00f4*/ 	.word	index@(_Z35group_norm_nhwc_fwd_one_pass_kernelI11Fp32IOFp32WLi128ELi32ELi512EEv26Group_norm_nhwc_fwd_params)
        /*00f8*/ 	.word	0x00000020


	//----- nvinfo : EIATTR_FRAME_SIZE
	.align		4
.L_81:
        /*00fc*/ 	.byte	0x04, 0x11
        /*00fe*/ 	.short	(.L_83 - .L_82)
	.align		4
.L_82:
        /*0100*/ 	.word	index@(_Z35group_norm_nhwc_fwd_one_pass_kernelI11Fp32IOFp32WLi128ELi32ELi512EEv26Group_norm_nhwc_fwd_params)
        /*0104*/ 	.word	0x00000000


	//----- nvinfo : EIATTR_REGCOUNT
	.align		4
.L_83:
        /*0108*/ 	.byte	0x04, 0x2f
        /*010a*/ 	.short	(.L_85 - .L_84)
	.align		4
.L_84:
        /*010c*/ 	.word	index@(_Z35group_norm_nhwc_fwd_one_pass_kernelI11Fp32IOFp32WLi64ELi32ELi512EEv26Group_norm_nhwc_fwd_params)
        /*0110*/ 	.word	0x00000020


	//----- nvinfo : EIATTR_FRAME_SIZE
	.align		4
.L_85:
        /*0114*/ 	.byte	0x04, 0x11
        /*0116*/ 	.short	(.L_87 - .L_86)
	.align		4
.L_86:
        /*0118*/ 	.word	index@(_Z35group_norm_nhwc_fwd_one_pass_kernelI11Fp32IOFp32WLi64ELi32ELi512EEv26Group_norm_nhwc_fwd_params)
        /*011c*/ 	.word	0x00000000


	//----- nvinfo : EIATTR_REGCOUNT
	.align		4
.L_87:
        /*0120*/ 	.byte	0x04, 0x2f
        /*0122*/ 	.short	(.L_89 - .L_88)
	.align		4
.L_88:
        /*0124*/ 	.word	index@(_Z35group_norm_nhwc_fwd_one_pass_kernelI11Fp16IOFp16WLi512ELi32ELi512EEv26Group_norm_nhwc_fwd_params)
        /*0128*/ 	.word	0x0000006c


	//----- nvinfo : EIATTR_FRAME_SIZE
	.align		4
.L_89:
        /*012c*/ 	.byte	0x04, 0x11
        /*012e*/ 	.short	(.L_91 - .L_90)
	.align		4
.L_90:
        /*0130*/ 	.word	index@(_Z35group_norm_nhwc_fwd_one_pass_kernelI11Fp16IOFp16WLi512ELi32ELi512EEv26Group_norm_nhwc_fwd_params)
        /*0134*/ 	.word	0x00000000


	//----- nvinfo : EIATTR_REGCOUNT
	.align		4
.L_91:
        /*0138*/ 	.byte	0x04, 0x2f
        /*013a*/ 	.short	(.L_93 - .L_92)
	.align		4
.L_92:
        /*013c*/ 	.word	index@(_Z35group_norm_nhwc_fwd_one_pass_kernelI11Fp16IOFp16WLi256ELi32ELi512EEv26Group_norm_nhwc_fwd_params)
        /*0140*/ 	.word	0x0000003f


	//----- nvinfo : EIATTR_FRAME_SIZE
	.align		4
.L_93:
        /*0144*/ 	.byte	0x04, 0x11
        /*0146*/ 	.short	(.L_95 - .L_94)
	.align		4
.L_94:
        /*0148*/ 	.word	index@(_Z35group_norm_nhwc_fwd_one_pass_kernelI11Fp16IOFp16WLi256ELi32ELi512EEv26Group_norm_nhwc_fwd_params)
        /*014c*/ 	.word	0x00000000


	//----- nvinfo : EIATTR_REGCOUNT
	.align		4
.L_95:
        /*0150*/ 	.byte	0x04, 0x2f
        /*0152*/ 	.short	(.L_97 - .L_96)
	.align		4
.L_96:
        /*0154*/ 	.word	index@(_Z35group_norm_nhwc_fwd_one_pass_kernelI11Fp16IOFp16WLi128ELi32ELi512EEv26Group_norm_nhwc_fwd_params)
        /*0158*/ 	.word	0x00000020


	//----- nvinfo : EIATTR_FRAME_SIZE
	.align		4
.L_97:
        /*015c*/ 	.byte	0x04, 0x11
        /*015e*/ 	.short	(.L_99 - .L_98)
	.align		4
.L_98:
        /*0160*/ 	.word	index@(_Z35group_norm_nhwc_fwd_one_pass_kernelI11Fp16IOFp16WLi128ELi32ELi512EEv26Group_norm_nhwc_fwd_params)
        /*0164*/ 	.word	0x00000000


	//----- nvinfo : EIATTR_REGCOUNT
	.align		4
.L_99:
        /*0168*/ 	.byte	0x04, 0x2f
        /*016a*/ 	.short	(.L_101 - .L_100)
	.align		4
.L_100:
        /*016c*/ 	.word	index@(_Z35group_norm_nhwc_fwd_one_pass_kernelI11Fp16IOFp16WLi64ELi32ELi512EEv26Group_norm_nhwc_fwd_params)
        /*0170*/ 	.word	0x00000020


	//----- nvinfo : EIATTR_FRAME_SIZE
	.align		4
.L_101:
        /*0174*/ 	.byte	0x04, 0x11
        /*0176*/ 	.short	(.L_103 - .L_102)
	.align		4
.L_102:
        /*0178*/ 	.word	index@(_Z35group_norm_nhwc_fwd_one_pass_kernelI11Fp16IOFp16WLi64ELi32ELi512EEv26Group_norm_nhwc_fwd_params)
        /*017c*/ 	.word	0x00000000


	//----- nvinfo : EIATTR_REGCOUNT
	.align		4
.L_103:
        /*0180*/ 	.byte	0x04, 0x2f
        /*0182*/ 	.short	(.L_105 - .L_104)
	.align		4
.L_104:
        /*0184*/ 	.word	index@(_Z35group_norm_nhwc_fwd_one_pass_kernelI11Fp16IOBf16WLi512ELi32ELi512EEv26Group_norm_nhwc_fwd_params)
        /*0188*/ 	.word	0x0000006c


	//----- nvinfo : EIATTR_FRAME_SIZE
	.align		4
.L_105:
        /*018c*/ 	.byte	0x04, 0x11
        /*018e*/ 	.short	(.L_107 - .L_106)
	.align		4
.L_106:
        /*0190*/ 	.word	index@(_Z35group_norm_nhwc_fwd_one_pass_kernelI11Fp16IOBf16WLi512ELi32ELi512EEv26Group_norm_nhwc_fwd_params)
        /*0194*/ 	.word	0x00000000


	//----- nvinfo : EIATTR_REGCOUNT
	.align		4
.L_107:
        /*0198*/ 	.byte	0x04, 0x2f
        /*019a*/ 	.short	(.L_109 - .L_108)
	.align		4
.L_108:
        /*019c*/ 	.word	index@(_Z35group_norm_nhwc_fwd_one_pass_kernelI11Fp16IOBf16WLi256ELi32ELi512EEv26Group_norm_nhwc_fwd_params)
        /*01a0*/ 	.word	0x0000003f


	//----- nvinfo : EIATTR_FRAME_SIZE
	.align		4
.L_109:
        /*01a4*/ 	.byte	0x04, 0x11
        /*01a6*/ 	.short	(.L_111 - .L_110)
	.align		4
.L_110:
        /*01a8*/ 	.word	index@(_Z35group_norm_nhwc_fwd_one_pass_kernelI11Fp16IOBf16WLi256ELi32ELi512EEv26Group_norm_nhwc_fwd_params)
        /*01ac*/ 	.word	0x00000000


	//----- nvinfo : EIATTR_REGCOUNT
	.align		4
.L_111:
        /*01b0*/ 	.byte	0x04, 0x2f
        /*01b2*/ 	.short	(.L_113 - .L_112)
	.align		4
.L_112:
        /*01b4*/ 	.word	index@(_Z35group_norm_nhwc_fwd_one_pass_kernelI11Fp16IOBf16WLi128ELi32ELi512EEv26Group_norm_nhwc_fwd_params)
        /*01b8*/ 	.word	0x00000020


	//----- nvinfo : EIATTR_FRAME_SIZE
	.align		4
.L_113:
        /*01bc*/ 	.byte	0x04, 0x11
        /*01be*/ 	.short	(.L_115 - .L_114)
	.align		4
.L_114:
        /*01c0*/ 	.word	index@(_Z35group_norm_nhwc_fwd_one_pass_kernelI11Fp16IOBf16WLi128ELi32ELi512EEv26Group_norm_nhwc_fwd_params)
        /*01c4*/ 	.word	0x00000000


	//----- nvinfo : EIATTR_REGCOUNT
	.align		4
.L_115:
        /*01c8*/ 	.byte	0x04, 0x2f
        /*01ca*/ 	.short	(.L_117 - .L_116)
	.align		4
.L_116:
        /*01cc*/ 	.word	index@(_Z35group_norm_nhwc_fwd_one_pass_kernelI11Fp16IOBf16WLi64ELi32ELi512EEv26Group_norm_nhwc_fwd_params)
        /*01d0*/ 	.word	0x00000020


	//----- nvinfo : EIATTR_FRAME_SIZE
	.align		4
.L_117:
        /*01d4*/ 	.byte	0x04, 0x11
        /*01d6*/ 	.short	(.L_119 - .L_118)
	.align		4
.L_118:
        /*01d8*/ 	.word	index@(_Z35group_norm_nhwc_fwd_one_pass_kernelI11Fp16IOBf16WLi64ELi32ELi512EEv26Group_norm_nhwc_fwd_params)
        /*01dc*/ 	.word	0x00000000


	//----- nvinfo : EIATTR_REGCOUNT
	.align		4
.L_119:
        /*01e0*/ 	.byte	0x04, 0x2f
        /*01e2*/ 	.short	(.L_121 - .L_120)
	.align		4
.L_120:
        /*01e4*/ 	.word	index@(_Z35group_norm_nhwc_fwd_one_pass_kernelI11Fp16IOFp32WLi512ELi32ELi512EEv26Group_norm_nhwc_fwd_params)
        /*01e8*/ 	.word	0x0000006c


	//----- nvinfo : EIATTR_FRAME_SIZE
	.align		4
.L_121:
        /*01ec*/ 	.byte	0x04, 0x11
        /*01ee*/ 	.short	(.L_123 - .L_122)
	.align		4
.L_122:
        /*01f0*/ 	.word	index@(_Z35group_norm_nhwc_fwd_one_pass_kernelI11Fp16IOFp32WLi512ELi32ELi512EEv26Group_norm_nhwc_fwd_params)
        /*01f4*/ 	.word	0x00000000


	//----- nvinfo : EIATTR_REGCOUNT
	.align		4
.L_123:
        /*01f8*/ 	.byte	0x04, 0x2f
        /*01fa*/ 	.short	(.L_125 - .L_124)
	.align		4
.L_124:
        /*01fc*/ 	.word	index@(_Z35group_norm_nhwc_fwd_one_pass_kernelI11Fp16IOFp32WLi256ELi32ELi512EEv26Group_norm_nhwc_fwd_params)
        /*0200*/ 	.word	0x0000003f


	//----- nvinfo : EIATTR_FRAME_SIZE
	.align		4
.L_125:
        /*0204*/ 	.byte	0x04, 0x11
        /*0206*/ 	.short	(.L_127 - .L_126)
	.align		4
.L_126:
        /*0208*/ 	.word	index@(_Z35group_norm_nhwc_fwd_one_pass_kernelI11Fp16IOFp32WLi256ELi32ELi512EEv26Group_norm_nhwc_fwd_params)
        /*020c*/ 	.word	0x00000000


	//----- nvinfo : EIATTR_REGCOUNT
	.align		4
.L_127:
        /*0210*/ 	.byte	0x04, 0x2f
        /*0212*/ 	.short	(.L_129 - .L_128)
	.align		4
.L_128:
        /*0214*/ 	.word	index@(_Z35group_norm_nhwc_fwd_one_pass_kernelI11Fp16IOFp32WLi128ELi32ELi512EEv26Group_norm_nhwc_fwd_params)
        /*0218*/ 	.word	0x00000020


	//----- nvinfo : EIATTR_FRAME_SIZE
	.align		4
.L_129:
        /*021c*/ 	.byte	0x04, 0x11
        /*021e*/ 	.short	(.L_131 - .L_130)
	.align		4
.L_130:
        /*0220*/ 	.word	index@(_Z35group_norm_nhwc_fwd_one_pass_kernelI11Fp16IOFp32WLi128ELi32ELi512EEv26Group_norm_nhwc_fwd_params)
        /*0224*/ 	.word	0x00000000


	//----- nvinfo : EIATTR_REGCOUNT
	.align		4
.L_131:
        /*0228*/ 	.byte	0x04, 0x2f
        /*022a*/ 	.short	(.L_133 - .L_132)
	.align		4
.L_132:
        /*022c*/ 	.word	index@(_Z35group_norm_nhwc_fwd_one_pass_kernelI11Fp16IOFp32WLi64ELi32ELi512EEv26Group_norm_nhwc_fwd_params)
        /*0230*/ 	.word	0x00000020


	//----- nvinfo : EIATTR_FRAME_SIZE
	.align		4
.L_133:
        /*0234*/ 	.byte	0x04, 0x11
        /*0236*/ 	.short	(.L_135 - .L_134)
	.align		4
.L_134:
        /*0238*/ 	.word	index@(_Z35group_norm_nhwc_fwd_one_pass_kernelI11Fp16IOFp32WLi64ELi32ELi512EEv26Group_norm_nhwc_fwd_params)
        /*023c*/ 	.word	0x00000000


	//----- nvinfo : EIATTR_REGCOUNT
	.align		4
.L_135:
        /*0240*/ 	.byte	0x04, 0x2f
        /*0242*/ 	.short	(.L_137 - .L_136)
	.align		4
.L_136:
        /*0244*/ 	.word	index@(_Z35group_norm_nhwc_fwd_one_pass_kernelI11Bf16IOFp16WLi512ELi32ELi512EEv26Group_norm_nhwc_fwd_params)
        /*0248*/ 	.word	0x0000006c


	//----- nvinfo : EIATTR_FRAME_SIZE
	.align		4
.L_137:
        /*024c*/ 	.byte	0x04, 0x11
        /*024e*/ 	.short	(.L_139 - .L_138)
	.align		4
.L_138:
        /*0250*/ 	.word	index@(_Z35group_norm_nhwc_fwd_one_pass_kernelI11Bf16IOFp16WLi512ELi32ELi512EEv26Group_norm_nhwc_fwd_params)
        /*0254*/ 	.word	0x00000000


	//----- nvinfo : EIATTR_REGCOUNT
	.align		4
.L_139:
        /*0258*/ 	.byte	0x04, 0x2f
        /*025a*/ 	.short	(.L_141 - .L_140)
	.align		4
.L_140:
        /*025c*/ 	.word	index@(_Z35group_norm_nhwc_fwd_one_pass_kernelI11Bf16IOFp16WLi256ELi32ELi512EEv26Group_norm_nhwc_fwd_params)
        /*0260*/ 	.word	0x0000003f


	//----- nvinfo : EIATTR_FRAME_SIZE
	.align		4
.L_141:
        /*0264*/ 	.byte	0x04, 0x11
        /*0266*/ 	.short	(.L_143 - .L_142)
	.align		4
.L_142:
        /*0268*/ 	.word	index@(_Z35group_norm_nhwc_fwd_one_pass_kernelI11Bf16IOFp16WLi256ELi32ELi512EEv26Group_norm_nhwc_fwd_params)
        /*026c*/ 	.word	0x00000000


	//----- nvinfo : EIATTR_REGCOUNT
	.align		4
.L_143:
        /*0270*/ 	.byte	0x04, 0x2f
        /*0272*/ 	.short	(.L_145 - .L_144)
	.align		4
.L_144:
        /*0274*/ 	.word	index@(_Z35group_norm_nhwc_fwd_one_pass_kernelI11Bf16IOFp16WLi128ELi32ELi512EEv26Group_norm_nhwc_fwd_params)
        /*0278*/ 	.word	0x00000020


	//----- nvinfo : EIATTR_FRAME_SIZE
	.align		4
.L_145:
        /*027c*/ 	.byte	0x04, 0x11
        /*027e*/ 	.short	(.L_147 - .L_146)
	.align		4
.L_146:
        /*0280*/ 	.word	index@(_Z35group_norm_nhwc_fwd_one_pass_kernelI11Bf16IOFp16WLi128ELi32ELi512EEv26Group_norm_nhwc_fwd_params)
        /*0284*/ 	.word	0x00000000


	//----- nvinfo : EIATTR_REGCOUNT
	.align		4
.L_147:
        /*0288*/ 	.byte	0x04, 0x2f
        /*028a*/ 	.short	(.L_149 - .L_148)
	.align		4
.L_148:
        /*028c*/ 	.word	index@(_Z35group_norm_nhwc_fwd_one_pass_kernelI11Bf16IOFp16WLi64ELi32ELi512EEv26Group_norm_nhwc_fwd_params)
        /*0290*/ 	.word	0x00000020


	//----- nvinfo : EIATTR_FRAME_SIZE
	.align		4
.L_149:
        /*0294*/ 	.byte	0x04, 0x11
        /*0296*/ 	.short	(.L_151 - .L_150)
	.align		4
.L_150:
        /*0298*/ 	.word	index@(_Z35group_norm_nhwc_fwd_one_pass_kernelI11Bf16IOFp16WLi64ELi32ELi512EEv26Group_norm_nhwc_fwd_params)
        /*029c*/ 	.word	0x00000000


	//----- nvinfo : EIATTR_REGCOUNT
	.align		4
.L_151:
        /*02a0*/ 	.byte	0x04, 0x2f
        /*02a2*/ 	.short	(.L_153 - .L_152)
	.align		4
.L_152:
        /*02a4*/ 	.word	index@(_Z35group_norm_nhwc_fwd_one_pass_kernelI11Bf16IOBf16WLi512ELi32ELi512EEv26Group_norm_nhwc_fwd_params)
        /*02a8*/ 	.word	0x0000006c


	//----- nvinfo : EIATTR_FRAME_SIZE
	.align		4
.L_153:
        /*02ac*/ 	.byte	0x04, 0x11
        /*02ae*/ 	.short	(.L_155 - .L_154)
	.align		4
.L_154:
        /*02b0*/ 	.word	index@(_Z35group_norm_nhwc_fwd_one_pass_kernelI11Bf16IOBf16WLi512ELi32ELi512EEv26Group_norm_nhwc_fwd_params)
        /*02b4*/ 	.word	0x00000000


	//----- nvinfo : EIATTR_REGCOUNT
	.align		4
.L_155:
        /*02b8*/ 	.byte	0x04, 0x2f
        /*02ba*/ 	.short	(.L_157 - .L_156)
	.align		4
.L_156:
        /*02bc*/ 	.word	index@(_Z35group_norm_nhwc_fwd_one_pass_kernelI11Bf16IOBf16WLi256ELi32ELi512EEv26Group_norm_nhwc_fwd_params)
        /*02c0*/ 	.word	0x0000003f


	//----- nvinfo : EIATTR_FRAME_SIZE
	.align		4
.L_157:
        /*02c4*/ 	.byte	0x04, 0x11
        /*02c6*/ 	.short	(.L_159 - .L_158)
	.align		4
.L_158:
        /*02c8*/ 	.word	index@(_Z35group_norm_nhwc_fwd_one_pass_kernelI11Bf16IOBf16WLi256ELi32ELi512EEv26Group_norm_nhwc_fwd_params)
        /*02cc*/ 	.word	0x00000000


	//----- nvinfo : EIATTR_REGCOUNT
	.align		4
.L_159:
        /*02d0*/ 	.byte	0x04, 0x2f
        /*02d2*/ 	.short	(.L_161 - .L_160)
	.align		4
.L_160:
        /*02d4*/ 	.word	index@(_Z35group_norm_nhwc_fwd_one_pass_kernelI11Bf16IOBf16WLi128ELi32ELi512EEv26Group_norm_nhwc_fwd_params)
        /*02d8*/ 	.word	0x00000020


	//----- nvinfo : EIATTR_FRAME_SIZE
	.align		4
.L_161:
        /*02dc*/ 	.byte	0x04, 0x11
        /*02de*/ 	.short	(.L_163 - .L_162)
	.align		4
.L_162:
        /*02e0*/ 	.word	index@(_Z35group_norm_nhwc_fwd_one_pass_kernelI11Bf16IOBf16WLi128ELi32ELi512EEv26Group_norm_nhwc_fwd_params)
        /*02e4*/ 	.word	0x00000000


	//----- nvinfo : EIATTR_REGCOUNT
	.align		4
.L_163:
        /*02e8*/ 	.byte	0x04, 0x2f
        /*02ea*/ 	.short	(.L_165 - .L_164)
	.align		4
.L_164:
        /*02ec*/ 	.word	index@(_Z35group_norm_nhwc_fwd_one_pass_kernelI11Bf16IOBf16WLi64ELi32ELi512EEv26Group_norm_nhwc_fwd_params)
        /*02f0*/ 	.word	0x00000020


	//----- nvinfo : EIATTR_FRAME_SIZE
	.align		4
.L_165:
        /*02f4*/ 	.byte	0x04, 0x11
        /*02f6*/ 	.short	(.L_167 - .L_166)
	.align		4
.L_166:
        /*02f8*/ 	.word	index@(_Z35group_norm_nhwc_fwd_one_pass_kernelI11Bf16IOBf16WLi64ELi32ELi512EEv26Group_norm_nhwc_fwd_params)
        /*02fc*/ 	.word	0x00000000


	//----- nvinfo : EIATTR_REGCOUNT
	.align		4
.L_167:
        /*0300*/ 	.byte	0x04, 0x2f
        /*0302*/ 	.short	(.L_169 - .L_168)
	.align		4
.L_168:
        /*0304*/ 	.word	index@(_Z35group_norm_nhwc_fwd_one_pass_kernelI11Bf16IOFp32WLi512ELi32ELi512EEv26Group_norm_nhwc_fwd_params)
        /*0308*/ 	.word	0x0000006c


	//----- nvinfo : EIATTR_FRAME_SIZE
	.align		4
.L_169:
        /*030c*/ 	.byte	0x04, 0x11
        /*030e*/ 	.short	(.L_171 - .L_170)
	.align		4
.L_170:
        /*0310*/ 	.word	index@(_Z35group_norm_nhwc_fwd_one_pass_kernelI11Bf16IOFp32WLi512ELi32ELi512EEv26Group_norm_nhwc_fwd_params)
        /*0314*/ 	.word	0x00000000


	//----- nvinfo : EIATTR_REGCOUNT
	.align		4
.L_171:
        /*0318*/ 	.byte	0x04, 0x2f
        /*031a*/ 	.short	(.L_173 - .L_172)
	.align		4
.L_172:
        /*031c*/ 	.word	index@(_Z35group_norm_nhwc_fwd_one_pass_kernelI11Bf16IOFp32WLi256ELi32ELi512EEv26Group_norm_nhwc_fwd_params)
        /*0320*/ 	.word	0x0000003f


	//----- nvinfo : EIATTR_FRAME_SIZE
	.align		4
.L_173:
        /*0324*/ 	.byte	0x04, 0x11
        /*0326*/ 	.short	(.L_175 - .L_174)
	.align		4
.L_174:
        /*0328*/ 	.word	index@(_Z35group_norm_nhwc_fwd_one_pass_kernelI11Bf16IOFp32WLi256ELi32ELi512EEv26Group_norm_nhwc_fwd_params)
        /*032c*/ 	.word	0x00000000


	//----- nvinfo : EIATTR_REGCOUNT
	.align		4
.L_175:
        /*0330*/ 	.byte	0x04, 0x2f
        /*0332*/ 	.short	(.L_177 - .L_176)
	.align		4
.L_176:
        /*0334*/ 	.word	index@(_Z35group_norm_nhwc_fwd_one_pass_kernelI11Bf16IOFp32WLi128ELi32ELi512EEv26Group_norm_nhwc_fwd_params)
        /*0338*/ 	.word	0x00000020


	//----- nvinfo : EIATTR_FRAME_SIZE
	.align		4
.L_177:
        /*033c*/ 	.byte	0x04, 0x11
        /*033e*/ 	.short	(.L_179 - .L_178)
	.align		4
.L_178:
        /*0340*/ 	.word	index@(_Z35group_norm_nhwc_fwd_one_pass_kernelI11Bf16IOFp32WLi128ELi32ELi512EEv26Group_norm_nhwc_fwd_params)
        /*0344*/ 	.word	0x00000000


	//----- nvinfo : EIATTR_REGCOUNT
	.align		4
.L_179:
        /*0348*/ 	.byte	0x04, 0x2f
        /*034a*/ 	.short	(.L_181 - .L_180)
	.align		4
.L_180:
        /*034c*/ 	.word	index@(_Z35group_norm_nhwc_fwd_one_pass_kernelI11Bf16IOFp32WLi64ELi32ELi512EEv26Group_norm_nhwc_fwd_params)
        /*0350*/ 	.word	0x00000020


	//----- nvinfo : EIATTR_FRAME_SIZE
	.align		4
.L_181:
        /*0354*/ 	.byte	0x04, 0x11
        /*0356*/ 	.short	(.L_183 - .L_182)
	.align		4
.L_182:
        /*0358*/ 	.word	index@(_Z35group_norm_nhwc_fwd_one_pass_kernelI11Bf16IOFp32WLi64ELi32ELi512EEv26Group_norm_nhwc_fwd_params)
        /*035c*/ 	.word	0x00000000


	//----- nvinfo : EIATTR_REGCOUNT
	.align		4
.L_183:
        /*0360*/ 	.byte	0x04, 0x2f
        /*0362*/ 	.short	(.L_185 - .L_184)
	.align		4
.L_184:
        /*0364*/ 	.word	index@(_Z35group_norm_nhwc_bwd_one_pass_kernelI11Fp32IOFp16WLi512ELi32ELi512EEv26Group_norm_nhwc_bwd_params)
        /*0368*/ 	.word	0x00000080


	//----- nvinfo : EIATTR_FRAME_SIZE
	.align		4
.L_185:
        /*036c*/ 	.byte	0x04, 0x11
        /*036e*/ 	.short	(.L_187 - .L_186)
	.align		4
.L_186:
        /*0370*/ 	.word	index@(_Z35group_norm_nhwc_bwd_one_pass_kernelI11Fp32IOFp16WLi512ELi32ELi512EEv26Group_norm_nhwc_bwd_params)
        /*0374*/ 	.word	0x00000000


	//----- nvinfo : EIATTR_REGCOUNT
	.align		4
.L_187:
        /*0378*/ 	.byte	0x04, 0x2f
        /*037a*/ 	.short	(.L_189 - .L_188)
	.align		4
.L_188:
        /*037c*/ 	.word	index@(_Z35group_norm_nhwc_bwd_one_pass_kernelI11Fp32IOFp16WLi256ELi32ELi512EEv26Group_norm_nhwc_bwd_params)
        /*0380*/ 	.word	0x00000040


	//----- nvinfo : EIATTR_FRAME_SIZE
	.align		4
.L_189:
        /*0384*/ 	.byte	0x04, 0x11
        /*0386*/ 	.short	(.L_191 - .L_190)
	.align		4
.L_190:
        /*0388*/ 	.word	index@(_Z35group_norm_nhwc_bwd_one_pass_kernelI11Fp32IOFp16WLi256ELi32ELi512EEv26Group_norm_nhwc_bwd_params)
        /*038c*/ 	.word	0x00000000


	//----- nvinfo : EIATTR_REGCOUNT
	.align		4
.L_191:
        /*0390*/ 	.byte	0x04, 0x2f
        /*0392*/ 	.short	(.L_193 - .L_192)
	.align		4
.L_192:
        /*0394*/ 	.word	index@(_Z35group_norm_nhwc_bwd_one_pass_kernelI11Fp32IOFp16WLi128ELi32ELi512EEv26Group_norm_nhwc_bwd_params)
        /*0398*/ 	.word	0x00000040


	//----- nvinfo : EIATTR_FRAME_SIZE
	.align		4
.L_193:
        /*039c*/ 	.byte	0x04, 0x11
        /*039e*/ 	.short	(.L_195 - .L_194)
	.align		4
.L_194:
        /*03a0*/ 	.word	index@(_Z35group_norm_nhwc_bwd_one_pass_kernelI11Fp32IOFp16WLi128ELi32ELi512EEv26Group_norm_nhwc_bwd_params)
        /*03a4*/ 	.word	0x00000000


	//----- nvinfo : EIATTR_REGCOUNT
	.align		4
.L_195:
        /*03a8*/ 	.byte	0x04, 0x2f
        /*03aa*/ 	.short	(.L_197 - .L_196)
	.align		4
.L_196:
        /*03ac*/ 	.word	index@(_Z35group_norm_nhwc_bwd_one_pass_kernelI11Fp32IOFp16WLi64ELi32ELi512EEv26Group_norm_nhwc_bwd_params)
        /*03b0*/ 	.word	0x00000040


	//----- nvinfo : EIATTR_FRAME_SIZE
	.align		4
.L_197:
        /*03b4*/ 	.byte	0x04, 0x11
        /*03b6*/ 	.short	(.L_199 - .L_198)
	.align		4
.L_198:
        /*03b8*/ 	.word	index@(_Z35group_norm_nhwc_bwd_one_pass_kernelI11Fp32IOFp16WLi64ELi32ELi512EEv26Group_norm_nhwc_bwd_params)
        /*03bc*/ 	.word	0x00000000


	//----- nvinfo : EIATTR_REGCOUNT
	.align		4
.L_199:
        /*03c0*/ 	.byte	0x04, 0x2f
        /*03c2*/ 	.short	(.L_201 - .L_200)
	.align		4
.L_200:
        /*03c4*/ 	.word	index@(_Z35group_norm_nhwc_bwd_one_pass_kernelI11Fp32IOBf16WLi512ELi32ELi512EEv26Group_norm_nhwc_bwd_params)
        /*03c8*/ 	.word	0x00000080


	//----- nvinfo : EIATTR_FRAME_SIZE
	.align		4
.L_201:
        /*03cc*/ 	.byte	0x04, 0x11
        /*03ce*/ 	.short	(.L_203 - .L_202)
	.align		4
.L_202:
        /*03d0*/ 	.word	index@(_Z35group_norm_nhwc_bwd_one_pass_kernelI11Fp32IOBf16WLi512ELi32ELi512EEv26Group_norm_nhwc_bwd_params)
        /*03d4*/ 	.word	0x00000000


	//----- nvinfo : EIATTR_REGCOUNT
	.align		4
.L_203:
        /*03d8*/ 	.byte	0x04, 0x2f
        /*03da*/ 	.short	(.L_205 - .L_204)
	.align		4
.L_204:
        /*03dc*/ 	.word	index@(_Z35group_norm_nhwc_bwd_one_pass_kernelI11Fp32IOBf16WLi256ELi32ELi512EEv26Group_norm_nhwc_bwd_params)
        /*03e0*/ 	.word	0x00000040


	//----- nvinfo : EIATTR_FRAME_SIZE
	.align		4
.L_205:
        /*03e4*/ 	.byte	0x04, 0x11
        /*03e6*/ 	.short	(.L_207 - .L_206)
	.align		4
.L_206:
        /*03e8*/ 	.word	index@(_Z35group_norm_nhwc_bwd_one_pass_kernelI11Fp32IOBf16WLi256ELi32ELi512EEv26Group_norm_nhwc_bwd_params)
        /*03ec*/ 	.word	0x00000000


	//----- nvinfo : EIATTR_REGCOUNT
	.align		4
.L_207:
        /*03f0*/ 	.byte	0x04, 0x2f
        /*03f2*/ 	.short	(.L_209 - .L_208)
	.align		4
.L_208:
        /*03f4*/ 	.word	index@(_Z35group_norm_nhwc_bwd_one_pass_kernelI11Fp32IOBf16WLi128ELi32ELi512EEv26Group_norm_nhwc_bwd_params)
        /*03f8*/ 	.word	0x00000040


	//----- nvinfo : EIATTR_FRAME_SIZE
	.align		4
.L_209:
        /*03fc*/ 	.byte	0x04, 0x11
        /*03fe*/ 	.short	(.L_211 - .L_210)
	.align		4
.L_210:
        /*0400*/ 	.word	index@(_Z35group_norm_nhwc_bwd_one_pass_kernelI11Fp32IOBf16WLi128ELi32ELi512EEv26Group_norm_nhwc_bwd_params)
        /*0404*/ 	.word	0x00000000


	//----- nvinfo : EIATTR_REGCOUNT
	.align		4
.L_211:
        /*0408*/ 	.byte	0x04, 0x2f
        /*040a*/ 	.short	(.L_213 - .L_212)
	.align		4
.L_212:
        /*040c*/ 	.word	index@(_Z35group_norm_nhwc_bwd_one_pass_kernelI11Fp32IOBf16WLi64ELi32ELi512EEv26Group_norm_nhwc_bwd_params)
        /*0410*/ 	.word	0x00000040


	//----- nvinfo : EIATTR_FRAME_SIZE
	.align		4
.L_213:
        /*0414*/ 	.byte	0x04, 0x11
        /*0416*/ 	.short	(.L_215 - .L_214)
	.align		4
.L_214:
        /*0418*/ 	.word	index@(_Z35group_norm_nhwc_bwd_one_pass_kernelI11Fp32IOBf16WLi64ELi32ELi512EEv26Group_norm_nhwc_bwd_params)
        /*041c*/ 	.word	0x00000000


	//----- nvinfo : EIATTR_REGCOUNT
	.align		4
.L_215:
        /*0420*/ 	.byte	0x04, 0x2f
        /*0422*/ 	.short	(.L_217 - .L_216)
	.align		4
.L_216:
        /*0424*/ 	.word	index@(_Z35group_norm_nhwc_bwd_one_pass_kernelI11Fp32IOFp32WLi512ELi32ELi512EEv26Group_norm_nhwc_bwd_params)
        /*0428*/ 	.word	0x00000080


	//----- nvinfo : EIATTR_FRAME_SIZE
	.align		4
.L_217:
        /*042c*/ 	.byte	0x04, 0x11
        /*042e*/ 	.short	(.L_219 - .L_218)
	.align		4
.L_218:
        /*0430*/ 	.word	index@(_Z35group_norm_nhwc_bwd_one_pass_kernelI11Fp32IOFp32WLi512ELi32ELi512EEv26Group_norm_nhwc_bwd_params)
        /*0434*/ 	.word	0x00000000


	//----- nvinfo : EIATTR_REGCOUNT
	.align		4
.L_219:
        /*0438*/ 	.byte	0x04, 0x2f
        /*043a*/ 	.short	(.L_221 - .L_220)
	.align		4
.L_220:
        /*043c*/ 	.word	index@(_Z35group_norm_nhwc_bwd_one_pass_kernelI11Fp32IOFp32WLi256ELi32ELi512EEv26Group_norm_nhwc_bwd_params)
        /*0440*/ 	.word	0x00000040


	//----- nvinfo : EIATTR_FRAME_SIZE
	.align		4
.L_221:
        /*0444*/ 	.byte	0x04, 0x11
        /*0446*/ 	.short	(.L_223 - .L_222)
	.align		4
.L_222:
        /*0448*/ 	.word	index@(_Z35group_norm_nhwc_bwd_one_pass_kernelI11Fp32IOFp32WLi256ELi32ELi512EEv26Group_norm_nhwc_bwd_params)
        /*044c*/ 	.word	0x00000000


	//----- nvinfo : EIATTR_REGCOUNT
	.align		4
.L_223:
        /*0450*/ 	.byte	0x04, 0x2f
        /*0452*/ 	.short	(.L_225 - .L_224)
	.align		4
.L_224:
        /*0454*/ 	.word	index@(_Z35group_norm_nhwc_bwd_one_pass_kernelI11Fp32IOFp32WLi128ELi32ELi512EEv26Group_norm_nhwc_bwd_params)
        /*0458*/ 	.word	0x00000040


	//----- nvinfo : EIATTR_FRAME_SIZE
	.align		4
.L_225:
        /*045c*/ 	.byte	0x04, 0x11
        /*045e*/ 	.short	(.L_227 - .L_226)
	.align		4
.L_226:
        /*0460*/ 	.word	index@(_Z35group_norm_nhwc_bwd_one_pass_kernelI11Fp32IOFp32WLi128ELi32ELi512EEv26Group_norm_nhwc_bwd_params)
        /*0464*/ 	.word	0x00000000


	//----- nvinfo : EIATTR_REGCOUNT
	.align		4
.L_227:
        /*0468*/ 	.byte	0x04, 0x2f
        /*046a*/ 	.short	(.L_229 - .L_228)
	.align		4
.L_228:
        /*046c*/ 	.word	index@(_Z35group_norm_nhwc_bwd_one_pass_kernelI11Fp32IOFp32WLi64ELi32ELi512EEv26Group_norm_nhwc_bwd_params)
        /*0470*/ 	.word	0x0000003f


	//----- nvinfo : EIATTR_FRAME_SIZE
	.align		4
.L_229:
        /*0474*/ 	.byte	0x04, 0x11
        /*0476*/ 	.short	(.L_231 - .L_230)
	.align		4
.L_230:
        /*0478*/ 	.word	index@(_Z35group_norm_nhwc_bwd_one_pass_kernelI11Fp32IOFp32WLi64ELi32ELi512EEv26Group_norm_nhwc_bwd_params)
        /*047c*/ 	.word	0x00000000


	//----- nvinfo : EIATTR_REGCOUNT
	.align		4
.L_231:
        /*0480*/ 	.byte	0x04, 0x2f
        /*0482*/ 	.short	(.L_233 - .L_232)
	.align		4
.L_232:
        /*0484*/ 	.word	index@(_Z35group_norm_nhwc_bwd_one_pass_kernelI11Fp16IOFp16WLi512ELi32ELi512EEv26Group_norm_nhwc_bwd_params)
        /*0488*/ 	.word	0x00000040


	//----- nvinfo : EIATTR_FRAME_SIZE
	.align		4
.L_233:
        /*048c*/ 	.byte	0x04, 0x11
        /*048e*/ 	.short	(.L_235 - .L_234)
	.align		4
.L_234:
        /*0490*/ 	.word	index@(_Z35group_norm_nhwc_bwd_one_pass_kernelI11Fp16IOFp16WLi512ELi32ELi512EEv26Group_norm_nhwc_bwd_params)
        /*0494*/ 	.word	0x00000000


	//----- nvinfo : EIATTR_REGCOUNT
	.align		4
.L_235:
        /*0498*/ 	.byte	0x04, 0x2f
        /*049a*/ 	.short	(.L_237 - .L_236)
	.align		4
.L_236:
        /*049c*/ 	.word	index@(_Z35group_norm_nhwc_bwd_one_pass_kernelI11Fp16IOFp16WLi256ELi32ELi512EEv26Group_norm_nhwc_bwd_params)
        /*04a0*/ 	.word	0x00000040


	//----- nvinfo : EIATTR_FRAME_SIZE
	.align		4
.L_237:
        /*04a4*/ 	.byte	0x04, 0x11
        /*04a6*/ 	.short	(.L_239 - .L_238)
	.align		4
.L_238:
        /*04a8*/ 	.word	index@(_Z35group_norm_nhwc_bwd_one_pass_kernelI11Fp16IOFp16WLi256ELi32ELi512EEv26Group_norm_nhwc_bwd_params)
        /*04ac*/ 	.word	0x00000000


	//----- nvinfo : EIATTR_REGCOUNT
	.align		4
.L_239:
        /*04b0*/ 	.byte	0x04, 0x2f
        /*04b2*/ 	.short	(.L_241 - .L_240)
	.align		4
.L_240:
        /*04b4*/ 	.word	index@(_Z35group_norm_nhwc_bwd_one_pass_kernelI11Fp16IOFp16WLi128ELi32ELi512EEv26Group_norm_nhwc_bwd_params)
        /*04b8*/ 	.word	0x00000028


	//----- nvinfo : EIATTR_FRAME_SIZE
	.align		4
.L_241:
        /*04bc*/ 	.byte	0x04, 0x11
        /*04be*/ 	.short	(.L_243 - .L_242)
	.align		4
.L_242:
        /*04c0*/ 	.word	index@(_Z35group_norm_nhwc_bwd_one_pass_kernelI11Fp16IOFp16WLi128ELi32ELi512EEv26Group_norm_nhwc_bwd_params)
        /*04c4*/ 	.word	0x00000000


	//----- nvinfo : EIATTR_REGCOUNT
	.align		4
.L_243:
        /*04c8*/ 	.byte	0x04, 0x2f
        /*04ca*/ 	.short	(.L_245 - .L_244)
	.align		4
.L_244:
        /*04cc*/ 	.word	index@(_Z35group_norm_nhwc_bwd_one_pass_kernelI11Fp16IOFp16WLi64ELi32ELi512EEv26Group_norm_nhwc_bwd_params)
        /*04d0*/ 	.word	0x00000028


	//----- nvinfo : EIATTR_FRAME_SIZE
	.align		4
.L_245:
        /*04d4*/ 	.byte	0x04, 0x11
        /*04d6*/ 	.short	(.L_247 - .L_246)
	.align		4
.L_246:
        /*04d8*/ 	.word	index@(_Z35group_norm_nhwc_bwd_one_pass_kernelI11Fp16IOFp16WLi64ELi32ELi512EEv26Group_norm_nhwc_bwd_params)
        /*04dc*/ 	.word	0x00000000


	//----- nvinfo : EIATTR_REGCOUNT
	.align		4
.L_247:
        /*04e0*/ 	.byte	0x04, 0x2f
        /*04e2*/ 	.short	(.L_249 - .L_248)
	.align		4
.L_248:
        /*04e4*/ 	.word	index@(_Z35group_norm_nhwc_bwd_one_pass_kernelI11Fp16IOBf16WLi512ELi32ELi512EEv26Group_norm_nhwc_bwd_params)
        /*04e8*/ 	.word	0x00000040


	//----- nvinfo : EIATTR_FRAME_SIZE
	.align		4
.L_249:
        /*04ec*/ 	.byte	0x04, 0x11
        /*04ee*/ 	.short	(.L_251 - .L_250)
	.align		4
.L_250:
        /*04f0*/ 	.word	index@(_Z35group_norm_nhwc_bwd_one_pass_kernelI11Fp16IOBf16WLi512ELi32ELi512EEv26Group_norm_nhwc_bwd_params)
        /*04f4*/ 	.word	0x00000000


	//----- nvinfo : EIATTR_REGCOUNT
	.align		4
.L_251:
        /*04f8*/ 	.byte	0x04, 0x2f
        /*04fa*/ 	.short	(.L_253 - .L_252)
	.align		4
.L_252:
        /*04fc*/ 	.word	index@(_Z35group_norm_nhwc_bwd_one_pass_kernelI11Fp16IOBf16WLi256ELi32ELi512EEv26Group_norm_nhwc_bwd_params)
        /*0500*/ 	.word	0x00000040


	//----- nvinfo : EIATTR_FRAME_SIZE
	.align		4
.L_253:
        /*0504*/ 	.byte	0x04, 0x11
        /*0506*/ 	.short	(.L_255 - .L_254)
	.align		4
.L_254:
        /*0508*/ 	.word	index@(_Z35group_norm_nhwc_bwd_one_pass_kernelI11Fp16IOBf16WLi256ELi32ELi512EEv26Group_norm_nhwc_bwd_params)
        /*050c*/ 	.word	0x00000000


	//----- nvinfo : EIATTR_REGCOUNT
	.align		4
.L_255:
        /*0510*/ 	.byte	0x04, 0x2f
        /*0512*/ 	.short	(.L_257 - .L_256)
	.align		4
.L_256:
        /*0514*/ 	.word	index@(_Z35group_norm_nhwc_bwd_one_pass_kernelI11Fp16IOBf16WLi128ELi32ELi512EEv26Group_norm_nhwc_bwd_params)
        /*0518*/ 	.word	0x00000028


	//----- nvinfo : EIATTR_FRAME_SIZE
	.align		4
.L_257:
        /*051c*/ 	.byte	0x04, 0x11
        /*051e*/ 	.short	(.L_259 - .L_258)
	.align		4
.L_258:
        /*0520*/ 	.word	index@(_Z35group_norm_nhwc_bwd_one_pass_kernelI11Fp16IOBf16WLi128ELi32ELi512EEv26Group_norm_nhwc_bwd_params)
        /*0524*/ 	.word	0x00000000


	//----- nvinfo : EIATTR_REGCOUNT
	.align		4
.L_259:
        /*0528*/ 	.byte	0x04, 0x2f
        /*052a*/ 	.short	(.L_261 - .L_260)
	.align		4
.L_260:
        /*052c*/ 	.word	index@(_Z35group_norm_nhwc_bwd_one_pass_kernelI11Fp16IOBf16WLi64ELi32ELi512EEv26Group_norm_nhwc_bwd_params)
        /*0530*/ 	.word	0x00000028


	//----- nvinfo : EIATTR_FRAME_SIZE
	.align		4
.L_261:
        /*0534*/ 	.byte	0x04, 0x11
        /*0536*/ 	.short	(.L_263 - .L_262)
	.align		4
.L_262:
        /*0538*/ 	.word	index@(_Z35group_norm_nhwc_bwd_one_pass_kernelI11Fp16IOBf16WLi64ELi32ELi512EEv26Group_norm_nhwc_bwd_params)
        /*053c*/ 	.word	0x00000000


	//----- nvinfo : EIATTR_REGCOUNT
	.align		4
.L_263:
        /*0540*/ 	.byte	0x04, 0x2f
        /*0542*/ 	.short	(.L_265 - .L_264)
	.align		4
.L_264:
        /*0544*/ 	.word	index@(_Z35group_norm_nhwc_bwd_one_pass_kernelI11Fp16IOFp32WLi512ELi32ELi512EEv26Group_norm_nhwc_bwd_params)
        /*0548*/ 	.word	0x00000040


	//----- nvinfo : EIATTR_FRAME_SIZE
	.align		4
.L_265:
        /*054c*/ 	.byte	0x04, 0x11
        /*054e*/ 	.short	(.L_267 - .L_266)
	.align		4
.L_266:
        /*0550*/ 	.word	index@(_Z35group_norm_nhwc_bwd_one_pass_kernelI11Fp16IOFp32WLi512ELi32ELi512EEv26Group_norm_nhwc_bwd_params)
        /*0554*/ 	.word	0x00000000


	//----- nvinfo : EIATTR_REGCOUNT
	.align		4
.L_267:
        /*0558*/ 	.byte	0x04, 0x2f
        /*055a*/ 	.short	(.L_269 - .L_268)
	.align		4
.L_268:
        /*055c*/ 	.word	index@(_Z35group_norm_nhwc_bwd_one_pass_kernelI11Fp16IOFp32WLi256ELi32ELi512EEv26Group_norm_nhwc_bwd_params)
        /*0560*/ 	.word	0x00000040


	//----- nvinfo : EIATTR_FRAME_SIZE
	.align		4
.L_269:
        /*0564*/ 	.byte	0x04, 0x11
        /*0566*/ 	.short	(.L_271 - .L_270)
	.align		4
.L_270:
        /*0568*/ 	.word	index@(_Z35group_norm_nhwc_bwd_one_pass_kernelI11Fp16IOFp32WLi256ELi32ELi512EEv26Group_norm_nhwc_bwd_params)
        /*056c*/ 	.word	0x00000000


	//----- nvinfo : EIATTR_REGCOUNT
	.align		4
.L_271:
        /*0570*/ 	.byte	0x04, 0x2f
        /*0572*/ 	.short	(.L_273 - .L_272)
	.align		4
.L_272:
        /*0574*/ 	.word	index@(_Z35group_norm_nhwc_bwd_one_pass_kernelI11Fp16IOFp32WLi128ELi32ELi512EEv26Group_norm_nhwc_bwd_params)
        /*0578*/ 	.word	0x00000028


	//----- nvinfo : EIATTR_FRAME_SIZE
	.align		4
.L_273:
        /*057c*/ 	.byte	0x04, 0x11
        /*057e*/ 	.short	(.L_275 - .L_274)
	.align		4
.L_274:
        /*0580*/ 	.word	index@(_Z35group_norm_nhwc_bwd_one_pass_kernelI11Fp16IOFp32WLi128ELi32ELi512EEv26Group_norm_nhwc_bwd_params)
        /*0584*/ 	.word	0x00000000


	//----- nvinfo : EIATTR_REGCOUNT
	.align		4
.L_275:
        /*0588*/ 	.byte	0x04, 0x2f
        /*058a*/ 	.short	(.L_277 - .L_276)
	.align		4
.L_276:
        /*058c*/ 	.word	index@(_Z35group_norm_nhwc_bwd_one_pass_kernelI11Fp16IOFp32WLi64ELi32ELi512EEv26Group_norm_nhwc_bwd_params)
        /*0590*/ 	.word	0x00000028


	//----- nvinfo : EIATTR_FRAME_SIZE
	.align		4
.L_277:
        /*0594*/ 	.byte	0x04, 0x11
        /*0596*/ 	.short	(.L_279 - .L_278)
	.align		4
.L_278:
        /*0598*/ 	.word	index@(_Z35group_norm_nhwc_bwd_one_pass_kernelI11Fp16IOFp32WLi64ELi32ELi512EEv26Group_norm_nhwc_bwd_params)
        /*059c*/ 	.word	0x00000000


	//----- nvinfo : EIATTR_REGCOUNT
	.align		4
.L_279:
        /*05a0*/ 	.byte	0x04, 0x2f
        /*05a2*/ 	.short	(.L_281 - .L_280)
	.align		4
.L_280:
        /*05a4*/ 	.word	index@(_Z35group_norm_nhwc_bwd_one_pass_kernelI11Bf16IOFp16WLi512ELi32ELi512EEv26Group_norm_nhwc_bwd_params)
        /*05a8*/ 	.word	0x00000080


	//----- nvinfo : EIATTR_FRAME_SIZE
	.align		4
.L_281:
        /*05ac*/ 	.byte	0x04, 0x11
        /*05ae*/ 	.short	(.L_283 - .L_282)
	.align		4
.L_282:
        /*05b0*/ 	.word	index@(_Z35group_norm_nhwc_bwd_one_pass_kernelI11Bf16IOFp16WLi512ELi32ELi512EEv26Group_norm_nhwc_bwd_params)
        /*05b4*/ 	.word	0x00000000


	//----- nvinfo : EIATTR_REGCOUNT
	.align		4
.L_283:
        /*05b8*/ 	.byte	0x04, 0x2f
        /*05ba*/ 	.short	(.L_285 - .L_284)
	.align		4
.L_284:
        /*05bc*/ 	.word	index@(_Z35group_norm_nhwc_bwd_one_pass_kernelI11Bf16IOFp16WLi256ELi32ELi512EEv26Group_norm_nhwc_bwd_params)
        /*05c0*/ 	.word	0x00000040


	//----- nvinfo : EIATTR_FRAME_SIZE
	.align		4
.L_285:
        /*05c4*/ 	.byte	0x04, 0x11
        /*05c6*/ 	.short	(.L_287 - .L_286)
	.align		4
.L_286:
        /*05c8*/ 	.word	index@(_Z35group_norm_nhwc_bwd_one_pass_kernelI11Bf16IOFp16WLi256ELi32ELi512EEv26Group_norm_nhwc_bwd_params)
        /*05cc*/ 	.word	0x00000000


	//----- nvinfo : EIATTR_REGCOUNT
	.align		4
.L_287:
        /*05d0*/ 	.byte	0x04, 0x2f
        /*05d2*/ 	.short	(.L_289 - .L_288)
	.align		4
.L_288:
        /*05d4*/ 	.word	index@(_Z35group_norm_nhwc_bwd_one_pass_kernelI11Bf16IOFp16WLi128ELi32ELi512EEv26Group_norm_nhwc_bwd_params)
        /*05d8*/ 	.word	0x00000040


	//----- nvinfo : EIATTR_FRAME_SIZE
	.align		4
.L_289:
        /*05dc*/ 	.byte	0x04, 0x11
        /*05de*/ 	.short	(.L_291 - .L_290)
	.align		4
.L_290:
        /*05e0*/ 	.word	index@(_Z35group_norm_nhwc_bwd_one_pass_kernelI11Bf16IOFp16WLi128ELi32ELi512EEv26Group_norm_nhwc_bwd_params)
        /*05e4*/ 	.word	0x00000000


	//----- nvinfo : EIATTR_REGCOUNT
	.align		4
.L_291:
        /*05e8*/ 	.byte	0x04, 0x2f
        /*05ea*/ 	.short	(.L_293 - .L_292)
	.align		4
.L_292:
        /*05ec*/ 	.word	index@(_Z35group_norm_nhwc_bwd_one_pass_kernelI11Bf16IOFp16WLi64ELi32ELi512EEv26Group_norm_nhwc_bwd_params)
        /*05f0*/ 	.word	0x0000003f


	//----- nvinfo : EIATTR_FRAME_SIZE
	.align		4
.L_293:
        /*05f4*/ 	.byte	0x04, 0x11
        /*05f6*/ 	.short	(.L_295 - .L_294)
	.align		4
.L_294:
        /*05f8*/ 	.word	index@(_Z35group_norm_nhwc_bwd_one_pass_kernelI11Bf16IOFp16WLi64ELi32ELi512EEv26Group_norm_nhwc_bwd_params)
        /*05fc*/ 	.word	0x00000000


	//----- nvinfo : EIATTR_REGCOUNT
	.align		4
.L_295:
        /*0600*/ 	.byte	0x04, 0x2f
        /*0602*/ 	.short	(.L_297 - .L_296)
	.align		4
.L_296:
        /*0604*/ 	.word	index@(_Z35group_norm_nhwc_bwd_one_pass_kernelI11Bf16IOBf16WLi512ELi32ELi512EEv26Group_norm_nhwc_bwd_params)
        /*0608*/ 	.word	0x00000080


	//----- nvinfo : EIATTR_FRAME_SIZE
	.align		4
.L_297:
        /*060c*/ 	.byte	0x04, 0x11
        /*060e*/ 	.short	(.L_299 - .L_298)
	.align		4
.L_298:
        /*0610*/ 	.word	index@(_Z35group_norm_nhwc_bwd_one_pass_kernelI11Bf16IOBf16WLi512ELi32ELi512EEv26Group_norm_nhwc_bwd_params)
        /*0614*/ 	.word	0x00000000


	//----- nvinfo : EIATTR_REGCOUNT
	.align		4
.L_299:
        /*0618*/ 	.byte	0x04, 0x2f
        /*061a*/ 	.short	(.L_301 - .L_300)
	.align		4
.L_300:
        /*061c*/ 	.word	index@(_Z35group_norm_nhwc_bwd_one_pass_kernelI11Bf16IOBf16WLi256ELi32ELi512EEv26Group_norm_nhwc_bwd_params)
        /*0620*/ 	.word	0x00000040


	//----- nvinfo : EIATTR_FRAME_SIZE
	.align		4
.L_301:
        /*0624*/ 	.byte	0x04, 0x11
        /*0626*/ 	.short	(.L_303 - .L_302)
	.align		4
.L_302:
        /*0628*/ 	.word	index@(_Z35group_norm_nhwc_bwd_one_pass_kernelI11Bf16IOBf16WLi256ELi32ELi512EEv26Group_norm_nhwc_bwd_params)
        /*062c*/ 	.word	0x00000000


	//----- nvinfo : EIATTR_REGCOUNT
	.align		4
.L_303:
        /*0630*/ 	.byte	0x04, 0x2f
        /*0632*/ 	.short	(.L_305 - .L_304)
	.align		4
.L_304:
        /*0634*/ 	.word	index@(_Z35group_norm_nhwc_bwd_one_pass_kernelI11Bf16IOBf16WLi128ELi32ELi512EEv26Group_norm_nhwc_bwd_params)
        /*0638*/ 	.word	0x00000040


	//----- nvinfo : EIATTR_FRAME_SIZE
	.align		4
.L_305:
        /*063c*/ 	.byte	0x04, 0x11
        /*063e*/ 	.short	(.L_307 - .L_306)
	.align		4
.L_306:
        /*0640*/ 	.word	index@(_Z35group_norm_nhwc_bwd_one_pass_kernelI11Bf16IOBf16WLi128ELi32ELi512EEv26Group_norm_nhwc_bwd_params)
        /*0644*/ 	.word	0x00000000


	//----- nvinfo : EIATTR_REGCOUNT
	.align		4
.L_307:
        /*0648*/ 	.byte	0x04, 0x2f
        /*064a*/ 	.short	(.L_309 - .L_308)
	.align		4
.L_308:
        /*064c*/ 	.word	index@(_Z35group_norm_nhwc_bwd_one_pass_kernelI11Bf16IOBf16WLi64ELi32ELi512EEv26Group_norm_nhwc_bwd_params)
        /*0650*/ 	.word	0x0000003f


	//----- nvinfo : EIATTR_FRAME_SIZE
	.align		4
.L_309:
        /*0654*/ 	.byte	0x04, 0x11
        /*0656*/ 	.short	(.L_311 - .L_310)
	.align		4
.L_310:
        /*0658*/ 	.word	index@(_Z35group_norm_nhwc_bwd_one_pass_kernelI11Bf16IOBf16WLi64ELi32ELi512EEv26Group_norm_nhwc_bwd_params)
        /*065c*/ 	.word	0x00000000


	//----- nvinfo : EIATTR_REGCOUNT
	.align		4
.L_311:
        /*0660*/ 	.byte	0x04, 0x2f
        /*0662*/ 	.short	(.L_313 - .L_312)
	.align		4
.L_312:
        /*0664*/ 	.word	index@(_Z35group_norm_nhwc_bwd_one_pass_kernelI11Bf16IOFp32WLi512ELi32ELi512EEv26Group_norm_nhwc_bwd_params)
        /*0668*/ 	.word	0x00000080


	//----- nvinfo : EIATTR_FRAME_SIZE
	.align		4
.L_313:
        /*066c*/ 	.byte	0x04, 0x11
        /*066e*/ 	.short	(.L_315 - .L_314)
	.align		4
.L_314:
        /*0670*/ 	.word	index@(_Z35group_norm_nhwc_bwd_one_pass_kernelI11Bf16IOFp32WLi512ELi32ELi512EEv26Group_norm_nhwc_bwd_params)
        /*0674*/ 	.word	0x00000000


	//----- nvinfo : EIATTR_REGCOUNT
	.align		4
.L_315:
        /*0678*/ 	.byte	0x04, 0x2f
        /*067a*/ 	.short	(.L_317 - .L_316)
	.align		4
.L_316:
        /*067c*/ 	.word	index@(_Z35group_norm_nhwc_bwd_one_pass_kernelI11Bf16IOFp32WLi256ELi32ELi512EEv26Group_norm_nhwc_bwd_params)
        /*0680*/ 	.word	0x00000040


	//----- nvinfo : EIATTR_FRAME_SIZE
	.align		4
.L_317:
        /*0684*/ 	.byte	0x04, 0x11
        /*0686*/ 	.short	(.L_319 - .L_318)
	.align		4
.L_318:
        /*0688*/ 	.word	index@(_Z35group_norm_nhwc_bwd_one_pass_kernelI11Bf16IOFp32WLi256ELi32ELi512EEv26Group_norm_nhwc_bwd_params)
        /*068c*/ 	.word	0x00000000


	//----- nvinfo : EIATTR_REGCOUNT
	.align		4
.L_319:
        /*0690*/ 	.byte	0x04, 0x2f
        /*0692*/ 	.short	(.L_321 - .L_320)
	.align		4
.L_320:
        /*0694*/ 	.word	index@(_Z35group_norm_nhwc_bwd_one_pass_kernelI11Bf16IOFp32WLi128ELi32ELi512EEv26Group_norm_nhwc_bwd_params)
        /*0698*/ 	.word	0x0000003e


	//----- nvinfo : EIATTR_FRAME_SIZE
	.align		4
.L_321:
        /*069c*/ 	.byte	0x04, 0x11
        /*069e*/ 	.short	(.L_323 - .L_322)
	.align		4
.L_322:
        /*06a0*/ 	.word	index@(_Z35group_norm_nhwc_bwd_one_pass_kernelI11Bf16IOFp32WLi128ELi32ELi512EEv26Group_norm_nhwc_bwd_params)
        /*06a4*/ 	.word	0x00000000


	//----- nvinfo : EIATTR_REGCOUNT
	.align		4
.L_323:
        /*06a8*/ 	.byte	0x04, 0x2f
        /*06aa*/ 	.short	(.L_325 - .L_324)
	.align		4
.L_324:
        /*06ac*/ 	.word	index@(_Z35group_norm_nhwc_bwd_one_pass_kernelI11Bf16IOFp32WLi64ELi32ELi512EEv26Group_norm_nhwc_bwd_params)
        /*06b0*/ 	.word	0x0000003f


	//----- nvinfo : EIATTR_FRAME_SIZE
	.align		4
.L_325:
        /*06b4*/ 	.byte	0x04, 0x11
        /*06b6*/ 	.short	(.L_327 - .L_326)
	.align		4
.L_326:
        /*06b8*/ 	.word	index@(_Z35group_norm_nhwc_bwd_one_pass_kernelI11Bf16IOFp32WLi64ELi32ELi512EEv26Group_norm_nhwc_bwd_params)
        /*06bc*/ 	.word	0x00000000


	//----- nvinfo : EIATTR_REGCOUNT
	.align		4
.L_327:
        /*06c0*/ 	.byte	0x04, 0x2f
        /*06c2*/ 	.short	(.L_329 - .L_328)
	.align		4
.L_328:
        /*06c4*/ 	.word	index@(_ZN3cub18CUB_300001_SM_10306detail11EmptyKernelIvEEvv)
        /*06c8*/ 	.word	0x00000004


	//----- nvinfo : EIATTR_FRAME_SIZE
	.align		4
.L_329:
        /*06cc*/ 	.byte	0x04, 0x11
        /*06ce*/ 	.short	(.L_331 - .L_330)
	.align		4
.L_330:
        /*06d0*/ 	.word	index@(_ZN3cub18CUB_300001_SM_10306detail11EmptyKernelIvEEvv)
        /*06d4*/ 	.word	0x00000000


	//----- nvinfo : EIATTR_MIN_STACK_SIZE
	.align		4
.L_331:
        /*06d8*/ 	.byte	0x04, 0x12
        /*06da*/ 	.short	(.L_333 - .L_332)
	.align		4
.L_332:
        /*06dc*/ 	.word	index@(_ZN3cub18CUB_300001_SM_10306detail11EmptyKernelIvEEvv)
        /*06e0*/ 	.word	0x00000000


	//----- nvinfo : EIATTR_MIN_STACK_SIZE
	.align		4
.L_333:
        /*06e4*/ 	.byte	0x04, 0x12
        /*06e6*/ 	.short	(.L_335 - .L_334)
	.align		4
.L_334:
        /*06e8*/ 	.word	index@(_Z35group_norm_nhwc_bwd_one_pass_kernelI11Bf16IOFp32WLi64ELi32ELi512EEv26Group_norm_nhwc_bwd_params)
        /*06ec*/ 	.word	0x00000000


	//----- nvinfo : EIATTR_MIN_STACK_SIZE
	.align		4
.L_335:
        /*06f0*/ 	.byte	0x04, 0x12
        /*06f2*/ 	.short	(.L_337 - .L_336)
	.align		4
.L_336:
        /*06f4*/ 	.word	index@(_Z35group_norm_nhwc_bwd_one_pass_kernelI11Bf16IOFp32WLi128ELi32ELi512EEv26Group_norm_nhwc_bwd_params)
        /*06f8*/ 	.word	0x00000000


	//----- nvinfo : EIATTR_MIN_STACK_SIZE
	.align		4
.L_337:
        /*06fc*/ 	.byte	0x04, 0x12
        /*06fe*/ 	.short	(.L_339 - .L_338)
	.align		4
.L_338:
        /*0700*/ 	.word	index@(_Z35group_norm_nhwc_bwd_one_pass_kernelI11Bf16IOFp32WLi256ELi32ELi512EEv26Group_norm_nhwc_bwd_params)
        /*0704*/ 	.word	0x00000000


	//----- nvinfo : EIATTR_MIN_STACK_SIZE
	.align		4
.L_339:
        /*0708*/ 	.byte	0x04, 0x12
        /*070a*/ 	.short	(.L_341 - .L_340)
	.align		4
.L_340:
        /*070c*/ 	.word	index@(_Z35group_norm_nhwc_bwd_one_pass_kernelI11Bf16IOFp32WLi512ELi32ELi512EEv26Group_norm_nhwc_bwd_params)
        /*0710*/ 	.word	0x00000000


	//----- nvinfo : EIATTR_MIN_STACK_SIZE
	.align		4
.L_341:
        /*0714*/ 	.byte	0x04, 0x12
        /*0716*/ 	.short	(.L_343 - .L_342)
	.align		4
.L_342:
        /*0718*/ 	.word	index@(_Z35group_norm_nhwc_bwd_one_pass_kernelI11Bf16IOBf16WLi64ELi32ELi512EEv26Group_norm_nhwc_bwd_params)
        /*071c*/ 	.word	0x00000000


	//----- nvinfo : EIATTR_MIN_STACK_SIZE
	.align		4
.L_343:
        /*0720*/ 	.byte	0x04, 0x12
        /*0722*/ 	.short	(.L_345 - .L_344)
	.align		4
.L_344:
        /*0724*/ 	.word	index@(_Z35group_norm_nhwc_bwd_one_pass_kernelI11Bf16IOBf16WLi128ELi32ELi512EEv26Group_norm_nhwc_bwd_params)
        /*0728*/ 	.word	0x00000000


	//----- nvinfo : EIATTR_MIN_STACK_SIZE
	.align		4
.L_345:
        /*072c*/ 	.byte	0x04, 0x12
        /*072e*/ 	.short	(.L_347 - .L_346)
	.align		4
.L_346:
        /*0730*/ 	.word	index@(_Z35group_norm_nhwc_bwd_one_pass_kernelI11Bf16IOBf16WLi256ELi32ELi512EEv26Group_norm_nhwc_bwd_params)
        /*0734*/ 	.word	0x00000000


	//----- nvinfo : EIATTR_MIN_STACK_SIZE
	.align		4
.L_347:
        /*0738*/ 	.byte	0x04, 0x12
        /*073a*/ 	.short	(.L_349 - .L_348)
	.align		4
.L_348:
        /*073c*/ 	.word	index@(_Z35group_norm_nhwc_bwd_one_pass_kernelI11Bf16IOBf16WLi512ELi32ELi512EEv26Group_norm_nhwc_bwd_params)
        /*0740*/ 	.word	0x00000000


	//----- nvinfo : EIATTR_MIN_STACK_SIZE
	.align		4
.L_349:
        /*0744*/ 	.byte	0x04, 0x12
        /*0746*/ 	.short	(.L_351 - .L_350)
	.align		4
.L_350:
        /*0748*/ 	.word	index@(_Z35group_norm_nhwc_bwd_one_pass_kernelI11Bf16IOFp16WLi64ELi32ELi512EEv26Group_norm_nhwc_bwd_params)
        /*074c*/ 	.word	0x00000000


	//----- nvinfo : EIATTR_MIN_STACK_SIZE
	.align		4
.L_351:
        /*0750*/ 	.byte	0x04, 0x12
        /*0752*/ 	.short	(.L_353 - .L_352)
	.align		4
.L_352:
        /*0754*/ 	.word	index@(_Z35group_norm_nhwc_bwd_one_pass_kernelI11Bf16IOFp16WLi128ELi32ELi512EEv26Group_norm_nhwc_bwd_params)
        /*0758*/ 	.word	0x00000000


	//----- nvinfo : EIATTR_MIN_STACK_SIZE
	.align		4
.L_353:
        /*075c*/ 	.byte	0x04, 0x12
        /*075e*/ 	.short	(.L_355 - .L_354)
	.align		4
.L_354:
        /*0760*/ 	.word	index@(_Z35group_norm_nhwc_bwd_one_pass_kernelI11Bf16IOFp16WLi256ELi32ELi512EEv26Group_norm_nhwc_bwd_params)
        /*0764*/ 	.word	0x00000000


	//----- nvinfo : EIATTR_MIN_STACK_SIZE
	.align		4
.L_355:
        /*0768*/ 	.byte	0x04, 0x12
        /*076a*/ 	.short	(.L_357 - .L_356)
	.align		4
.L_356:
        /*076c*/ 	.word	index@(_Z35group_norm_nhwc_bwd_one_pass_kernelI11Bf16IOFp16WLi512ELi32ELi512EEv26Group_norm_nhwc_bwd_params)
        /*0770*/ 	.word	0x00000000


	//----- nvinfo : EIATTR_MIN_STACK_SIZE
	.align		4
.L_357:
        /*0774*/ 	.byte	0x04, 0x12
        /*0776*/ 	.short	(.L_359 - .L_358)
	.align		4
.L_358:
        /*0778*/ 	.word	index@(_Z35group_norm_nhwc_bwd_one_pass_kernelI11Fp16IOFp32WLi64ELi32ELi512EEv26Group_norm_nhwc_bwd_params)
        /*077c*/ 	.word	0x00000000


	//----- nvinfo : EIATTR_MIN_STACK_SIZE
	.align		4
.L_359:
        /*0780*/ 	.byte	0x04, 0x12
        /*0782*/ 	.short	(.L_361 - .L_360)
	.align		4
.L_360:
        /*0784*/ 	.word	index@(_Z35group_norm_nhwc_bwd_one_pass_kernelI11Fp16IOFp32WLi128ELi32ELi512EEv26Group_norm_nhwc_bwd_params)
        /*0788*/ 	.word	0x00000000


	//----- nvinfo : EIATTR_MIN_STACK_SIZE
	.align		4
.L_361:
        /*078c*/ 	.byte	0x04, 0x12
        /*078e*/ 	.short	(.L_363 - .L_362)
	.align		4
.L_362:
        /*0790*/ 	.word	index@(_Z35group_norm_nhwc_bwd_one_pass_kernelI11Fp16IOFp32WLi256ELi32ELi512EEv26Group_norm_nhwc_bwd_params)
        /*0794*/ 	.word	0x00000000


	//----- nvinfo : EIATTR_MIN_STACK_SIZE
	.align		4
.L_363:
        /*0798*/ 	.byte	0x04, 0x12
        /*079a*/ 	.short	(.L_365 - .L_364)
	.align		4
.L_364:
        /*079c*/ 	.word	index@(_Z35group_norm_nhwc_bwd_one_pass_kernelI11Fp16IOFp32WLi512ELi32ELi512EEv26Group_norm_nhwc_bwd_params)
        /*07a0*/ 	.word	0x00000000


	//----- nvinfo : EIATTR_MIN_STACK_SIZE
	.align		4
.L_365:
        /*07a4*/ 	.byte	0x04, 0x12
        /*07a6*/ 	.short	(.L_367 - .L_366)
	.align		4
.L_366:
        /*07a8*/ 	.word	index@(_Z35group_norm_nhwc_bwd_one_pass_kernelI11Fp16IOBf16WLi64ELi32ELi512EEv26Group_norm_nhwc_bwd_params)
        /*07ac*/ 	.word	0x00000000


	//----- nvinfo : EIATTR_MIN_STACK_SIZE
	.align		4
.L_367:
        /*07b0*/ 	.byte	0x04, 0x12
        /*07b2*/ 	.short	(.L_369 - .L_368)
	.align		4
.L_368:
        /*07b4*/ 	.word	index@(_Z35group_norm_nhwc_bwd_one_pass_kernelI11Fp16IOBf16WLi128ELi32ELi512EEv26Group_norm_nhwc_bwd_params)
        /*07b8*/ 	.word	0x00000000


	//----- nvinfo : EIATTR_MIN_STACK_SIZE
	.align		4
.L_369:
        /*07bc*/ 	.byte	0x04, 0x12
        /*07be*/ 	.short	(.L_371 - .L_370)
	.align		4
.L_370:
        /*07c0*/ 	.word	index@(_Z35group_norm_nhwc_bwd_one_pass_kernelI11Fp16IOBf16WLi256ELi32ELi512EEv26Group_norm_nhwc_bwd_params)
        /*07c4*/ 	.word	0x00000000


	//----- nvinfo : EIATTR_MIN_STACK_SIZE
	.align		4
.L_371:
        /*07c8*/ 	.byte	0x04, 0x12
        /*07ca*/ 	.short	(.L_373 - .L_372)
	.align		4
.L_372:
        /*07cc*/ 	.word	index@(_Z35group_norm_nhwc_bwd_one_pass_kernelI11Fp16IOBf16WLi512ELi32ELi512EEv26Group_norm_nhwc_bwd_params)
        /*07d0*/ 	.word	0x00000000


	//----- nvinfo : EIATTR_MIN_STACK_SIZE
	.align		4
.L_373:
        /*07d4*/ 	.byte	0x04, 0x12
        /*07d6*/ 	.short	(.L_375 - .L_374)
	.align		4
.L_374:
        /*07d8*/ 	.word	index@(_Z35group_norm_nhwc_bwd_one_pass_kernelI11Fp16IOFp16WLi64ELi32ELi512EEv26Group_norm_nhwc_bwd_params)
        /*07dc*/ 	.word	0x00000000


	//----- nvinfo : EIATTR_MIN_STACK_SIZE
	.align		4
.L_375:
        /*07e0*/ 	.byte	0x04, 0x12
        /*07e2*/ 	.short	(.L_377 - .L_376)
	.align		4
.L_376:
        /*07e4*/ 	.word	index@(_Z35group_norm_nhwc_bwd_one_pass_kernelI11Fp16IOFp16WLi128ELi32ELi512EEv26Group_norm_nhwc_bwd_params)
        /*07e8*/ 	.word	0x00000000


	//----- nvinfo : EIATTR_MIN_STACK_SIZE
	.align		4
.L_377:
        /*07ec*/ 	.byte	0x04, 0x12
        /*07ee*/ 	.short	(.L_379 - .L_378)
	.align		4
.L_378:
        /*07f0*/ 	.word	index@(_Z35group_norm_nhwc_bwd_one_pass_kernelI11Fp16IOFp16WLi256ELi32ELi512EEv26Group_norm_nhwc_bwd_params)
        /*07f4*/ 	.word	0x00000000


	//----- nvinfo : EIATTR_MIN_STACK_SIZE
	.align		4
.L_379:
        /*07f8*/ 	.byte	0x04, 0x12
        /*07fa*/ 	.short	(.L_381 - .L_380)
	.align		4
.L_380:
        /*07fc*/ 	.word	index@(_Z35group_norm_nhwc_bwd_one_pass_kernelI11Fp16IOFp16WLi512ELi32ELi512EEv26Group_norm_nhwc_bwd_params)
        /*0800*/ 	.word	0x00000000


	//----- nvinfo : EIATTR_MIN_STACK_SIZE
	.align		4
.L_381:
        /*0804*/ 	.byte	0x04, 0x12
        /*0806*/ 	.short	(.L_383 - .L_382)
	.align		4
.L_382:
        /*0808*/ 	.word	index@(_Z35group_norm_nhwc_bwd_one_pass_kernelI11Fp32IOFp32WLi64ELi32ELi512EEv26Group_norm_nhwc_bwd_params)
        /*080c*/ 	.word	0x00000000


	//----- nvinfo : EIATTR_MIN_STACK_SIZE
	.align		4
.L_383:
        /*0810*/ 	.byte	0x04, 0x12
        /*0812*/ 	.short	(.L_385 - .L_384)
	.align		4
.L_384:
        /*0814*/ 	.word	index@(_Z35group_norm_nhwc_bwd_one_pass_kernelI11Fp32IOFp32WLi128ELi32ELi512EEv26Group_norm_nhwc_bwd_params)
        /*0818*/ 	.word	0x00000000


	//----- nvinfo : EIATTR_MIN_STACK_SIZE
	.align		4
.L_385:
        /*081c*/ 	.byte	0x04, 0x12
        /*081e*/ 	.short	(.L_387 - .L_386)
	.align		4
.L_386:
        /*0820*/ 	.word	index@(_Z35group_norm_nhwc_bwd_one_pass_kernelI11Fp32IOFp32WLi256ELi32ELi512EEv26Group_norm_nhwc_bwd_params)
        /*0824*/ 	.word	0x00000000


	//----- nvinfo : EIATTR_MIN_STACK_SIZE
	.align		4
.L_387:
        /*0828*/ 	.byte	0x04, 0x12
        /*082a*/ 	.short	(.L_389 - .L_388)
	.align		4
.L_388:
        /*082c*/ 	.word	index@(_Z35group_norm_nhwc_bwd_one_pass_kernelI11Fp32IOFp32WLi512ELi32ELi512EEv26Group_norm_nhwc_bwd_params)
        /*0830*/ 	.word	0x00000000


	//----- nvinfo : EIATTR_MIN_STACK_SIZE
	.align		4
.L_389:
        /*0834*/ 	.byte	0x04, 0x12
        /*0836*/ 	.short	(.L_391 - .L_390)
	.align		4
.L_390:
        /*0838*/ 	.word	index@(_Z35group_norm_nhwc_bwd_one_pass_kernelI11Fp32IOBf16WLi64ELi32ELi512EEv26Group_norm_nhwc_bwd_params)
        /*083c*/ 	.word	0x00000000


	//----- nvinfo : EIATTR_MIN_STACK_SIZE
	.align		4
.L_391:
        /*0840*/ 	.byte	0x04, 0x12
        /*0842*/ 	.short	(.L_393 - .L_392)
	.align		4
.L_392:
        /*0844*/ 	.word	index@(_Z35group_norm_nhwc_bwd_one_pass_kernelI11Fp32IOBf16WLi128ELi32ELi512EEv26Group_norm_nhwc_bwd_params)
        /*0848*/ 	.word	0x00000000


	//----- nvinfo : EIATTR_MIN_STACK_SIZE
	.align		4
.L_393:
        /*084c*/ 	.byte	0x04, 0x12
        /*084e*/ 	.short	(.L_395 - .L_394)
	.align		4
.L_394:
        /*0850*/ 	.word	index@(_Z35group_norm_nhwc_bwd_one_pass_kernelI11Fp32IOBf16WLi256ELi32ELi512EEv26Group_norm_nhwc_bwd_params)
        /*0854*/ 	.word	0x00000000


	//----- nvinfo : EIATTR_MIN_STACK_SIZE
	.align		4
.L_395:
        /*0858*/ 	.byte	0x04, 0x12
        /*085a*/ 	.short	(.L_397 - .L_396)
	.align		4
.L_396:
        /*085c*/ 	.word	index@(_Z35group_norm_nhwc_bwd_one_pass_kernelI11Fp32IOBf16WLi512ELi32ELi512EEv26Group_norm_nhwc_bwd_params)
        /*0860*/ 	.word	0x00000000


	//----- nvinfo : EIATTR_MIN_STACK_SIZE
	.align		4
.L_397:
        /*0864*/ 	.byte	0x04, 0x12
        /*0866*/ 	.short	(.L_399 - .L_398)
	.align		4
.L_398:
        /*0868*/ 	.word	index@(_Z35group_norm_nhwc_bwd_one_pass_kernelI11Fp32IOFp16WLi64ELi32ELi512EEv26Group_norm_nhwc_bwd_params)
        /*086c*/ 	.word	0x00000000


	//----- nvinfo : EIATTR_MIN_STACK_SIZE
	.align		4
.L_399:
        /*0870*/ 	.byte	0x04, 0x12
        /*0872*/ 	.short	(.L_401 - .L_400)
	.align		4
.L_400:
        /*0874*/ 	.word	index@(_Z35group_norm_nhwc_bwd_one_pass_kernelI11Fp32IOFp16WLi128ELi32ELi512EEv26Group_norm_nhwc_bwd_params)
        /*0878*/ 	.word	0x00000000


	//----- nvinfo : EIATTR_MIN_STACK_SIZE
	.align		4
.L_401:
        /*087c*/ 	.byte	0x04, 0x12
        /*087e*/ 	.short	(.L_403 - .L_402)
	.align		4
.L_402:
        /*0880*/ 	.word	index@(_Z35group_norm_nhwc_bwd_one_pass_kernelI11Fp32IOFp16WLi256ELi32ELi512EEv26Group_norm_nhwc_bwd_params)
        /*0884*/ 	.word	0x00000000


	//----- nvinfo : EIATTR_MIN_STACK_SIZE
	.align		4
.L_403:
        /*0888*/ 	.byte	0x04, 0x12
        /*088a*/ 	.short	(.L_405 - .L_404)
	.align		4
.L_404:
        /*088c*/ 	.word	index@(_Z35group_norm_nhwc_bwd_one_pass_kernelI11Fp32IOFp16WLi512ELi32ELi512EEv26Group_norm_nhwc_bwd_params)
        /*0890*/ 	.word	0x00000000


	//----- nvinfo : EIATTR_MIN_STACK_SIZE
	.align		4
.L_405:
        /*0894*/ 	.byte	0x04, 0x12
        /*0896*/ 	.short	(.L_407 - .L_406)
	.align		4
.L_406:
        /*0898*/ 	.word	index@(_Z35group_norm_nhwc_fwd_one_pass_kernelI11Bf16IOFp32WLi64ELi32ELi512EEv26Group_norm_nhwc_fwd_params)
        /*089c*/ 	.word	0x00000000


	//----- nvinfo : EIATTR_MIN_STACK_SIZE
	.align		4
.L_407:
        /*08a0*/ 	.byte	0x04, 0x12
        /*08a2*/ 	.short	(.L_409 - .L_408)
	.align		4
.L_408:
        /*08a4*/ 	.word	index@(_Z35group_norm_nhwc_fwd_one_pass_kernelI11Bf16IOFp32WLi128ELi32ELi512EEv26Group_norm_nhwc_fwd_params)
        /*08a8*/ 	.word	0x00000000


	//----- nvinfo : EIATTR_MIN_STACK_SIZE
	.align		4
.L_409:
        /*08ac*/ 	.byte	0x04, 0x12
        /*08ae*/ 	.short	(.L_411 - .L_410)
	.align		4
.L_410:
        /*08b0*/ 	.word	index@(_Z35group_norm_nhwc_fwd_one_pass_kernelI11Bf16IOFp32WLi256ELi32ELi512EEv26Group_norm_nhwc_fwd_params)
        /*08b4*/ 	.word	0x00000000


	//----- nvinfo : EIATTR_MIN_STACK_SIZE
	.align		4
.L_411:
        /*08b8*/ 	.byte	0x04, 0x12
        /*08ba*/ 	.short	(.L_413 - .L_412)
	.align		4
.L_412:
        /*08bc*/ 	.word	index@(_Z35group_norm_nhwc_fwd_one_pass_kernelI11Bf16IOFp32WLi512ELi32ELi512EEv26Group_norm_nhwc_fwd_params)
        /*08c0*/ 	.word	0x00000000


	//----- nvinfo : EIATTR_MIN_STACK_SIZE
	.align		4
.L_413:
        /*08c4*/ 	.byte	0x04, 0x12
        /*08c6*/ 	.short	(.L_415 - .L_414)
	.align		4
.L_414:
        /*08c8*/ 	.word	index@(_Z35group_norm_nhwc_fwd_one_pass_kernelI11Bf16IOBf16WLi64ELi32ELi512EEv26Group_norm_nhwc_fwd_params)
        /*08cc*/ 	.word	0x00000000


	//----- nvinfo : EIATTR_MIN_STACK_SIZE
	.align		4
.L_415:
        /*08d0*/ 	.byte	0x04, 0x12
        /*08d2*/ 	.short	(.L_417 - .L_416)
	.align		4
.L_416:
        /*08d4*/ 	.word	index@(_Z35group_norm_nhwc_fwd_one_pass_kernelI11Bf16IOBf16WLi128ELi32ELi512EEv26Group_norm_nhwc_fwd_params)
        /*08d8*/ 	.word	0x00000000


	//----- nvinfo : EIATTR_MIN_STACK_SIZE
	.align		4
.L_417:
        /*08dc*/ 	.byte	0x04, 0x12
        /*08de*/ 	.short	(.L_419 - .L_418)
	.align		4
.L_418:
        /*08e0*/ 	.word	index@(_Z35group_norm_nhwc_fwd_one_pass_kernelI11Bf16IOBf16WLi256ELi32ELi512EEv26Group_norm_nhwc_fwd_params)
        /*08e4*/ 	.word	0x00000000


	//----- nvinfo : EIATTR_MIN_STACK_SIZE
	.align		4
.L_419:
        /*08e8*/ 	.byte	0x04, 0x12
        /*08ea*/ 	.short	(.L_421 - .L_420)
	.align		4
.L_420:
        /*08ec*/ 	.word	index@(_Z35group_norm_nhwc_fwd_one_pass_kernelI11Bf16IOBf16WLi512ELi32ELi512EEv26Group_norm_nhwc_fwd_params)
        /*08f0*/ 	.word	0x00000000


	//----- nvinfo : EIATTR_MIN_STACK_SIZE
	.align		4
.L_421:
        /*08f4*/ 	.byte	0x04, 0x12
        /*08f6*/ 	.short	(.L_423 - .L_422)
	.align		4
.L_422:
        /*08f8*/ 	.word	index@(_Z35group_norm_nhwc_fwd_one_pass_kernelI11Bf16IOFp16WLi64ELi32ELi512EEv26Group_norm_nhwc_fwd_params)
        /*08fc*/ 	.word	0x00000000


	//----- nvinfo : EIATTR_MIN_STACK_SIZE
	.align		4
.L_423:
        /*0900*/ 	.byte	0x04, 0x12
        /*0902*/ 	.short	(.L_425 - .L_424)
	.align		4
.L_424:
        /*0904*/ 	.word	index@(_Z35group_norm_nhwc_fwd_one_pass_kernelI11Bf16IOFp16WLi128ELi32ELi512EEv26Group_norm_nhwc_fwd_params)
        /*0908*/ 	.word	0x00000000


	//----- nvinfo : EIATTR_MIN_STACK_SIZE
	.align		4
.L_425:
        /*090c*/ 	.byte	0x04, 0x12
        /*090e*/ 	.short	(.L_427 - .L_426)
	.align		4
.L_426:
        /*0910*/ 	.word	index@(_Z35group_norm_nhwc_fwd_one_pass_kernelI11Bf16IOFp16WLi256ELi32ELi512EEv26Group_norm_nhwc_fwd_params)
        /*0914*/ 	.word	0x00000000


	//----- nvinfo : EIATTR_MIN_STACK_SIZE
	.align		4
.L_427:
        /*0918*/ 	.byte	0x04, 0x12
        /*091a*/ 	.short	(.L_429 - .L_428)
	.align		4
.L_428:
        /*091c*/ 	.word	index@(_Z35group_norm_nhwc_fwd_one_pass_kernelI11Bf16IOFp16WLi512ELi32ELi512EEv26Group_norm_nhwc_fwd_params)
        /*0920*/ 	.word	0x00000000


	//----- nvinfo : EIATTR_MIN_STACK_SIZE
	.align		4
.L_429:
        /*0924*/ 	.byte	0x04, 0x12
        /*0926*/ 	.short	(.L_431 - .L_430)
	.align		4
.L_430:
        /*0928*/ 	.word	index@(_Z35group_norm_nhwc_fwd_one_pass_kernelI11Fp16IOFp32WLi64ELi32ELi512EEv26Group_norm_nhwc_fwd_params)
        /*092c*/ 	.word	0x00000000


	//----- nvinfo : EIATTR_MIN_STACK_SIZE
	.align		4
.L_431:
        /*0930*/ 	.byte	0x04, 0x12
        /*0932*/ 	.short	(.L_433 - .L_432)
	.align		4
.L_432:
        /*0934*/ 	.word	index@(_Z35group_norm_nhwc_fwd_one_pass_kernelI11Fp16IOFp32WLi128ELi32ELi512EEv26Group_norm_nhwc_fwd_params)
        /*0938*/ 	.word	0x00000000


	//----- nvinfo : EIATTR_MIN_STACK_SIZE
	.align		4
.L_433:
        /*093c*/ 	.byte	0x04, 0x12
        /*093e*/ 	.short	(.L_435 - .L_434)
	.align		4
.L_434:
        /*0940*/ 	.word	index@(_Z35group_norm_nhwc_fwd_one_pass_kernelI11Fp16IOFp32WLi256ELi32ELi512EEv26Group_norm_nhwc_fwd_params)
        /*0944*/ 	.word	0x00000000


	//----- nvinfo : EIATTR_MIN_STACK_SIZE
	.align		4
.L_435:
        /*0948*/ 	.byte	0x04, 0x12
        /*094a*/ 	.short	(.L_437 - .L_436)
	.align		4
.L_436:
        /*094c*/ 	.word	index@(_Z35group_norm_nhwc_fwd_one_pass_kernelI11Fp16IOFp32WLi512ELi32ELi512EEv26Group_norm_nhwc_fwd_params)
        /*0950*/ 	.word	0x00000000


	//----- nvinfo : EIATTR_MIN_STACK_SIZE
	.align		4
.L_437:
        /*0954*/ 	.byte	0x04, 0x12
        /*0956*/ 	.short	(.L_439 - .L_438)
	.align		4
.L_438:
        /*0958*/ 	.word	index@(_Z35group_norm_nhwc_fwd_one_pass_kernelI11Fp16IOBf16WLi64ELi32ELi512EEv26Group_norm_nhwc_fwd_params)
        /*095c*/ 	.word	0x00000000


	//----- nvinfo : EIATTR_MIN_STACK_SIZE
	.align		4
.L_439:
        /*0960*/ 	.byte	0x04, 0x12
        /*0962*/ 	.short	(.L_441 - .L_440)
	.align		4
.L_440:
        /*0964*/ 	.word	index@(_Z35group_norm_nhwc_fwd_one_pass_kernelI11Fp16IOBf16WLi128ELi32ELi512EEv26Group_norm_nhwc_fwd_params)
        /*0968*/ 	.word	0x00000000


	//----- nvinfo : EIATTR_MIN_STACK_SIZE
	.align		4
.L_441:
        /*096c*/ 	.byte	0x04, 0x12
        /*096e*/ 	.short	(.L_443 - .L_442)
	.align		4
.L_442:
        /*0970*/ 	.word	index@(_Z35group_norm_nhwc_fwd_one_pass_kernelI11Fp16IOBf16WLi256ELi32ELi512EEv26Group_norm_nhwc_fwd_params)
        /*0974*/ 	.word	0x00000000


	//----- nvinfo : EIATTR_MIN_STACK_SIZE
	.align		4
.L_443:
        /*0978*/ 	.byte	0x04, 0x12
        /*097a*/ 	.short	(.L_445 - .L_444)
	.align		4
.L_444:
        /*097c*/ 	.word	index@(_Z35group_norm_nhwc_fwd_one_pass_kernelI11Fp16IOBf16WLi512ELi32ELi512EEv26Group_norm_nhwc_fwd_params)
        /*0980*/ 	.word	0x00000000


	//----- nvinfo : EIATTR_MIN_STACK_SIZE
	.align		4
.L_445:
        /*0984*/ 	.byte	0x04, 0x12
        /*0986*/ 	.short	(.L_447 - .L_446)
	.align		4
.L_446:
        /*0988*/ 	.word	index@(_Z35group_norm_nhwc_fwd_one_pass_kernelI11Fp16IOFp16WLi64ELi32ELi512EEv26Group_norm_nhwc_fwd_params)
        /*098c*/ 	.word	0x00000000


	//----- nvinfo : EIATTR_MIN_STACK_SIZE
	.align		4
.L_447:
        /*0990*/ 	.byte	0x04, 0x12
        /*0992*/ 	.short	(.L_449 - .L_448)
	.align		4
.L_448:
        /*0994*/ 	.word	index@(_Z35group_norm_nhwc_fwd_one_pass_kernelI11Fp16IOFp16WLi128ELi32ELi512EEv26Group_norm_nhwc_fwd_params)
        /*0998*/ 	.word	0x00000000


	//----- nvinfo : EIATTR_MIN_STACK_SIZE
	.align		4
.L_449:
        /*099c*/ 	.byte	0x04, 0x12
        /*099e*/ 	.short	(.L_451 - .L_450)
	.align		4
.L_450:
        /*09a0*/ 	.word	index@(_Z35group_norm_nhwc_fwd_one_pass_kernelI11Fp16IOFp16WLi256ELi32ELi512EEv26Group_norm_nhwc_fwd_params)
        /*09a4*/ 	.word	0x00000000


	//----- nvinfo : EIATTR_MIN_STACK_SIZE
	.align		4
.L_451:
        /*09a8*/ 	.byte	0x04, 0x12
        /*09aa*/ 	.short	(.L_453 - .L_452)
	.align		4
.L_452:
        /*09ac*/ 	.word	index@(_Z35group_norm_nhwc_fwd_one_pass_kernelI11Fp16IOFp16WLi512ELi32ELi512EEv26Group_norm_nhwc_fwd_params)
        /*09b0*/ 	.word	0x00000000


	//----- nvinfo : EIATTR_MIN_STACK_SIZE
	.align		4
.L_453:
        /*09b4*/ 	.byte	0x04, 0x12
        /*09b6*/ 	.short	(.L_455 - .L_454)
	.align		4
.L_454:
        /*09b8*/ 	.word	index@(_Z35group_norm_nhwc_fwd_one_pass_kernelI11Fp32IOFp32WLi64ELi32ELi512EEv26Group_norm_nhwc_fwd_params)
        /*09bc*/ 	.word	0x00000000


	//----- nvinfo : EIATTR_MIN_STACK_SIZE
	.align		4
.L_455:
        /*09c0*/ 	.byte	0x04, 0x12
        /*09c2*/ 	.short	(.L_457 - .L_456)
	.align		4
.L_456:
        /*09c4*/ 	.word	index@(_Z35group_norm_nhwc_fwd_one_pass_kernelI11Fp32IOFp32WLi128ELi32ELi512EEv26Group_norm_nhwc_fwd_params)
        /*09c8*/ 	.word	0x00000000


	//----- nvinfo : EIATTR_MIN_STACK_SIZE
	.align		4
.L_457:
        /*09cc*/ 	.byte	0x04, 0x12
        /*09ce*/ 	.short	(.L_459 - .L_458)
	.align		4
.L_458:
        /*09d0*/ 	.word	index@(_Z35group_norm_nhwc_fwd_one_pass_kernelI11Fp32IOFp32WLi256ELi32ELi512EEv26Group_norm_nhwc_fwd_params)
        /*09d4*/ 	.word	0x00000000


	//----- nvinfo : EIATTR_MIN_STACK_SIZE
	.align		4
.L_459:
        /*09d8*/ 	.byte	0x04, 0x12
        /*09da*/ 	.short	(.L_461 - .L_460)
	.align		4
.L_460:
        /*09dc*/ 	.word	index@(_Z35group_norm_nhwc_fwd_one_pass_kernelI11Fp32IOFp32WLi512ELi32ELi512EEv26Group_norm_nhwc_fwd_params)
        /*09e0*/ 	.word	0x00000000


	//----- nvinfo : EIATTR_MIN_STACK_SIZE
	.align		4
.L_461:
        /*09e4*/ 	.byte	0x04, 0x12
        /*09e6*/ 	.short	(.L_463 - .L_462)
	.align		4
.L_462:
        /*09e8*/ 	.word	index@(_Z35group_norm_nhwc_fwd_one_pass_kernelI11Fp32IOBf16WLi64ELi32ELi512EEv26Group_norm_nhwc_fwd_params)
        /*09ec*/ 	.word	0x00000000


	//----- nvinfo : EIATTR_MIN_STACK_SIZE
	.align		4
.L_463:
        /*09f0*/ 	.byte	0x04, 0x12
        /*09f2*/ 	.short	(.L_465 - .L_464)
	.align		4
.L_464:
        /*09f4*/ 	.word	index@(_Z35group_norm_nhwc_fwd_one_pass_kernelI11Fp32IOBf16WLi128ELi32ELi512EEv26Group_norm_nhwc_fwd_params)
        /*09f8*/ 	.word	0x00000000


	//----- nvinfo : EIATTR_MIN_STACK_SIZE
	.align		4
.L_465:
        /*09fc*/ 	.byte	0x04, 0x12
        /*09fe*/ 	.short	(.L_467 - .L_466)
	.align		4
.L_466:
        /*0a00*/ 	.word	index@(_Z35group_norm_nhwc_fwd_one_pass_kernelI11Fp32IOBf16WLi256ELi32ELi512EEv26Group_norm_nhwc_fwd_params)
        /*0a04*/ 	.word	0x00000000


	//----- nvinfo : EIATTR_MIN_STACK_SIZE
	.align		4
.L_467:
        /*0a08*/ 	.byte	0x04, 0x12
        /*0a0a*/ 	.short	(.L_469 - .L_468)
	.align		4
.L_468:
        /*0a0c*/ 	.word	index@(_Z35group_norm_nhwc_fwd_one_pass_kernelI11Fp32IOBf16WLi512ELi32ELi512EEv26Group_norm_nhwc_fwd_params)
        /*0a10*/ 	.word	0x00000000


	//----- nvinfo : EIATTR_MIN_STACK_SIZE
	.align		4
.L_469:
        /*0a14*/ 	.byte	0x04, 0x12
        /*0a16*/ 	.short	(.L_471 - .L_470)
	.align		4
.L_470:
        /*0a18*/ 	.word	index@(_Z35group_norm_nhwc_fwd_one_pass_kernelI11Fp32IOFp16WLi64ELi32ELi512EEv26Group_norm_nhwc_fwd_params)
        /*0a1c*/ 	.word	0x00000000


	//----- nvinfo : EIATTR_MIN_STACK_SIZE
	.align		4
.L_471:
        /*0a20*/ 	.byte	0x04, 0x12
        /*0a22*/ 	.short	(.L_473 - .L_472)
	.align		4
.L_472:
        /*0a24*/ 	.word	index@(_Z35group_norm_nhwc_fwd_one_pass_kernelI11Fp32IOFp16WLi128ELi32ELi512EEv26Group_norm_nhwc_fwd_params)
        /*0a28*/ 	.word	0x00000000


	//----- nvinfo : EIATTR_MIN_STACK_SIZE
	.align		4
.L_473:
        /*0a2c*/ 	.byte	0x04, 0x12
        /*0a2e*/ 	.short	(.L_475 - .L_474)
	.align		4
.L_474:
        /*0a30*/ 	.word	index@(_Z35group_norm_nhwc_fwd_one_pass_kernelI11Fp32IOFp16WLi256ELi32ELi512EEv26Group_norm_nhwc_fwd_params)
        /*0a34*/ 	.word	0x00000000


	//----- nvinfo : EIATTR_MIN_STACK_SIZE
	.align		4
.L_475:
        /*0a38*/ 	.byte	0x04, 0x12
        /*0a3a*/ 	.short	(.L_477 - .L_476)
	.align		4
.L_476:
        /*0a3c*/ 	.word	index@(_Z35group_norm_nhwc_fwd_one_pass_kernelI11Fp32IOFp16WLi512ELi32ELi512EEv26Group_norm_nhwc_fwd_params)
        /*0a40*/ 	.word	0x00000000
.L_477:


//--------------------- .nv.compat                --------------------------
	.section	.nv.compat,"",@"SHT_CUDA_COMPAT_INFO"
	.align	4
        /*0000*/ 	.byte	0x02, 0x09, 0x01, 0x00, 0x02, 0x02, 0x01, 0x00, 0x02, 0x05, 0x05, 0x00, 0x03, 0x07, 0x01, 0x01
        /*0010*/ 	.byte	0x02, 0x03, 0x00, 0x00, 0x02, 0x06, 0x01, 0x00, 0x04, 0x0b, 0x08, 0x00, 0x00, 0x00, 0x00, 0x00
        /*0020*/ 	.byte	0x00, 0x00, 0x00, 0x00


//--------------------- .nv.info._ZN3cub18CUB_300001_SM_10306detail11EmptyKernelIvEEvv --------------------------
	.section	.nv.info._ZN3cub18CUB_300001_SM_10306detail11EmptyKernelIvEEvv,"",@"SHT_CUDA_INFO"
	.sectionflags	@""
	.align	4


	//----- nvinfo : EIATTR_CUDA_API_VERSION
	.align		4
        /*0000*/ 	.byte	0x04, 0x37
        /*0002*/ 	.short	(.L_479 - .L_478)
.L_478:
        /*0004*/ 	.word	0x00000082


	//----- nvinfo : EIATTR_SPARSE_MMA_MASK
	.align		4
.L_479:
        /*0008*/ 	.byte	0x03, 0x50
        /*000a*/ 	.short	0x0000


	//----- nvinfo : EIATTR_MAXREG_COUNT
	.align		4
        /*000c*/ 	.byte	0x03, 0x1b
        /*000e*/ 	.short	0x00ff


	//----- nvinfo : EIATTR_MERCURY_ISA_VERSION
	.align		4
        /*0010*/ 	.byte	0x03, 0x5f
        /*0012*/ 	.short	0x0101


	//----- nvinfo : EIATTR_VRC_CTA_INIT_COUNT
	.align		4
        /*0014*/ 	.byte	0x02, 0x4a
	.zero		1
	.zero		1


	//----- nvinfo : EIATTR_EXIT_INSTR_OFFSETS
	.align		4
        /*0018*/ 	.byte	0x04, 0x1c
        /*001a*/ 	.short	(.L_481 - .L_480)


	//   ....[0]....
.L_480:
        /*001c*/ 	.word	0x00000010


	//----- nvinfo : EIATTR_SW_WAR
	.align		4
.L_481:
        /*0020*/ 	.byte	0x04, 0x36
        /*0022*/ 	.short	(.L_483 - .L_482)
.L_482:
        /*0024*/ 	.word	0x00000008
.L_483:


//--------------------- .nv.info._Z35group_norm_nhwc_bwd_one_pass_kernelI11Bf16IOFp32WLi64ELi32ELi512EEv26Group_norm_nhwc_bwd_params --------------------------
	.section	.nv.info._Z35group_norm_nhwc_bwd_one_pass_kernelI11Bf16IOFp32WLi64ELi32ELi512EEv26Group_norm_nhwc_bwd_params,"",@"SHT_CUDA_INFO"
	.sectionflags	@""
	.align	4


	//----- nvinfo : EIATTR_CUDA_API_VERSION
	.align		4
        /*0000*/ 	.byte	0x04, 0x37
        /*0002*/ 	.short	(.L_485 - .L_484)
.L_484:
        /*0004*/ 	.word	0x00000082


	//----- nvinfo : EIATTR_KPARAM_INFO
	.align		4
.L_485:
        /*0008*/ 	.byte	0x04, 0x17
        /*000a*/ 	.short	(.L_487 - .L_486)
.L_486:
        /*000c*/ 	.word	0x00000000
        /*0010*/ 	.short	0x0000
        /*0012*/ 	.short	0x0000
        /*0014*/ 	.byte	0x00, 0xf0, 0xe1, 0x02


	//----- nvinfo : EIATTR_SPARSE_MMA_MASK
	.align		4
.L_487:
        /*0018*/ 	.byte	0x03, 0x50
        /*001a*/ 	.short	0x0000


	//----- nvinfo : EIATTR_MAXREG_COUNT
	.align		4
        /*001c*/ 	.byte	0x03, 0x1b
        /*001e*/ 	.short	0x0080


	//----- nvinfo : EIATTR_NUM_BARRIERS
	.align		4
        /*0020*/ 	.byte	0x02, 0x4c
        /*0022*/ 	.byte	0x01
	.zero		1


	//----- nvinfo : EIATTR_MERCURY_ISA_VERSION
	.align		4
        /*0024*/ 	.byte	0x03, 0x5f
        /*0026*/ 	.short	0x0101


	//----- nvinfo : EIATTR_INT_WARP_WIDE_INSTR_OFFSETS
	.align		4
        /*0028*/ 	.byte	0x04, 0x31
        /*002a*/ 	.short	(.L_489 - .L_488)


	//   ....[0]....
.L_488:
        /*002c*/ 	.word	0x00002460


	//   ....[1]....
        /*0030*/ 	.word	0x00002480


	//   ....[2]....
        /*0034*/ 	.word	0x000024b0


	//   ....[3]....
        /*0038*/ 	.word	0x00002500


	//   ....[4]....
        /*003c*/ 	.word	0x00002680


	//   ....[5]....
        /*0040*/ 	.word	0x000026d0


	//   ....[6]....
        /*0044*/ 	.word	0x000026e0


	//   ....[7]....
        /*0048*/ 	.word	0x00002730


	//----- nvinfo : EIATTR_COOP_GROUP_MASK_REGIDS
	.align		4
.L_489:
        /*004c*/ 	.byte	0x04, 0x29
        /*004e*/ 	.short	(.L_491 - .L_490)


	//   ....[0]....
.L_490:
        /*0050*/ 	.word	0xffffffff


	//   ....[1]....
        /*0054*/ 	.word	0xffffffff


	//   ....[2]....
        /*0058*/ 	.word	0xffffffff


	//   ....[3]....
        /*005c*/ 	.word	0xffffffff


	//   ....[4]....
        /*0060*/ 	.word	0xffffffff


	//   ....[5]....
        /*0064*/ 	.word	0xffffffff


	//   ....[6]....
        /*0068*/ 	.word	0xffffffff


	//   ....[7]....
        /*006c*/ 	.word	0xffffffff


	//   ....[8]....
        /*0070*/ 	.word	0xffffffff


	//   ....[9]....
        /*0074*/ 	.word	0xffffffff


	//----- nvinfo : EIATTR_COOP_GROUP_INSTR_OFFSETS
	.align		4
.L_491:
        /*0078*/ 	.byte	0x04, 0x28
        /*007a*/ 	.short	(.L_493 - .L_492)


	//   ....[0]....
.L_492:
        /*007c*/ 	.word	0x00001030


	//   ....[1]....
        /*0080*/ 	.word	0x00001070


	//   ....[2]....
        /*0084*/ 	.word	0x000010d0


	//   ....[3]....
        /*0088*/ 	.word	0x000010f0


	//   ....[4]....
        /*008c*/ 	.word	0x00001120


	//   ....[5]....
        /*0090*/ 	.word	0x00001140


	//   ....[6]....
        /*0094*/ 	.word	0x00001170


	//   ....[7]....
        /*0098*/ 	.word	0x00001190


	//   ....[8]....
        /*009c*/ 	.word	0x000011e0


	//   ....[9]....
        /*00a0*/ 	.word	0x000011f0


	//----- nvinfo : EIATTR_VRC_CTA_INIT_COUNT
	.align		4
.L_493:
        /*00a4*/ 	.byte	0x02, 0x4a
	.zero		1
	.zero		1


	//----- nvinfo : EIATTR_EXIT_INSTR_OFFSETS
	.align		4
        /*00a8*/ 	.byte	0x04, 0x1c
        /*00aa*/ 	.short	(.L_495 - .L_494)


	//   ....[0]....
.L_494:
        /*00ac*/ 	.word	0x00003650


	//   ....[1]....
        /*00b0*/ 	.word	0x00003780


	//   ....[2]....
        /*00b4*/ 	.word	0x00003c90


	//   ....[3]....
        /*00b8*/ 	.word	0x00004240


	//----- nvinfo : EIATTR_MAX_THREADS
	.align		4
.L_495:
        /*00bc*/ 	.byte	0x04, 0x05
        /*00be*/ 	.short	(.L_497 - .L_496)
.L_496:
        /*00c0*/ 	.word	0x00000200
        /*00c4*/ 	.word	0x00000001
        /*00c8*/ 	.word	0x00000001


	//----- nvinfo : EIATTR_CRS_STACK_SIZE
	.align		4
.L_497:
        /*00cc*/ 	.byte	0x04, 0x1e
        /*00ce*/ 	.short	(.L_499 - .L_498)
.L_498:
        /*00d0*/ 	.word	0x00000000


	//----- nvinfo : EIATTR_CBANK_PARAM_SIZE
	.align		4
.L_499:
        /*00d4*/ 	.byte	0x03, 0x19
        /*00d6*/ 	.short	0x00b8


	//----- nvinfo : EIATTR_PARAM_CBANK
	.align		4
        /*00d8*/ 	.byte	0x04, 0x0a
        /*00da*/ 	.short	(.L_501 - .L_500)
	.align		4
.L_500:
        /*00dc*/ 	.word	index@(.nv.constant0._Z35group_norm_nhwc_bwd_one_pass_kernelI11Bf16IOFp32WLi64ELi32ELi512EEv26Group_norm_nhwc_bwd_params)
        /*00e0*/ 	.short	0x0380
        /*00e2*/ 	.short	0x00b8


	//----- nvinfo : EIATTR_SW_WAR
	.align		4
.L_501:
        /*00e4*/ 	.byte	0x04, 0x36
        /*00e6*/ 	.short	(.L_503 - .L_502)
.L_502:
        /*00e8*/ 	.word	0x00000008
.L_503:


//--------------------- .nv.info._Z35group_norm_nhwc_bwd_one_pass_kernelI11Bf16IOFp32WLi128ELi32ELi512EEv26Group_norm_nhwc_bwd_params --------------------------
	.section	.nv.info._Z35group_norm_nhwc_bwd_one_pass_kernelI11Bf16IOFp32WLi128ELi32ELi512EEv26Group_norm_nhwc_bwd_params,"",@"SHT_CUDA_INFO"
	.sectionflags	@""
	.align	4


	//----- nvinfo : EIATTR_CUDA_API_VERSION
	.align		4
        /*0000*/ 	.byte	0x04, 0x37
        /*0002*/ 	.short	(.L_505 - .L_504)
.L_504:
        /*0004*/ 	.word	0x00000082


	//----- nvinfo : EIATTR_KPARAM_INFO
	.align		4
.L_505:
        /*0008*/ 	.byte	0x04, 0x17
        /*000a*/ 	.short	(.L_507 - .L_506)
.L_506:
        /*000c*/ 	.word	0x00000000
        /*0010*/ 	.short	0x0000
        /*0012*/ 	.short	0x0000
        /*0014*/ 	.byte	0x00, 0xf0, 0xe1, 0x02


	//----- nvinfo : EIATTR_SPARSE_MMA_MASK
	.align		4
.L_507:
        /*0018*/ 	.byte	0x03, 0x50
        /*001a*/ 	.short	0x0000


	//----- nvinfo : EIATTR_MAXREG_COUNT
	.align		4
        /*001c*/ 	.byte	0x03, 0x1b
        /*001e*/ 	.short	0x0080


	//----- nvinfo : EIATTR_NUM_BARRIERS
	.align		4
        /*0020*/ 	.byte	0x02, 0x4c
        /*0022*/ 	.byte	0x01
	.zero		1


	//----- nvinfo : EIATTR_MERCURY_ISA_VERSION
	.align		4
        /*0024*/ 	.byte	0x03, 0x5f
        /*0026*/ 	.short	0x0101


	//----- nvinfo : EIATTR_INT_WARP_WIDE_INSTR_OFFSETS
	.align		4
        /*0028*/ 	.byte	0x04, 0x31
        /*002a*/ 	.short	(.L_509 - .L_508)


	//   ....[0]....
.L_508:
        /*002c*/ 	.word	0x00001ac0


	//----- nvinfo : EIATTR_COOP_GROUP_MASK_REGIDS
	.align		4
.L_509:
        /*0030*/ 	.byte	0x04, 0x29
        /*0032*/ 	.short	(.L_511 - .L_510)


	//   ....[0]....
.L_510:
        /*0034*/ 	.word	0xffffffff


	//   ....[1]....
        /*0038*/ 	.word	0xffffffff


	//   ....[2]....
        /*003c*/ 	.word	0xffffffff


	//   ....[3]....
        /*0040*/ 	.word	0xffffffff


	//   ....[4]....
        /*0044*/ 	.word	0xffffffff


	//   ....[5]....
        /*0048*/ 	.word	0xffffffff


	//   ....[6]....
        /*004c*/ 	.word	0xffffffff


	//   ....[7]....
        /*0050*/ 	.word	0xffffffff


	//   ....[8]....
        /*0054*/ 	.word	0xffffffff


	//   ....[9]....
        /*0058*/ 	.word	0xffffffff


	//----- nvinfo : EIATTR_COOP_GROUP_INSTR_OFFSETS
	.align		4
.L_511:
        /*005c*/ 	.byte	0x04, 0x28
        /*005e*/ 	.short	(.L_513 - .L_512)


	//   ....[0]....
.L_512:
        /*0060*/ 	.word	0x00001860


	//   ....[1]....
        /*0064*/ 	.word	0x000018a0


	//   ....[2]....
        /*0068*/ 	.word	0x00001930


	//   ....[3]....
        /*006c*/ 	.word	0x00001960


	//   ....[4]....
        /*0070*/ 	.word	0x000019a0


	//   ....[5]....
        /*0074*/ 	.word	0x000019c0


	//   ....[6]....
        /*0078*/ 	.word	0x000019f0


	//   ....[7]....
        /*007c*/ 	.word	0x00001a10


	//   ....[8]....
        /*0080*/ 	.word	0x00001a60


	//   ....[9]....
        /*0084*/ 	.word	0x00001a70


	//----- nvinfo : EIATTR_VRC_CTA_INIT_COUNT
	.align		4
.L_513:
        /*0088*/ 	.byte	0x02, 0x4a
	.zero		1
	.zero		1


	//----- nvinfo : EIATTR_EXIT_INSTR_OFFSETS
	.align		4
        /*008c*/ 	.byte	0x04, 0x1c
        /*008e*/ 	.short	(.L_515 - .L_514)


	//   ....[0]....
.L_514:
        /*0090*/ 	.word	0x000043f0


	//   ....[1]....
        /*0094*/ 	.word	0x00004520


	//   ....[2]....
        /*0098*/ 	.word	0x00004a40


	//   ....[3]....
        /*009c*/ 	.word	0x00004ff0


	//----- nvinfo : EIATTR_MAX_THREADS
	.align		4
.L_515:
        /*00a0*/ 	.byte	0x04, 0x05
        /*00a2*/ 	.short	(.L_517 - .L_516)
.L_516:
        /*00a4*/ 	.word	0x00000200
        /*00a8*/ 	.word	0x00000001
        /*00ac*/ 	.word	0x00000001


	//----- nvinfo : EIATTR_CRS_STACK_SIZE
	.align		4
.L_517:
        /*00b0*/ 	.byte	0x04, 0x1e
        /*00b2*/ 	.short	(.L_519 - .L_518)
.L_518:
        /*00b4*/ 	.word	0x00000000


	//----- nvinfo : EIATTR_CBANK_PARAM_SIZE
	.align		4
.L_519:
        /*00b8*/ 	.byte	0x03, 0x19
        /*00ba*/ 	.short	0x00b8


	//----- nvinfo : EIATTR_PARAM_CBANK
	.align		4
        /*00bc*/ 	.byte	0x04, 0x0a
        /*00be*/ 	.short	(.L_521 - .L_520)
	.align		4
.L_520:
        /*00c0*/ 	.word	index@(.nv.constant0._Z35group_norm_nhwc_bwd_one_pass_kernelI11Bf16IOFp32WLi128ELi32ELi512EEv26Group_norm_nhwc_bwd_params)
        /*00c4*/ 	.short	0x0380
        /*00c6*/ 	.short	0x00b8


	//----- nvinfo : EIATTR_SW_WAR
	.align		4
.L_521:
        /*00c8*/ 	.byte	0x04, 0x36
        /*00ca*/ 	.short	(.L_523 - .L_522)
.L_522:
        /*00cc*/ 	.word	0x00000008
.L_523:


//--------------------- .nv.info._Z35group_norm_nhwc_bwd_one_pass_kernelI11Bf16IOFp32WLi256ELi32ELi512EEv26Group_norm_nhwc_bwd_params --------------------------
	.section	.nv.info._Z35group_norm_nhwc_bwd_one_pass_kernelI11Bf16IOFp32WLi256ELi32ELi512EEv26Group_norm_nhwc_bwd_params,"",@"SHT_CUDA_INFO"
	.sectionflags	@""
	.align	4


	//----- nvinfo : EIATTR_CUDA_API_VERSION
	.align		4
        /*0000*/ 	.byte	0x04, 0x37
        /*0002*/ 	.short	(.L_525 - .L_524)
.L_524:
        /*0004*/ 	.word	0x00000082


	//----- nvinfo : EIATTR_KPARAM_INFO
	.align		4
.L_525:
        /*0008*/ 	.byte	0x04, 0x17
        /*000a*/ 	.short	(.L_527 - .L_526)
.L_526:
        /*000c*/ 	.word	0x00000000
        /*0010*/ 	.short	0x0000
        /*0012*/ 	.short	0x0000
        /*0014*/ 	.byte	0x00, 0xf0, 0xe1, 0x02


	//----- nvinfo : EIATTR_SPARSE_MMA_MASK
	.align		4
.L_527:
        /*0018*/ 	.byte	0x03, 0x50
        /*001a*/ 	.short	0x0000


	//----- nvinfo : EIATTR_MAXREG_COUNT
	.align		4
        /*001c*/ 	.byte	0x03, 0x1b
        /*001e*/ 	.short	0x0080


	//----- nvinfo : EIATTR_NUM_BARRIERS
	.align		4
        /*0020*/ 	.byte	0x02, 0x4c
        /*0022*/ 	.byte	0x01
	.zero		1


	//----- nvinfo : EIATTR_MERCURY_ISA_VERSION
	.align		4
        /*0024*/ 	.byte	0x03, 0x5f
        /*0026*/ 	.short	0x0101


	//----- nvinfo : EIATTR_INT_WARP_WIDE_INSTR_OFFSETS
	.align		4
        /*0028*/ 	.byte	0x04, 0x31
        /*002a*/ 	.short	(.L_529 - .L_528)


	//   ....[0]....
.L_528:
        /*002c*/ 	.word	0x00002fe0


	//----- nvinfo : EIATTR_COOP_GROUP_MASK_REGIDS
	.align		4
.L_529:
        /*0030*/ 	.byte	0x04, 0x29
        /*0032*/ 	.short	(.L_531 - .L_530)


	//   ....[0]....
.L_530:
        /*0034*/ 	.word	0xffffffff


	//   ....[1]....
        /*0038*/ 	.word	0xffffffff


	//   ....[2]....
        /*003c*/ 	.word	0xffffffff


	//   ....[3]....
        /*0040*/ 	.word	0xffffffff


	//   ....[4]....
        /*0044*/ 	.word	0xffffffff


	//   ....[5]....
        /*0048*/ 	.word	0xffffffff


	//   ....[6]....
        /*004c*/ 	.word	0xffffffff


	//   ....[7]....
        /*0050*/ 	.word	0xffffffff


	//   ....[8]....
        /*0054*/ 	.word	0xffffffff


	//   ....[9]....
        /*0058*/ 	.word	0xffffffff


	//----- nvinfo : EIATTR_COOP_GROUP_INSTR_OFFSETS
	.align		4
.L_531:
        /*005c*/ 	.byte	0x04, 0x28
        /*005e*/ 	.short	(.L_533 - .L_532)


	//   ....[0]....
.L_532:
        /*0060*/ 	.word	0x00002da0


	//   ....[1]....
        /*0064*/ 	.word	0x00002dd0


	//   ....[2]....
        /*0068*/ 	.word	0x00002e60


	//   ....[3]....
        /*006c*/ 	.word	0x00002e70


	//   ....[4]....
        /*0070*/ 	.word	0x00002ea0


	//   ....[5]....
        /*0074*/ 	.word	0x00002ec0


	//   ....[6]....
        /*0078*/ 	.word	0x00002ef0


	//   ....[7]....
        /*007c*/ 	.word	0x00002f10


	//   ....[8]....
        /*0080*/ 	.word	0x00002f80


	//   ....[9]....
        /*0084*/ 	.word	0x00002f90


	//----- nvinfo : EIATTR_VRC_CTA_INIT_COUNT
	.align		4
.L_533:
        /*0088*/ 	.byte	0x02, 0x4a
	.zero		1
	.zero		1


	//----- nvinfo : EIATTR_EXIT_INSTR_OFFSETS
	.align		4
        /*008c*/ 	.byte	0x04, 0x1c
        /*008e*/ 	.short	(.L_535 - .L_534)


	//   ....[0]....
.L_534:
        /*0090*/ 	.word	0x000065c0


	//   ....[1]....
        /*0094*/ 	.word	0x000066f0


	//   ....[2]....
        /*0098*/ 	.word	0x00006c00


	//   ....[3]....
        /*009c*/ 	.word	0x000071b0


	//----- nvinfo : EIATTR_MAX_THREADS
	.align		4
.L_535:
        /*00a0*/ 	.byte	0x04, 0x05
        /*00a2*/ 	.short	(.L_537 - .L_536)
.L_536:
        /*00a4*/ 	.word	0x00000200
        /*00a8*/ 	.word	0x00000001
        /*00ac*/ 	.word	0x00000001


	//----- nvinfo : EIATTR_CRS_STACK_SIZE
	.align		4
.L_537:
        /*00b0*/ 	.byte	0x04, 0x1e
        /*00b2*/ 	.short	(.L_539 - .L_538)
.L_538:
        /*00b4*/ 	.word	0x00000000


	//----- nvinfo : EIATTR_CBANK_PARAM_SIZE
	.align		4
.L_539:
        /*00b8*/ 	.byte	0x03, 0x19
        /*00ba*/ 	.short	0x00b8


	//----- nvinfo : EIATTR_PARAM_CBANK
	.align		4
        /*00bc*/ 	.byte	0x04, 0x0a
        /*00be*/ 	.short	(.L_541 - .L_540)
	.align		4
.L_540:
        /*00c0*/ 	.word	index@(.nv.constant0._Z35group_norm_nhwc_bwd_one_pass_kernelI11Bf16IOFp32WLi256ELi32ELi512EEv26Group_norm_nhwc_bwd_params)
        /*00c4*/ 	.short	0x0380
        /*00c6*/ 	.short	0x00b8


	//----- nvinfo : EIATTR_SW_WAR
	.align		4
.L_541:
        /*00c8*/ 	.byte	0x04, 0x36
        /*00ca*/ 	.short	(.L_543 - .L_542)
.L_542:
        /*00cc*/ 	.word	0x00000008
.L_543:


//--------------------- .nv.info._Z35group_norm_nhwc_bwd_one_pass_kernelI11Bf16IOFp32WLi512ELi32ELi512EEv26Group_norm_nhwc_bwd_params --------------------------
	.section	.nv.info._Z35group_norm_nhwc_bwd_one_pass_kernelI11Bf16IOFp32WLi512ELi32ELi512EEv26Group_norm_nhwc_bwd_params,"",@"SHT_CUDA_INFO"
	.sectionflags	@""
	.align	4


	//----- nvinfo : EIATTR_CUDA_API_VERSION
	.align		4
        /*0000*/ 	.byte	0x04, 0x37
        /*0002*/ 	.short	(.L_545 - .L_544)
.L_544:
        /*0004*/ 	.word	0x00000082


	//----- nvinfo : EIATTR_KPARAM_INFO
	.align		4
.L_545:
        /*0008*/ 	.byte	0x04, 0x17
        /*000a*/ 	.short	(.L_547 - .L_546)
.L_546:
        /*000c*/ 	.word	0x00000000
        /*0010*/ 	.short	0x0000
        /*0012*/ 	.short	0x0000
        /*0014*/ 	.byte	0x00, 0xf0, 0xe1, 0x02


	//----- nvinfo : EIATTR_SPARSE_MMA_MASK
	.align		4
.L_547:
        /*0018*/ 	.byte	0x03, 0x50
        /*001a*/ 	.short	0x0000


	//----- nvinfo : EIATTR_MAXREG_COUNT
	.align		4
        /*001c*/ 	.byte	0x03, 0x1b
        /*001e*/ 	.short	0x0080


	//----- nvinfo : EIATTR_NUM_BARRIERS
	.align		4
        /*0020*/ 	.byte	0x02, 0x4c
        /*0022*/ 	.byte	0x01
	.zero		1


	//----- nvinfo : EIATTR_MERCURY_ISA_VERSION
	.align		4
        /*0024*/ 	.byte	0x03, 0x5f
        /*0026*/ 	.short	0x0101


	//----- nvinfo : EIATTR_INT_WARP_WIDE_INSTR_OFFSETS
	.align		4
        /*0028*/ 	.byte	0x04, 0x31
        /*002a*/ 	.short	(.L_549 - .L_548)


	//   ....[0]....
.L_548:
        /*002c*/ 	.word	0x00005590


	//----- nvinfo : EIATTR_COOP_GROUP_MASK_REGIDS
	.align		4
.L_549:
        /*0030*/ 	.byte	0x04, 0x29
        /*0032*/ 	.short	(.L_551 - .L_550)


	//   ....[0]....
.L_550:
        /*0034*/ 	.word	0xffffffff


	//   ....[1]....
        /*0038*/ 	.word	0xffffffff


	//   ....[2]....
        /*003c*/ 	.word	0xffffffff


	//   ....[3]....
        /*0040*/ 	.word	0xffffffff


	//   ....[4]....
        /*0044*/ 	.word	0xffffffff


	//   ....[5]....
        /*0048*/ 	.word	0xffffffff


	//   ....[6]....
        /*004c*/ 	.word	0xffffffff


	//   ....[7]....
        /*0050*/ 	.word	0xffffffff


	//   ....[8]....
        /*0054*/ 	.word	0xffffffff


	//   ....[9]....
        /*0058*/ 	.word	0xffffffff


	//----- nvinfo : EIATTR_COOP_GROUP_INSTR_OFFSETS
	.align		4
.L_551:
        /*005c*/ 	.byte	0x04, 0x28
        /*005e*/ 	.short	(.L_553 - .L_552)


	//   ....[0]....
.L_552:
        /*0060*/ 	.word	0x00005320


	//   ....[1]....
        /*0064*/ 	.word	0x00005360


	//   ....[2]....
        /*0068*/ 	.word	0x00005400


	//   ....[3]....
        /*006c*/ 	.word	0x00005430


	//   ....[4]....
        /*0070*/ 	.word	0x00005470


	//   ....[5]....
        /*0074*/ 	.word	0x00005490


	//   ....[6]....
        /*0078*/ 	.word	0x000054c0


	//   ....[7]....
        /*007c*/ 	.word	0x000054e0


	//   ....[8]....
        /*0080*/ 	.word	0x00005530


	//   ....[9]....
        /*0084*/ 	.word	0x00005540


	//----- nvinfo : EIATTR_VRC_CTA_INIT_COUNT
	.align		4
.L_553:
        /*0088*/ 	.byte	0x02, 0x4a
	.zero		1
	.zero		1


	//----- nvinfo : EIATTR_EXIT_INSTR_OFFSETS
	.align		4
        /*008c*/ 	.byte	0x04, 0x1c
        /*008e*/ 	.short	(.L_555 - .L_554)


	//   ....[0]....
.L_554:
        /*0090*/ 	.word	0x0000a630


	//   ....[1]....
        /*0094*/ 	.word	0x0000a760


	//   ....[2]....
        /*0098*/ 	.word	0x0000ac80


	//   ....[3]....
        /*009c*/ 	.word	0x0000b230


	//----- nvinfo : EIATTR_MAX_THREADS
	.align		4
.L_555:
        /*00a0*/ 	.byte	0x04, 0x05
        /*00a2*/ 	.short	(.L_557 - .L_556)
.L_556:
        /*00a4*/ 	.word	0x00000200
        /*00a8*/ 	.word	0x00000001
        /*00ac*/ 	.word	0x00000001


	//----- nvinfo : EIATTR_CRS_STACK_SIZE
	.align		4
.L_557:
        /*00b0*/ 	.byte	0x04, 0x1e
        /*00b2*/ 	.short	(.L_559 - .L_558)
.L_558:
        /*00b4*/ 	.word	0x00000000


	//----- nvinfo : EIATTR_CBANK_PARAM_SIZE
	.align		4
.L_559:
        /*00b8*/ 	.byte	0x03, 0x19
        /*00ba*/ 	.short	0x00b8


	//----- nvinfo : EIATTR_PARAM_CBANK
	.align		4
        /*00bc*/ 	.byte	0x04, 0x0a
        /*00be*/ 	.short	(.L_561 - .L_560)
	.align		4
.L_560:
        /*00c0*/ 	.word	index@(.nv.constant0._Z35group_norm_nhwc_bwd_one_pass_kernelI11Bf16IOFp32WLi512ELi32ELi512EEv26Group_norm_nhwc_bwd_params)
        /*00c4*/ 	.short	0x0380
        /*00c6*/ 	.short	0x00b8


	//----- nvinfo : EIATTR_SW_WAR
	.align		4
.L_561:
        /*00c8*/ 	.byte	0x04, 0x36
        /*00ca*/ 	.short	(.L_563 - .L_562)
.L_562:
        /*00cc*/ 	.word	0x00000008
.L_563:


//--------------------- .nv.info._Z35group_norm_nhwc_bwd_one_pass_kernelI11Bf16IOBf16WLi64ELi32ELi512EEv26Group_norm_nhwc_bwd_params --------------------------
	.section	.nv.info._Z35group_norm_nhwc_bwd_one_pass_kernelI11Bf16IOBf16WLi64ELi32ELi512EEv26Group_norm_nhwc_bwd_params,"",@"SHT_CUDA_INFO"
	.sectionflags	@""
	.align	4


	//----- nvinfo : EIATTR_CUDA_API_VERSION
	.align		4
        /*0000*/ 	.byte	0x04, 0x37
        /*0002*/ 	.short	(.L_565 - .L_564)
.L_564:
        /*0004*/ 	.word	0x00000082


	//----- nvinfo : EIATTR_KPARAM_INFO
	.align		4
.L_565:
        /*0008*/ 	.byte	0x04, 0x17
        /*000a*/ 	.short	(.L_567 - .L_566)
.L_566:
        /*000c*/ 	.word	0x00000000
        /*0010*/ 	.short	0x0000
        /*0012*/ 	.short	0x0000
        /*0014*/ 	.byte	0x00, 0xf0, 0xe1, 0x02


	//----- nvinfo : EIATTR_SPARSE_MMA_MASK
	.align		4
.L_567:
        /*0018*/ 	.byte	0x03, 0x50
        /*001a*/ 	.short	0x0000


	//----- nvinfo : EIATTR_MAXREG_COUNT
	.align		4
        /*001c*/ 	.byte	0x03, 0x1b
        /*001e*/ 	.short	0x0080


	//----- nvinfo : EIATTR_NUM_BARRIERS
	.align		4
        /*0020*/ 	.byte	0x02, 0x4c
        /*0022*/ 	.byte	0x01
	.zero		1


	//----- nvinfo : EIATTR_MERCURY_ISA_VERSION
	.align		4
        /*0024*/ 	.byte	0x03, 0x5f
        /*0026*/ 	.short	0x0101


	//----- nvinfo : EIATTR_INT_WARP_WIDE_INSTR_OFFSETS
	.align		4
        /*0028*/ 	.byte	0x04, 0x31
        /*002a*/ 	.short	(.L_569 - .L_568)


	//   ....[0]....
.L_568:
        /*002c*/ 	.word	0x000024d0


	//   ....[1]....
        /*0030*/ 	.word	0x000024f0


	//   ....[2]....
        /*0034*/ 	.word	0x00002520


	//   ....[3]....
        /*0038*/ 	.word	0x00002570


	//   ....[4]....
        /*003c*/ 	.word	0x000026f0


	//   ....[5]....
        /*0040*/ 	.word	0x00002740


	//   ....[6]....
        /*0044*/ 	.word	0x00002750


	//   ....[7]....
        /*0048*/ 	.word	0x000027a0


	//----- nvinfo : EIATTR_COOP_GROUP_MASK_REGIDS
	.align		4
.L_569:
        /*004c*/ 	.byte	0x04, 0x29
        /*004e*/ 	.short	(.L_571 - .L_570)


	//   ....[0]....
.L_570:
        /*0050*/ 	.word	0xffffffff


	//   ....[1]....
        /*0054*/ 	.word	0xffffffff


	//   ....[2]....
        /*0058*/ 	.word	0xffffffff


	//   ....[3]....
        /*005c*/ 	.word	0xffffffff


	//   ....[4]....
        /*0060*/ 	.word	0xffffffff


	//   ....[5]....
        /*0064*/ 	.word	0xffffffff


	//   ....[6]....
        /*0068*/ 	.word	0xffffffff


	//   ....[7]....
        /*006c*/ 	.word	0xffffffff


	//   ....[8]....
        /*0070*/ 	.word	0xffffffff


	//   ....[9]....
        /*0074*/ 	.word	0xffffffff


	//----- nvinfo : EIATTR_COOP_GROUP_INSTR_OFFSETS
	.align		4
.L_571:
        /*0078*/ 	.byte	0x04, 0x28
        /*007a*/ 	.short	(.L_573 - .L_572)


	//   ....[0]....
.L_572:
        /*007c*/ 	.word	0x000010a0


	//   ....[1]....
        /*0080*/ 	.word	0x000010e0


	//   ....[2]....
        /*0084*/ 	.word	0x00001140


	//   ....[3]....
        /*0088*/ 	.word	0x00001160


	//   ....[4]....
        /*008c*/ 	.word	0x00001190


	//   ....[5]....
        /*0090*/ 	.word	0x000011b0


	//   ....[6]....
        /*0094*/ 	.word	0x000011e0


	//   ....[7]....
        /*0098*/ 	.word	0x00001200


	//   ....[8]....
        /*009c*/ 	.word	0x00001250


	//   ....[9]....
        /*00a0*/ 	.word	0x00001260


	//----- nvinfo : EIATTR_VRC_CTA_INIT_COUNT
	.align		4
.L_573:
        /*00a4*/ 	.byte	0x02, 0x4a
	.zero		1
	.zero		1


	//----- nvinfo : EIATTR_EXIT_INSTR_OFFSETS
	.align		4
        /*00a8*/ 	.byte	0x04, 0x1c
        /*00aa*/ 	.short	(.L_575 - .L_574)


	//   ....[0]....
.L_574:
        /*00ac*/ 	.word	0x000036c0


	//   ....[1]....
        /*00b0*/ 	.word	0x000037f0


	//   ....[2]....
        /*00b4*/ 	.word	0x00003d20


	//   ....[3]....
        /*00b8*/ 	.word	0x00004320


	//----- nvinfo : EIATTR_MAX_THREADS
	.align		4
.L_575:
        /*00bc*/ 	.byte	0x04, 0x05
        /*00be*/ 	.short	(.L_577 - .L_576)
.L_576:
        /*00c0*/ 	.word	0x00000200
        /*00c4*/ 	.word	0x00000001
        /*00c8*/ 	.word	0x00000001


	//----- nvinfo : EIATTR_CRS_STACK_SIZE
	.align		4
.L_577:
        /*00cc*/ 	.byte	0x04, 0x1e
        /*00ce*/ 	.short	(.L_579 - .L_578)
.L_578:
        /*00d0*/ 	.word	0x00000000


	//----- nvinfo : EIATTR_CBANK_PARAM_SIZE
	.align		4
.L_579:
        /*00d4*/ 	.byte	0x03, 0x19
        /*00d6*/ 	.short	0x00b8


	//----- nvinfo : EIATTR_PARAM_CBANK
	.align		4
        /*00d8*/ 	.byte	0x04, 0x0a
        /*00da*/ 	.short	(.L_581 - .L_580)
	.align		4
.L_580:
        /*00dc*/ 	.word	index@(.nv.constant0._Z35group_norm_nhwc_bwd_one_pass_kernelI11Bf16IOBf16WLi64ELi32ELi512EEv26Group_norm_nhwc_bwd_params)
        /*00e0*/ 	.short	0x0380
        /*00e2*/ 	.short	0x00b8


	//----- nvinfo : EIATTR_SW_WAR
	.align		4
.L_581:
        /*00e4*/ 	.byte	0x04, 0x36
        /*00e6*/ 	.short	(.L_583 - .L_582)
.L_582:
        /*00e8*/ 	.word	0x00000008
.L_583:


//--------------------- .nv.info._Z35group_norm_nhwc_bwd_one_pass_kernelI11Bf16IOBf16WLi128ELi32ELi512EEv26Group_norm_nhwc_bwd_params --------------------------
	.section	.nv.info._Z35group_norm_nhwc_bwd_one_pass_kernelI11Bf16IOBf16WLi128ELi32ELi512EEv26Group_norm_nhwc_bwd_params,"",@"SHT_CUDA_INFO"
	.sectionflags	@""
	.align	4


	//----- nvinfo : EIATTR_CUDA_API_VERSION
	.align		4
        /*0000*/ 	.byte	0x04, 0x37
        /*0002*/ 	.short	(.L_585 - .L_584)
.L_584:
        /*0004*/ 	.word	0x00000082


	//----- nvinfo : EIATTR_KPARAM_INFO
	.align		4
.L_585:
        /*0008*/ 	.byte	0x04, 0x17
        /*000a*/ 	.short	(.L_587 - .L_586)
.L_586:
        /*000c*/ 	.word	0x00000000
        /*0010*/ 	.short	0x0000
        /*0012*/ 	.short	0x0000
        /*0014*/ 	.byte	0x00, 0xf0, 0xe1, 0x02


	//----- nvinfo : EIATTR_SPARSE_MMA_MASK
	.align		4
.L_587:
        /*0018*/ 	.byte	0x03, 0x50
        /*001a*/ 	.short	0x0000


	//----- nvinfo : EIATTR_MAXREG_COUNT
	.align		4
        /*001c*/ 	.byte	0x03, 0x1b
        /*001e*/ 	.short	0x0080


	//----- nvinfo : EIATTR_NUM_BARRIERS
	.align		4
        /*0020*/ 	.byte	0x02, 0x4c
        /*0022*/ 	.byte	0x01
	.zero		1


	//----- nvinfo : EIATTR_MERCURY_ISA_VERSION
	.align		4
        /*0024*/ 	.byte	0x03, 0x5f
        /*0026*/ 	.short	0x0101


	//----- nvinfo : EIATTR_INT_WARP_WIDE_INSTR_OFFSETS
	.align		4
        /*0028*/ 	.byte	0x04, 0x31
        /*002a*/ 	.short	(.L_589 - .L_588)


	//   ....[0]....
.L_588:
        /*002c*/ 	.word	0x00001b10


	//----- nvinfo : EIATTR_COOP_GROUP_MASK_REGIDS
	.align		4
.L_589:
        /*0030*/ 	.byte	0x04, 0x29
        /*0032*/ 	.short	(.L_591 - .L_590)


	//   ....[0]....
.L_590:
        /*0034*/ 	.word	0xffffffff


	//   ....[1]....
        /*0038*/ 	.word	0xffffffff


	//   ....[2]....
        /*003c*/ 	.word	0xffffffff


	//   ....[3]....
        /*0040*/ 	.word	0xffffffff


	//   ....[4]....
        /*0044*/ 	.word	0xffffffff


	//   ....[5]....
        /*0048*/ 	.word	0xffffffff


	//   ....[6]....
        /*004c*/ 	.word	0xffffffff


	//   ....[7]....
        /*0050*/ 	.word	0xffffffff


	//   ....[8]....
        /*0054*/ 	.word	0xffffffff


	//   ....[9]....
        /*0058*/ 	.word	0xffffffff


	//----- nvinfo : EIATTR_COOP_GROUP_INSTR_OFFSETS
	.align		4
.L_591:
        /*005c*/ 	.byte	0x04, 0x28
        /*005e*/ 	.short	(.L_593 - .L_592)


	//   ....[0]....
.L_592:
        /*0060*/ 	.word	0x000018b0


	//   ....[1]....
        /*0064*/ 	.word	0x000018f0


	//   ....[2]....
        /*0068*/ 	.word	0x00001980


	//   ....[3]....
        /*006c*/ 	.word	0x000019b0


	//   ....[4]....
        /*0070*/ 	.word	0x000019f0


	//   ....[5]....
        /*0074*/ 	.word	0x00001a10


	//   ....[6]....
        /*0078*/ 	.word	0x00001a40


	//   ....[7]....
        /*007c*/ 	.word	0x00001a60


	//   ....[8]....
        /*0080*/ 	.word	0x00001ab0


	//   ....[9]....
        /*0084*/ 	.word	0x00001ac0


	//----- nvinfo : EIATTR_VRC_CTA_INIT_COUNT
	.align		4
.L_593:
        /*0088*/ 	.byte	0x02, 0x4a
	.zero		1
	.zero		1


	//----- nvinfo : EIATTR_EXIT_INSTR_OFFSETS
	.align		4
        /*008c*/ 	.byte	0x04, 0x1c
        /*008e*/ 	.short	(.L_595 - .L_594)


	//   ....[0]....
.L_594:
        /*0090*/ 	.word	0x00004440


	//   ....[1]....
        /*0094*/ 	.word	0x00004570


	//   ....[2]....
        /*0098*/ 	.word	0x00004ab0


	//   ....[3]....
        /*009c*/ 	.word	0x000050b0


	//----- nvinfo : EIATTR_MAX_THREADS
	.align		4
.L_595:
        /*00a0*/ 	.byte	0x04, 0x05
        /*00a2*/ 	.short	(.L_597 - .L_596)
.L_596:
        /*00a4*/ 	.word	0x00000200
        /*00a8*/ 	.word	0x00000001
        /*00ac*/ 	.word	0x00000001


	//----- nvinfo : EIATTR_CRS_STACK_SIZE
	.align		4
.L_597:
        /*00b0*/ 	.byte	0x04, 0x1e
        /*00b2*/ 	.short	(.L_599 - .L_598)
.L_598:
        /*00b4*/ 	.word	0x00000000


	//----- nvinfo : EIATTR_CBANK_PARAM_SIZE
	.align		4
.L_599:
        /*00b8*/ 	.byte	0x03, 0x19
        /*00ba*/ 	.short	0x00b8


	//----- nvinfo : EIATTR_PARAM_CBANK
	.align		4
        /*00bc*/ 	.byte	0x04, 0x0a
        /*00be*/ 	.short	(.L_601 - .L_600)
	.align		4
.L_600:
        /*00c0*/ 	.word	index@(.nv.constant0._Z35group_norm_nhwc_bwd_one_pass_kernelI11Bf16IOBf16WLi128ELi32ELi512EEv26Group_norm_nhwc_bwd_params)
        /*00c4*/ 	.short	0x0380
        /*00c6*/ 	.short	0x00b8


	//----- nvinfo : EIATTR_SW_WAR
	.align		4
.L_601:
        /*00c8*/ 	.byte	0x04, 0x36
        /*00ca*/ 	.short	(.L_603 - .L_602)
.L_602:
        /*00cc*/ 	.word	0x00000008
.L_603:


//--------------------- .nv.info._Z35group_norm_nhwc_bwd_one_pass_kernelI11Bf16IOBf16WLi256ELi32ELi512EEv26Group_norm_nhwc_bwd_params --------------------------
	.section	.nv.info._Z35group_norm_nhwc_bwd_one_pass_kernelI11Bf16IOBf16WLi256ELi32ELi512EEv26Group_norm_nhwc_bwd_params,"",@"SHT_CUDA_INFO"
	.sectionflags	@""
	.align	4


	//----- nvinfo : EIATTR_CUDA_API_VERSION
	.align		4
        /*0000*/ 	.byte	0x04, 0x37
        /*0002*/ 	.short	(.L_605 - .L_604)
.L_604:
        /*0004*/ 	.word	0x00000082


	//----- nvinfo : EIATTR_KPARAM_INFO
	.align		4
.L_605:
        /*0008*/ 	.byte	0x04, 0x17
        /*000a*/ 	.short	(.L_607 - .L_606)
.L_606:
        /*000c*/ 	.word	0x00000000
        /*0010*/ 	.short	0x0000
        /*0012*/ 	.short	0x0000
        /*0014*/ 	.byte	0x00, 0xf0, 0xe1, 0x02


	//----- nvinfo : EIATTR_SPARSE_MMA_MASK
	.align		4
.L_607:
        /*0018*/ 	.byte	0x03, 0x50
        /*001a*/ 	.short	0x0000


	//----- nvinfo : EIATTR_MAXREG_COUNT
	.align		4
        /*001c*/ 	.byte	0x03, 0x1b
        /*001e*/ 	.short	0x0080


	//----- nvinfo : EIATTR_NUM_BARRIERS
	.align		4
        /*0020*/ 	.byte	0x02, 0x4c
        /*0022*/ 	.byte	0x01
	.zero		1


	//----- nvinfo : EIATTR_MERCURY_ISA_VERSION
	.align		4
        /*0024*/ 	.byte	0x03, 0x5f
        /*0026*/ 	.short	0x0101


	//----- nvinfo : EIATTR_INT_WARP_WIDE_INSTR_OFFSETS
	.align		4
        /*0028*/ 	.byte	0x04, 0x31
        /*002a*/ 	.short	(.L_609 - .L_608)


	//   ....[0]....
.L_608:
        /*002c*/ 	.word	0x00003080


	//----- nvinfo : EIATTR_COOP_GROUP_MASK_REGIDS
	.align		4
.L_609:
        /*0030*/ 	.byte	0x04, 0x29
        /*0032*/ 	.short	(.L_611 - .L_610)


	//   ....[0]....
.L_610:
        /*0034*/ 	.word	0xffffffff


	//   ....[1]....
        /*0038*/ 	.word	0xffffffff


	//   ....[2]....
        /*003c*/ 	.word	0xffffffff


	//   ....[3]....
        /*0040*/ 	.word	0xffffffff


	//   ....[4]....
        /*0044*/ 	.word	0xffffffff


	//   ....[5]....
        /*0048*/ 	.word	0xffffffff


	//   ....[6]....
        /*004c*/ 	.word	0xffffffff


	//   ....[7]....
        /*0050*/ 	.word	0xffffffff


	//   ....[8]....
        /*0054*/ 	.word	0xffffffff


	//   ....[9]....
        /*0058*/ 	.word	0xffffffff


	//----- nvinfo : EIATTR_COOP_GROUP_INSTR_OFFSETS
	.align		4
.L_611:
        /*005c*/ 	.byte	0x04, 0x28
        /*005e*/ 	.short	(.L_613 - .L_612)


	//   ....[0]....
.L_612:
        /*0060*/ 	.word	0x00002e30


	//   ....[1]....
        /*0064*/ 	.word	0x00002e70


	//   ....[2]....
        /*0068*/ 	.word	0x00002f00


	//   ....[3]....
        /*006c*/ 	.word	0x00002f10


	//   ....[4]....
        /*0070*/ 	.word	0x00002f40


	//   ....[5]....
        /*0074*/ 	.word	0x00002f60


	//   ....[6]....
        /*0078*/ 	.word	0x00002f90


	//   ....[7]....
        /*007c*/ 	.word	0x00002fb0


	//   ....[8]....
        /*0080*/ 	.word	0x00003020


	//   ....[9]....
        /*0084*/ 	.word	0x00003030


	//----- nvinfo : EIATTR_VRC_CTA_INIT_COUNT
	.align		4
.L_613:
        /*0088*/ 	.byte	0x02, 0x4a
	.zero		1
	.zero		1


	//----- nvinfo : EIATTR_EXIT_INSTR_OFFSETS
	.align		4
        /*008c*/ 	.byte	0x04, 0x1c
        /*008e*/ 	.short	(.L_615 - .L_614)


	//   ....[0]....
.L_614:
        /*0090*/ 	.word	0x00006660


	//   ....[1]....
        /*0094*/ 	.word	0x00006790


	//   ....[2]....
        /*0098*/ 	.word	0x00006cc0


	//   ....[3]....
        /*009c*/ 	.word	0x000072c0


	//----- nvinfo : EIATTR_MAX_THREADS
	.align		4
.L_615:
        /*00a0*/ 	.byte	0x04, 0x05
        /*00a2*/ 	.short	(.L_617 - .L_616)
.L_616:
        /*00a4*/ 	.word	0x00000200
        /*00a8*/ 	.word	0x00000001
        /*00ac*/ 	.word	0x00000001


	//----- nvinfo : EIATTR_CRS_STACK_SIZE
	.align		4
.L_617:
        /*00b0*/ 	.byte	0x04, 0x1e
        /*00b2*/ 	.short	(.L_619 - .L_618)
.L_618:
        /*00b4*/ 	.word	0x00000000


	//----- nvinfo : EIATTR_CBANK_PARAM_SIZE
	.align		4
.L_619:
        /*00b8*/ 	.byte	0x03, 0x19
        /*00ba*/ 	.short	0x00b8


	//----- nvinfo : EIATTR_PARAM_CBANK
	.align		4
        /*00bc*/ 	.byte	0x04, 0x0a
        /*00be*/ 	.short	(.L_621 - .L_620)
	.align		4
.L_620:
        /*00c0*/ 	.word	index@(.nv.constant0._Z35group_norm_nhwc_bwd_one_pass_kernelI11Bf16IOBf16WLi256ELi32ELi512EEv26Group_norm_nhwc_bwd_params)
        /*00c4*/ 	.short	0x0380
        /*00c6*/ 	.short	0x00b8


	//----- nvinfo : EIATTR_SW_WAR
	.align		4
.L_621:
        /*00c8*/ 	.byte	0x04, 0x36
        /*00ca*/ 	.short	(.L_623 - .L_622)
.L_622:
        /*00cc*/ 	.word	0x00000008
.L_623:


//--------------------- .nv.info._Z35group_norm_nhwc_bwd_one_pass_kernelI11Bf16IOBf16WLi512ELi32ELi512EEv26Group_norm_nhwc_bwd_params --------------------------
	.section	.nv.info._Z35group_norm_nhwc_bwd_one_pass_kernelI11Bf16IOBf16WLi512ELi32ELi512EEv26Group_norm_nhwc_bwd_params,"",@"SHT_CUDA_INFO"
	.sectionflags	@""
	.align	4


	//----- nvinfo : EIATTR_CUDA_API_VERSION
	.align		4
        /*0000*/ 	.byte	0x04, 0x37
        /*0002*/ 	.short	(.L_625 - .L_624)
.L_624:
        /*0004*/ 	.word	0x00000082


	//----- nvinfo : EIATTR_KPARAM_INFO
	.align		4
.L_625:
        /*0008*/ 	.byte	0x04, 0x17
        /*000a*/ 	.short	(.L_627 - .L_626)
.L_626:
        /*000c*/ 	.word	0x00000000
        /*0010*/ 	.short	0x0000
        /*0012*/ 	.short	0x0000
        /*0014*/ 	.byte	0x00, 0xf0, 0xe1, 0x02


	//----- nvinfo : EIATTR_SPARSE_MMA_MASK
	.align		4
.L_627:
        /*0018*/ 	.byte	0x03, 0x50
        /*001a*/ 	.short	0x0000


	//----- nvinfo : EIATTR_MAXREG_COUNT
	.align		4
        /*001c*/ 	.byte	0x03, 0x1b
        /*001e*/ 	.short	0x0080


	//----- nvinfo : EIATTR_NUM_BARRIERS
	.align		4
        /*0020*/ 	.byte	0x02, 0x4c
        /*0022*/ 	.byte	0x01
	.zero		1


	//----- nvinfo : EIATTR_MERCURY_ISA_VERSION
	.align		4
        /*0024*/ 	.byte	0x03, 0x5f
        /*0026*/ 	.short	0x0101


	//----- nvinfo : EIATTR_INT_WARP_WIDE_INSTR_OFFSETS
	.align		4
        /*0028*/ 	.byte	0x04, 0x31
        /*002a*/ 	.short	(.L_629 - .L_628)


	//   ....[0]....
.L_628:
        /*002c*/ 	.word	0x00005630


	//----- nvinfo : EIATTR_COOP_GROUP_MASK_REGIDS
	.align		4
.L_629:
        /*0030*/ 	.byte	0x04, 0x29
        /*0032*/ 	.short	(.L_631 - .L_630)


	//   ....[0]....
.L_630:
        /*0034*/ 	.word	0xffffffff


	//   ....[1]....
        /*0038*/ 	.word	0xffffffff


	//   ....[2]....
        /*003c*/ 	.word	0xffffffff


	//   ....[3]....
        /*0040*/ 	.word	0xffffffff


	//   ....[4]....
        /*0044*/ 	.word	0xffffffff


	//   ....[5]....
        /*0048*/ 	.word	0xffffffff


	//   ....[6]....
        /*004c*/ 	.word	0xffffffff


	//   ....[7]....
        /*0050*/ 	.word	0xffffffff


	//   ....[8]....
        /*0054*/ 	.word	0xffffffff


	//   ....[9]....
        /*0058*/ 	.word	0xffffffff


	//----- nvinfo : EIATTR_COOP_GROUP_INSTR_OFFSETS
	.align		4
.L_631:
        /*005c*/ 	.byte	0x04, 0x28
        /*005e*/ 	.short	(.L_633 - .L_632)


	//   ....[0]....
.L_632:
        /*0060*/ 	.word	0x000053c0


	//   ....[1]....
        /*0064*/ 	.word	0x00005400


	//   ....[2]....
        /*0068*/ 	.word	0x000054a0


	//   ....[3]....
        /*006c*/ 	.word	0x000054d0


	//   ....[4]....
        /*0070*/ 	.word	0x00005510


	//   ....[5]....
        /*0074*/ 	.word	0x00005530


	//   ....[6]....
        /*0078*/ 	.word	0x00005560


	//   ....[7]....
        /*007c*/ 	.word	0x00005580


	//   ....[8]....
        /*0080*/ 	.word	0x000055d0


	//   ....[9]....
        /*0084*/ 	.word	0x000055e0


	//----- nvinfo : EIATTR_VRC_CTA_INIT_COUNT
	.align		4
.L_633:
        /*0088*/ 	.byte	0x02, 0x4a
	.zero		1
	.zero		1


	//----- nvinfo : EIATTR_EXIT_INSTR_OFFSETS
	.align		4
        /*008c*/ 	.byte	0x04, 0x1c
        /*008e*/ 	.short	(.L_635 - .L_634)


	//   ....[0]....
.L_634:
        /*0090*/ 	.word	0x0000a6d0


	//   ....[1]....
        /*0094*/ 	.word	0x0000a800


	//   ....[2]....
        /*0098*/ 	.word	0x0000ad40


	//   ....[3]....
        /*009c*/ 	.word	0x0000b340


	//----- nvinfo : EIATTR_MAX_THREADS
	.align		4
.L_635:
        /*00a0*/ 	.byte	0x04, 0x05
        /*00a2*/ 	.short	(.L_637 - .L_636)
.L_636:
        /*00a4*/ 	.word	0x00000200
        /*00a8*/ 	.word	0x00000001
        /*00ac*/ 	.word	0x00000001


	//----- nvinfo : EIATTR_CRS_STACK_SIZE
	.align		4
.L_637:
        /*00b0*/ 	.byte	0x04, 0x1e
        /*00b2*/ 	.short	(.L_639 - .L_638)
.L_638:
        /*00b4*/ 	.word	0x00000000


	//----- nvinfo : EIATTR_CBANK_PARAM_SIZE
	.align		4
.L_639:
        /*00b8*/ 	.byte	0x03, 0x19
        /*00ba*/ 	.short	0x00b8


	//----- nvinfo : EIATTR_PARAM_CBANK
	.align		4
        /*00bc*/ 	.byte	0x04, 0x0a
        /*00be*/ 	.short	(.L_641 - .L_640)
	.align		4
.L_640:
        /*00c0*/ 	.word	index@(.nv.constant0._Z35group_norm_nhwc_bwd_one_pass_kernelI11Bf16IOBf16WLi512ELi32ELi512EEv26Group_norm_nhwc_bwd_params)
        /*00c4*/ 	.short	0x0380
        /*00c6*/ 	.short	0x00b8


	//----- nvinfo : EIATTR_SW_WAR
	.align		4
.L_641:
        /*00c8*/ 	.byte	0x04, 0x36
        /*00ca*/ 	.short	(.L_643 - .L_642)
.L_642:
        /*00cc*/ 	.word	0x00000008
.L_643:


//--------------------- .nv.info._Z35group_norm_nhwc_bwd_one_pass_kernelI11Bf16IOFp16WLi64ELi32ELi512EEv26Group_norm_nhwc_bwd_params --------------------------
	.section	.nv.info._Z35group_norm_nhwc_bwd_one_pass_kernelI11Bf16IOFp16WLi64ELi32ELi512EEv26Group_norm_nhwc_bwd_params,"",@"SHT_CUDA_INFO"
	.sectionflags	@""
	.align	4


	//----- nvinfo : EIATTR_CUDA_API_VERSION
	.align		4
        /*0000*/ 	.byte	0x04, 0x37
        /*0002*/ 	.short	(.L_645 - .L_644)
.L_644:
        /*0004*/ 	.word	0x00000082


	//----- nvinfo : EIATTR_KPARAM_INFO
	.align		4
.L_645:
        /*0008*/ 	.byte	0x04, 0x17
        /*000a*/ 	.short	(.L_647 - .L_646)
.L_646:
        /*000c*/ 	.word	0x00000000
        /*0010*/ 	.short	0x0000
        /*0012*/ 	.short	0x0000
        /*0014*/ 	.byte	0x00, 0xf0, 0xe1, 0x02


	//----- nvinfo : EIATTR_SPARSE_MMA_MASK
	.align		4
.L_647:
        /*0018*/ 	.byte	0x03, 0x50
        /*001a*/ 	.short	0x0000


	//----- nvinfo : EIATTR_MAXREG_COUNT
	.align		4
        /*001c*/ 	.byte	0x03, 0x1b
        /*001e*/ 	.short	0x0080


	//----- nvinfo : EIATTR_NUM_BARRIERS
	.align		4
        /*0020*/ 	.byte	0x02, 0x4c
        /*0022*/ 	.byte	0x01
	.zero		1


	//----- nvinfo : EIATTR_MERCURY_ISA_VERSION
	.align		4
        /*0024*/ 	.byte	0x03, 0x5f
        /*0026*/ 	.short	0x0101


	//----- nvinfo : EIATTR_INT_WARP_WIDE_INSTR_OFFSETS
	.align		4
        /*0028*/ 	.byte	0x04, 0x31
        /*002a*/ 	.short	(.L_649 - .L_648)


	//   ....[0]....
.L_648:
        /*002c*/ 	.word	0x000024d0


	//   ....[1]....
        /*0030*/ 	.word	0x000024f0


	//   ....[2]....
        /*0034*/ 	.word	0x00002520


	//   ....[3]....
        /*0038*/ 	.word	0x00002570


	//   ....[4]....
        /*003c*/ 	.word	0x000026f0


	//   ....[5]....
        /*0040*/ 	.word	0x00002740


	//   ....[6]....
        /*0044*/ 	.word	0x00002750


	//   ....[7]....
        /*0048*/ 	.word	0x000027a0


	//----- nvinfo : EIATTR_COOP_GROUP_MASK_REGIDS
	.align		4
.L_649:
        /*004c*/ 	.byte	0x04, 0x29
        /*004e*/ 	.short	(.L_651 - .L_650)


	//   ....[0]....
.L_650:
        /*0050*/ 	.word	0xffffffff


	//   ....[1]....
        /*0054*/ 	.word	0xffffffff


	//   ....[2]....
        /*0058*/ 	.word	0xffffffff


	//   ....[3]....
        /*005c*/ 	.word	0xffffffff


	//   ....[4]....
        /*0060*/ 	.word	0xffffffff


	//   ....[5]....
        /*0064*/ 	.word	0xffffffff


	//   ....[6]....
        /*0068*/ 	.word	0xffffffff


	//   ....[7]....
        /*006c*/ 	.word	0xffffffff


	//   ....[8]....
        /*0070*/ 	.word	0xffffffff


	//   ....[9]....
        /*0074*/ 	.word	0xffffffff


	//----- nvinfo : EIATTR_COOP_GROUP_INSTR_OFFSETS
	.align		4
.L_651:
        /*0078*/ 	.byte	0x04, 0x28
        /*007a*/ 	.short	(.L_653 - .L_652)


	//   ....[0]....
.L_652:
        /*007c*/ 	.word	0x000010a0


	//   ....[1]....
        /*0080*/ 	.word	0x000010e0


	//   ....[2]....
        /*0084*/ 	.word	0x00001140


	//   ....[3]....
        /*0088*/ 	.word	0x00001160


	//   ....[4]....
        /*008c*/ 	.word	0x00001190


	//   ....[5]....
        /*0090*/ 	.word	0x000011b0


	//   ....[6]....
        /*0094*/ 	.word	0x000011e0


	//   ....[7]....
        /*0098*/ 	.word	0x00001200


	//   ....[8]....
        /*009c*/ 	.word	0x00001250


	//   ....[9]....
        /*00a0*/ 	.word	0x00001260


	//----- nvinfo : EIATTR_VRC_CTA_INIT_COUNT
	.align		4
.L_653:
        /*00a4*/ 	.byte	0x02, 0x4a
	.zero		1
	.zero		1


	//----- nvinfo : EIATTR_EXIT_INSTR_OFFSETS
	.align		4
        /*00a8*/ 	.byte	0x04, 0x1c
        /*00aa*/ 	.short	(.L_655 - .L_654)


	//   ....[0]....
.L_654:
        /*00ac*/ 	.word	0x000036c0


	//   ....[1]....
        /*00b0*/ 	.word	0x000037f0


	//   ....[2]....
        /*00b4*/ 	.word	0x00003d20


	//   ....[3]....
        /*00b8*/ 	.word	0x00004320


	//----- nvinfo : EIATTR_MAX_THREADS
	.align		4
.L_655:
        /*00bc*/ 	.byte	0x04, 0x05
        /*00be*/ 	.short	(.L_657 - .L_656)
.L_656:
        /*00c0*/ 	.word	0x00000200
        /*00c4*/ 	.word	0x00000001
        /*00c8*/ 	.word	0x00000001


	//----- nvinfo : EIATTR_CRS_STACK_SIZE
	.align		4
.L_657:
        /*00cc*/ 	.byte	0x04, 0x1e
        /*00ce*/ 	.short	(.L_659 - .L_658)
.L_658:
        /*00d0*/ 	.word	0x00000000


	//----- nvinfo : EIATTR_CBANK_PARAM_SIZE
	.align		4
.L_659:
        /*00d4*/ 	.byte	0x03, 0x19
        /*00d6*/ 	.short	0x00b8


	//----- nvinfo : EIATTR_PARAM_CBANK
	.align		4
        /*00d8*/ 	.byte	0x04, 0x0a
        /*00da*/ 	.short	(.L_661 - .L_660)
	.align		4
.L_660:
        /*00dc*/ 	.word	index@(.nv.constant0._Z35group_norm_nhwc_bwd_one_pass_kernelI11Bf16IOFp16WLi64ELi32ELi512EEv26Group_norm_nhwc_bwd_params)
        /*00e0*/ 	.short	0x0380
        /*00e2*/ 	.short	0x00b8


	//----- nvinfo : EIATTR_SW_WAR
	.align		4
.L_661:
        /*00e4*/ 	.byte	0x04, 0x36
        /*00e6*/ 	.short	(.L_663 - .L_662)
.L_662:
        /*00e8*/ 	.word	0x00000008
.L_663:


//--------------------- .nv.info._Z35group_norm_nhwc_bwd_one_pass_kernelI11Bf16IOFp16WLi128ELi32ELi512EEv26Group_norm_nhwc_bwd_params --------------------------
	.section	.nv.info._Z35group_norm_nhwc_bwd_one_pass_kernelI11Bf16IOFp16WLi128ELi32ELi512EEv26Group_norm_nhwc_bwd_params,"",@"SHT_CUDA_INFO"
	.sectionflags	@""
	.align	4


	//----- nvinfo : EIATTR_CUDA_API_VERSION
	.align		4
        /*0000*/ 	.byte	0x04, 0x37
        /*0002*/ 	.short	(.L_665 - .L_664)
.L_664:
        /*0004*/ 	.word	0x00000082


	//----- nvinfo : EIATTR_KPARAM_INFO
	.align		4
.L_665:
        /*0008*/ 	.byte	0x04, 0x17
        /*000a*/ 	.short	(.L_667 - .L_666)
.L_666:
        /*000c*/ 	.word	0x00000000
        /*0010*/ 	.short	0x0000
        /*0012*/ 	.short	0x0000
        /*0014*/ 	.byte	0x00, 0xf0, 0xe1, 0x02


	//----- nvinfo : EIATTR_SPARSE_MMA_MASK
	.align		4
.L_667:
        /*0018*/ 	.byte	0x03, 0x50
        /*001a*/ 	.short	0x0000


	//----- nvinfo : EIATTR_MAXREG_COUNT
	.align		4
        /*001c*/ 	.byte	0x03, 0x1b
        /*001e*/ 	.short	0x0080


	//----- nvinfo : EIATTR_NUM_BARRIERS
	.align		4
        /*0020*/ 	.byte	0x02, 0x4c
        /*0022*/ 	.byte	0x01
	.zero		1


	//----- nvinfo : EIATTR_MERCURY_ISA_VERSION
	.align		4
        /*0024*/ 	.byte	0x03, 0x5f
        /*0026*/ 	.short	0x0101


	//----- nvinfo : EIATTR_INT_WARP_WIDE_INSTR_OFFSETS
	.align		4
        /*0028*/ 	.byte	0x04, 0x31
        /*002a*/ 	.short	(.L_669 - .L_668)


	//   ....[0]....
.L_668:
        /*002c*/ 	.word	0x00001b30


	//----- nvinfo : EIATTR_COOP_GROUP_MASK_REGIDS
	.align		4
.L_669:
        /*0030*/ 	.byte	0x04, 0x29
        /*0032*/ 	.short	(.L_671 - .L_670)


	//   ....[0]....
.L_670:
        /*0034*/ 	.word	0xffffffff


	//   ....[1]....
        /*0038*/ 	.word	0xffffffff


	//   ....[2]....
        /*003c*/ 	.word	0xffffffff


	//   ....[3]....
        /*0040*/ 	.word	0xffffffff


	//   ....[4]....
        /*0044*/ 	.word	0xffffffff


	//   ....[5]....
        /*0048*/ 	.word	0xffffffff


	//   ....[6]....
        /*004c*/ 	.word	0xffffffff


	//   ....[7]....
        /*0050*/ 	.word	0xffffffff


	//   ....[8]....
        /*0054*/ 	.word	0xffffffff


	//   ....[9]....
        /*0058*/ 	.word	0xffffffff


	//----- nvinfo : EIATTR_COOP_GROUP_INSTR_OFFSETS
	.align		4
.L_671:
        /*005c*/ 	.byte	0x04, 0x28
        /*005e*/ 	.short	(.L_673 - .L_672)


	//   ....[0]....
.L_672:
        /*0060*/ 	.word	0x000018d0


	//   ....[1]....
        /*0064*/ 	.word	0x00001910


	//   ....[2]....
        /*0068*/ 	.word	0x000019a0


	//   ....[3]....
        /*006c*/ 	.word	0x000019d0


	//   ....[4]....
        /*0070*/ 	.word	0x00001a10


	//   ....[5]....
        /*0074*/ 	.word	0x00001a30


	//   ....[6]....
        /*0078*/ 	.word	0x00001a60


	//   ....[7]....
        /*007c*/ 	.word	0x00001a80


	//   ....[8]....
        /*0080*/ 	.word	0x00001ad0


	//   ....[9]....
        /*0084*/ 	.word	0x00001ae0


	//----- nvinfo : EIATTR_VRC_CTA_INIT_COUNT
	.align		4
.L_673:
        /*0088*/ 	.byte	0x02, 0x4a
	.zero		1
	.zero		1


	//----- nvinfo : EIATTR_EXIT_INSTR_OFFSETS
	.align		4
        /*008c*/ 	.byte	0x04, 0x1c
        /*008e*/ 	.short	(.L_675 - .L_674)


	//   ....[0]....
.L_674:
        /*0090*/ 	.word	0x00004460


	//   ....[1]....
        /*0094*/ 	.word	0x00004590


	//   ....[2]....
        /*0098*/ 	.word	0x00004ad0


	//   ....[3]....
        /*009c*/ 	.word	0x000050d0


	//----- nvinfo : EIATTR_MAX_THREADS
	.align		4
.L_675:
        /*00a0*/ 	.byte	0x04, 0x05
        /*00a2*/ 	.short	(.L_677 - .L_676)
.L_676:
        /*00a4*/ 	.word	0x00000200
        /*00a8*/ 	.word	0x00000001
        /*00ac*/ 	.word	0x00000001


	//----- nvinfo : EIATTR_CRS_STACK_SIZE
	.align		4
.L_677:
        /*00b0*/ 	.byte	0x04, 0x1e
        /*00b2*/ 	.short	(.L_679 - .L_678)
.L_678:
        /*00b4*/ 	.word	0x00000000


	//----- nvinfo : EIATTR_CBANK_PARAM_SIZE
	.align		4
.L_679:
        /*00b8*/ 	.byte	0x03, 0x19
        /*00ba*/ 	.short	0x00b8


	//----- nvinfo : EIATTR_PARAM_CBANK
	.align		4
        /*00bc*/ 	.byte	0x04, 0x0a
        /*00be*/ 	.short	(.L_681 - .L_680)
	.align		4
.L_680:
        /*00c0*/ 	.word	index@(.nv.constant0._Z35group_norm_nhwc_bwd_one_pass_kernelI11Bf16IOFp16WLi128ELi32ELi512EEv26Group_norm_nhwc_bwd_params)
        /*00c4*/ 	.short	0x0380
        /*00c6*/ 	.short	0x00b8


	//----- nvinfo : EIATTR_SW_WAR
	.align		4
.L_681:
        /*00c8*/ 	.byte	0x04, 0x36
        /*00ca*/ 	.short	(.L_683 - .L_682)
.L_682:
        /*00cc*/ 	.word	0x00000008
.L_683:


//--------------------- .nv.info._Z35group_norm_nhwc_bwd_one_pass_kernelI11Bf16IOFp16WLi256ELi32ELi512EEv26Group_norm_nhwc_bwd_params --------------------------
	.section	.nv.info._Z35group_norm_nhwc_bwd_one_pass_kernelI11Bf16IOFp16WLi256ELi32ELi512EEv26Group_norm_nhwc_bwd_params,"",@"SHT_CUDA_INFO"
	.sectionflags	@""
	.align	4


	//----- nvinfo : EIATTR_CUDA_API_VERSION
	.align		4
        /*0000*/ 	.byte	0x04, 0x37
        /*0002*/ 	.short	(.L_685 - .L_684)
.L_684:
        /*0004*/ 	.word	0x00000082


	//----- nvinfo : EIATTR_KPARAM_INFO
	.align		4
.L_685:
        /*0008*/ 	.byte	0x04, 0x17
        /*000a*/ 	.short	(.L_687 - .L_686)
.L_686:
        /*000c*/ 	.word	0x00000000
        /*0010*/ 	.short	0x0000
        /*0012*/ 	.short	0x0000
        /*0014*/ 	.byte	0x00, 0xf0, 0xe1, 0x02


	//----- nvinfo : EIATTR_SPARSE_MMA_MASK
	.align		4
.L_687:
        /*0018*/ 	.byte	0x03, 0x50
        /*001a*/ 	.short	0x0000


	//----- nvinfo : EIATTR_MAXREG_COUNT
	.align		4
        /*001c*/ 	.byte	0x03, 0x1b
        /*001e*/ 	.short	0x0080


	//----- nvinfo : EIATTR_NUM_BARRIERS
	.align		4
        /*0020*/ 	.byte	0x02, 0x4c
        /*0022*/ 	.byte	0x01
	.zero		1


	//----- nvinfo : EIATTR_MERCURY_ISA_VERSION
	.align		4
        /*0024*/ 	.byte	0x03, 0x5f
        /*0026*/ 	.short	0x0101


	//----- nvinfo : EIATTR_INT_WARP_WIDE_INSTR_OFFSETS
	.align		4
        /*0028*/ 	.byte	0x04, 0x31
        /*002a*/ 	.short	(.L_689 - .L_688)


	//   ....[0]....
.L_688:
        /*002c*/ 	.word	0x00003080


	//----- nvinfo : EIATTR_COOP_GROUP_MASK_REGIDS
	.align		4
.L_689:
        /*0030*/ 	.byte	0x04, 0x29
        /*0032*/ 	.short	(.L_691 - .L_690)


	//   ....[0]....
.L_690:
        /*0034*/ 	.word	0xffffffff


	//   ....[1]....
        /*0038*/ 	.word	0xffffffff


	//   ....[2]....
        /*003c*/ 	.word	0xffffffff


	//   ....[3]....
        /*0040*/ 	.word	0xffffffff


	//   ....[4]....
        /*0044*/ 	.word	0xffffffff


	//   ....[5]....
        /*0048*/ 	.word	0xffffffff


	//   ....[6]....
        /*004c*/ 	.word	0xffffffff


	//   ....[7]....
        /*0050*/ 	.word	0xffffffff


	//   ....[8]....
        /*0054*/ 	.word	0xffffffff


	//   ....[9]....
        /*0058*/ 	.word	0xffffffff


	//----- nvinfo : EIATTR_COOP_GROUP_INSTR_OFFSETS
	.align		4
.L_691:
        /*005c*/ 	.byte	0x04, 0x28
        /*005e*/ 	.short	(.L_693 - .L_692)


	//   ....[0]....
.L_692:
        /*0060*/ 	.word	0x00002e30


	//   ....[1]....
        /*0064*/ 	.word	0x00002e70


	//   ....[2]....
        /*0068*/ 	.word	0x00002f00


	//   ....[3]....
        /*006c*/ 	.word	0x00002f10


	//   ....[4]....
        /*0070*/ 	.word	0x00002f40


	//   ....[5]....
        /*0074*/ 	.word	0x00002f60


	//   ....[6]....
        /*0078*/ 	.word	0x00002f90


	//   ....[7]....
        /*007c*/ 	.word	0x00002fb0


	//   ....[8]....
        /*0080*/ 	.word	0x00003020


	//   ....[9]....
        /*0084*/ 	.word	0x00003030


	//----- nvinfo : EIATTR_VRC_CTA_INIT_COUNT
	.align		4
.L_693:
        /*0088*/ 	.byte	0x02, 0x4a
	.zero		1
	.zero		1


	//----- nvinfo : EIATTR_EXIT_INSTR_OFFSETS
	.align		4
        /*008c*/ 	.byte	0x04, 0x1c
        /*008e*/ 	.short	(.L_695 - .L_694)


	//   ....[0]....
.L_694:
        /*0090*/ 	.word	0x00006660


	//   ....[1]....
        /*0094*/ 	.word	0x00006790


	//   ....[2]....
        /*0098*/ 	.word	0x00006cc0


	//   ....[3]....
        /*009c*/ 	.word	0x000072c0


	//----- nvinfo : EIATTR_MAX_THREADS
	.align		4
.L_695:
        /*00a0*/ 	.byte	0x04, 0x05
        /*00a2*/ 	.short	(.L_697 - .L_696)
.L_696:
        /*00a4*/ 	.word	0x00000200
        /*00a8*/ 	.word	0x00000001
        /*00ac*/ 	.word	0x00000001


	//----- nvinfo : EIATTR_CRS_STACK_SIZE
	.align		4
.L_697:
        /*00b0*/ 	.byte	0x04, 0x1e
        /*00b2*/ 	.short	(.L_699 - .L_698)
.L_698:
        /*00b4*/ 	.word	0x00000000


	//----- nvinfo : EIATTR_CBANK_PARAM_SIZE
	.align		4
.L_699:
        /*00b8*/ 	.byte	0x03, 0x19
        /*00ba*/ 	.short	0x00b8


	//----- nvinfo : EIATTR_PARAM_CBANK
	.align		4
        /*00bc*/ 	.byte	0x04, 0x0a
        /*00be*/ 	.short	(.L_701 - .L_700)
	.align		4
.L_700:
        /*00c0*/ 	.word	index@(.nv.constant0._Z35group_norm_nhwc_bwd_one_pass_kernelI11Bf16IOFp16WLi256ELi32ELi512EEv26Group_norm_nhwc_bwd_params)
        /*00c4*/ 	.short	0x0380
        /*00c6*/ 	.short	0x00b8


	//----- nvinfo : EIATTR_SW_WAR
	.align		4
.L_701:
        /*00c8*/ 	.byte	0x04, 0x36
        /*00ca*/ 	.short	(.L_703 - .L_702)
.L_702:
        /*00cc*/ 	.word	0x00000008
.L_703:


//--------------------- .nv.info._Z35group_norm_nhwc_bwd_one_pass_kernelI11Bf16IOFp16WLi512ELi32ELi512EEv26Group_norm_nhwc_bwd_params --------------------------
	.section	.nv.info._Z35group_norm_nhwc_bwd_one_pass_kernelI11Bf16IOFp16WLi512ELi32ELi512EEv26Group_norm_nhwc_bwd_params,"",@"SHT_CUDA_INFO"
	.sectionflags	@""
	.align	4


	//----- nvinfo : EIATTR_CUDA_API_VERSION
	.align		4
        /*0000*/ 	.byte	0x04, 0x37
        /*0002*/ 	.short	(.L_705 - .L_704)
.L_704:
        /*0004*/ 	.word	0x00000082


	//----- nvinfo : EIATTR_KPARAM_INFO
	.align		4
.L_705:
        /*0008*/ 	.byte	0x04, 0x17
        /*000a*/ 	.short	(.L_707 - .L_706)
.L_706:
        /*000c*/ 	.word	0x00000000
        /*0010*/ 	.short	0x0000
        /*0012*/ 	.short	0x0000
        /*0014*/ 	.byte	0x00, 0xf0, 0xe1, 0x02


	//----- nvinfo : EIATTR_SPARSE_MMA_MASK
	.align		4
.L_707:
        /*0018*/ 	.byte	0x03, 0x50
        /*001a*/ 	.short	0x0000


	//----- nvinfo : EIATTR_MAXREG_COUNT
	.align		4
        /*001c*/ 	.byte	0x03, 0x1b
        /*001e*/ 	.short	0x0080


	//----- nvinfo : EIATTR_NUM_BARRIERS
	.align		4
        /*0020*/ 	.byte	0x02, 0x4c
        /*0022*/ 	.byte	0x01
	.zero		1


	//----- nvinfo : EIATTR_MERCURY_ISA_VERSION
	.align		4
        /*0024*/ 	.byte	0x03, 0x5f
        /*0026*/ 	.short	0x0101


	//----- nvinfo : EIATTR_INT_WARP_WIDE_INSTR_OFFSETS
	.align		4
        /*0028*/ 	.byte	0x04, 0x31
        /*002a*/ 	.short	(.L_709 - .L_708)


	//   ....[0]....
.L_708:
        /*002c*/ 	.word	0x00005610


	//----- nvinfo : EIATTR_COOP_GROUP_MASK_REGIDS
	.align		4
.L_709:
        /*0030*/ 	.byte	0x04, 0x29
        /*0032*/ 	.short	(.L_711 - .L_710)


	//   ....[0]....
.L_710:
        /*0034*/ 	.word	0xffffffff


	//   ....[1]....
        /*0038*/ 	.word	0xffffffff


	//   ....[2]....
        /*003c*/ 	.word	0xffffffff


	//   ....[3]....
        /*0040*/ 	.word	0xffffffff


	//   ....[4]....
        /*0044*/ 	.word	0xffffffff


	//   ....[5]....
        /*0048*/ 	.word	0xffffffff


	//   ....[6]....
        /*004c*/ 	.word	0xffffffff


	//   ....[7]....
        /*0050*/ 	.word	0xffffffff


	//   ....[8]....
        /*0054*/ 	.word	0xffffffff


	//   ....[9]....
        /*0058*/ 	.word	0xffffffff


	//----- nvinfo : EIATTR_COOP_GROUP_INSTR_OFFSETS
	.align		4
.L_711:
        /*005c*/ 	.byte	0x04, 0x28
        /*005e*/ 	.short	(.L_713 - .L_712)


	//   ....[0]....
.L_712:
        /*0060*/ 	.word	0x000053a0


	//   ....[1]....
        /*0064*/ 	.word	0x000053e0


	//   ....[2]....
        /*0068*/ 	.word	0x00005480


	//   ....[3]....
        /*006c*/ 	.word	0x000054b0


	//   ....[4]....
        /*0070*/ 	.word	0x000054f0


	//   ....[5]....
        /*0074*/ 	.word	0x00005510


	//   ....[6]....
        /*0078*/ 	.word	0x00005540


	//   ....[7]....
        /*007c*/ 	.word	0x00005560


	//   ....[8]....
        /*0080*/ 	.word	0x000055b0


	//   ....[9]....
        /*0084*/ 	.word	0x000055c0


	//----- nvinfo : EIATTR_VRC_CTA_INIT_COUNT
	.align		4
.L_713:
        /*0088*/ 	.byte	0x02, 0x4a
	.zero		1
	.zero		1


	//----- nvinfo : EIATTR_EXIT_INSTR_OFFSETS
	.align		4
        /*008c*/ 	.byte	0x04, 0x1c
        /*008e*/ 	.short	(.L_715 - .L_714)


	//   ....[0]....
.L_714:
        /*0090*/ 	.word	0x0000a6b0


	//   ....[1]....
        /*0094*/ 	.word	0x0000a7e0


	//   ....[2]....
        /*0098*/ 	.word	0x0000ad20


	//   ....[3]....
        /*009c*/ 	.word	0x0000b320


	//----- nvinfo : EIATTR_MAX_THREADS
	.align		4
.L_715:
        /*00a0*/ 	.byte	0x04, 0x05
        /*00a2*/ 	.short	(.L_717 - .L_716)
.L_716:
        /*00a4*/ 	.word	0x00000200
        /*00a8*/ 	.word	0x00000001
        /*00ac*/ 	.word	0x00000001


	//----- nvinfo : EIATTR_CRS_STACK_SIZE
	.align		4
.L_717:
        /*00b0*/ 	.byte	0x04, 0x1e
        /*00b2*/ 	.short	(.L_719 - .L_718)
.L_718:
        /*00b4*/ 	.word	0x00000000


	//----- nvinfo : EIATTR_CBANK_PARAM_SIZE
	.align		4
.L_719:
        /*00b8*/ 	.byte	0x03, 0x19
        /*00ba*/ 	.short	0x00b8


	//----- nvinfo : EIATTR_PARAM_CBANK
	.align		4
        /*00bc*/ 	.byte	0x04, 0x0a
        /*00be*/ 	.short	(.L_721 - .L_720)
	.align		4
.L_720:
        /*00c0*/ 	.word	index@(.nv.constant0._Z35group_norm_nhwc_bwd_one_pass_kernelI11Bf16IOFp16WLi512ELi32ELi512EEv26Group_norm_nhwc_bwd_params)
        /*00c4*/ 	.short	0x0380
        /*00c6*/ 	.short	0x00b8


	//----- nvinfo : EIATTR_SW_WAR
	.align		4
.L_721:
        /*00c8*/ 	.byte	0x04, 0x36
        /*00ca*/ 	.short	(.L_723 - .L_722)
.L_722:
        /*00cc*/ 	.word	0x00000008
.L_723:


//--------------------- .nv.info._Z35group_norm_nhwc_bwd_one_pass_kernelI11Fp16IOFp32WLi64ELi32ELi512EEv26Group_norm_nhwc_bwd_params --------------------------
	.section	.nv.info._Z35group_norm_nhwc_bwd_one_pass_kernelI11Fp16IOFp32WLi64ELi32ELi512EEv26Group_norm_nhwc_bwd_params,"",@"SHT_CUDA_INFO"
	.sectionflags	@""
	.align	4


	//----- nvinfo : EIATTR_CUDA_API_VERSION
	.align		4
        /*0000*/ 	.byte	0x04, 0x37
        /*0002*/ 	.short	(.L_725 - .L_724)
.L_724:
        /*0004*/ 	.word	0x00000082


	//----- nvinfo : EIATTR_KPARAM_INFO
	.align		4
.L_725:
        /*0008*/ 	.byte	0x04, 0x17
        /*000a*/ 	.short	(.L_727 - .L_726)
.L_726:
        /*000c*/ 	.word	0x00000000
        /*0010*/ 	.short	0x0000
        /*0012*/ 	.short	0x0000
        /*0014*/ 	.byte	0x00, 0xf0, 0xe1, 0x02


	//----- nvinfo : EIATTR_SPARSE_MMA_MASK
	.align		4
.L_727:
        /*0018*/ 	.byte	0x03, 0x50
        /*001a*/ 	.short	0x0000


	//----- nvinfo : EIATTR_MAXREG_COUNT
	.align		4
        /*001c*/ 	.byte	0x03, 0x1b
        /*001e*/ 	.short	0x0080


	//----- nvinfo : EIATTR_NUM_BARRIERS
	.align		4
        /*0020*/ 	.byte	0x02, 0x4c
        /*0022*/ 	.byte	0x01
	.zero		1


	//----- nvinfo : EIATTR_MERCURY_ISA_VERSION
	.align		4
        /*0024*/ 	.byte	0x03, 0x5f
        /*0026*/ 	.short	0x0101


	//----- nvinfo : EIATTR_INT_WARP_WIDE_INSTR_OFFSETS
	.align		4
        /*0028*/ 	.byte	0x04, 0x31
        /*002a*/ 	.short	(.L_729 - .L_728)


	//   ....[0]....
.L_728:
        /*002c*/ 	.word	0x00002430


	//   ....[1]....
        /*0030*/ 	.word	0x00002460


	//   ....[2]....
        /*0034*/ 	.word	0x00002470


	//   ....[3]....
        /*0038*/ 	.word	0x000024c0


	//   ....[4]....
        /*003c*/ 	.word	0x00002650


	//   ....[5]....
        /*0040*/ 	.word	0x000026a0


	//   ....[6]....
        /*0044*/ 	.word	0x000026b0


	//   ....[7]....
        /*0048*/ 	.word	0x00002700


	//----- nvinfo : EIATTR_COOP_GROUP_MASK_REGIDS
	.align		4
.L_729:
        /*004c*/ 	.byte	0x04, 0x29
        /*004e*/ 	.short	(.L_731 - .L_730)


	//   ....[0]....
.L_730:
        /*0050*/ 	.word	0xffffffff


	//   ....[1]....
        /*0054*/ 	.word	0xffffffff


	//   ....[2]....
        /*0058*/ 	.word	0xffffffff


	//   ....[3]....
        /*005c*/ 	.word	0xffffffff


	//   ....[4]....
        /*0060*/ 	.word	0xffffffff


	//   ....[5]....
        /*0064*/ 	.word	0xffffffff


	//   ....[6]....
        /*0068*/ 	.word	0xffffffff


	//   ....[7]....
        /*006c*/ 	.word	0xffffffff


	//   ....[8]....
        /*0070*/ 	.word	0xffffffff


	//   ....[9]....
        /*0074*/ 	.word	0xffffffff


	//----- nvinfo : EIATTR_COOP_GROUP_INSTR_OFFSETS
	.align		4
.L_731:
        /*0078*/ 	.byte	0x04, 0x28
        /*007a*/ 	.short	(.L_733 - .L_732)


	//   ....[0]....
.L_732:
        /*007c*/ 	.word	0x00001000


	//   ....[1]....
        /*0080*/ 	.word	0x00001040


	//   ....[2]....
        /*0084*/ 	.word	0x000010a0


	//   ....[3]....
        /*0088*/ 	.word	0x000010c0


	//   ....[4]....
        /*008c*/ 	.word	0x000010f0


	//   ....[5]....
        /*0090*/ 	.word	0x00001110


	//   ....[6]....
        /*0094*/ 	.word	0x00001140


	//   ....[7]....
        /*0098*/ 	.word	0x00001160


	//   ....[8]....
        /*009c*/ 	.word	0x000011b0


	//   ....[9]....
        /*00a0*/ 	.word	0x000011c0


	//----- nvinfo : EIATTR_VRC_CTA_INIT_COUNT
	.align		4
.L_733:
        /*00a4*/ 	.byte	0x02, 0x4a
	.zero		1
	.zero		1


	//----- nvinfo : EIATTR_EXIT_INSTR_OFFSETS
	.align		4
        /*00a8*/ 	.byte	0x04, 0x1c
        /*00aa*/ 	.short	(.L_735 - .L_734)


	//   ....[0]....
.L_734:
        /*00ac*/ 	.word	0x00003610


	//   ....[1]....
        /*00b0*/ 	.word	0x00003740


	//   ....[2]....
        /*00b4*/ 	.word	0x00003c40


	//   ....[3]....
        /*00b8*/ 	.word	0x000041f0


	//----- nvinfo : EIATTR_MAX_THREADS
	.align		4
.L_735:
        /*00bc*/ 	.byte	0x04, 0x05
        /*00be*/ 	.short	(.L_737 - .L_736)
.L_736:
        /*00c0*/ 	.word	0x00000200
        /*00c4*/ 	.word	0x00000001
        /*00c8*/ 	.word	0x00000001


	//----- nvinfo : EIATTR_CRS_STACK_SIZE
	.align		4
.L_737:
        /*00cc*/ 	.byte	0x04, 0x1e
        /*00ce*/ 	.short	(.L_739 - .L_738)
.L_738:
        /*00d0*/ 	.word	0x00000000


	//----- nvinfo : EIATTR_CBANK_PARAM_SIZE
	.align		4
.L_739:
        /*00d4*/ 	.byte	0x03, 0x19
        /*00d6*/ 	.short	0x00b8


	//----- nvinfo : EIATTR_PARAM_CBANK
	.align		4
        /*00d8*/ 	.byte	0x04, 0x0a
        /*00da*/ 	.short	(.L_741 - .L_740)
	.align		4
.L_740:
        /*00dc*/ 	.word	index@(.nv.constant0._Z35group_norm_nhwc_bwd_one_pass_kernelI11Fp16IOFp32WLi64ELi32ELi512EEv26Group_norm_nhwc_bwd_params)
        /*00e0*/ 	.short	0x0380
        /*00e2*/ 	.short	0x00b8


	//----- nvinfo : EIATTR_SW_WAR
	.align		4
.L_741:
        /*00e4*/ 	.byte	0x04, 0x36
        /*00e6*/ 	.short	(.L_743 - .L_742)
.L_742:
        /*00e8*/ 	.word	0x00000008
.L_743:


//--------------------- .nv.info._Z35group_norm_nhwc_bwd_one_pass_kernelI11Fp16IOFp32WLi128ELi32ELi512EEv26Group_norm_nhwc_bwd_params --------------------------
	.section	.nv.info._Z35group_norm_nhwc_bwd_one_pass_kernelI11Fp16IOFp32WLi128ELi32ELi512EEv26Group_norm_nhwc_bwd_params,"",@"SHT_CUDA_INFO"
	.sectionflags	@""
	.align	4


	//----- nvinfo : EIATTR_CUDA_API_VERSION
	.align		4
        /*0000*/ 	.byte	0x04, 0x37
        /*0002*/ 	.short	(.L_745 - .L_744)
.L_744:
        /*0004*/ 	.word	0x00000082


	//----- nvinfo : EIATTR_KPARAM_INFO
	.align		4
.L_745:
        /*0008*/ 	.byte	0x04, 0x17
        /*000a*/ 	.short	(.L_747 - .L_746)
.L_746:
        /*000c*/ 	.word	0x00000000
        /*0010*/ 	.short	0x0000
        /*0012*/ 	.short	0x0000
        /*0014*/ 	.byte	0x00, 0xf0, 0xe1, 0x02


	//----- nvinfo : EIATTR_SPARSE_MMA_MASK
	.align		4
.L_747:
        /*0018*/ 	.byte	0x03, 0x50
        /*001a*/ 	.short	0x0000


	//----- nvinfo : EIATTR_MAXREG_COUNT
	.align		4
        /*001c*/ 	.byte	0x03, 0x1b
        /*001e*/ 	.short	0x0080


	//----- nvinfo : EIATTR_NUM_BARRIERS
	.align		4
        /*0020*/ 	.byte	0x02, 0x4c
        /*0022*/ 	.byte	0x01
	.zero		1


	//----- nvinfo : EIATTR_MERCURY_ISA_VERSION
	.align		4
        /*0024*/ 	.byte	0x03, 0x5f
        /*0026*/ 	.short	0x0101


	//----- nvinfo : EIATTR_INT_WARP_WIDE_INSTR_OFFSETS
	.align		4
        /*0028*/ 	.byte	0x04, 0x31
        /*002a*/ 	.short	(.L_749 - .L_748)


	//   ....[0]....
.L_748:
        /*002c*/ 	.word	0x00001ad0


	//----- nvinfo : EIATTR_COOP_GROUP_MASK_REGIDS
	.align		4
.L_749:
        /*0030*/ 	.byte	0x04, 0x29
        /*0032*/ 	.short	(.L_751 - .L_750)


	//   ....[0]....
.L_750:
        /*0034*/ 	.word	0xffffffff


	//   ....[1]....
        /*0038*/ 	.word	0xffffffff


	//   ....[2]....
        /*003c*/ 	.word	0xffffffff


	//   ....[3]....
        /*0040*/ 	.word	0xffffffff


	//   ....[4]....
        /*0044*/ 	.word	0xffffffff


	//   ....[5]....
        /*0048*/ 	.word	0xffffffff


	//   ....[6]....
        /*004c*/ 	.word	0xffffffff


	//   ....[7]....
        /*0050*/ 	.word	0xffffffff


	//   ....[8]....
        /*0054*/ 	.word	0xffffffff


	//   ....[9]....
        /*0058*/ 	.word	0xffffffff


	//----- nvinfo : EIATTR_COOP_GROUP_INSTR_OFFSETS
	.align		4
.L_751:
        /*005c*/ 	.byte	0x04, 0x28
        /*005e*/ 	.short	(.L_753 - .L_752)


	//   ....[0]....
.L_752:
        /*0060*/ 	.word	0x00001890


	//   ....[1]....
        /*0064*/ 	.word	0x000018d0


	//   ....[2]....
        /*0068*/ 	.word	0x00001940


	//   ....[3]....
        /*006c*/ 	.word	0x00001960


	//   ....[4]....
        /*0070*/ 	.word	0x00001990


	//   ....[5]....
        /*0074*/ 	.word	0x000019b0


	//   ....[6]....
        /*0078*/ 	.word	0x000019e0


	//   ....[7]....
        /*007c*/ 	.word	0x00001a00


	//   ....[8]....
        /*0080*/ 	.word	0x00001a70


	//   ....[9]....
        /*0084*/ 	.word	0x00001a80


	//----- nvinfo : EIATTR_VRC_CTA_INIT_COUNT
	.align		4
.L_753:
        /*0088*/ 	.byte	0x02, 0x4a
	.zero		1
	.zero		1


	//----- nvinfo : EIATTR_EXIT_INSTR_OFFSETS
	.align		4
        /*008c*/ 	.byte	0x04, 0x1c
        /*008e*/ 	.short	(.L_755 - .L_754)


	//   ....[0]....
.L_754:
        /*0090*/ 	.word	0x00004490


	//   ....[1]....
        /*0094*/ 	.word	0x000045d0


	//   ....[2]....
        /*0098*/ 	.word	0x00004b70


	//   ....[3]....
        /*009c*/ 	.word	0x00005150


	//----- nvinfo : EIATTR_MAX_THREADS
	.align		4
.L_755:
        /*00a0*/ 	.byte	0x04, 0x05
        /*00a2*/ 	.short	(.L_757 - .L_756)
.L_756:
        /*00a4*/ 	.word	0x00000200
        /*00a8*/ 	.word	0x00000001
        /*00ac*/ 	.word	0x00000001


	//----- nvinfo : EIATTR_CRS_STACK_SIZE
	.align		4
.L_757:
        /*00b0*/ 	.byte	0x04, 0x1e
        /*00b2*/ 	.short	(.L_759 - .L_758)
.L_758:
        /*00b4*/ 	.word	0x00000000


	//----- nvinfo : EIATTR_CBANK_PARAM_SIZE
	.align		4
.L_759:
        /*00b8*/ 	.byte	0x03, 0x19
        /*00ba*/ 	.short	0x00b8


	//----- nvinfo : EIATTR_PARAM_CBANK
	.align		4
        /*00bc*/ 	.byte	0x04, 0x0a
        /*00be*/ 	.short	(.L_761 - .L_760)
	.align		4
.L_760:
        /*00c0*/ 	.word	index@(.nv.constant0._Z35group_norm_nhwc_bwd_one_pass_kernelI11Fp16IOFp32WLi128ELi32ELi512EEv26Group_norm_nhwc_bwd_params)
        /*00c4*/ 	.short	0x0380
        /*00c6*/ 	.short	0x00b8


	//----- nvinfo : EIATTR_SW_WAR
	.align		4
.L_761:
        /*00c8*/ 	.byte	0x04, 0x36
        /*00ca*/ 	.short	(.L_763 - .L_762)
.L_762:
        /*00cc*/ 	.word	0x00000008
.L_763:


//--------------------- .nv.info._Z35group_norm_nhwc_bwd_one_pass_kernelI11Fp16IOFp32WLi256ELi32ELi512EEv26Group_norm_nhwc_bwd_params --------------------------
	.section	.nv.info._Z35group_norm_nhwc_bwd_one_pass_kernelI11Fp16IOFp32WLi256ELi32ELi512EEv26Group_norm_nhwc_bwd_params,"",@"SHT_CUDA_INFO"
	.sectionflags	@""
	.align	4


	//----- nvinfo : EIATTR_CUDA_API_VERSION
	.align		4
        /*0000*/ 	.byte	0x04, 0x37
        /*0002*/ 	.short	(.L_765 - .L_764)
.L_764:
        /*0004*/ 	.word	0x00000082


	//----- nvinfo : EIATTR_KPARAM_INFO
	.align		4
.L_765:
        /*0008*/ 	.byte	0x04, 0x17
        /*000a*/ 	.short	(.L_767 - .L_766)
.L_766:
        /*000c*/ 	.word	0x00000000
        /*0010*/ 	.short	0x0000
        /*0012*/ 	.short	0x0000
        /*0014*/ 	.byte	0x00, 0xf0, 0xe1, 0x02


	//----- nvinfo : EIATTR_SPARSE_MMA_MASK
	.align		4
.L_767:
        /*0018*/ 	.byte	0x03, 0x50
        /*001a*/ 	.short	0x0000


	//----- nvinfo : EIATTR_MAXREG_COUNT
	.align		4
        /*001c*/ 	.byte	0x03, 0x1b
        /*001e*/ 	.short	0x0080


	//----- nvinfo : EIATTR_NUM_BARRIERS
	.align		4
        /*0020*/ 	.byte	0x02, 0x4c
        /*0022*/ 	.byte	0x01
	.zero		1


	//----- nvinfo : EIATTR_MERCURY_ISA_VERSION
	.align		4
        /*0024*/ 	.byte	0x03, 0x5f
        /*0026*/ 	.short	0x0101


	//----- nvinfo : EIATTR_INT_WARP_WIDE_INSTR_OFFSETS
	.align		4
        /*0028*/ 	.byte	0x04, 0x31
        /*002a*/ 	.short	(.L_769 - .L_768)


	//   ....[0]....
.L_768:
        /*002c*/ 	.word	0x00002db0


	//----- nvinfo : EIATTR_COOP_GROUP_MASK_REGIDS
	.align		4
.L_769:
        /*0030*/ 	.byte	0x04, 0x29
        /*0032*/ 	.short	(.L_771 - .L_770)


	//   ....[0]....
.L_770:
        /*0034*/ 	.word	0xffffffff


	//   ....[1]....
        /*0038*/ 	.word	0xffffffff


	//   ....[2]....
        /*003c*/ 	.word	0xffffffff


	//   ....[3]....
        /*0040*/ 	.word	0xffffffff


	//   ....[4]....
        /*0044*/ 	.word	0xffffffff


	//   ....[5]....
        /*0048*/ 	.word	0xffffffff


	//   ....[6]....
        /*004c*/ 	.word	0xffffffff


	//   ....[7]....
        /*0050*/ 	.word	0xffffffff


	//   ....[8]....
        /*0054*/ 	.word	0xffffffff


	//   ....[9]....
        /*0058*/ 	.word	0xffffffff


	//----- nvinfo : EIATTR_COOP_GROUP_INSTR_OFFSETS
	.align		4
.L_771:
        /*005c*/ 	.byte	0x04, 0x28
        /*005e*/ 	.short	(.L_773 - .L_772)


	//   ....[0]....
.L_772:
        /*0060*/ 	.word	0x00002b40


	//   ....[1]....
        /*0064*/ 	.word	0x00002b80


	//   ....[2]....
        /*0068*/ 	.word	0x00002c20


	//   ....[3]....
        /*006c*/ 	.word	0x00002c50


	//   ....[4]....
        /*0070*/ 	.word	0x00002c90


	//   ....[5]....
        /*0074*/ 	.word	0x00002cb0


	//   ....[6]....
        /*0078*/ 	.word	0x00002ce0


	//   ....[7]....
        /*007c*/ 	.word	0x00002d00


	//   ....[8]....
        /*0080*/ 	.word	0x00002d50


	//   ....[9]....
        /*0084*/ 	.word	0x00002d60


	//----- nvinfo : EIATTR_VRC_CTA_INIT_COUNT
	.align		4
.L_773:
        /*0088*/ 	.byte	0x02, 0x4a
	.zero		1
	.zero		1


	//----- nvinfo : EIATTR_EXIT_INSTR_OFFSETS
	.align		4
        /*008c*/ 	.byte	0x04, 0x1c
        /*008e*/ 	.short	(.L_775 - .L_774)


	//   ....[0]....
.L_774:
        /*0090*/ 	.word	0x000062a0


	//   ....[1]....
        /*0094*/ 	.word	0x000063d0


	//   ....[2]....
        /*0098*/ 	.word	0x000068e0


	//   ....[3]....
        /*009c*/ 	.word	0x00006e90


	//----- nvinfo : EIATTR_MAX_THREADS
	.align		4
.L_775:
        /*00a0*/ 	.byte	0x04, 0x05
        /*00a2*/ 	.short	(.L_777 - .L_776)
.L_776:
        /*00a4*/ 	.word	0x00000200
        /*00a8*/ 	.word	0x00000001
        /*00ac*/ 	.word	0x00000001


	//----- nvinfo : EIATTR_CRS_STACK_SIZE
	.align		4
.L_777:
        /*00b0*/ 	.byte	0x04, 0x1e
        /*00b2*/ 	.short	(.L_779 - .L_778)
.L_778:
        /*00b4*/ 	.word	0x00000000


	//----- nvinfo : EIATTR_CBANK_PARAM_SIZE
	.align		4
.L_779:
        /*00b8*/ 	.byte	0x03, 0x19
        /*00ba*/ 	.short	0x00b8


	//----- nvinfo : EIATTR_PARAM_CBANK
	.align		4
        /*00bc*/ 	.byte	0x04, 0x0a
        /*00be*/ 	.short	(.L_781 - .L_780)
	.align		4
.L_780:
        /*00c0*/ 	.word	index@(.nv.constant0._Z35group_norm_nhwc_bwd_one_pass_kernelI11Fp16IOFp32WLi256ELi32ELi512EEv26Group_norm_nhwc_bwd_params)
        /*00c4*/ 	.short	0x0380
        /*00c6*/ 	.short	0x00b8


	//----- nvinfo : EIATTR_SW_WAR
	.align		4
.L_781:
        /*00c8*/ 	.byte	0x04, 0x36
        /*00ca*/ 	.short	(.L_783 - .L_782)
.L_782:
        /*00cc*/ 	.word	0x00000008
.L_783:


//--------------------- .nv.info._Z35group_norm_nhwc_bwd_one_pass_kernelI11Fp16IOFp32WLi512ELi32ELi512EEv26Group_norm_nhwc_bwd_params --------------------------
	.section	.nv.info._Z35group_norm_nhwc_bwd_one_pass_kernelI11Fp16IOFp32WLi512ELi32ELi512EEv26Group_norm_nhwc_bwd_params,"",@"SHT_CUDA_INFO"
	.sectionflags	@""
	.align	4


	//----- nvinfo : EIATTR_CUDA_API_VERSION
	.align		4
        /*0000*/ 	.byte	0x04, 0x37
        /*0002*/ 	.short	(.L_785 - .L_784)
.L_784:
        /*0004*/ 	.word	0x00000082


	//----- nvinfo : EIATTR_KPARAM_INFO
	.align		4
.L_785:
        /*0008*/ 	.byte	0x04, 0x17
        /*000a*/ 	.short	(.L_787 - .L_786)
.L_786:
        /*000c*/ 	.word	0x00000000
        /*0010*/ 	.short	0x0000
        /*0012*/ 	.short	0x0000
        /*0014*/ 	.byte	0x00, 0xf0, 0xe1, 0x02


	//----- nvinfo : EIATTR_SPARSE_MMA_MASK
	.align		4
.L_787:
        /*0018*/ 	.byte	0x03, 0x50
        /*001a*/ 	.short	0x0000


	//----- nvinfo : EIATTR_MAXREG_COUNT
	.align		4
        /*001c*/ 	.byte	0x03, 0x1b
        /*001e*/ 	.short	0x0080


	//----- nvinfo : EIATTR_NUM_BARRIERS
	.align		4
        /*0020*/ 	.byte	0x02, 0x4c
        /*0022*/ 	.byte	0x01
	.zero		1


	//----- nvinfo : EIATTR_MERCURY_ISA_VERSION
	.align		4
        /*0024*/ 	.byte	0x03, 0x5f
        /*0026*/ 	.short	0x0101


	//----- nvinfo : EIATTR_INT_WARP_WIDE_INSTR_OFFSETS
	.align		4
        /*0028*/ 	.byte	0x04, 0x31
        /*002a*/ 	.short	(.L_789 - .L_788)


	//   ....[0]....
.L_788:
        /*002c*/ 	.word	0x00005430


	//----- nvinfo : EIATTR_COOP_GROUP_MASK_REGIDS
	.align		4
.L_789:
        /*0030*/ 	.byte	0x04, 0x29
        /*0032*/ 	.short	(.L_791 - .L_790)


	//   ....[0]....
.L_790:
        /*0034*/ 	.word	0xffffffff


	//   ....[1]....
        /*0038*/ 	.word	0xffffffff


	//   ....[2]....
        /*003c*/ 	.word	0xffffffff


	//   ....[3]....
        /*0040*/ 	.word	0xffffffff


	//   ....[4]....
        /*0044*/ 	.word	0xffffffff


	//   ....[5]....
        /*0048*/ 	.word	0xffffffff


	//   ....[6]....
        /*004c*/ 	.word	0xffffffff


	//   ....[7]....
        /*0050*/ 	.word	0xffffffff


	//   ....[8]....
        /*0054*/ 	.word	0xffffffff


	//   ....[9]....
        /*0058*/ 	.word	0xffffffff


	//----- nvinfo : EIATTR_COOP_GROUP_INSTR_OFFSETS
	.align		4
.L_791:
        /*005c*/ 	.byte	0x04, 0x28
        /*005e*/ 	.short	(.L_793 - .L_792)


	//   ....[0]....
.L_792:
        /*0060*/ 	.word	0x000051e0


	//   ....[1]....
        /*0064*/ 	.word	0x00005220


	//   ....[2]....
        /*0068*/ 	.word	0x000052d0


	//   ....[3]....
        /*006c*/ 	.word	0x000052e0


	//   ....[4]....
        /*0070*/ 	.word	0x00005310


	//   ....[5]....
        /*0074*/ 	.word	0x00005330


	//   ....[6]....
        /*0078*/ 	.word	0x00005360


	//   ....[7]....
        /*007c*/ 	.word	0x00005380


	//   ....[8]....
        /*0080*/ 	.word	0x000053d0


	//   ....[9]....
        /*0084*/ 	.word	0x000053e0


	//----- nvinfo : EIATTR_VRC_CTA_INIT_COUNT
	.align		4
.L_793:
        /*0088*/ 	.byte	0x02, 0x4a
	.zero		1
	.zero		1


	//----- nvinfo : EIATTR_EXIT_INSTR_OFFSETS
	.align		4
        /*008c*/ 	.byte	0x04, 0x1c
        /*008e*/ 	.short	(.L_795 - .L_794)


	//   ....[0]....
.L_794:
        /*0090*/ 	.word	0x0000a5c0


	//   ....[1]....
        /*0094*/ 	.word	0x0000a6f0


	//   ....[2]....
        /*0098*/ 	.word	0x0000ac10


	//   ....[3]....
        /*009c*/ 	.word	0x0000b1c0


	//----- nvinfo : EIATTR_MAX_THREADS
	.align		4
.L_795:
        /*00a0*/ 	.byte	0x04, 0x05
        /*00a2*/ 	.short	(.L_797 - .L_796)
.L_796:
        /*00a4*/ 	.word	0x00000200
        /*00a8*/ 	.word	0x00000001
        /*00ac*/ 	.word	0x00000001


	//----- nvinfo : EIATTR_CRS_STACK_SIZE
	.align		4
.L_797:
        /*00b0*/ 	.byte	0x04, 0x1e
        /*00b2*/ 	.short	(.L_799 - .L_798)
.L_798:
        /*00b4*/ 	.word	0x00000000


	//----- nvinfo : EIATTR_CBANK_PARAM_SIZE
	.align		4
.L_799:
        /*00b8*/ 	.byte	0x03, 0x19
        /*00ba*/ 	.short	0x00b8


	//----- nvinfo : EIATTR_PARAM_CBANK
	.align		4
        /*00bc*/ 	.byte	0x04, 0x0a
        /*00be*/ 	.short	(.L_801 - .L_800)
	.align		4
.L_800:
        /*00c0*/ 	.word	index@(.nv.constant0._Z35group_norm_nhwc_bwd_one_pass_kernelI11Fp16IOFp32WLi512ELi32ELi512EEv26Group_norm_nhwc_bwd_params)
        /*00c4*/ 	.short	0x0380
        /*00c6*/ 	.short	0x00b8


	//----- nvinfo : EIATTR_SW_WAR
	.align		4
.L_801:
        /*00c8*/ 	.byte	0x04, 0x36
        /*00ca*/ 	.short	(.L_803 - .L_802)
.L_802:
        /*00cc*/ 	.word	0x00000008
.L_803:


//--------------------- .nv.info._Z35group_norm_nhwc_bwd_one_pass_kernelI11Fp16IOBf16WLi64ELi32ELi512EEv26Group_norm_nhwc_bwd_params --------------------------
	.section	.nv.info._Z35group_norm_nhwc_bwd_one_pass_kernelI11Fp16IOBf16WLi64ELi32ELi512EEv26Group_norm_nhwc_bwd_params,"",@"SHT_CUDA_INFO"
	.sectionflags	@""
	.align	4


	//----- nvinfo : EIATTR_CUDA_API_VERSION
	.align		4
        /*0000*/ 	.byte	0x04, 0x37
        /*0002*/ 	.short	(.L_805 - .L_804)
.L_804:
        /*0004*/ 	.word	0x00000082


	//----- nvinfo : EIATTR_KPARAM_INFO
	.align		4
.L_805:
        /*0008*/ 	.byte	0x04, 0x17
        /*000a*/ 	.short	(.L_807 - .L_806)
.L_806:
        /*000c*/ 	.word	0x00000000
        /*0010*/ 	.short	0x0000
        /*0012*/ 	.short	0x0000
        /*0014*/ 	.byte	0x00, 0xf0, 0xe1, 0x02


	//----- nvinfo : EIATTR_SPARSE_MMA_MASK
	.align		4
.L_807:
        /*0018*/ 	.byte	0x03, 0x50
        /*001a*/ 	.short	0x0000


	//----- nvinfo : EIATTR_MAXREG_COUNT
	.align		4
        /*001c*/ 	.byte	0x03, 0x1b
        /*001e*/ 	.short	0x0080


	//----- nvinfo : EIATTR_NUM_BARRIERS
	.align		4
        /*0020*/ 	.byte	0x02, 0x4c
        /*0022*/ 	.byte	0x01
	.zero		1


	//----- nvinfo : EIATTR_MERCURY_ISA_VERSION
	.align		4
        /*0024*/ 	.byte	0x03, 0x5f
        /*0026*/ 	.short	0x0101


	//----- nvinfo : EIATTR_INT_WARP_WIDE_INSTR_OFFSETS
	.align		4
        /*0028*/ 	.byte	0x04, 0x31
        /*002a*/ 	.short	(.L_809 - .L_808)


	//   ....[0]....
.L_808:
        /*002c*/ 	.word	0x00002490


	//   ....[1]....
        /*0030*/ 	.word	0x000024c0


	//   ....[2]....
        /*0034*/ 	.word	0x000024d0


	//   ....[3]....
        /*0038*/ 	.word	0x00002520


	//   ....[4]....
        /*003c*/ 	.word	0x000026b0


	//   ....[5]....
        /*0040*/ 	.word	0x00002700


	//   ....[6]....
        /*0044*/ 	.word	0x00002710


	//   ....[7]....
        /*0048*/ 	.word	0x00002760


	//----- nvinfo : EIATTR_COOP_GROUP_MASK_REGIDS
	.align		4
.L_809:
        /*004c*/ 	.byte	0x04, 0x29
        /*004e*/ 	.short	(.L_811 - .L_810)


	//   ....[0]....
.L_810:
        /*0050*/ 	.word	0xffffffff


	//   ....[1]....
        /*0054*/ 	.word	0xffffffff


	//   ....[2]....
        /*0058*/ 	.word	0xffffffff


	//   ....[3]....
        /*005c*/ 	.word	0xffffffff


	//   ....[4]....
        /*0060*/ 	.word	0xffffffff


	//   ....[5]....
        /*0064*/ 	.word	0xffffffff


	//   ....[6]....
        /*0068*/ 	.word	0xffffffff


	//   ....[7]....
        /*006c*/ 	.word	0xffffffff


	//   ....[8]....
        /*0070*/ 	.word	0xffffffff


	//   ....[9]....
        /*0074*/ 	.word	0xffffffff


	//----- nvinfo : EIATTR_COOP_GROUP_INSTR_OFFSETS
	.align		4
.L_811:
        /*0078*/ 	.byte	0x04, 0x28
        /*007a*/ 	.short	(.L_813 - .L_812)


	//   ....[0]....
.L_812:
        /*007c*/ 	.word	0x00001060


	//   ....[1]....
        /*0080*/ 	.word	0x000010a0


	//   ....[2]....
        /*0084*/ 	.word	0x00001100


	//   ....[3]....
        /*0088*/ 	.word	0x00001120


	//   ....[4]....
        /*008c*/ 	.word	0x00001150


	//   ....[5]....
        /*0090*/ 	.word	0x00001170


	//   ....[6]....
        /*0094*/ 	.word	0x000011a0


	//   ....[7]....
        /*0098*/ 	.word	0x000011c0


	//   ....[8]....
        /*009c*/ 	.word	0x00001210


	//   ....[9]....
        /*00a0*/ 	.word	0x00001220


	//----- nvinfo : EIATTR_VRC_CTA_INIT_COUNT
	.align		4
.L_813:
        /*00a4*/ 	.byte	0x02, 0x4a
	.zero		1
	.zero		1


	//----- nvinfo : EIATTR_EXIT_INSTR_OFFSETS
	.align		4
        /*00a8*/ 	.byte	0x04, 0x1c
        /*00aa*/ 	.short	(.L_815 - .L_814)


	//   ....[0]....
.L_814:
        /*00ac*/ 	.word	0x00003670


	//   ....[1]....
        /*00b0*/ 	.word	0x000037a0


	//   ....[2]....
        /*00b4*/ 	.word	0x00003cb0


	//   ....[3]....
        /*00b8*/ 	.word	0x000042b0


	//----- nvinfo : EIATTR_MAX_THREADS
	.align		4
.L_815:
        /*00bc*/ 	.byte	0x04, 0x05
        /*00be*/ 	.short	(.L_817 - .L_816)
.L_816:
        /*00c0*/ 	.word	0x00000200
        /*00c4*/ 	.word	0x00000001
        /*00c8*/ 	.word	0x00000001


	//----- nvinfo : EIATTR_CRS_STACK_SIZE
	.align		4
.L_817:
        /*00cc*/ 	.byte	0x04, 0x1e
        /*00ce*/ 	.short	(.L_819 - .L_818)
.L_818:
        /*00d0*/ 	.word	0x00000000


	//----- nvinfo : EIATTR_CBANK_PARAM_SIZE
	.align		4
.L_819:
        /*00d4*/ 	.byte	0x03, 0x19
        /*00d6*/ 	.short	0x00b8


	//----- nvinfo : EIATTR_PARAM_CBANK
	.align		4
        /*00d8*/ 	.byte	0x04, 0x0a
        /*00da*/ 	.short	(.L_821 - .L_820)
	.align		4
.L_820:
        /*00dc*/ 	.word	index@(.nv.constant0._Z35group_norm_nhwc_bwd_one_pass_kernelI11Fp16IOBf16WLi64ELi32ELi512EEv26Group_norm_nhwc_bwd_params)
        /*00e0*/ 	.short	0x0380
        /*00e2*/ 	.short	0x00b8


	//----- nvinfo : EIATTR_SW_WAR
	.align		4
.L_821:
        /*00e4*/ 	.byte	0x04, 0x36
        /*00e6*/ 	.short	(.L_823 - .L_822)
.L_822:
        /*00e8*/ 	.word	0x00000008
.L_823:


//--------------------- .nv.info._Z35group_norm_nhwc_bwd_one_pass_kernelI11Fp16IOBf16WLi128ELi32ELi512EEv26Group_norm_nhwc_bwd_params --------------------------
	.section	.nv.info._Z35group_norm_nhwc_bwd_one_pass_kernelI11Fp16IOBf16WLi128ELi32ELi512EEv26Group_norm_nhwc_bwd_params,"",@"SHT_CUDA_INFO"
	.sectionflags	@""
	.align	4


	//----- nvinfo : EIATTR_CUDA_API_VERSION
	.align		4
        /*0000*/ 	.byte	0x04, 0x37
        /*0002*/ 	.short	(.L_825 - .L_824)
.L_824:
        /*0004*/ 	.word	0x00000082


	//----- nvinfo : EIATTR_KPARAM_INFO
	.align		4
.L_825:
        /*0008*/ 	.byte	0x04, 0x17
        /*000a*/ 	.short	(.L_827 - .L_826)
.L_826:
        /*000c*/ 	.word	0x00000000
        /*0010*/ 	.short	0x0000
        /*0012*/ 	.short	0x0000
        /*0014*/ 	.byte	0x00, 0xf0, 0xe1, 0x02


	//----- nvinfo : EIATTR_SPARSE_MMA_MASK
	.align		4
.L_827:
        /*0018*/ 	.byte	0x03, 0x50
        /*001a*/ 	.short	0x0000


	//----- nvinfo : EIATTR_MAXREG_COUNT
	.align		4
        /*001c*/ 	.byte	0x03, 0x1b
        /*001e*/ 	.short	0x0080


	//----- nvinfo : EIATTR_NUM_BARRIERS
	.align		4
        /*0020*/ 	.byte	0x02, 0x4c
        /*0022*/ 	.byte	0x01
	.zero		1


	//----- nvinfo : EIATTR_MERCURY_ISA_VERSION
	.align		4
        /*0024*/ 	.byte	0x03, 0x5f
        /*0026*/ 	.short	0x0101


	//----- nvinfo : EIATTR_INT_WARP_WIDE_INSTR_OFFSETS
	.align		4
        /*0028*/ 	.byte	0x04, 0x31
        /*002a*/ 	.short	(.L_829 - .L_828)


	//   ....[0]....
.L_828:
        /*002c*/ 	.word	0x00001b10


	//----- nvinfo : EIATTR_COOP_GROUP_MASK_REGIDS
	.align		4
.L_829:
        /*0030*/ 	.byte	0x04, 0x29
        /*0032*/ 	.short	(.L_831 - .L_830)


	//   ....[0]....
.L_830:
        /*0034*/ 	.word	0xffffffff


	//   ....[1]....
        /*0038*/ 	.word	0xffffffff


	//   ....[2]....
        /*003c*/ 	.word	0xffffffff


	//   ....[3]....
        /*0040*/ 	.word	0xffffffff


	//   ....[4]....
        /*0044*/ 	.word	0xffffffff


	//   ....[5]....
        /*0048*/ 	.word	0xffffffff


	//   ....[6]....
        /*004c*/ 	.word	0xffffffff


	//   ....[7]....
        /*0050*/ 	.word	0xffffffff


	//   ....[8]....
        /*0054*/ 	.word	0xffffffff


	//   ....[9]....
        /*0058*/ 	.word	0xffffffff


	//----- nvinfo : EIATTR_COOP_GROUP_INSTR_OFFSETS
	.align		4
.L_831:
        /*005c*/ 	.byte	0x04, 0x28
        /*005e*/ 	.short	(.L_833 - .L_832)


	//   ....[0]....
.L_832:
        /*0060*/ 	.word	0x000018a0


	//   ....[1]....
        /*0064*/ 	.word	0x000018e0


	//   ....[2]....
        /*0068*/ 	.word	0x00001980


	//   ....[3]....
        /*006c*/ 	.word	0x000019b0


	//   ....[4]....
        /*0070*/ 	.word	0x000019f0


	//   ....[5]....
        /*0074*/ 	.word	0x00001a10


	//   ....[6]....
        /*0078*/ 	.word	0x00001a40


	//   ....[7]....
        /*007c*/ 	.word	0x00001a60


	//   ....[8]....
        /*0080*/ 	.word	0x00001ab0


	//   ....[9]....
        /*0084*/ 	.word	0x00001ac0


	//----- nvinfo : EIATTR_VRC_CTA_INIT_COUNT
	.align		4
.L_833:
        /*0088*/ 	.byte	0x02, 0x4a
	.zero		1
	.zero		1


	//----- nvinfo : EIATTR_EXIT_INSTR_OFFSETS
	.align		4
        /*008c*/ 	.byte	0x04, 0x1c
        /*008e*/ 	.short	(.L_835 - .L_834)


	//   ....[0]....
.L_834:
        /*0090*/ 	.word	0x000044e0


	//   ....[1]....
        /*0094*/ 	.word	0x00004620


	//   ....[2]....
        /*0098*/ 	.word	0x00004bd0


	//   ....[3]....
        /*009c*/ 	.word	0x00005200


	//----- nvinfo : EIATTR_MAX_THREADS
	.align		4
.L_835:
        /*00a0*/ 	.byte	0x04, 0x05
        /*00a2*/ 	.short	(.L_837 - .L_836)
.L_836:
        /*00a4*/ 	.word	0x00000200
        /*00a8*/ 	.word	0x00000001
        /*00ac*/ 	.word	0x00000001


	//----- nvinfo : EIATTR_CRS_STACK_SIZE
	.align		4
.L_837:
        /*00b0*/ 	.byte	0x04, 0x1e
        /*00b2*/ 	.short	(.L_839 - .L_838)
.L_838:
        /*00b4*/ 	.word	0x00000000


	//----- nvinfo : EIATTR_CBANK_PARAM_SIZE
	.align		4
.L_839:
        /*00b8*/ 	.byte	0x03, 0x19
        /*00ba*/ 	.short	0x00b8


	//----- nvinfo : EIATTR_PARAM_CBANK
	.align		4
        /*00bc*/ 	.byte	0x04, 0x0a
        /*00be*/ 	.short	(.L_841 - .L_840)
	.align		4
.L_840:
        /*00c0*/ 	.word	index@(.nv.constant0._Z35group_norm_nhwc_bwd_one_pass_kernelI11Fp16IOBf16WLi128ELi32ELi512EEv26Group_norm_nhwc_bwd_params)
        /*00c4*/ 	.short	0x0380
        /*00c6*/ 	.short	0x00b8


	//----- nvinfo : EIATTR_SW_WAR
	.align		4
.L_841:
        /*00c8*/ 	.byte	0x04, 0x36
        /*00ca*/ 	.short	(.L_843 - .L_842)
.L_842:
        /*00cc*/ 	.word	0x00000008
.L_843:


//--------------------- .nv.info._Z35group_norm_nhwc_bwd_one_pass_kernelI11Fp16IOBf16WLi256ELi32ELi512EEv26Group_norm_nhwc_bwd_params --------------------------
	.section	.nv.info._Z35group_norm_nhwc_bwd_one_pass_kernelI11Fp16IOBf16WLi256ELi32ELi512EEv26Group_norm_nhwc_bwd_params,"",@"SHT_CUDA_INFO"
	.sectionflags	@""
	.align	4


	//----- nvinfo : EIATTR_CUDA_API_VERSION
	.align		4
        /*0000*/ 	.byte	0x04, 0x37
        /*0002*/ 	.short	(.L_845 - .L_844)
.L_844:
        /*0004*/ 	.word	0x00000082


	//----- nvinfo : EIATTR_KPARAM_INFO
	.align		4
.L_845:
        /*0008*/ 	.byte	0x04, 0x17
        /*000a*/ 	.short	(.L_847 - .L_846)
.L_846:
        /*000c*/ 	.word	0x00000000
        /*0010*/ 	.short	0x0000
        /*0012*/ 	.short	0x0000
        /*0014*/ 	.byte	0x00, 0xf0, 0xe1, 0x02


	//----- nvinfo : EIATTR_SPARSE_MMA_MASK
	.align		4
.L_847:
        /*0018*/ 	.byte	0x03, 0x50
        /*001a*/ 	.short	0x0000


	//----- nvinfo : EIATTR_MAXREG_COUNT
	.align		4
        /*001c*/ 	.byte	0x03, 0x1b
        /*001e*/ 	.short	0x0080


	//----- nvinfo : EIATTR_NUM_BARRIERS
	.align		4
        /*0020*/ 	.byte	0x02, 0x4c
        /*0022*/ 	.byte	0x01
	.zero		1


	//----- nvinfo : EIATTR_MERCURY_ISA_VERSION
	.align		4
        /*0024*/ 	.byte	0x03, 0x5f
        /*0026*/ 	.short	0x0101


	//----- nvinfo : EIATTR_INT_WARP_WIDE_INSTR_OFFSETS
	.align		4
        /*0028*/ 	.byte	0x04, 0x31
        /*002a*/ 	.short	(.L_849 - .L_848)


	//   ....[0]....
.L_848:
        /*002c*/ 	.word	0x00002e60


	//----- nvinfo : EIATTR_COOP_GROUP_MASK_REGIDS
	.align		4
.L_849:
        /*0030*/ 	.byte	0x04, 0x29
        /*0032*/ 	.short	(.L_851 - .L_850)


	//   ....[0]....
.L_850:
        /*0034*/ 	.word	0xffffffff


	//   ....[1]....
        /*0038*/ 	.word	0xffffffff


	//   ....[2]....
        /*003c*/ 	.word	0xffffffff


	//   ....[3]....
        /*0040*/ 	.word	0xffffffff


	//   ....[4]....
        /*0044*/ 	.word	0xffffffff


	//   ....[5]....
        /*0048*/ 	.word	0xffffffff


	//   ....[6]....
        /*004c*/ 	.word	0xffffffff


	//   ....[7]....
        /*0050*/ 	.word	0xffffffff


	//   ....[8]....
        /*0054*/ 	.word	0xffffffff


	//   ....[9]....
        /*0058*/ 	.word	0xffffffff


	//----- nvinfo : EIATTR_COOP_GROUP_INSTR_OFFSETS
	.align		4
.L_851:
        /*005c*/ 	.byte	0x04, 0x28
        /*005e*/ 	.short	(.L_853 - .L_852)


	//   ....[0]....
.L_852:
        /*0060*/ 	.word	0x00002bf0


	//   ....[1]....
        /*0064*/ 	.word	0x00002c30


	//   ....[2]....
        /*0068*/ 	.word	0x00002cd0


	//   ....[3]....
        /*006c*/ 	.word	0x00002d00


	//   ....[4]....
        /*0070*/ 	.word	0x00002d40


	//   ....[5]....
        /*0074*/ 	.word	0x00002d60


	//   ....[6]....
        /*0078*/ 	.word	0x00002d90


	//   ....[7]....
        /*007c*/ 	.word	0x00002db0


	//   ....[8]....
        /*0080*/ 	.word	0x00002e00


	//   ....[9]....
        /*0084*/ 	.word	0x00002e10


	//----- nvinfo : EIATTR_VRC_CTA_INIT_COUNT
	.align		4
.L_853:
        /*0088*/ 	.byte	0x02, 0x4a
	.zero		1
	.zero		1


	//----- nvinfo : EIATTR_EXIT_INSTR_OFFSETS
	.align		4
        /*008c*/ 	.byte	0x04, 0x1c
        /*008e*/ 	.short	(.L_855 - .L_854)


	//   ....[0]....
.L_854:
        /*0090*/ 	.word	0x00006350


	//   ....[1]....
        /*0094*/ 	.word	0x00006480


	//   ....[2]....
        /*0098*/ 	.word	0x000069b0


	//   ....[3]....
        /*009c*/ 	.word	0x00006fb0


	//----- nvinfo : EIATTR_MAX_THREADS
	.align		4
.L_855:
        /*00a0*/ 	.byte	0x04, 0x05
        /*00a2*/ 	.short	(.L_857 - .L_856)
.L_856:
        /*00a4*/ 	.word	0x00000200
        /*00a8*/ 	.word	0x00000001
        /*00ac*/ 	.word	0x00000001


	//----- nvinfo : EIATTR_CRS_STACK_SIZE
	.align		4
.L_857:
        /*00b0*/ 	.byte	0x04, 0x1e
        /*00b2*/ 	.short	(.L_859 - .L_858)
.L_858:
        /*00b4*/ 	.word	0x00000000


	//----- nvinfo : EIATTR_CBANK_PARAM_SIZE
	.align		4
.L_859:
        /*00b8*/ 	.byte	0x03, 0x19
        /*00ba*/ 	.short	0x00b8


	//----- nvinfo : EIATTR_PARAM_CBANK
	.align		4
        /*00bc*/ 	.byte	0x04, 0x0a
        /*00be*/ 	.short	(.L_861 - .L_860)
	.align		4
.L_860:
        /*00c0*/ 	.word	index@(.nv.constant0._Z35group_norm_nhwc_bwd_one_pass_kernelI11Fp16IOBf16WLi256ELi32ELi512EEv26Group_norm_nhwc_bwd_params)
        /*00c4*/ 	.short	0x0380
        /*00c6*/ 	.short	0x00b8


	//----- nvinfo : EIATTR_SW_WAR
	.align		4
.L_861:
        /*00c8*/ 	.byte	0x04, 0x36
        /*00ca*/ 	.short	(.L_863 - .L_862)
.L_862:
        /*00cc*/ 	.word	0x00000008
.L_863:


//--------------------- .nv.info._Z35group_norm_nhwc_bwd_one_pass_kernelI11Fp16IOBf16WLi512ELi32ELi512EEv26Group_norm_nhwc_bwd_params --------------------------
	.section	.nv.info._Z35group_norm_nhwc_bwd_one_pass_kernelI11Fp16IOBf16WLi512ELi32ELi512EEv26Group_norm_nhwc_bwd_params,"",@"SHT_CUDA_INFO"
	.sectionflags	@""
	.align	4


	//----- nvinfo : EIATTR_CUDA_API_VERSION
	.align		4
        /*0000*/ 	.byte	0x04, 0x37
        /*0002*/ 	.short	(.L_865 - .L_864)
.L_864:
        /*0004*/ 	.word	0x00000082


	//----- nvinfo : EIATTR_KPARAM_INFO
	.align		4
.L_865:
        /*0008*/ 	.byte	0x04, 0x17
        /*000a*/ 	.short	(.L_867 - .L_866)
.L_866:
        /*000c*/ 	.word	0x00000000
        /*0010*/ 	.short	0x0000
        /*0012*/ 	.short	0x0000
        /*0014*/ 	.byte	0x00, 0xf0, 0xe1, 0x02


	//----- nvinfo : EIATTR_SPARSE_MMA_MASK
	.align		4
.L_867:
        /*0018*/ 	.byte	0x03, 0x50
        /*001a*/ 	.short	0x0000


	//----- nvinfo : EIATTR_MAXREG_COUNT
	.align		4
        /*001c*/ 	.byte	0x03, 0x1b
        /*001e*/ 	.short	0x0080


	//----- nvinfo : EIATTR_NUM_BARRIERS
	.align		4
        /*0020*/ 	.byte	0x02, 0x4c
        /*0022*/ 	.byte	0x01
	.zero		1


	//----- nvinfo : EIATTR_MERCURY_ISA_VERSION
	.align		4
        /*0024*/ 	.byte	0x03, 0x5f
        /*0026*/ 	.short	0x0101


	//----- nvinfo : EIATTR_INT_WARP_WIDE_INSTR_OFFSETS
	.align		4
        /*0028*/ 	.byte	0x04, 0x31
        /*002a*/ 	.short	(.L_869 - .L_868)


	//   ....[0]....
.L_868:
        /*002c*/ 	.word	0x00005470


	//----- nvinfo : EIATTR_COOP_GROUP_MASK_REGIDS
	.align		4
.L_869:
        /*0030*/ 	.byte	0x04, 0x29
        /*0032*/ 	.short	(.L_871 - .L_870)


	//   ....[0]....
.L_870:
        /*0034*/ 	.word	0xffffffff


	//   ....[1]....
        /*0038*/ 	.word	0xffffffff


	//   ....[2]....
        /*003c*/ 	.word	0xffffffff


	//   ....[3]....
        /*0040*/ 	.word	0xffffffff


	//   ....[4]....
        /*0044*/ 	.word	0xffffffff


	//   ....[5]....
        /*0048*/ 	.word	0xffffffff


	//   ....[6]....
        /*004c*/ 	.word	0xffffffff


	//   ....[7]....
        /*0050*/ 	.word	0xffffffff


	//   ....[8]....
        /*0054*/ 	.word	0xffffffff


	//   ....[9]....
        /*0058*/ 	.word	0xffffffff


	//----- nvinfo : EIATTR_COOP_GROUP_INSTR_OFFSETS
	.align		4
.L_871:
        /*005c*/ 	.byte	0x04, 0x28
        /*005e*/ 	.short	(.L_873 - .L_872)


	//   ....[0]....
.L_872:
        /*0060*/ 	.word	0x00005220


	//   ....[1]....
        /*0064*/ 	.word	0x00005260


	//   ....[2]....
        /*0068*/ 	.word	0x00005310


	//   ....[3]....
        /*006c*/ 	.word	0x00005320


	//   ....[4]....
        /*0070*/ 	.word	0x00005350


	//   ....[5]....
        /*0074*/ 	.word	0x00005370


	//   ....[6]....
        /*0078*/ 	.word	0x000053a0


	//   ....[7]....
        /*007c*/ 	.word	0x000053c0


	//   ....[8]....
        /*0080*/ 	.word	0x00005410


	//   ....[9]....
        /*0084*/ 	.word	0x00005420


	//----- nvinfo : EIATTR_VRC_CTA_INIT_COUNT
	.align		4
.L_873:
        /*0088*/ 	.byte	0x02, 0x4a
	.zero		1
	.zero		1


	//----- nvinfo : EIATTR_EXIT_INSTR_OFFSETS
	.align		4
        /*008c*/ 	.byte	0x04, 0x1c
        /*008e*/ 	.short	(.L_875 - .L_874)


	//   ....[0]....
.L_874:
        /*0090*/ 	.word	0x0000a600


	//   ....[1]....
        /*0094*/ 	.word	0x0000a730


	//   ....[2]....
        /*0098*/ 	.word	0x0000ac70


	//   ....[3]....
        /*009c*/ 	.word	0x0000b270


	//----- nvinfo : EIATTR_MAX_THREADS
	.align		4
.L_875:
        /*00a0*/ 	.byte	0x04, 0x05
        /*00a2*/ 	.short	(.L_877 - .L_876)
.L_876:
        /*00a4*/ 	.word	0x00000200
        /*00a8*/ 	.word	0x00000001
        /*00ac*/ 	.word	0x00000001


	//----- nvinfo : EIATTR_CRS_STACK_SIZE
	.align		4
.L_877:
        /*00b0*/ 	.byte	0x04, 0x1e
        /*00b2*/ 	.short	(.L_879 - .L_878)
.L_878:
        /*00b4*/ 	.word	0x00000000


	//----- nvinfo : EIATTR_CBANK_PARAM_SIZE
	.align		4
.L_879:
        /*00b8*/ 	.byte	0x03, 0x19
        /*00ba*/ 	.short	0x00b8


	//----- nvinfo : EIATTR_PARAM_CBANK
	.align		4
        /*00bc*/ 	.byte	0x04, 0x0a
        /*00be*/ 	.short	(.L_881 - .L_880)
	.align		4
.L_880:
        /*00c0*/ 	.word	index@(.nv.constant0._Z35group_norm_nhwc_bwd_one_pass_kernelI11Fp16IOBf16WLi512ELi32ELi512EEv26Group_norm_nhwc_bwd_params)
        /*00c4*/ 	.short	0x0380
        /*00c6*/ 	.short	0x00b8


	//----- nvinfo : EIATTR_SW_WAR
	.align		4
.L_881:
        /*00c8*/ 	.byte	0x04, 0x36
        /*00ca*/ 	.short	(.L_883 - .L_882)
.L_882:
        /*00cc*/ 	.word	0x00000008
.L_883:


//--------------------- .nv.info._Z35group_norm_nhwc_bwd_one_pass_kernelI11Fp16IOFp16WLi64ELi32ELi512EEv26Group_norm_nhwc_bwd_params --------------------------
	.section	.nv.info._Z35group_norm_nhwc_bwd_one_pass_kernelI11Fp16IOFp16WLi64ELi32ELi512EEv26Group_norm_nhwc_bwd_params,"",@"SHT_CUDA_INFO"
	.sectionflags	@""
	.align	4


	//----- nvinfo : EIATTR_CUDA_API_VERSION
	.align		4
        /*0000*/ 	.byte	0x04, 0x37
        /*0002*/ 	.short	(.L_885 - .L_884)
.L_884:
        /*0004*/ 	.word	0x00000082


	//----- nvinfo : EIATTR_KPARAM_INFO
	.align		4
.L_885:
        /*0008*/ 	.byte	0x04, 0x17
        /*000a*/ 	.short	(.L_887 - .L_886)
.L_886:
        /*000c*/ 	.word	0x00000000
        /*0010*/ 	.short	0x0000
        /*0012*/ 	.short	0x0000
        /*0014*/ 	.byte	0x00, 0xf0, 0xe1, 0x02


	//----- nvinfo : EIATTR_SPARSE_MMA_MASK
	.align		4
.L_887:
        /*0018*/ 	.byte	0x03, 0x50
        /*001a*/ 	.short	0x0000


	//----- nvinfo : EIATTR_MAXREG_COUNT
	.align		4
        /*001c*/ 	.byte	0x03, 0x1b
        /*001e*/ 	.short	0x0080


	//----- nvinfo : EIATTR_NUM_BARRIERS
	.align		4
        /*0020*/ 	.byte	0x02, 0x4c
        /*0022*/ 	.byte	0x01
	.zero		1


	//----- nvinfo : EIATTR_MERCURY_ISA_VERSION
	.align		4
        /*0024*/ 	.byte	0x03, 0x5f
        /*0026*/ 	.short	0x0101


	//----- nvinfo : EIATTR_INT_WARP_WIDE_INSTR_OFFSETS
	.align		4
        /*0028*/ 	.byte	0x04, 0x31
        /*002a*/ 	.short	(.L_889 - .L_888)


	//   ....[0]....
.L_888:
        /*002c*/ 	.word	0x00002490


	//   ....[1]....
        /*0030*/ 	.word	0x000024c0


	//   ....[2]....
        /*0034*/ 	.word	0x000024d0


	//   ....[3]....
        /*0038*/ 	.word	0x00002520


	//   ....[4]....
        /*003c*/ 	.word	0x000026b0


	//   ....[5]....
        /*0040*/ 	.word	0x00002700


	//   ....[6]....
        /*0044*/ 	.word	0x00002710


	//   ....[7]....
        /*0048*/ 	.word	0x00002760


	//----- nvinfo : EIATTR_COOP_GROUP_MASK_REGIDS
	.align		4
.L_889:
        /*004c*/ 	.byte	0x04, 0x29
        /*004e*/ 	.short	(.L_891 - .L_890)


	//   ....[0]....
.L_890:
        /*0050*/ 	.word	0xffffffff


	//   ....[1]....
        /*0054*/ 	.word	0xffffffff


	//   ....[2]....
        /*0058*/ 	.word	0xffffffff


	//   ....[3]....
        /*005c*/ 	.word	0xffffffff


	//   ....[4]....
        /*0060*/ 	.word	0xffffffff


	//   ....[5]....
        /*0064*/ 	.word	0xffffffff


	//   ....[6]....
        /*0068*/ 	.word	0xffffffff


	//   ....[7]....
        /*006c*/ 	.word	0xffffffff


	//   ....[8]....
        /*0070*/ 	.word	0xffffffff


	//   ....[9]....
        /*0074*/ 	.word	0xffffffff


	//----- nvinfo : EIATTR_COOP_GROUP_INSTR_OFFSETS
	.align		4
.L_891:
        /*0078*/ 	.byte	0x04, 0x28
        /*007a*/ 	.short	(.L_893 - .L_892)


	//   ....[0]....
.L_892:
        /*007c*/ 	.word	0x00001060


	//   ....[1]....
        /*0080*/ 	.word	0x000010a0


	//   ....[2]....
        /*0084*/ 	.word	0x00001100


	//   ....[3]....
        /*0088*/ 	.word	0x00001120


	//   ....[4]....
        /*008c*/ 	.word	0x00001150


	//   ....[5]....
        /*0090*/ 	.word	0x00001170


	//   ....[6]....
        /*0094*/ 	.word	0x000011a0


	//   ....[7]....
        /*0098*/ 	.word	0x000011c0


	//   ....[8]....
        /*009c*/ 	.word	0x00001210


	//   ....[9]....
        /*00a0*/ 	.word	0x00001220


	//----- nvinfo : EIATTR_VRC_CTA_INIT_COUNT
	.align		4
.L_893:
        /*00a4*/ 	.byte	0x02, 0x4a
	.zero		1
	.zero		1


	//----- nvinfo : EIATTR_EXIT_INSTR_OFFSETS
	.align		4
        /*00a8*/ 	.byte	0x04, 0x1c
        /*00aa*/ 	.short	(.L_895 - .L_894)


	//   ....[0]....
.L_894:
        /*00ac*/ 	.word	0x00003670


	//   ....[1]....
        /*00b0*/ 	.word	0x000037a0


	//   ....[2]....
        /*00b4*/ 	.word	0x00003cb0


	//   ....[3]....
        /*00b8*/ 	.word	0x000042b0


	//----- nvinfo : EIATTR_MAX_THREADS
	.align		4
.L_895:
        /*00bc*/ 	.byte	0x04, 0x05
        /*00be*/ 	.short	(.L_897 - .L_896)
.L_896:
        /*00c0*/ 	.word	0x00000200
        /*00c4*/ 	.word	0x00000001
        /*00c8*/ 	.word	0x00000001


	//----- nvinfo : EIATTR_CRS_STACK_SIZE
	.align		4
.L_897:
        /*00cc*/ 	.byte	0x04, 0x1e
        /*00ce*/ 	.short	(.L_899 - .L_898)
.L_898:
        /*00d0*/ 	.word	0x00000000


	//----- nvinfo : EIATTR_CBANK_PARAM_SIZE
	.align		4
.L_899:
        /*00d4*/ 	.byte	0x03, 0x19
        /*00d6*/ 	.short	0x00b8


	//----- nvinfo : EIATTR_PARAM_CBANK
	.align		4
        /*00d8*/ 	.byte	0x04, 0x0a
        /*00da*/ 	.short	(.L_901 - .L_900)
	.align		4
.L_900:
        /*00dc*/ 	.word	index@(.nv.constant0._Z35group_norm_nhwc_bwd_one_pass_kernelI11Fp16IOFp16WLi64ELi32ELi512EEv26Group_norm_nhwc_bwd_params)
        /*00e0*/ 	.short	0x0380
        /*00e2*/ 	.short	0x00b8


	//----- nvinfo : EIATTR_SW_WAR
	.align		4
.L_901:
        /*00e4*/ 	.byte	0x04, 0x36
        /*00e6*/ 	.short	(.L_903 - .L_902)
.L_902:
        /*00e8*/ 	.word	0x00000008
.L_903:


//--------------------- .nv.info._Z35group_norm_nhwc_bwd_one_pass_kernelI11Fp16IOFp16WLi128ELi32ELi512EEv26Group_norm_nhwc_bwd_params --------------------------
	.section	.nv.info._Z35group_norm_nhwc_bwd_one_pass_kernelI11Fp16IOFp16WLi128ELi32ELi512EEv26Group_norm_nhwc_bwd_params,"",@"SHT_CUDA_INFO"
	.sectionflags	@""
	.align	4


	//----- nvinfo : EIATTR_CUDA_API_VERSION
	.align		4
        /*0000*/ 	.byte	0x04, 0x37
        /*0002*/ 	.short	(.L_905 - .L_904)
.L_904:
        /*0004*/ 	.word	0x00000082


	//----- nvinfo : EIATTR_KPARAM_INFO
	.align		4
.L_905:
        /*0008*/ 	.byte	0x04, 0x17
        /*000a*/ 	.short	(.L_907 - .L_906)
.L_906:
        /*000c*/ 	.word	0x00000000
        /*0010*/ 	.short	0x0000
        /*0012*/ 	.short	0x0000
        /*0014*/ 	.byte	0x00, 0xf0, 0xe1, 0x02


	//----- nvinfo : EIATTR_SPARSE_MMA_MASK
	.align		4
.L_907:
        /*0018*/ 	.byte	0x03, 0x50
        /*001a*/ 	.short	0x0000


	//----- nvinfo : EIATTR_MAXREG_COUNT
	.align		4
        /*001c*/ 	.byte	0x03, 0x1b
        /*001e*/ 	.short	0x0080


	//----- nvinfo : EIATTR_NUM_BARRIERS
	.align		4
        /*0020*/ 	.byte	0x02, 0x4c
        /*0022*/ 	.byte	0x01
	.zero		1


	//----- nvinfo : EIATTR_MERCURY_ISA_VERSION
	.align		4
        /*0024*/ 	.byte	0x03, 0x5f
        /*0026*/ 	.short	0x0101


	//----- nvinfo : EIATTR_INT_WARP_WIDE_INSTR_OFFSETS
	.align		4
        /*0028*/ 	.byte	0x04, 0x31
        /*002a*/ 	.short	(.L_909 - .L_908)


	//   ....[0]....
.L_908:
        /*002c*/ 	.word	0x00001b10


	//----- nvinfo : EIATTR_COOP_GROUP_MASK_REGIDS
	.align		4
.L_909:
        /*0030*/ 	.byte	0x04, 0x29
        /*0032*/ 	.short	(.L_911 - .L_910)


	//   ....[0]....
.L_910:
        /*0034*/ 	.word	0xffffffff


	//   ....[1]....
        /*0038*/ 	.word	0xffffffff


	//   ....[2]....
        /*003c*/ 	.word	0xffffffff


	//   ....[3]....
        /*0040*/ 	.word	0xffffffff


	//   ....[4]....
        /*0044*/ 	.word	0xffffffff


	//   ....[5]....
        /*0048*/ 	.word	0xffffffff


	//   ....[6]....
        /*004c*/ 	.word	0xffffffff


	//   ....[7]....
        /*0050*/ 	.word	0xffffffff


	//   ....[8]....
        /*0054*/ 	.word	0xffffffff


	//   ....[9]....
        /*0058*/ 	.word	0xffffffff


	//----- nvinfo : EIATTR_COOP_GROUP_INSTR_OFFSETS
	.align		4
.L_911:
        /*005c*/ 	.byte	0x04, 0x28
        /*005e*/ 	.short	(.L_913 - .L_912)


	//   ....[0]....
.L_912:
        /*0060*/ 	.word	0x000018a0


	//   ....[1]....
        /*0064*/ 	.word	0x000018e0


	//   ....[2]....
        /*0068*/ 	.word	0x00001980


	//   ....[3]....
        /*006c*/ 	.word	0x000019b0


	//   ....[4]....
        /*0070*/ 	.word	0x000019f0


	//   ....[5]....
        /*0074*/ 	.word	0x00001a10


	//   ....[6]....
        /*0078*/ 	.word	0x00001a40


	//   ....[7]....
        /*007c*/ 	.word	0x00001a60


	//   ....[8]....
        /*0080*/ 	.word	0x00001ab0


	//   ....[9]....
        /*0084*/ 	.word	0x00001ac0


	//----- nvinfo : EIATTR_VRC_CTA_INIT_COUNT
	.align		4
.L_913:
        /*0088*/ 	.byte	0x02, 0x4a
	.zero		1
	.zero		1


	//----- nvinfo : EIATTR_EXIT_INSTR_OFFSETS
	.align		4
        /*008c*/ 	.byte	0x04, 0x1c
        /*008e*/ 	.short	(.L_915 - .L_914)


	//   ....[0]....
.L_914:
        /*0090*/ 	.word	0x000044e0


	//   ....[1]....
        /*0094*/ 	.word	0x00004620


	//   ....[2]....
        /*0098*/ 	.word	0x00004bd0


	//   ....[3]....
        /*009c*/ 	.word	0x00005200


	//----- nvinfo : EIATTR_MAX_THREADS
	.align		4
.L_915:
        /*00a0*/ 	.byte	0x04, 0x05
        /*00a2*/ 	.short	(.L_917 - .L_916)
.L_916:
        /*00a4*/ 	.word	0x00000200
        /*00a8*/ 	.word	0x00000001
        /*00ac*/ 	.word	0x00000001


	//----- nvinfo : EIATTR_CRS_STACK_SIZE
	.align		4
.L_917:
        /*00b0*/ 	.byte	0x04, 0x1e
        /*00b2*/ 	.short	(.L_919 - .L_918)
.L_918:
        /*00b4*/ 	.word	0x00000000


	//----- nvinfo : EIATTR_CBANK_PARAM_SIZE
	.align		4
.L_919:
        /*00b8*/ 	.byte	0x03, 0x19
        /*00ba*/ 	.short	0x00b8


	//----- nvinfo : EIATTR_PARAM_CBANK
	.align		4
        /*00bc*/ 	.byte	0x04, 0x0a
        /*00be*/ 	.short	(.L_921 - .L_920)
	.align		4
.L_920:
        /*00c0*/ 	.word	index@(.nv.constant0._Z35group_norm_nhwc_bwd_one_pass_kernelI11Fp16IOFp16WLi128ELi32ELi512EEv26Group_norm_nhwc_bwd_params)
        /*00c4*/ 	.short	0x0380
        /*00c6*/ 	.short	0x00b8


	//----- nvinfo : EIATTR_SW_WAR
	.align		4
.L_921:
        /*00c8*/ 	.byte	0x04, 0x36
        /*00ca*/ 	.short	(.L_923 - .L_922)
.L_922:
        /*00cc*/ 	.word	0x00000008
.L_923:


//--------------------- .nv.info._Z35group_norm_nhwc_bwd_one_pass_kernelI11Fp16IOFp16WLi256ELi32ELi512EEv26Group_norm_nhwc_bwd_params --------------------------
	.section	.nv.info._Z35group_norm_nhwc_bwd_one_pass_kernelI11Fp16IOFp16WLi256ELi32ELi512EEv26Group_norm_nhwc_bwd_params,"",@"SHT_CUDA_INFO"
	.sectionflags	@""
	.align	4


	//----- nvinfo : EIATTR_CUDA_API_VERSION
	.align		4
        /*0000*/ 	.byte	0x04, 0x37
        /*0002*/ 	.short	(.L_925 - .L_924)
.L_924:
        /*0004*/ 	.word	0x00000082


	//----- nvinfo : EIATTR_KPARAM_INFO
	.align		4
.L_925:
        /*0008*/ 	.byte	0x04, 0x17
        /*000a*/ 	.short	(.L_927 - .L_926)
.L_926:
        /*000c*/ 	.word	0x00000000
        /*0010*/ 	.short	0x0000
        /*0012*/ 	.short	0x0000
        /*0014*/ 	.byte	0x00, 0xf0, 0xe1, 0x02


	//----- nvinfo : EIATTR_SPARSE_MMA_MASK
	.align		4
.L_927:
        /*0018*/ 	.byte	0x03, 0x50
        /*001a*/ 	.short	0x0000


	//----- nvinfo : EIATTR_MAXREG_COUNT
	.align		4
        /*001c*/ 	.byte	0x03, 0x1b
        /*001e*/ 	.short	0x0080


	//----- nvinfo : EIATTR_NUM_BARRIERS
	.align		4
        /*0020*/ 	.byte	0x02, 0x4c
        /*0022*/ 	.byte	0x01
	.zero		1


	//----- nvinfo : EIATTR_MERCURY_ISA_VERSION
	.align		4
        /*0024*/ 	.byte	0x03, 0x5f
        /*0026*/ 	.short	0x0101


	//----- nvinfo : EIATTR_INT_WARP_WIDE_INSTR_OFFSETS
	.align		4
        /*0028*/ 	.byte	0x04, 0x31
        /*002a*/ 	.short	(.L_929 - .L_928)


	//   ....[0]....
.L_928:
        /*002c*/ 	.word	0x00002e60


	//----- nvinfo : EIATTR_COOP_GROUP_MASK_REGIDS
	.align		4
.L_929:
        /*0030*/ 	.byte	0x04, 0x29
        /*0032*/ 	.short	(.L_931 - .L_930)


	//   ....[0]....
.L_930:
        /*0034*/ 	.word	0xffffffff


	//   ....[1]....
        /*0038*/ 	.word	0xffffffff


	//   ....[2]....
        /*003c*/ 	.word	0xffffffff


	//   ....[3]....
        /*0040*/ 	.word	0xffffffff


	//   ....[4]....
        /*0044*/ 	.word	0xffffffff


	//   ....[5]....
        /*0048*/ 	.word	0xffffffff


	//   ....[6]....
        /*004c*/ 	.word	0xffffffff


	//   ....[7]....
        /*0050*/ 	.word	0xffffffff


	//   ....[8]....
        /*0054*/ 	.word	0xffffffff


	//   ....[9]....
        /*0058*/ 	.word	0xffffffff


	//----- nvinfo : EIATTR_COOP_GROUP_INSTR_OFFSETS
	.align		4
.L_931:
        /*005c*/ 	.byte	0x04, 0x28
        /*005e*/ 	.short	(.L_933 - .L_932)


	//   ....[0]....
.L_932:
        /*0060*/ 	.word	0x00002bf0


	//   ....[1]....
        /*0064*/ 	.word	0x00002c30


	//   ....[2]....
        /*0068*/ 	.word	0x00002cd0


	//   ....[3]....
        /*006c*/ 	.word	0x00002d00


	//   ....[4]....
        /*0070*/ 	.word	0x00002d40


	//   ....[5]....
        /*0074*/ 	.word	0x00002d60


	//   ....[6]....
        /*0078*/ 	.word	0x00002d90


	//   ....[7]....
        /*007c*/ 	.word	0x00002db0


	//   ....[8]....
        /*0080*/ 	.word	0x00002e00


	//   ....[9]....
        /*0084*/ 	.word	0x00002e10


	//----- nvinfo : EIATTR_VRC_CTA_INIT_COUNT
	.align		4
.L_933:
        /*0088*/ 	.byte	0x02, 0x4a
	.zero		1
	.zero		1


	//----- nvinfo : EIATTR_EXIT_INSTR_OFFSETS
	.align		4
        /*008c*/ 	.byte	0x04, 0x1c
        /*008e*/ 	.short	(.L_935 - .L_934)


	//   ....[0]....
.L_934:
        /*0090*/ 	.word	0x00006350


	//   ....[1]....
        /*0094*/ 	.word	0x00006480


	//   ....[2]....
        /*0098*/ 	.word	0x000069b0


	//   ....[3]....
        /*009c*/ 	.word	0x00006fb0


	//----- nvinfo : EIATTR_MAX_THREADS
	.align		4
.L_935:
        /*00a0*/ 	.byte	0x04, 0x05
        /*00a2*/ 	.short	(.L_937 - .L_936)
.L_936:
        /*00a4*/ 	.word	0x00000200
        /*00a8*/ 	.word	0x00000001
        /*00ac*/ 	.word	0x00000001


	//----- nvinfo : EIATTR_CRS_STACK_SIZE
	.align		4
.L_937:
        /*00b0*/ 	.byte	0x04, 0x1e
        /*00b2*/ 	.short	(.L_939 - .L_938)
.L_938:
        /*00b4*/ 	.word	0x00000000


	//----- nvinfo : EIATTR_CBANK_PARAM_SIZE
	.align		4
.L_939:
        /*00b8*/ 	.byte	0x03, 0x19
        /*00ba*/ 	.short	0x00b8


	//----- nvinfo : EIATTR_PARAM_CBANK
	.align		4
        /*00bc*/ 	.byte	0x04, 0x0a
        /*00be*/ 	.short	(.L_941 - .L_940)
	.align		4
.L_940:
        /*00c0*/ 	.word	index@(.nv.constant0._Z35group_norm_nhwc_bwd_one_pass_kernelI11Fp16IOFp16WLi256ELi32ELi512EEv26Group_norm_nhwc_bwd_params)
        /*00c4*/ 	.short	0x0380
        /*00c6*/ 	.short	0x00b8


	//----- nvinfo : EIATTR_SW_WAR
	.align		4
.L_941:
        /*00c8*/ 	.byte	0x04, 0x36
        /*00ca*/ 	.short	(.L_943 - .L_942)
.L_942:
        /*00cc*/ 	.word	0x00000008
.L_943:


//--------------------- .nv.info._Z35group_norm_nhwc_bwd_one_pass_kernelI11Fp16IOFp16WLi512ELi32ELi512EEv26Group_norm_nhwc_bwd_params --------------------------
	.section	.nv.info._Z35group_norm_nhwc_bwd_one_pass_kernelI11Fp16IOFp16WLi512ELi32ELi512EEv26Group_norm_nhwc_bwd_params,"",@"SHT_CUDA_INFO"
	.sectionflags	@""
	.align	4


	//----- nvinfo : EIATTR_CUDA_API_VERSION
	.align		4
        /*0000*/ 	.byte	0x04, 0x37
        /*0002*/ 	.short	(.L_945 - .L_944)
.L_944:
        /*0004*/ 	.word	0x00000082


	//----- nvinfo : EIATTR_KPARAM_INFO
	.align		4
.L_945:
        /*0008*/ 	.byte	0x04, 0x17
        /*000a*/ 	.short	(.L_947 - .L_946)
.L_946:
        /*000c*/ 	.word	0x00000000
        /*0010*/ 	.short	0x0000
        /*0012*/ 	.short	0x0000
        /*0014*/ 	.byte	0x00, 0xf0, 0xe1, 0x02


	//----- nvinfo : EIATTR_SPARSE_MMA_MASK
	.align		4
.L_947:
        /*0018*/ 	.byte	0x03, 0x50
        /*001a*/ 	.short	0x0000


	//----- nvinfo : EIATTR_MAXREG_COUNT
	.align		4
        /*001c*/ 	.byte	0x03, 0x1b
        /*001e*/ 	.short	0x0080


	//----- nvinfo : EIATTR_NUM_BARRIERS
	.align		4
        /*0020*/ 	.byte	0x02, 0x4c
        /*0022*/ 	.byte	0x01
	.zero		1


	//----- nvinfo : EIATTR_MERCURY_ISA_VERSION
	.align		4
        /*0024*/ 	.byte	0x03, 0x5f
        /*0026*/ 	.short	0x0101


	//----- nvinfo : EIATTR_INT_WARP_WIDE_INSTR_OFFSETS
	.align		4
        /*0028*/ 	.byte	0x04, 0x31
        /*002a*/ 	.short	(.L_949 - .L_948)


	//   ....[0]....
.L_948:
        /*002c*/ 	.word	0x00005470


	//----- nvinfo : EIATTR_COOP_GROUP_MASK_REGIDS
	.align		4
.L_949:
        /*0030*/ 	.byte	0x04, 0x29
        /*0032*/ 	.short	(.L_951 - .L_950)


	//   ....[0]....
.L_950:
        /*0034*/ 	.word	0xffffffff


	//   ....[1]....
        /*0038*/ 	.word	0xffffffff


	//   ....[2]....
        /*003c*/ 	.word	0xffffffff


	//   ....[3]....
        /*0040*/ 	.word	0xffffffff


	//   ....[4]....
        /*0044*/ 	.word	0xffffffff


	//   ....[5]....
        /*0048*/ 	.word	0xffffffff


	//   ....[6]....
        /*004c*/ 	.word	0xffffffff


	//   ....[7]....
        /*0050*/ 	.word	0xffffffff


	//   ....[8]....
        /*0054*/ 	.word	0xffffffff


	//   ....[9]....
        /*0058*/ 	.word	0xffffffff


	//----- nvinfo : EIATTR_COOP_GROUP_INSTR_OFFSETS
	.align		4
.L_951:
        /*005c*/ 	.byte	0x04, 0x28
        /*005e*/ 	.short	(.L_953 - .L_952)


	//   ....[0]....
.L_952:
        /*0060*/ 	.word	0x00005220


	//   ....[1]....
        /*0064*/ 	.word	0x00005260


	//   ....[2]....
        /*0068*/ 	.word	0x00005310


	//   ....[3]....
        /*006c*/ 	.word	0x00005320


	//   ....[4]....
        /*0070*/ 	.word	0x00005350


	//   ....[5]....
        /*0074*/ 	.word	0x00005370


	//   ....[6]....
        /*0078*/ 	.word	0x000053a0


	//   ....[7]....
        /*007c*/ 	.word	0x000053c0


	//   ....[8]....
        /*0080*/ 	.word	0x00005410


	//   ....[9]....
        /*0084*/ 	.word	0x00005420


	//----- nvinfo : EIATTR_VRC_CTA_INIT_COUNT
	.align		4
.L_953:
        /*0088*/ 	.byte	0x02, 0x4a
	.zero		1
	.zero		1


	//----- nvinfo : EIATTR_EXIT_INSTR_OFFSETS
	.align		4
        /*008c*/ 	.byte	0x04, 0x1c
        /*008e*/ 	.short	(.L_955 - .L_954)


	//   ....[0]....
.L_954:
        /*0090*/ 	.word	0x0000a600


	//   ....[1]....
        /*0094*/ 	.word	0x0000a730


	//   ....[2]....
        /*0098*/ 	.word	0x0000ac70


	//   ....[3]....
        /*009c*/ 	.word	0x0000b270


	//----- nvinfo : EIATTR_MAX_THREADS
	.align		4
.L_955:
        /*00a0*/ 	.byte	0x04, 0x05
        /*00a2*/ 	.short	(.L_957 - .L_956)
.L_956:
        /*00a4*/ 	.word	0x00000200
        /*00a8*/ 	.word	0x00000001
        /*00ac*/ 	.word	0x00000001


	//----- nvinfo : EIATTR_CRS_STACK_SIZE
	.align		4
.L_957:
        /*00b0*/ 	.byte	0x04, 0x1e
        /*00b2*/ 	.short	(.L_959 - .L_958)
.L_958:
        /*00b4*/ 	.word	0x00000000


	//----- nvinfo : EIATTR_CBANK_PARAM_SIZE
	.align		4
.L_959:
        /*00b8*/ 	.byte	0x03, 0x19
        /*00ba*/ 	.short	0x00b8


	//----- nvinfo : EIATTR_PARAM_CBANK
	.align		4
        /*00bc*/ 	.byte	0x04, 0x0a
        /*00be*/ 	.short	(.L_961 - .L_960)
	.align		4
.L_960:
        /*00c0*/ 	.word	index@(.nv.constant0._Z35group_norm_nhwc_bwd_one_pass_kernelI11Fp16IOFp16WLi512ELi32ELi512EEv26Group_norm_nhwc_bwd_params)
        /*00c4*/ 	.short	0x0380
        /*00c6*/ 	.short	0x00b8


	//----- nvinfo : EIATTR_SW_WAR
	.align		4
.L_961:
        /*00c8*/ 	.byte	0x04, 0x36
        /*00ca*/ 	.short	(.L_963 - .L_962)
.L_962:
        /*00cc*/ 	.word	0x00000008
.L_963:


//--------------------- .nv.info._Z35group_norm_nhwc_bwd_one_pass_kernelI11Fp32IOFp32WLi64ELi32ELi512EEv26Group_norm_nhwc_bwd_params --------------------------
	.section	.nv.info._Z35group_norm_nhwc_bwd_one_pass_kernelI11Fp32IOFp32WLi64ELi32ELi512EEv26Group_norm_nhwc_bwd_params,"",@"SHT_CUDA_INFO"
	.sectionflags	@""
	.align	4


	//----- nvinfo : EIATTR_CUDA_API_VERSION
	.align		4
        /*0000*/ 	.byte	0x04, 0x37
        /*0002*/ 	.short	(.L_965 - .L_964)
.L_964:
        /*0004*/ 	.word	0x00000082


	//----- nvinfo : EIATTR_KPARAM_INFO
	.align		4
.L_965:
        /*0008*/ 	.byte	0x04, 0x17
        /*000a*/ 	.short	(.L_967 - .L_966)
.L_966:
        /*000c*/ 	.word	0x00000000
        /*0010*/ 	.short	0x0000
        /*0012*/ 	.short	0x0000
        /*0014*/ 	.byte	0x00, 0xf0, 0xe1, 0x02


	//----- nvinfo : EIATTR_SPARSE_MMA_MASK
	.align		4
.L_967:
        /*0018*/ 	.byte	0x03, 0x50
        /*001a*/ 	.short	0x0000


	//----- nvinfo : EIATTR_MAXREG_COUNT
	.align		4
        /*001c*/ 	.byte	0x03, 0x1b
        /*001e*/ 	.short	0x0080


	//----- nvinfo : EIATTR_NUM_BARRIERS
	.align		4
        /*0020*/ 	.byte	0x02, 0x4c
        /*0022*/ 	.byte	0x01
	.zero		1


	//----- nvinfo : EIATTR_MERCURY_ISA_VERSION
	.align		4
        /*0024*/ 	.byte	0x03, 0x5f
        /*0026*/ 	.short	0x0101


	//----- nvinfo : EIATTR_INT_WARP_WIDE_INSTR_OFFSETS
	.align		4
        /*0028*/ 	.byte	0x04, 0x31
        /*002a*/ 	.short	(.L_969 - .L_968)


	//   ....[0]....
.L_968:
        /*002c*/ 	.word	0x00002380


	//   ....[1]....
        /*0030*/ 	.word	0x000023a0


	//   ....[2]....
        /*0034*/ 	.word	0x000023d0


	//   ....[3]....
        /*0038*/ 	.word	0x00002420


	//   ....[4]....
        /*003c*/ 	.word	0x000025a0


	//   ....[5]....
        /*0040*/ 	.word	0x000025f0


	//   ....[6]....
        /*0044*/ 	.word	0x00002600


	//   ....[7]....
        /*0048*/ 	.word	0x00002650


	//----- nvinfo : EIATTR_COOP_GROUP_MASK_REGIDS
	.align		4
.L_969:
        /*004c*/ 	.byte	0x04, 0x29
        /*004e*/ 	.short	(.L_971 - .L_970)


	//   ....[0]....
.L_970:
        /*0050*/ 	.word	0xffffffff


	//   ....[1]....
        /*0054*/ 	.word	0xffffffff


	//   ....[2]....
        /*0058*/ 	.word	0xffffffff


	//   ....[3]....
        /*005c*/ 	.word	0xffffffff


	//   ....[4]....
        /*0060*/ 	.word	0xffffffff


	//   ....[5]....
        /*0064*/ 	.word	0xffffffff


	//   ....[6]....
        /*0068*/ 	.word	0xffffffff


	//   ....[7]....
        /*006c*/ 	.word	0xffffffff


	//   ....[8]....
        /*0070*/ 	.word	0xffffffff


	//   ....[9]....
        /*0074*/ 	.word	0xffffffff


	//----- nvinfo : EIATTR_COOP_GROUP_INSTR_OFFSETS
	.align		4
.L_971:
        /*0078*/ 	.byte	0x04, 0x28
        /*007a*/ 	.short	(.L_973 - .L_972)


	//   ....[0]....
.L_972:
        /*007c*/ 	.word	0x00000f50


	//   ....[1]....
        /*0080*/ 	.word	0x00000f90


	//   ....[2]....
        /*0084*/ 	.word	0x00000ff0


	//   ....[3]....
        /*0088*/ 	.word	0x00001010


	//   ....[4]....
        /*008c*/ 	.word	0x00001040


	//   ....[5]....
        /*0090*/ 	.word	0x00001060


	//   ....[6]....
        /*0094*/ 	.word	0x00001090


	//   ....[7]....
        /*0098*/ 	.word	0x000010b0


	//   ....[8]....
        /*009c*/ 	.word	0x00001100


	//   ....[9]....
        /*00a0*/ 	.word	0x00001110


	//----- nvinfo : EIATTR_VRC_CTA_INIT_COUNT
	.align		4
.L_973:
        /*00a4*/ 	.byte	0x02, 0x4a
	.zero		1
	.zero		1


	//----- nvinfo : EIATTR_EXIT_INSTR_OFFSETS
	.align		4
        /*00a8*/ 	.byte	0x04, 0x1c
        /*00aa*/ 	.short	(.L_975 - .L_974)


	//   ....[0]....
.L_974:
        /*00ac*/ 	.word	0x000034c0


	//   ....[1]....
        /*00b0*/ 	.word	0x000035f0


	//   ....[2]....
        /*00b4*/ 	.word	0x00003b00


	//   ....[3]....
        /*00b8*/ 	.word	0x000040b0


	//----- nvinfo : EIATTR_MAX_THREADS
	.align		4
.L_975:
        /*00bc*/ 	.byte	0x04, 0x05
        /*00be*/ 	.short	(.L_977 - .L_976)
.L_976:
        /*00c0*/ 	.word	0x00000200
        /*00c4*/ 	.word	0x00000001
        /*00c8*/ 	.word	0x00000001


	//----- nvinfo : EIATTR_CRS_STACK_SIZE
	.align		4
.L_977:
        /*00cc*/ 	.byte	0x04, 0x1e
        /*00ce*/ 	.short	(.L_979 - .L_978)
.L_978:
        /*00d0*/ 	.word	0x00000000


	//----- nvinfo : EIATTR_CBANK_PARAM_SIZE
	.align		4
.L_979:
        /*00d4*/ 	.byte	0x03, 0x19
        /*00d6*/ 	.short	0x00b8


	//----- nvinfo : EIATTR_PARAM_CBANK
	.align		4
        /*00d8*/ 	.byte	0x04, 0x0a
        /*00da*/ 	.short	(.L_981 - .L_980)
	.align		4
.L_980:
        /*00dc*/ 	.word	index@(.nv.constant0._Z35group_norm_nhwc_bwd_one_pass_kernelI11Fp32IOFp32WLi64ELi32ELi512EEv26Group_norm_nhwc_bwd_params)
        /*00e0*/ 	.short	0x0380
        /*00e2*/ 	.short	0x00b8


	//----- nvinfo : EIATTR_SW_WAR
	.align		4
.L_981:
        /*00e4*/ 	.byte	0x04, 0x36
        /*00e6*/ 	.short	(.L_983 - .L_982)
.L_982:
        /*00e8*/ 	.word	0x00000008
.L_983:


//--------------------- .nv.info._Z35group_norm_nhwc_bwd_one_pass_kernelI11Fp32IOFp32WLi128ELi32ELi512EEv26Group_norm_nhwc_bwd_params --------------------------
	.section	.nv.info._Z35group_norm_nhwc_bwd_one_pass_kernelI11Fp32IOFp32WLi128ELi32ELi512EEv26Group_norm_nhwc_bwd_params,"",@"SHT_CUDA_INFO"
	.sectionflags	@""
	.align	4


	//----- nvinfo : EIATTR_CUDA_API_VERSION
	.align		4
        /*0000*/ 	.byte	0x04, 0x37
        /*0002*/ 	.short	(.L_985 - .L_984)
.L_984:
        /*0004*/ 	.word	0x00000082


	//----- nvinfo : EIATTR_KPARAM_INFO
	.align		4
.L_985:
        /*0008*/ 	.byte	0x04, 0x17
        /*000a*/ 	.short	(.L_987 - .L_986)
.L_986:
        /*000c*/ 	.word	0x00000000
        /*0010*/ 	.short	0x0000
        /*0012*/ 	.short	0x0000
        /*0014*/ 	.byte	0x00, 0xf0, 0xe1, 0x02


	//----- nvinfo : EIATTR_SPARSE_MMA_MASK
	.align		4
.L_987:
        /*0018*/ 	.byte	0x03, 0x50
        /*001a*/ 	.short	0x0000


	//----- nvinfo : EIATTR_MAXREG_COUNT
	.align		4
        /*001c*/ 	.byte	0x03, 0x1b
        /*001e*/ 	.short	0x0080


	//----- nvinfo : EIATTR_NUM_BARRIERS
	.align		4
        /*0020*/ 	.byte	0x02, 0x4c
        /*0022*/ 	.byte	0x01
	.zero		1


	//----- nvinfo : EIATTR_MERCURY_ISA_VERSION
	.align		4
        /*0024*/ 	.byte	0x03, 0x5f
        /*0026*/ 	.short	0x0101


	//----- nvinfo : EIATTR_COOP_GROUP_MASK_REGIDS
	.align		4
        /*0028*/ 	.byte	0x04, 0x29
        /*002a*/ 	.short	(.L_989 - .L_988)


	//   ....[0]....
.L_988:
        /*002c*/ 	.word	0xffffffff


	//   ....[1]....
        /*0030*/ 	.word	0xffffffff


	//   ....[2]....
        /*0034*/ 	.word	0xffffffff


	//   ....[3]....
        /*0038*/ 	.word	0xffffffff


	//   ....[4]....
        /*003c*/ 	.word	0xffffffff


	//   ....[5]....
        /*0040*/ 	.word	0xffffffff


	//   ....[6]....
        /*0044*/ 	.word	0xffffffff


	//   ....[7]....
        /*0048*/ 	.word	0xffffffff


	//   ....[8]....
        /*004c*/ 	.word	0xffffffff


	//   ....[9]....
        /*0050*/ 	.word	0xffffffff


	//----- nvinfo : EIATTR_COOP_GROUP_INSTR_OFFSETS
	.align		4
.L_989:
        /*0054*/ 	.byte	0x04, 0x28
        /*0056*/ 	.short	(.L_991 - .L_990)


	//   ....[0]....
.L_990:
        /*0058*/ 	.word	0x00001700


	//   ....[1]....
        /*005c*/ 	.word	0x00001730


	//   ....[2]....
        /*0060*/ 	.word	0x00001780


	//   ....[3]....
        /*0064*/ 	.word	0x000017a0


	//   ....[4]....
        /*0068*/ 	.word	0x000017d0


	//   ....[5]....
        /*006c*/ 	.word	0x000017f0


	//   ....[6]....
        /*0070*/ 	.word	0x00001820


	//   ....[7]....
        /*0074*/ 	.word	0x00001840


	//   ....[8]....
        /*0078*/ 	.word	0x00001890


	//   ....[9]....
        /*007c*/ 	.word	0x000018a0


	//----- nvinfo : EIATTR_VRC_CTA_INIT_COUNT
	.align		4
.L_991:
        /*0080*/ 	.byte	0x02, 0x4a
	.zero		1
	.zero		1


	//----- nvinfo : EIATTR_EXIT_INSTR_OFFSETS
	.align		4
        /*0084*/ 	.byte	0x04, 0x1c
        /*0086*/ 	.short	(.L_993 - .L_992)


	//   ....[0]....
.L_992:
        /*0088*/ 	.word	0x00003fd0


	//   ....[1]....
        /*008c*/ 	.word	0x00004100


	//   ....[2]....
        /*0090*/ 	.word	0x00004610


	//   ....[3]....
        /*0094*/ 	.word	0x00004bc0


	//----- nvinfo : EIATTR_MAX_THREADS
	.align		4
.L_993:
        /*0098*/ 	.byte	0x04, 0x05
        /*009a*/ 	.short	(.L_995 - .L_994)
.L_994:
        /*009c*/ 	.word	0x00000200
        /*00a0*/ 	.word	0x00000001
        /*00a4*/ 	.word	0x00000001


	//----- nvinfo : EIATTR_CRS_STACK_SIZE
	.align		4
.L_995:
        /*00a8*/ 	.byte	0x04, 0x1e
        /*00aa*/ 	.short	(.L_997 - .L_996)
.L_996:
        /*00ac*/ 	.word	0x00000000


	//----- nvinfo : EIATTR_CBANK_PARAM_SIZE
	.align		4
.L_997:
        /*00b0*/ 	.byte	0x03, 0x19
        /*00b2*/ 	.short	0x00b8


	//----- nvinfo : EIATTR_PARAM_CBANK
	.align		4
        /*00b4*/ 	.byte	0x04, 0x0a
        /*00b6*/ 	.short	(.L_999 - .L_998)
	.align		4
.L_998:
        /*00b8*/ 	.word	index@(.nv.constant0._Z35group_norm_nhwc_bwd_one_pass_kernelI11Fp32IOFp32WLi128ELi32ELi512EEv26Group_norm_nhwc_bwd_params)
        /*00bc*/ 	.short	0x0380
        /*00be*/ 	.short	0x00b8


	//----- nvinfo : EIATTR_SW_WAR
	.align		4
.L_999:
        /*00c0*/ 	.byte	0x04, 0x36
        /*00c2*/ 	.short	(.L_1001 - .L_1000)
.L_1000:
        /*00c4*/ 	.word	0x00000008
.L_1001:


//--------------------- .nv.info._Z35group_norm_nhwc_bwd_one_pass_kernelI11Fp32IOFp32WLi256ELi32ELi512EEv26Group_norm_nhwc_bwd_params --------------------------
	.section	.nv.info._Z35group_norm_nhwc_bwd_one_pass_kernelI11Fp32IOFp32WLi256ELi32ELi512EEv26Group_norm_nhwc_bwd_params,"",@"SHT_CUDA_INFO"
	.sectionflags	@""
	.align	4


	//----- nvinfo : EIATTR_CUDA_API_VERSION
	.align		4
        /*0000*/ 	.byte	0x04, 0x37
        /*0002*/ 	.short	(.L_1003 - .L_1002)
.L_1002:
        /*0004*/ 	.word	0x00000082


	//----- nvinfo : EIATTR_KPARAM_INFO
	.align		4
.L_1003:
        /*0008*/ 	.byte	0x04, 0x17
        /*000a*/ 	.short	(.L_1005 - .L_1004)
.L_1004:
        /*000c*/ 	.word	0x00000000
        /*0010*/ 	.short	0x0000
        /*0012*/ 	.short	0x0000
        /*0014*/ 	.byte	0x00, 0xf0, 0xe1, 0x02


	//----- nvinfo : EIATTR_SPARSE_MMA_MASK
	.align		4
.L_1005:
        /*0018*/ 	.byte	0x03, 0x50
        /*001a*/ 	.short	0x0000


	//----- nvinfo : EIATTR_MAXREG_COUNT
	.align		4
        /*001c*/ 	.byte	0x03, 0x1b
        /*001e*/ 	.short	0x0080


	//----- nvinfo : EIATTR_NUM_BARRIERS
	.align		4
        /*0020*/ 	.byte	0x02, 0x4c
        /*0022*/ 	.byte	0x01
	.zero		1


	//----- nvinfo : EIATTR_MERCURY_ISA_VERSION
	.align		4
        /*0024*/ 	.byte	0x03, 0x5f
        /*0026*/ 	.short	0x0101


	//----- nvinfo : EIATTR_INT_WARP_WIDE_INSTR_OFFSETS
	.align		4
        /*0028*/ 	.byte	0x04, 0x31
        /*002a*/ 	.short	(.L_1007 - .L_1006)


	//   ....[0]....
.L_1006:
        /*002c*/ 	.word	0x00002a60


	//----- nvinfo : EIATTR_COOP_GROUP_MASK_REGIDS
	.align		4
.L_1007:
        /*0030*/ 	.byte	0x04, 0x29
        /*0032*/ 	.short	(.L_1009 - .L_1008)


	//   ....[0]....
.L_1008:
        /*0034*/ 	.word	0xffffffff


	//   ....[1]....
        /*0038*/ 	.word	0xffffffff


	//   ....[2]....
        /*003c*/ 	.word	0xffffffff


	//   ....[3]....
        /*0040*/ 	.word	0xffffffff


	//   ....[4]....
        /*0044*/ 	.word	0xffffffff


	//   ....[5]....
        /*0048*/ 	.word	0xffffffff


	//   ....[6]....
        /*004c*/ 	.word	0xffffffff


	//   ....[7]....
        /*0050*/ 	.word	0xffffffff


	//   ....[8]....
        /*0054*/ 	.word	0xffffffff


	//   ....[9]....
        /*0058*/ 	.word	0xffffffff


	//----- nvinfo : EIATTR_COOP_GROUP_INSTR_OFFSETS
	.align		4
.L_1009:
        /*005c*/ 	.byte	0x04, 0x28
        /*005e*/ 	.short	(.L_1011 - .L_1010)


	//   ....[0]....
.L_1010:
        /*0060*/ 	.word	0x00002810


	//   ....[1]....
        /*0064*/ 	.word	0x00002850


	//   ....[2]....
        /*0068*/ 	.word	0x000028f0


	//   ....[3]....
        /*006c*/ 	.word	0x00002900


	//   ....[4]....
        /*0070*/ 	.word	0x00002930


	//   ....[5]....
        /*0074*/ 	.word	0x00002950


	//   ....[6]....
        /*0078*/ 	.word	0x00002980


	//   ....[7]....
        /*007c*/ 	.word	0x000029a0


	//   ....[8]....
        /*0080*/ 	.word	0x00002a00


	//   ....[9]....
        /*0084*/ 	.word	0x00002a10


	//----- nvinfo : EIATTR_VRC_CTA_INIT_COUNT
	.align		4
.L_1011:
        /*0088*/ 	.byte	0x02, 0x4a
	.zero		1
	.zero		1


	//----- nvinfo : EIATTR_EXIT_INSTR_OFFSETS
	.align		4
        /*008c*/ 	.byte	0x04, 0x1c
        /*008e*/ 	.short	(.L_1013 - .L_1012)


	//   ....[0]....
.L_1012:
        /*0090*/ 	.word	0x00005f40


	//   ....[1]....
        /*0094*/ 	.word	0x00006070


	//   ....[2]....
        /*0098*/ 	.word	0x00006590


	//   ....[3]....
        /*009c*/ 	.word	0x00006b40


	//----- nvinfo : EIATTR_MAX_THREADS
	.align		4
.L_1013:
        /*00a0*/ 	.byte	0x04, 0x05
        /*00a2*/ 	.short	(.L_1015 - .L_1014)
.L_1014:
        /*00a4*/ 	.word	0x00000200
        /*00a8*/ 	.word	0x00000001
        /*00ac*/ 	.word	0x00000001


	//----- nvinfo : EIATTR_CRS_STACK_SIZE
	.align		4
.L_1015:
        /*00b0*/ 	.byte	0x04, 0x1e
        /*00b2*/ 	.short	(.L_1017 - .L_1016)
.L_1016:
        /*00b4*/ 	.word	0x00000000


	//----- nvinfo : EIATTR_CBANK_PARAM_SIZE
	.align		4
.L_1017:
        /*00b8*/ 	.byte	0x03, 0x19
        /*00ba*/ 	.short	0x00b8


	//----- nvinfo : EIATTR_PARAM_CBANK
	.align		4
        /*00bc*/ 	.byte	0x04, 0x0a
        /*00be*/ 	.short	(.L_1019 - .L_1018)
	.align		4
.L_1018:
        /*00c0*/ 	.word	index@(.nv.constant0._Z35group_norm_nhwc_bwd_one_pass_kernelI11Fp32IOFp32WLi256ELi32ELi512EEv26Group_norm_nhwc_bwd_params)
        /*00c4*/ 	.short	0x0380
        /*00c6*/ 	.short	0x00b8


	//----- nvinfo : EIATTR_SW_WAR
	.align		4
.L_1019:
        /*00c8*/ 	.byte	0x04, 0x36
        /*00ca*/ 	.short	(.L_1021 - .L_1020)
.L_1020:
        /*00cc*/ 	.word	0x00000008
.L_1021:


//--------------------- .nv.info._Z35group_norm_nhwc_bwd_one_pass_kernelI11Fp32IOFp32WLi512ELi32ELi512EEv26Group_norm_nhwc_bwd_params --------------------------
	.section	.nv.info._Z35group_norm_nhwc_bwd_one_pass_kernelI11Fp32IOFp32WLi512ELi32ELi512EEv26Group_norm_nhwc_bwd_params,"",@"SHT_CUDA_INFO"
	.sectionflags	@""
	.align	4


	//----- nvinfo : EIATTR_CUDA_API_VERSION
	.align		4
        /*0000*/ 	.byte	0x04, 0x37
        /*0002*/ 	.short	(.L_1023 - .L_1022)
.L_1022:
        /*0004*/ 	.word	0x00000082


	//----- nvinfo : EIATTR_KPARAM_INFO
	.align		4
.L_1023:
        /*0008*/ 	.byte	0x04, 0x17
        /*000a*/ 	.short	(.L_1025 - .L_1024)
.L_1024:
        /*000c*/ 	.word	0x00000000
        /*0010*/ 	.short	0x0000
        /*0012*/ 	.short	0x0000
        /*0014*/ 	.byte	0x00, 0xf0, 0xe1, 0x02


	//----- nvinfo : EIATTR_SPARSE_MMA_MASK
	.align		4
.L_1025:
        /*0018*/ 	.byte	0x03, 0x50
        /*001a*/ 	.short	0x0000


	//----- nvinfo : EIATTR_MAXREG_COUNT
	.align		4
        /*001c*/ 	.byte	0x03, 0x1b
        /*001e*/ 	.short	0x0080


	//----- nvinfo : EIATTR_NUM_BARRIERS
	.align		4
        /*0020*/ 	.byte	0x02, 0x4c
        /*0022*/ 	.byte	0x01
	.zero		1


	//----- nvinfo : EIATTR_MERCURY_ISA_VERSION
	.align		4
        /*0024*/ 	.byte	0x03, 0x5f
        /*0026*/ 	.short	0x0101


	//----- nvinfo : EIATTR_INT_WARP_WIDE_INSTR_OFFSETS
	.align		4
        /*0028*/ 	.byte	0x04, 0x31
        /*002a*/ 	.short	(.L_1027 - .L_1026)


	//   ....[0]....
.L_1026:
        /*002c*/ 	.word	0x00004d00


	//----- nvinfo : EIATTR_COOP_GROUP_MASK_REGIDS
	.align		4
.L_1027:
        /*0030*/ 	.byte	0x04, 0x29
        /*0032*/ 	.short	(.L_1029 - .L_1028)


	//   ....[0]....
.L_1028:
        /*0034*/ 	.word	0xffffffff


	//   ....[1]....
        /*0038*/ 	.word	0xffffffff


	//   ....[2]....
        /*003c*/ 	.word	0xffffffff


	//   ....[3]....
        /*0040*/ 	.word	0xffffffff


	//   ....[4]....
        /*0044*/ 	.word	0xffffffff


	//   ....[5]....
        /*0048*/ 	.word	0xffffffff


	//   ....[6]....
        /*004c*/ 	.word	0xffffffff


	//   ....[7]....
        /*0050*/ 	.word	0xffffffff


	//   ....[8]....
        /*0054*/ 	.word	0xffffffff


	//   ....[9]....
        /*0058*/ 	.word	0xffffffff


	//----- nvinfo : EIATTR_COOP_GROUP_INSTR_OFFSETS
	.align		4
.L_1029:
        /*005c*/ 	.byte	0x04, 0x28
        /*005e*/ 	.short	(.L_1031 - .L_1030)


	//   ....[0]....
.L_1030:
        /*0060*/ 	.word	0x00004ab0


	//   ....[1]....
        /*0064*/ 	.word	0x00004af0


	//   ....[2]....
        /*0068*/ 	.word	0x00004b70


	//   ....[3]....
        /*006c*/ 	.word	0x00004ba0


	//   ....[4]....
        /*0070*/ 	.word	0x00004be0


	//   ....[5]....
        /*0074*/ 	.word	0x00004c00


	//   ....[6]....
        /*0078*/ 	.word	0x00004c30


	//   ....[7]....
        /*007c*/ 	.word	0x00004c50


	//   ....[8]....
        /*0080*/ 	.word	0x00004ca0


	//   ....[9]....
        /*0084*/ 	.word	0x00004cb0


	//----- nvinfo : EIATTR_VRC_CTA_INIT_COUNT
	.align		4
.L_1031:
        /*0088*/ 	.byte	0x02, 0x4a
	.zero		1
	.zero		1


	//----- nvinfo : EIATTR_EXIT_INSTR_OFFSETS
	.align		4
        /*008c*/ 	.byte	0x04, 0x1c
        /*008e*/ 	.short	(.L_1033 - .L_1032)


	//   ....[0]....
.L_1032:
        /*0090*/ 	.word	0x000096a0


	//   ....[1]....
        /*0094*/ 	.word	0x000097d0


	//   ....[2]....
        /*0098*/ 	.word	0x00009ce0


	//   ....[3]....
        /*009c*/ 	.word	0x0000a290


	//----- nvinfo : EIATTR_MAX_THREADS
	.align		4
.L_1033:
        /*00a0*/ 	.byte	0x04, 0x05
        /*00a2*/ 	.short	(.L_1035 - .L_1034)
.L_1034:
        /*00a4*/ 	.word	0x00000200
        /*00a8*/ 	.word	0x00000001
        /*00ac*/ 	.word	0x00000001


	//----- nvinfo : EIATTR_CRS_STACK_SIZE
	.align		4
.L_1035:
        /*00b0*/ 	.byte	0x04, 0x1e
        /*00b2*/ 	.short	(.L_1037 - .L_1036)
.L_1036:
        /*00b4*/ 	.word	0x00000000


	//----- nvinfo : EIATTR_CBANK_PARAM_SIZE
	.align		4
.L_1037:
        /*00b8*/ 	.byte	0x03, 0x19
        /*00ba*/ 	.short	0x00b8


	//----- nvinfo : EIATTR_PARAM_CBANK
	.align		4
        /*00bc*/ 	.byte	0x04, 0x0a
        /*00be*/ 	.short	(.L_1039 - .L_1038)
	.align		4
.L_1038:
        /*00c0*/ 	.word	index@(.nv.constant0._Z35group_norm_nhwc_bwd_one_pass_kernelI11Fp32IOFp32WLi512ELi32ELi512EEv26Group_norm_nhwc_bwd_params)
        /*00c4*/ 	.short	0x0380
        /*00c6*/ 	.short	0x00b8


	//----- nvinfo : EIATTR_SW_WAR
	.align		4
.L_1039:
        /*00c8*/ 	.byte	0x04, 0x36
        /*00ca*/ 	.short	(.L_1041 - .L_1040)
.L_1040:
        /*00cc*/ 	.word	0x00000008
.L_1041:


//--------------------- .nv.info._Z35group_norm_nhwc_bwd_one_pass_kernelI11Fp32IOBf16WLi64ELi32ELi512EEv26Group_norm_nhwc_bwd_params --------------------------
	.section	.nv.info._Z35group_norm_nhwc_bwd_one_pass_kernelI11Fp32IOBf16WLi64ELi32ELi512EEv26Group_norm_nhwc_bwd_params,"",@"SHT_CUDA_INFO"
	.sectionflags	@""
	.align	4


	//----- nvinfo : EIATTR_CUDA_API_VERSION
	.align		4
        /*0000*/ 	.byte	0x04, 0x37
        /*0002*/ 	.short	(.L_1043 - .L_1042)
.L_1042:
        /*0004*/ 	.word	0x00000082


	//----- nvinfo : EIATTR_KPARAM_INFO
	.align		4
.L_1043:
        /*0008*/ 	.byte	0x04, 0x17
        /*000a*/ 	.short	(.L_1045 - .L_1044)
.L_1044:
        /*000c*/ 	.word	0x00000000
        /*0010*/ 	.short	0x0000
        /*0012*/ 	.short	0x0000
        /*0014*/ 	.byte	0x00, 0xf0, 0xe1, 0x02


	//----- nvinfo : EIATTR_SPARSE_MMA_MASK
	.align		4
.L_1045:
        /*0018*/ 	.byte	0x03, 0x50
        /*001a*/ 	.short	0x0000


	//----- nvinfo : EIATTR_MAXREG_COUNT
	.align		4
        /*001c*/ 	.byte	0x03, 0x1b
        /*001e*/ 	.short	0x0080


	//----- nvinfo : EIATTR_NUM_BARRIERS
	.align		4
        /*0020*/ 	.byte	0x02, 0x4c
        /*0022*/ 	.byte	0x01
	.zero		1


	//----- nvinfo : EIATTR_MERCURY_ISA_VERSION
	.align		4
        /*0024*/ 	.byte	0x03, 0x5f
        /*0026*/ 	.short	0x0101


	//----- nvinfo : EIATTR_COOP_GROUP_MASK_REGIDS
	.align		4
        /*0028*/ 	.byte	0x04, 0x29
        /*002a*/ 	.short	(.L_1047 - .L_1046)


	//   ....[0]....
.L_1046:
        /*002c*/ 	.word	0xffffffff


	//   ....[1]....
        /*0030*/ 	.word	0xffffffff


	//   ....[2]....
        /*0034*/ 	.word	0xffffffff


	//   ....[3]....
        /*0038*/ 	.word	0xffffffff


	//   ....[4]....
        /*003c*/ 	.word	0xffffffff


	//   ....[5]....
        /*0040*/ 	.word	0xffffffff


	//   ....[6]....
        /*0044*/ 	.word	0xffffffff


	//   ....[7]....
        /*0048*/ 	.word	0xffffffff


	//   ....[8]....
        /*004c*/ 	.word	0xffffffff


	//   ....[9]....
        /*0050*/ 	.word	0xffffffff


	//----- nvinfo : EIATTR_COOP_GROUP_INSTR_OFFSETS
	.align		4
.L_1047:
        /*0054*/ 	.byte	0x04, 0x28
        /*0056*/ 	.short	(.L_1049 - .L_1048)


	//   ....[0]....
.L_1048:
        /*0058*/ 	.word	0x00000f90


	//   ....[1]....
        /*005c*/ 	.word	0x00000fc0


	//   ....[2]....
        /*0060*/ 	.word	0x00001010


	//   ....[3]....
        /*0064*/ 	.word	0x00001030


	//   ....[4]....
        /*0068*/ 	.word	0x00001060


	//   ....[5]....
        /*006c*/ 	.word	0x00001080


	//   ....[6]....
        /*0070*/ 	.word	0x000010b0


	//   ....[7]....
        /*0074*/ 	.word	0x000010d0


	//   ....[8]....
        /*0078*/ 	.word	0x00001120


	//   ....[9]....
        /*007c*/ 	.word	0x00001130


	//----- nvinfo : EIATTR_VRC_CTA_INIT_COUNT
	.align		4
.L_1049:
        /*0080*/ 	.byte	0x02, 0x4a
	.zero		1
	.zero		1


	//----- nvinfo : EIATTR_EXIT_INSTR_OFFSETS
	.align		4
        /*0084*/ 	.byte	0x04, 0x1c
        /*0086*/ 	.short	(.L_1051 - .L_1050)


	//   ....[0]....
.L_1050:
        /*0088*/ 	.word	0x00003230


	//   ....[1]....
        /*008c*/ 	.word	0x00003360


	//   ....[2]....
        /*0090*/ 	.word	0x00003890


	//   ....[3]....
        /*0094*/ 	.word	0x00003e90


	//----- nvinfo : EIATTR_MAX_THREADS
	.align		4
.L_1051:
        /*0098*/ 	.byte	0x04, 0x05
        /*009a*/ 	.short	(.L_1053 - .L_1052)
.L_1052:
        /*009c*/ 	.word	0x00000200
        /*00a0*/ 	.word	0x00000001
        /*00a4*/ 	.word	0x00000001


	//----- nvinfo : EIATTR_CRS_STACK_SIZE
	.align		4
.L_1053:
        /*00a8*/ 	.byte	0x04, 0x1e
        /*00aa*/ 	.short	(.L_1055 - .L_1054)
.L_1054:
        /*00ac*/ 	.word	0x00000000


	//----- nvinfo : EIATTR_CBANK_PARAM_SIZE
	.align		4
.L_1055:
        /*00b0*/ 	.byte	0x03, 0x19
        /*00b2*/ 	.short	0x00b8


	//----- nvinfo : EIATTR_PARAM_CBANK
	.align		4
        /*00b4*/ 	.byte	0x04, 0x0a
        /*00b6*/ 	.short	(.L_1057 - .L_1056)
	.align		4
.L_1056:
        /*00b8*/ 	.word	index@(.nv.constant0._Z35group_norm_nhwc_bwd_one_pass_kernelI11Fp32IOBf16WLi64ELi32ELi512EEv26Group_norm_nhwc_bwd_params)
        /*00bc*/ 	.short	0x0380
        /*00be*/ 	.short	0x00b8


	//----- nvinfo : EIATTR_SW_WAR
	.align		4
.L_1057:
        /*00c0*/ 	.byte	0x04, 0x36
        /*00c2*/ 	.short	(.L_1059 - .L_1058)
.L_1058:
        /*00c4*/ 	.word	0x00000008
.L_1059:


//--------------------- .nv.info._Z35group_norm_nhwc_bwd_one_pass_kernelI11Fp32IOBf16WLi128ELi32ELi512EEv26Group_norm_nhwc_bwd_params --------------------------
	.section	.nv.info._Z35group_norm_nhwc_bwd_one_pass_kernelI11Fp32IOBf16WLi128ELi32ELi512EEv26Group_norm_nhwc_bwd_params,"",@"SHT_CUDA_INFO"
	.sectionflags	@""
	.align	4


	//----- nvinfo : EIATTR_CUDA_API_VERSION
	.align		4
        /*0000*/ 	.byte	0x04, 0x37
        /*0002*/ 	.short	(.L_1061 - .L_1060)
.L_1060:
        /*0004*/ 	.word	0x00000082


	//----- nvinfo : EIATTR_KPARAM_INFO
	.align		4
.L_1061:
        /*0008*/ 	.byte	0x04, 0x17
        /*000a*/ 	.short	(.L_1063 - .L_1062)
.L_1062:
        /*000c*/ 	.word	0x00000000
        /*0010*/ 	.short	0x0000
        /*0012*/ 	.short	0x0000
        /*0014*/ 	.byte	0x00, 0xf0, 0xe1, 0x02


	//----- nvinfo : EIATTR_SPARSE_MMA_MASK
	.align		4
.L_1063:
        /*0018*/ 	.byte	0x03, 0x50
        /*001a*/ 	.short	0x0000


	//----- nvinfo : EIATTR_MAXREG_COUNT
	.align		4
        /*001c*/ 	.byte	0x03, 0x1b
        /*001e*/ 	.short	0x0080


	//----- nvinfo : EIATTR_NUM_BARRIERS
	.align		4
        /*0020*/ 	.byte	0x02, 0x4c
        /*0022*/ 	.byte	0x01
	.zero		1


	//----- nvinfo : EIATTR_MERCURY_ISA_VERSION
	.align		4
        /*0024*/ 	.byte	0x03, 0x5f
        /*0026*/ 	.short	0x0101


	//----- nvinfo : EIATTR_COOP_GROUP_MASK_REGIDS
	.align		4
        /*0028*/ 	.byte	0x04, 0x29
        /*002a*/ 	.short	(.L_1065 - .L_1064)


	//   ....[0]....
.L_1064:
        /*002c*/ 	.word	0xffffffff


	//   ....[1]....
        /*0030*/ 	.word	0xffffffff


	//   ....[2]....
        /*0034*/ 	.word	0xffffffff


	//   ....[3]....
        /*0038*/ 	.word	0xffffffff


	//   ....[4]....
        /*003c*/ 	.word	0xffffffff


	//   ....[5]....
        /*0040*/ 	.word	0xffffffff


	//   ....[6]....
        /*0044*/ 	.word	0xffffffff


	//   ....[7]....
        /*0048*/ 	.word	0xffffffff


	//   ....[8]....
        /*004c*/ 	.word	0xffffffff


	//   ....[9]....
        /*0050*/ 	.word	0xffffffff


	//----- nvinfo : EIATTR_COOP_GROUP_INSTR_OFFSETS
	.align		4
.L_1065:
        /*0054*/ 	.byte	0x04, 0x28
        /*0056*/ 	.short	(.L_1067 - .L_1066)


	//   ....[0]....
.L_1066:
        /*0058*/ 	.word	0x00001750


	//   ....[1]....
        /*005c*/ 	.word	0x00001780


	//   ....[2]....
        /*0060*/ 	.word	0x000017d0


	//   ....[3]....
        /*0064*/ 	.word	0x000017f0


	//   ....[4]....
        /*0068*/ 	.word	0x00001820


	//   ....[5]....
        /*006c*/ 	.word	0x00001840


	//   ....[6]....
        /*0070*/ 	.word	0x00001870


	//   ....[7]....
        /*0074*/ 	.word	0x00001890


	//   ....[8]....
        /*0078*/ 	.word	0x000018e0


	//   ....[9]....
        /*007c*/ 	.word	0x000018f0


	//----- nvinfo : EIATTR_VRC_CTA_INIT_COUNT
	.align		4
.L_1067:
        /*0080*/ 	.byte	0x02, 0x4a
	.zero		1
	.zero		1


	//----- nvinfo : EIATTR_EXIT_INSTR_OFFSETS
	.align		4
        /*0084*/ 	.byte	0x04, 0x1c
        /*0086*/ 	.short	(.L_1069 - .L_1068)


	//   ....[0]....
.L_1068:
        /*0088*/ 	.word	0x00004020


	//   ....[1]....
        /*008c*/ 	.word	0x00004150


	//   ....[2]....
        /*0090*/ 	.word	0x00004680


	//   ....[3]....
        /*0094*/ 	.word	0x00004c80


	//----- nvinfo : EIATTR_MAX_THREADS
	.align		4
.L_1069:
        /*0098*/ 	.byte	0x04, 0x05
        /*009a*/ 	.short	(.L_1071 - .L_1070)
.L_1070:
        /*009c*/ 	.word	0x00000200
        /*00a0*/ 	.word	0x00000001
        /*00a4*/ 	.word	0x00000001


	//----- nvinfo : EIATTR_CRS_STACK_SIZE
	.align		4
.L_1071:
        /*00a8*/ 	.byte	0x04, 0x1e
        /*00aa*/ 	.short	(.L_1073 - .L_1072)
.L_1072:
        /*00ac*/ 	.word	0x00000000


	//----- nvinfo : EIATTR_CBANK_PARAM_SIZE
	.align		4
.L_1073:
        /*00b0*/ 	.byte	0x03, 0x19
        /*00b2*/ 	.short	0x00b8


	//----- nvinfo : EIATTR_PARAM_CBANK
	.align		4
        /*00b4*/ 	.byte	0x04, 0x0a
        /*00b6*/ 	.short	(.L_1075 - .L_1074)
	.align		4
.L_1074:
        /*00b8*/ 	.word	index@(.nv.constant0._Z35group_norm_nhwc_bwd_one_pass_kernelI11Fp32IOBf16WLi128ELi32ELi512EEv26Group_norm_nhwc_bwd_params)
        /*00bc*/ 	.short	0x0380
        /*00be*/ 	.short	0x00b8


	//----- nvinfo : EIATTR_SW_WAR
	.align		4
.L_1075:
        /*00c0*/ 	.byte	0x04, 0x36
        /*00c2*/ 	.short	(.L_1077 - .L_1076)
.L_1076:
        /*00c4*/ 	.word	0x00000008
.L_1077:


//--------------------- .nv.info._Z35group_norm_nhwc_bwd_one_pass_kernelI11Fp32IOBf16WLi256ELi32ELi512EEv26Group_norm_nhwc_bwd_params --------------------------
	.section	.nv.info._Z35group_norm_nhwc_bwd_one_pass_kernelI11Fp32IOBf16WLi256ELi32ELi512EEv26Group_norm_nhwc_bwd_params,"",@"SHT_CUDA_INFO"
	.sectionflags	@""
	.align	4


	//----- nvinfo : EIATTR_CUDA_API_VERSION
	.align		4
        /*0000*/ 	.byte	0x04, 0x37
        /*0002*/ 	.short	(.L_1079 - .L_1078)
.L_1078:
        /*0004*/ 	.word	0x00000082


	//----- nvinfo : EIATTR_KPARAM_INFO
	.align		4
.L_1079:
        /*0008*/ 	.byte	0x04, 0x17
        /*000a*/ 	.short	(.L_1081 - .L_1080)
.L_1080:
        /*000c*/ 	.word	0x00000000
        /*0010*/ 	.short	0x0000
        /*0012*/ 	.short	0x0000
        /*0014*/ 	.byte	0x00, 0xf0, 0xe1, 0x02


	//----- nvinfo : EIATTR_SPARSE_MMA_MASK
	.align		4
.L_1081:
        /*0018*/ 	.byte	0x03, 0x50
        /*001a*/ 	.short	0x0000


	//----- nvinfo : EIATTR_MAXREG_COUNT
	.align		4
        /*001c*/ 	.byte	0x03, 0x1b
        /*001e*/ 	.short	0x0080


	//----- nvinfo : EIATTR_NUM_BARRIERS
	.align		4
        /*0020*/ 	.byte	0x02, 0x4c
        /*0022*/ 	.byte	0x01
	.zero		1


	//----- nvinfo : EIATTR_MERCURY_ISA_VERSION
	.align		4
        /*0024*/ 	.byte	0x03, 0x5f
        /*0026*/ 	.short	0x0101


	//----- nvinfo : EIATTR_INT_WARP_WIDE_INSTR_OFFSETS
	.align		4
        /*0028*/ 	.byte	0x04, 0x31
        /*002a*/ 	.short	(.L_1083 - .L_1082)


	//   ....[0]....
.L_1082:
        /*002c*/ 	.word	0x00002ae0


	//----- nvinfo : EIATTR_COOP_GROUP_MASK_REGIDS
	.align		4
.L_1083:
        /*0030*/ 	.byte	0x04, 0x29
        /*0032*/ 	.short	(.L_1085 - .L_1084)


	//   ....[0]....
.L_1084:
        /*0034*/ 	.word	0xffffffff


	//   ....[1]....
        /*0038*/ 	.word	0xffffffff


	//   ....[2]....
        /*003c*/ 	.word	0xffffffff


	//   ....[3]....
        /*0040*/ 	.word	0xffffffff


	//   ....[4]....
        /*0044*/ 	.word	0xffffffff


	//   ....[5]....
        /*0048*/ 	.word	0xffffffff


	//   ....[6]....
        /*004c*/ 	.word	0xffffffff


	//   ....[7]....
        /*0050*/ 	.word	0xffffffff


	//   ....[8]....
        /*0054*/ 	.word	0xffffffff


	//   ....[9]....
        /*0058*/ 	.word	0xffffffff


	//----- nvinfo : EIATTR_COOP_GROUP_INSTR_OFFSETS
	.align		4
.L_1085:
        /*005c*/ 	.byte	0x04, 0x28
        /*005e*/ 	.short	(.L_1087 - .L_1086)


	//   ....[0]....
.L_1086:
        /*0060*/ 	.word	0x00002880


	//   ....[1]....
        /*0064*/ 	.word	0x000028c0


	//   ....[2]....
        /*0068*/ 	.word	0x00002970


	//   ....[3]....
        /*006c*/ 	.word	0x00002980


	//   ....[4]....
        /*0070*/ 	.word	0x000029b0


	//   ....[5]....
        /*0074*/ 	.word	0x000029d0


	//   ....[6]....
        /*0078*/ 	.word	0x00002a00


	//   ....[7]....
        /*007c*/ 	.word	0x00002a20


	//   ....[8]....
        /*0080*/ 	.word	0x00002a80


	//   ....[9]....
        /*0084*/ 	.word	0x00002a90


	//----- nvinfo : EIATTR_VRC_CTA_INIT_COUNT
	.align		4
.L_1087:
        /*0088*/ 	.byte	0x02, 0x4a
	.zero		1
	.zero		1


	//----- nvinfo : EIATTR_EXIT_INSTR_OFFSETS
	.align		4
        /*008c*/ 	.byte	0x04, 0x1c
        /*008e*/ 	.short	(.L_1089 - .L_1088)


	//   ....[0]....
.L_1088:
        /*0090*/ 	.word	0x00005fc0


	//   ....[1]....
        /*0094*/ 	.word	0x000060f0


	//   ....[2]....
        /*0098*/ 	.word	0x00006630


	//   ....[3]....
        /*009c*/ 	.word	0x00006c30


	//----- nvinfo : EIATTR_MAX_THREADS
	.align		4
.L_1089:
        /*00a0*/ 	.byte	0x04, 0x05
        /*00a2*/ 	.short	(.L_1091 - .L_1090)
.L_1090:
        /*00a4*/ 	.word	0x00000200
        /*00a8*/ 	.word	0x00000001
        /*00ac*/ 	.word	0x00000001


	//----- nvinfo : EIATTR_CRS_STACK_SIZE
	.align		4
.L_1091:
        /*00b0*/ 	.byte	0x04, 0x1e
        /*00b2*/ 	.short	(.L_1093 - .L_1092)
.L_1092:
        /*00b4*/ 	.word	0x00000000


	//----- nvinfo : EIATTR_CBANK_PARAM_SIZE
	.align		4
.L_1093:
        /*00b8*/ 	.byte	0x03, 0x19
        /*00ba*/ 	.short	0x00b8


	//----- nvinfo : EIATTR_PARAM_CBANK
	.align		4
        /*00bc*/ 	.byte	0x04, 0x0a
        /*00be*/ 	.short	(.L_1095 - .L_1094)
	.align		4
.L_1094:
        /*00c0*/ 	.word	index@(.nv.constant0._Z35group_norm_nhwc_bwd_one_pass_kernelI11Fp32IOBf16WLi256ELi32ELi512EEv26Group_norm_nhwc_bwd_params)
        /*00c4*/ 	.short	0x0380
        /*00c6*/ 	.short	0x00b8


	//----- nvinfo : EIATTR_SW_WAR
	.align		4
.L_1095:
        /*00c8*/ 	.byte	0x04, 0x36
        /*00ca*/ 	.short	(.L_1097 - .L_1096)
.L_1096:
        /*00cc*/ 	.word	0x00000008
.L_1097:


//--------------------- .nv.info._Z35group_norm_nhwc_bwd_one_pass_kernelI11Fp32IOBf16WLi512ELi32ELi512EEv26Group_norm_nhwc_bwd_params --------------------------
	.section	.nv.info._Z35group_norm_nhwc_bwd_one_pass_kernelI11Fp32IOBf16WLi512ELi32ELi512EEv26Group_norm_nhwc_bwd_params,"",@"SHT_CUDA_INFO"
	.sectionflags	@""
	.align	4


	//----- nvinfo : EIATTR_CUDA_API_VERSION
	.align		4
        /*0000*/ 	.byte	0x04, 0x37
        /*0002*/ 	.short	(.L_1099 - .L_1098)
.L_1098:
        /*0004*/ 	.word	0x00000082


	//----- nvinfo : EIATTR_KPARAM_INFO
	.align		4
.L_1099:
        /*0008*/ 	.byte	0x04, 0x17
        /*000a*/ 	.short	(.L_1101 - .L_1100)
.L_1100:
        /*000c*/ 	.word	0x00000000
        /*0010*/ 	.short	0x0000
        /*0012*/ 	.short	0x0000
        /*0014*/ 	.byte	0x00, 0xf0, 0xe1, 0x02


	//----- nvinfo : EIATTR_SPARSE_MMA_MASK
	.align		4
.L_1101:
        /*0018*/ 	.byte	0x03, 0x50
        /*001a*/ 	.short	0x0000


	//----- nvinfo : EIATTR_MAXREG_COUNT
	.align		4
        /*001c*/ 	.byte	0x03, 0x1b
        /*001e*/ 	.short	0x0080


	//----- nvinfo : EIATTR_NUM_BARRIERS
	.align		4
        /*0020*/ 	.byte	0x02, 0x4c
        /*0022*/ 	.byte	0x01
	.zero		1


	//----- nvinfo : EIATTR_MERCURY_ISA_VERSION
	.align		4
        /*0024*/ 	.byte	0x03, 0x5f
        /*0026*/ 	.short	0x0101


	//----- nvinfo : EIATTR_INT_WARP_WIDE_INSTR_OFFSETS
	.align		4
        /*0028*/ 	.byte	0x04, 0x31
        /*002a*/ 	.short	(.L_1103 - .L_1102)


	//   ....[0]....
.L_1102:
        /*002c*/ 	.word	0x00004d80


	//----- nvinfo : EIATTR_COOP_GROUP_MASK_REGIDS
	.align		4
.L_1103:
        /*0030*/ 	.byte	0x04, 0x29
        /*0032*/ 	.short	(.L_1105 - .L_1104)


	//   ....[0]....
.L_1104:
        /*0034*/ 	.word	0xffffffff


	//   ....[1]....
        /*0038*/ 	.word	0xffffffff


	//   ....[2]....
        /*003c*/ 	.word	0xffffffff


	//   ....[3]....
        /*0040*/ 	.word	0xffffffff


	//   ....[4]....
        /*0044*/ 	.word	0xffffffff


	//   ....[5]....
        /*0048*/ 	.word	0xffffffff


	//   ....[6]....
        /*004c*/ 	.word	0xffffffff


	//   ....[7]....
        /*0050*/ 	.word	0xffffffff


	//   ....[8]....
        /*0054*/ 	.word	0xffffffff


	//   ....[9]....
        /*0058*/ 	.word	0xffffffff


	//----- nvinfo : EIATTR_COOP_GROUP_INSTR_OFFSETS
	.align		4
.L_1105:
        /*005c*/ 	.byte	0x04, 0x28
        /*005e*/ 	.short	(.L_1107 - .L_1106)


	//   ....[0]....
.L_1106:
        /*0060*/ 	.word	0x00004b30


	//   ....[1]....
        /*0064*/ 	.word	0x00004b70


	//   ....[2]....
        /*0068*/ 	.word	0x00004bf0


	//   ....[3]....
        /*006c*/ 	.word	0x00004c20


	//   ....[4]....
        /*0070*/ 	.word	0x00004c60


	//   ....[5]....
        /*0074*/ 	.word	0x00004c80


	//   ....[6]....
        /*0078*/ 	.word	0x00004cb0


	//   ....[7]....
        /*007c*/ 	.word	0x00004cd0


	//   ....[8]....
        /*0080*/ 	.word	0x00004d20


	//   ....[9]....
        /*0084*/ 	.word	0x00004d30


	//----- nvinfo : EIATTR_VRC_CTA_INIT_COUNT
	.align		4
.L_1107:
        /*0088*/ 	.byte	0x02, 0x4a
	.zero		1
	.zero		1


	//----- nvinfo : EIATTR_EXIT_INSTR_OFFSETS
	.align		4
        /*008c*/ 	.byte	0x04, 0x1c
        /*008e*/ 	.short	(.L_1109 - .L_1108)


	//   ....[0]....
.L_1108:
        /*0090*/ 	.word	0x00009720


	//   ....[1]....
        /*0094*/ 	.word	0x00009850


	//   ....[2]....
        /*0098*/ 	.word	0x00009d80


	//   ....[3]....
        /*009c*/ 	.word	0x0000a380


	//----- nvinfo : EIATTR_MAX_THREADS
	.align		4
.L_1109:
        /*00a0*/ 	.byte	0x04, 0x05
        /*00a2*/ 	.short	(.L_1111 - .L_1110)
.L_1110:
        /*00a4*/ 	.word	0x00000200
        /*00a8*/ 	.word	0x00000001
        /*00ac*/ 	.word	0x00000001


	//----- nvinfo : EIATTR_CRS_STACK_SIZE
	.align		4
.L_1111:
        /*00b0*/ 	.byte	0x04, 0x1e
        /*00b2*/ 	.short	(.L_1113 - .L_1112)
.L_1112:
        /*00b4*/ 	.word	0x00000000


	//----- nvinfo : EIATTR_CBANK_PARAM_SIZE
	.align		4
.L_1113:
        /*00b8*/ 	.byte	0x03, 0x19
        /*00ba*/ 	.short	0x00b8


	//----- nvinfo : EIATTR_PARAM_CBANK
	.align		4
        /*00bc*/ 	.byte	0x04, 0x0a
        /*00be*/ 	.short	(.L_1115 - .L_1114)
	.align		4
.L_1114:
        /*00c0*/ 	.word	index@(.nv.constant0._Z35group_norm_nhwc_bwd_one_pass_kernelI11Fp32IOBf16WLi512ELi32ELi512EEv26Group_norm_nhwc_bwd_params)
        /*00c4*/ 	.short	0x0380
        /*00c6*/ 	.short	0x00b8


	//----- nvinfo : EIATTR_SW_WAR
	.align		4
.L_1115:
        /*00c8*/ 	.byte	0x04, 0x36
        /*00ca*/ 	.short	(.L_1117 - .L_1116)
.L_1116:
        /*00cc*/ 	.word	0x00000008
.L_1117:


//--------------------- .nv.info._Z35group_norm_nhwc_bwd_one_pass_kernelI11Fp32IOFp16WLi64ELi32ELi512EEv26Group_norm_nhwc_bwd_params --------------------------
	.section	.nv.info._Z35group_norm_nhwc_bwd_one_pass_kernelI11Fp32IOFp16WLi64ELi32ELi512EEv26Group_norm_nhwc_bwd_params,"",@"SHT_CUDA_INFO"
	.sectionflags	@""
	.align	4


	//----- nvinfo : EIATTR_CUDA_API_VERSION
	.align		4
        /*0000*/ 	.byte	0x04, 0x37
        /*0002*/ 	.short	(.L_1119 - .L_1118)
.L_1118:
        /*0004*/ 	.word	0x00000082


	//----- nvinfo : EIATTR_KPARAM_INFO
	.align		4
.L_1119:
        /*0008*/ 	.byte	0x04, 0x17
        /*000a*/ 	.short	(.L_1121 - .L_1120)
.L_1120:
        /*000c*/ 	.word	0x00000000
        /*0010*/ 	.short	0x0000
        /*0012*/ 	.short	0x0000
        /*0014*/ 	.byte	0x00, 0xf0, 0xe1, 0x02


	//----- nvinfo : EIATTR_SPARSE_MMA_MASK
	.align		4
.L_1121:
        /*0018*/ 	.byte	0x03, 0x50
        /*001a*/ 	.short	0x0000


	//----- nvinfo : EIATTR_MAXREG_COUNT
	.align		4
        /*001c*/ 	.byte	0x03, 0x1b
        /*001e*/ 	.short	0x0080


	//----- nvinfo : EIATTR_NUM_BARRIERS
	.align		4
        /*0020*/ 	.byte	0x02, 0x4c
        /*0022*/ 	.byte	0x01
	.zero		1


	//----- nvinfo : EIATTR_MERCURY_ISA_VERSION
	.align		4
        /*0024*/ 	.byte	0x03, 0x5f
        /*0026*/ 	.short	0x0101


	//----- nvinfo : EIATTR_COOP_GROUP_MASK_REGIDS
	.align		4
        /*0028*/ 	.byte	0x04, 0x29
        /*002a*/ 	.short	(.L_1123 - .L_1122)


	//   ....[0]....
.L_1122:
        /*002c*/ 	.word	0xffffffff


	//   ....[1]....
        /*0030*/ 	.word	0xffffffff


	//   ....[2]....
        /*0034*/ 	.word	0xffffffff


	//   ....[3]....
        /*0038*/ 	.word	0xffffffff


	//   ....[4]....
        /*003c*/ 	.word	0xffffffff


	//   ....[5]....
        /*0040*/ 	.word	0xffffffff


	//   ....[6]....
        /*0044*/ 	.word	0xffffffff


	//   ....[7]....
        /*0048*/ 	.word	0xffffffff


	//   ....[8]....
        /*004c*/ 	.word	0xffffffff


	//   ....[9]....
        /*0050*/ 	.word	0xffffffff


	//----- nvinfo : EIATTR_COOP_GROUP_INSTR_OFFSETS
	.align		4
.L_1123:
        /*0054*/ 	.byte	0x04, 0x28
        /*0056*/ 	.short	(.L_1125 - .L_1124)


	//   ....[0]....
.L_1124:
        /*0058*/ 	.word	0x00000f90


	//   ....[1]....
        /*005c*/ 	.word	0x00000fc0


	//   ....[2]....
        /*0060*/ 	.word	0x00001010


	//   ....[3]....
        /*0064*/ 	.word	0x00001030


	//   ....[4]....
        /*0068*/ 	.word	0x00001060


	//   ....[5]....
        /*006c*/ 	.word	0x00001080


	//   ....[6]....
        /*0070*/ 	.word	0x000010b0


	//   ....[7]....
        /*0074*/ 	.word	0x000010d0


	//   ....[8]....
        /*0078*/ 	.word	0x00001120


	//   ....[9]....
        /*007c*/ 	.word	0x00001130


	//----- nvinfo : EIATTR_VRC_CTA_INIT_COUNT
	.align		4
.L_1125:
        /*0080*/ 	.byte	0x02, 0x4a
	.zero		1
	.zero		1


	//----- nvinfo : EIATTR_EXIT_INSTR_OFFSETS
	.align		4
        /*0084*/ 	.byte	0x04, 0x1c
        /*0086*/ 	.short	(.L_1127 - .L_1126)


	//   ....[0]....
.L_1126:
        /*0088*/ 	.word	0x00003230


	//   ....[1]....
        /*008c*/ 	.word	0x00003360


	//   ....[2]....
        /*0090*/ 	.word	0x00003890


	//   ....[3]....
        /*0094*/ 	.word	0x00003e90


	//----- nvinfo : EIATTR_MAX_THREADS
	.align		4
.L_1127:
        /*0098*/ 	.byte	0x04, 0x05
        /*009a*/ 	.short	(.L_1129 - .L_1128)
.L_1128:
        /*009c*/ 	.word	0x00000200
        /*00a0*/ 	.word	0x00000001
        /*00a4*/ 	.word	0x00000001


	//----- nvinfo : EIATTR_CRS_STACK_SIZE
	.align		4
.L_1129:
        /*00a8*/ 	.byte	0x04, 0x1e
        /*00aa*/ 	.short	(.L_1131 - .L_1130)
.L_1130:
        /*00ac*/ 	.word	0x00000000


	//----- nvinfo : EIATTR_CBANK_PARAM_SIZE
	.align		4
.L_1131:
        /*00b0*/ 	.byte	0x03, 0x19
        /*00b2*/ 	.short	0x00b8


	//----- nvinfo : EIATTR_PARAM_CBANK
	.align		4
        /*00b4*/ 	.byte	0x04, 0x0a
        /*00b6*/ 	.short	(.L_1133 - .L_1132)
	.align		4
.L_1132:
        /*00b8*/ 	.word	index@(.nv.constant0._Z35group_norm_nhwc_bwd_one_pass_kernelI11Fp32IOFp16WLi64ELi32ELi512EEv26Group_norm_nhwc_bwd_params)
        /*00bc*/ 	.short	0x0380
        /*00be*/ 	.short	0x00b8


	//----- nvinfo : EIATTR_SW_WAR
	.align		4
.L_1133:
        /*00c0*/ 	.byte	0x04, 0x36
        /*00c2*/ 	.short	(.L_1135 - .L_1134)
.L_1134:
        /*00c4*/ 	.word	0x00000008
.L_1135:


//--------------------- .nv.info._Z35group_norm_nhwc_bwd_one_pass_kernelI11Fp32IOFp16WLi128ELi32ELi512EEv26Group_norm_nhwc_bwd_params --------------------------
	.section	.nv.info._Z35group_norm_nhwc_bwd_one_pass_kernelI11Fp32IOFp16WLi128ELi32ELi512EEv26Group_norm_nhwc_bwd_params,"",@"SHT_CUDA_INFO"
	.sectionflags	@""
	.align	4


	//----- nvinfo : EIATTR_CUDA_API_VERSION
	.align		4
        /*0000*/ 	.byte	0x04, 0x37
        /*0002*/ 	.short	(.L_1137 - .L_1136)
.L_1136:
        /*0004*/ 	.word	0x00000082


	//----- nvinfo : EIATTR_KPARAM_INFO
	.align		4
.L_1137:
        /*0008*/ 	.byte	0x04, 0x17
        /*000a*/ 	.short	(.L_1139 - .L_1138)
.L_1138:
        /*000c*/ 	.word	0x00000000
        /*0010*/ 	.short	0x0000
        /*0012*/ 	.short	0x0000
        /*0014*/ 	.byte	0x00, 0xf0, 0xe1, 0x02


	//----- nvinfo : EIATTR_SPARSE_MMA_MASK
	.align		4
.L_1139:
        /*0018*/ 	.byte	0x03, 0x50
        /*001a*/ 	.short	0x0000


	//----- nvinfo : EIATTR_MAXREG_COUNT
	.align		4
        /*001c*/ 	.byte	0x03, 0x1b
        /*001e*/ 	.short	0x0080


	//----- nvinfo : EIATTR_NUM_BARRIERS
	.align		4
        /*0020*/ 	.byte	0x02, 0x4c
        /*0022*/ 	.byte	0x01
	.zero		1


	//----- nvinfo : EIATTR_MERCURY_ISA_VERSION
	.align		4
        /*0024*/ 	.byte	0x03, 0x5f
        /*0026*/ 	.short	0x0101


	//----- nvinfo : EIATTR_COOP_GROUP_MASK_REGIDS
	.align		4
        /*0028*/ 	.byte	0x04, 0x29
        /*002a*/ 	.short	(.L_1141 - .L_1140)


	//   ....[0]....
.L_1140:
        /*002c*/ 	.word	0xffffffff


	//   ....[1]....
        /*0030*/ 	.word	0xffffffff


	//   ....[2]....
        /*0034*/ 	.word	0xffffffff


	//   ....[3]....
        /*0038*/ 	.word	0xffffffff


	//   ....[4]....
        /*003c*/ 	.word	0xffffffff


	//   ....[5]....
        /*0040*/ 	.word	0xffffffff


	//   ....[6]....
        /*0044*/ 	.word	0xffffffff


	//   ....[7]....
        /*0048*/ 	.word	0xffffffff


	//   ....[8]....
        /*004c*/ 	.word	0xffffffff


	//   ....[9]....
        /*0050*/ 	.word	0xffffffff


	//----- nvinfo : EIATTR_COOP_GROUP_INSTR_OFFSETS
	.align		4
.L_1141:
        /*0054*/ 	.byte	0x04, 0x28
        /*0056*/ 	.short	(.L_1143 - .L_1142)


	//   ....[0]....
.L_1142:
        /*0058*/ 	.word	0x00001750


	//   ....[1]....
        /*005c*/ 	.word	0x00001780


	//   ....[2]....
        /*0060*/ 	.word	0x000017d0


	//   ....[3]....
        /*0064*/ 	.word	0x000017f0


	//   ....[4]....
        /*0068*/ 	.word	0x00001820


	//   ....[5]....
        /*006c*/ 	.word	0x00001840


	//   ....[6]....
        /*0070*/ 	.word	0x00001870


	//   ....[7]....
        /*0074*/ 	.word	0x00001890


	//   ....[8]....
        /*0078*/ 	.word	0x000018e0


	//   ....[9]....
        /*007c*/ 	.word	0x000018f0


	//----- nvinfo : EIATTR_VRC_CTA_INIT_COUNT
	.align		4
.L_1143:
        /*0080*/ 	.byte	0x02, 0x4a
	.zero		1
	.zero		1


	//----- nvinfo : EIATTR_EXIT_INSTR_OFFSETS
	.align		4
        /*0084*/ 	.byte	0x04, 0x1c
        /*0086*/ 	.short	(.L_1145 - .L_1144)


	//   ....[0]....
.L_1144:
        /*0088*/ 	.word	0x00004020


	//   ....[1]....
        /*008c*/ 	.word	0x00004150


	//   ....[2]....
        /*0090*/ 	.word	0x00004680


	//   ....[3]....
        /*0094*/ 	.word	0x00004c80


	//----- nvinfo : EIATTR_MAX_THREADS
	.align		4
.L_1145:
        /*0098*/ 	.byte	0x04, 0x05
        /*009a*/ 	.short	(.L_1147 - .L_1146)
.L_1146:
        /*009c*/ 	.word	0x00000200
        /*00a0*/ 	.word	0x00000001
        /*00a4*/ 	.word	0x00000001


	//----- nvinfo : EIATTR_CRS_STACK_SIZE
	.align		4
.L_1147:
        /*00a8*/ 	.byte	0x04, 0x1e
        /*00aa*/ 	.short	(.L_1149 - .L_1148)
.L_1148:
        /*00ac*/ 	.word	0x00000000


	//----- nvinfo : EIATTR_CBANK_PARAM_SIZE
	.align		4
.L_1149:
        /*00b0*/ 	.byte	0x03, 0x19
        /*00b2*/ 	.short	0x00b8


	//----- nvinfo : EIATTR_PARAM_CBANK
	.align		4
        /*00b4*/ 	.byte	0x04, 0x0a
        /*00b6*/ 	.short	(.L_1151 - .L_1150)
	.align		4
.L_1150:
        /*00b8*/ 	.word	index@(.nv.constant0._Z35group_norm_nhwc_bwd_one_pass_kernelI11Fp32IOFp16WLi128ELi32ELi512EEv26Group_norm_nhwc_bwd_params)
        /*00bc*/ 	.short	0x0380
        /*00be*/ 	.short	0x00b8


	//----- nvinfo : EIATTR_SW_WAR
	.align		4
.L_1151:
        /*00c0*/ 	.byte	0x04, 0x36
        /*00c2*/ 	.short	(.L_1153 - .L_1152)
.L_1152:
        /*00c4*/ 	.word	0x00000008
.L_1153:


//--------------------- .nv.info._Z35group_norm_nhwc_bwd_one_pass_kernelI11Fp32IOFp16WLi256ELi32ELi512EEv26Group_norm_nhwc_bwd_params --------------------------
	.section	.nv.info._Z35group_norm_nhwc_bwd_one_pass_kernelI11Fp32IOFp16WLi256ELi32ELi512EEv26Group_norm_nhwc_bwd_params,"",@"SHT_CUDA_INFO"
	.sectionflags	@""
	.align	4


	//----- nvinfo : EIATTR_CUDA_API_VERSION
	.align		4
        /*0000*/ 	.byte	0x04, 0x37
        /*0002*/ 	.short	(.L_1155 - .L_1154)
.L_1154:
        /*0004*/ 	.word	0x00000082


	//----- nvinfo : EIATTR_KPARAM_INFO
	.align		4
.L_1155:
        /*0008*/ 	.byte	0x04, 0x17
        /*000a*/ 	.short	(.L_1157 - .L_1156)
.L_1156:
        /*000c*/ 	.word	0x00000000
        /*0010*/ 	.short	0x0000
        /*0012*/ 	.short	0x0000
        /*0014*/ 	.byte	0x00, 0xf0, 0xe1, 0x02


	//----- nvinfo : EIATTR_SPARSE_MMA_MASK
	.align		4
.L_1157:
        /*0018*/ 	.byte	0x03, 0x50
        /*001a*/ 	.short	0x0000


	//----- nvinfo : EIATTR_MAXREG_COUNT
	.align		4
        /*001c*/ 	.byte	0x03, 0x1b
        /*001e*/ 	.short	0x0080


	//----- nvinfo : EIATTR_NUM_BARRIERS
	.align		4
        /*0020*/ 	.byte	0x02, 0x4c
        /*0022*/ 	.byte	0x01
	.zero		1


	//----- nvinfo : EIATTR_MERCURY_ISA_VERSION
	.align		4
        /*0024*/ 	.byte	0x03, 0x5f
        /*0026*/ 	.short	0x0101


	//----- nvinfo : EIATTR_INT_WARP_WIDE_INSTR_OFFSETS
	.align		4
        /*0028*/ 	.byte	0x04, 0x31
        /*002a*/ 	.short	(.L_1159 - .L_1158)


	//   ....[0]....
.L_1158:
        /*002c*/ 	.word	0x00002ae0


	//----- nvinfo : EIATTR_COOP_GROUP_MASK_REGIDS
	.align		4
.L_1159:
        /*0030*/ 	.byte	0x04, 0x29
        /*0032*/ 	.short	(.L_1161 - .L_1160)


	//   ....[0]....
.L_1160:
        /*0034*/ 	.word	0xffffffff


	//   ....[1]....
        /*0038*/ 	.word	0xffffffff


	//   ....[2]....
        /*003c*/ 	.word	0xffffffff


	//   ....[3]....
        /*0040*/ 	.word	0xffffffff


	//   ....[4]....
        /*0044*/ 	.word	0xffffffff


	//   ....[5]....
        /*0048*/ 	.word	0xffffffff


	//   ....[6]....
        /*004c*/ 	.word	0xffffffff


	//   ....[7]....
        /*0050*/ 	.word	0xffffffff


	//   ....[8]....
        /*0054*/ 	.word	0xffffffff


	//   ....[9]....
        /*0058*/ 	.word	0xffffffff


	//----- nvinfo : EIATTR_COOP_GROUP_INSTR_OFFSETS
	.align		4
.L_1161:
        /*005c*/ 	.byte	0x04, 0x28
        /*005e*/ 	.short	(.L_1163 - .L_1162)


	//   ....[0]....
.L_1162:
        /*0060*/ 	.word	0x00002880


	//   ....[1]....
        /*0064*/ 	.word	0x000028c0


	//   ....[2]....
        /*0068*/ 	.word	0x00002970


	//   ....[3]....
        /*006c*/ 	.word	0x00002980


	//   ....[4]....
        /*0070*/ 	.word	0x000029b0


	//   ....[5]....
        /*0074*/ 	.word	0x000029d0


	//   ....[6]....
        /*0078*/ 	.word	0x00002a00


	//   ....[7]....
        /*007c*/ 	.word	0x00002a20


	//   ....[8]....
        /*0080*/ 	.word	0x00002a80


	//   ....[9]....
        /*0084*/ 	.word	0x00002a90


	//----- nvinfo : EIATTR_VRC_CTA_INIT_COUNT
	.align		4
.L_1163:
        /*0088*/ 	.byte	0x02, 0x4a
	.zero		1
	.zero		1


	//----- nvinfo : EIATTR_EXIT_INSTR_OFFSETS
	.align		4
        /*008c*/ 	.byte	0x04, 0x1c
        /*008e*/ 	.short	(.L_1165 - .L_1164)


	//   ....[0]....
.L_1164:
        /*0090*/ 	.word	0x00005fc0


	//   ....[1]....
        /*0094*/ 	.word	0x000060f0


	//   ....[2]....
        /*0098*/ 	.word	0x00006630


	//   ....[3]....
        /*009c*/ 	.word	0x00006c30


	//----- nvinfo : EIATTR_MAX_THREADS
	.align		4
.L_1165:
        /*00a0*/ 	.byte	0x04, 0x05
        /*00a2*/ 	.short	(.L_1167 - .L_1166)
.L_1166:
        /*00a4*/ 	.word	0x00000200
        /*00a8*/ 	.word	0x00000001
        /*00ac*/ 	.word	0x00000001


	//----- nvinfo : EIATTR_CRS_STACK_SIZE
	.align		4
.L_1167:
        /*00b0*/ 	.byte	0x04, 0x1e
        /*00b2*/ 	.short	(.L_1169 - .L_1168)
.L_1168:
        /*00b4*/ 	.word	0x00000000


	//----- nvinfo : EIATTR_CBANK_PARAM_SIZE
	.align		4
.L_1169:
        /*00b8*/ 	.byte	0x03, 0x19
        /*00ba*/ 	.short	0x00b8


	//----- nvinfo : EIATTR_PARAM_CBANK
	.align		4
        /*00bc*/ 	.byte	0x04, 0x0a
        /*00be*/ 	.short	(.L_1171 - .L_1170)
	.align		4
.L_1170:
        /*00c0*/ 	.word	index@(.nv.constant0._Z35group_norm_nhwc_bwd_one_pass_kernelI11Fp32IOFp16WLi256ELi32ELi512EEv26Group_norm_nhwc_bwd_params)
        /*00c4*/ 	.short	0x0380
        /*00c6*/ 	.short	0x00b8


	//----- nvinfo : EIATTR_SW_WAR
	.align		4
.L_1171:
        /*00c8*/ 	.byte	0x04, 0x36
        /*00ca*/ 	.short	(.L_1173 - .L_1172)
.L_1172:
        /*00cc*/ 	.word	0x00000008
.L_1173:


//--------------------- .nv.info._Z35group_norm_nhwc_bwd_one_pass_kernelI11Fp32IOFp16WLi512ELi32ELi512EEv26Group_norm_nhwc_bwd_params --------------------------
	.section	.nv.info._Z35group_norm_nhwc_bwd_one_pass_kernelI11Fp32IOFp16WLi512ELi32ELi512EEv26Group_norm_nhwc_bwd_params,"",@"SHT_CUDA_INFO"
	.sectionflags	@""
	.align	4


	//----- nvinfo : EIATTR_CUDA_API_VERSION
	.align		4
        /*0000*/ 	.byte	0x04, 0x37
        /*0002*/ 	.short	(.L_1175 - .L_1174)
.L_1174:
        /*0004*/ 	.word	0x00000082


	//----- nvinfo : EIATTR_KPARAM_INFO
	.align		4
.L_1175:
        /*0008*/ 	.byte	0x04, 0x17
        /*000a*/ 	.short	(.L_1177 - .L_1176)
.L_1176:
        /*000c*/ 	.word	0x00000000
        /*0010*/ 	.short	0x0000
        /*0012*/ 	.short	0x0000
        /*0014*/ 	.byte	0x00, 0xf0, 0xe1, 0x02


	//----- nvinfo : EIATTR_SPARSE_MMA_MASK
	.align		4
.L_1177:
        /*0018*/ 	.byte	0x03, 0x50
        /*001a*/ 	.short	0x0000


	//----- nvinfo : EIATTR_MAXREG_COUNT
	.align		4
        /*001c*/ 	.byte	0x03, 0x1b
        /*001e*/ 	.short	0x0080


	//----- nvinfo : EIATTR_NUM_BARRIERS
	.align		4
        /*0020*/ 	.byte	0x02, 0x4c
        /*0022*/ 	.byte	0x01
	.zero		1


	//----- nvinfo : EIATTR_MERCURY_ISA_VERSION
	.align		4
        /*0024*/ 	.byte	0x03, 0x5f
        /*0026*/ 	.short	0x0101


	//----- nvinfo : EIATTR_INT_WARP_WIDE_INSTR_OFFSETS
	.align		4
        /*0028*/ 	.byte	0x04, 0x31
        /*002a*/ 	.short	(.L_1179 - .L_1178)


	//   ....[0]....
.L_1178:
        /*002c*/ 	.word	0x00004d80


	//----- nvinfo : EIATTR_COOP_GROUP_MASK_REGIDS
	.align		4
.L_1179:
        /*0030*/ 	.byte	0x04, 0x29
        /*0032*/ 	.short	(.L_1181 - .L_1180)


	//   ....[0]....
.L_1180:
        /*0034*/ 	.word	0xffffffff


	//   ....[1]....
        /*0038*/ 	.word	0xffffffff


	//   ....[2]....
        /*003c*/ 	.word	0xffffffff


	//   ....[3]....
        /*0040*/ 	.word	0xffffffff


	//   ....[4]....
        /*0044*/ 	.word	0xffffffff


	//   ....[5]....
        /*0048*/ 	.word	0xffffffff


	//   ....[6]....
        /*004c*/ 	.word	0xffffffff


	//   ....[7]....
        /*0050*/ 	.word	0xffffffff


	//   ....[8]....
        /*0054*/ 	.word	0xffffffff


	//   ....[9]....
        /*0058*/ 	.word	0xffffffff


	//----- nvinfo : EIATTR_COOP_GROUP_INSTR_OFFSETS
	.align		4
.L_1181:
        /*005c*/ 	.byte	0x04, 0x28
        /*005e*/ 	.short	(.L_1183 - .L_1182)


	//   ....[0]....
.L_1182:
        /*0060*/ 	.word	0x00004b30


	//   ....[1]....
        /*0064*/ 	.word	0x00004b70


	//   ....[2]....
        /*0068*/ 	.word	0x00004bf0


	//   ....[3]....
        /*006c*/ 	.word	0x00004c20


	//   ....[4]....
        /*0070*/ 	.word	0x00004c60


	//   ....[5]....
        /*0074*/ 	.word	0x00004c80


	//   ....[6]....
        /*0078*/ 	.word	0x00004cb0


	//   ....[7]....
        /*007c*/ 	.word	0x00004cd0


	//   ....[8]....
        /*0080*/ 	.word	0x00004d20


	//   ....[9]....
        /*0084*/ 	.word	0x00004d30


	//----- nvinfo : EIATTR_VRC_CTA_INIT_COUNT
	.align		4
.L_1183:
        /*0088*/ 	.byte	0x02, 0x4a
	.zero		1
	.zero		1


	//----- nvinfo : EIATTR_EXIT_INSTR_OFFSETS
	.align		4
        /*008c*/ 	.byte	0x04, 0x1c
        /*008e*/ 	.short	(.L_1185 - .L_1184)


	//   ....[0]....
.L_1184:
        /*0090*/ 	.word	0x00009720


	//   ....[1]....
        /*0094*/ 	.word	0x00009850


	//   ....[2]....
        /*0098*/ 	.word	0x00009d80


	//   ....[3]....
        /*009c*/ 	.word	0x0000a380


	//----- nvinfo : EIATTR_MAX_THREADS
	.align		4
.L_1185:
        /*00a0*/ 	.byte	0x04, 0x05
        /*00a2*/ 	.short	(.L_1187 - .L_1186)
.L_1186:
        /*00a4*/ 	.word	0x00000200
        /*00a8*/ 	.word	0x00000001
        /*00ac*/ 	.word	0x00000001


	//----- nvinfo : EIATTR_CRS_STACK_SIZE
	.align		4
.L_1187:
        /*00b0*/ 	.byte	0x04, 0x1e
        /*00b2*/ 	.short	(.L_1189 - .L_1188)
.L_1188:
        /*00b4*/ 	.word	0x00000000


	//----- nvinfo : EIATTR_CBANK_PARAM_SIZE
	.align		4
.L_1189:
        /*00b8*/ 	.byte	0x03, 0x19
        /*00ba*/ 	.short	0x00b8


	//----- nvinfo : EIATTR_PARAM_CBANK
	.align		4
        /*00bc*/ 	.byte	0x04, 0x0a
        /*00be*/ 	.short	(.L_1191 - .L_1190)
	.align		4
.L_1190:
        /*00c0*/ 	.word	index@(.nv.constant0._Z35group_norm_nhwc_bwd_one_pass_kernelI11Fp32IOFp16WLi512ELi32ELi512EEv26Group_norm_nhwc_bwd_params)
        /*00c4*/ 	.short	0x0380
        /*00c6*/ 	.short	0x00b8


	//----- nvinfo : EIATTR_SW_WAR
	.align		4
.L_1191:
        /*00c8*/ 	.byte	0x04, 0x36
        /*00ca*/ 	.short	(.L_1193 - .L_1192)
.L_1192:
        /*00cc*/ 	.word	0x00000008
.L_1193:


//--------------------- .nv.info._Z35group_norm_nhwc_fwd_one_pass_kernelI11Bf16IOFp32WLi64ELi32ELi512EEv26Group_norm_nhwc_fwd_params --------------------------
	.section	.nv.info._Z35group_norm_nhwc_fwd_one_pass_kernelI11Bf16IOFp32WLi64ELi32ELi512EEv26Group_norm_nhwc_fwd_params,"",@"SHT_CUDA_INFO"
	.sectionflags	@""
	.align	4


	//----- nvinfo : EIATTR_CUDA_API_VERSION
	.align		4
        /*0000*/ 	.byte	0x04, 0x37
        /*0002*/ 	.short	(.L_1195 - .L_1194)
.L_1194:
        /*0004*/ 	.word	0x00000082


	//----- nvinfo : EIATTR_KPARAM_INFO
	.align		4
.L_1195:
        /*0008*/ 	.byte	0x04, 0x17
        /*000a*/ 	.short	(.L_1197 - .L_1196)
.L_1196:
        /*000c*/ 	.word	0x00000000
        /*0010*/ 	.short	0x0000
        /*0012*/ 	.short	0x0000
        /*0014*/ 	.byte	0x00, 0xf0, 0x81, 0x02


	//----- nvinfo : EIATTR_SPARSE_MMA_MASK
	.align		4
.L_1197:
        /*0018*/ 	.byte	0x03, 0x50
        /*001a*/ 	.short	0x0000


	//----- nvinfo : EIATTR_MAXREG_COUNT
	.align		4
        /*001c*/ 	.byte	0x03, 0x1b
        /*001e*/ 	.short	0x0080


	//----- nvinfo : EIATTR_NUM_BARRIERS
	.align		4
        /*0020*/ 	.byte	0x02, 0x4c
        /*0022*/ 	.byte	0x01
	.zero		1


	//----- nvinfo : EIATTR_MERCURY_ISA_VERSION
	.align		4
        /*0024*/ 	.byte	0x03, 0x5f
        /*0026*/ 	.short	0x0101


	//----- nvinfo : EIATTR_INT_WARP_WIDE_INSTR_OFFSETS
	.align		4
        /*0028*/ 	.byte	0x04, 0x31
        /*002a*/ 	.short	(.L_1199 - .L_1198)


	//   ....[0]....
.L_1198:
        /*002c*/ 	.word	0x00000fe0


	//   ....[1]....
        /*0030*/ 	.word	0x00001010


	//   ....[2]....
        /*0034*/ 	.word	0x00001020


	//   ....[3]....
        /*0038*/ 	.word	0x00001070


	//   ....[4]....
        /*003c*/ 	.word	0x00001230


	//   ....[5]....
        /*0040*/ 	.word	0x00001290


	//   ....[6]....
        /*0044*/ 	.word	0x000012c0


	//   ....[7]....
        /*0048*/ 	.word	0x000012e0


	//   ....[8]....
        /*004c*/ 	.word	0x00001580


	//   ....[9]....
        /*0050*/ 	.word	0x00001660


	//   ....[10]....
        /*0054*/ 	.word	0x00001670


	//   ....[11]....
        /*0058*/ 	.word	0x00001750


	//   ....[12]....
        /*005c*/ 	.word	0x000018b0


	//   ....[13]....
        /*0060*/ 	.word	0x000018d0


	//----- nvinfo : EIATTR_COOP_GROUP_MASK_REGIDS
	.align		4
.L_1199:
        /*0064*/ 	.byte	0x04, 0x29
        /*0066*/ 	.short	(.L_1201 - .L_1200)


	//   ....[0]....
.L_1200:
        /*0068*/ 	.word	0xffffffff


	//   ....[1]....
        /*006c*/ 	.word	0xffffffff


	//   ....[2]....
        /*0070*/ 	.word	0xffffffff


	//   ....[3]....
        /*0074*/ 	.word	0xffffffff


	//   ....[4]....
        /*0078*/ 	.word	0xffffffff


	//   ....[5]....
        /*007c*/ 	.word	0xffffffff


	//   ....[6]....
        /*0080*/ 	.word	0xffffffff


	//   ....[7]....
        /*0084*/ 	.word	0xffffffff


	//   ....[8]....
        /*0088*/ 	.word	0xffffffff


	//   ....[9]....
        /*008c*/ 	.word	0xffffffff


	//----- nvinfo : EIATTR_COOP_GROUP_INSTR_OFFSETS
	.align		4
.L_1201:
        /*0090*/ 	.byte	0x04, 0x28
        /*0092*/ 	.short	(.L_1203 - .L_1202)


	//   ....[0]....
.L_1202:
        /*0094*/ 	.word	0x00000700


	//   ....[1]....
        /*0098*/ 	.word	0x00000710


	//   ....[2]....
        /*009c*/ 	.word	0x00000740


	//   ....[3]....
        /*00a0*/ 	.word	0x00000760


	//   ....[4]....
        /*00a4*/ 	.word	0x00000790


	//   ....[5]....
        /*00a8*/ 	.word	0x000007b0


	//   ....[6]....
        /*00ac*/ 	.word	0x000007e0


	//   ....[7]....
        /*00b0*/ 	.word	0x00000800


	//   ....[8]....
        /*00b4*/ 	.word	0x00000850


	//   ....[9]....
        /*00b8*/ 	.word	0x00000860


	//----- nvinfo : EIATTR_VRC_CTA_INIT_COUNT
	.align		4
.L_1203:
        /*00bc*/ 	.byte	0x02, 0x4a
	.zero		1
	.zero		1


	//----- nvinfo : EIATTR_EXIT_INSTR_OFFSETS
	.align		4
        /*00c0*/ 	.byte	0x04, 0x1c
        /*00c2*/ 	.short	(.L_1205 - .L_1204)


	//   ....[0]....
.L_1204:
        /*00c4*/ 	.word	0x00000070


	//   ....[1]....
        /*00c8*/ 	.word	0x00002440


	//----- nvinfo : EIATTR_MAX_THREADS
	.align		4
.L_1205:
        /*00cc*/ 	.byte	0x04, 0x05
        /*00ce*/ 	.short	(.L_1207 - .L_1206)
.L_1206:
        /*00d0*/ 	.word	0x00000200
        /*00d4*/ 	.word	0x00000001
        /*00d8*/ 	.word	0x00000001


	//----- nvinfo : EIATTR_CRS_STACK_SIZE
	.align		4
.L_1207:
        /*00dc*/ 	.byte	0x04, 0x1e
        /*00de*/ 	.short	(.L_1209 - .L_1208)
.L_1208:
        /*00e0*/ 	.word	0x00000000


	//----- nvinfo : EIATTR_CBANK_PARAM_SIZE
	.align		4
.L_1209:
        /*00e4*/ 	.byte	0x03, 0x19
        /*00e6*/ 	.short	0x00a0


	//----- nvinfo : EIATTR_PARAM_CBANK
	.align		4
        /*00e8*/ 	.byte	0x04, 0x0a
        /*00ea*/ 	.short	(.L_1211 - .L_1210)
	.align		4
.L_1210:
        /*00ec*/ 	.word	index@(.nv.constant0._Z35group_norm_nhwc_fwd_one_pass_kernelI11Bf16IOFp32WLi64ELi32ELi512EEv26Group_norm_nhwc_fwd_params)
        /*00f0*/ 	.short	0x0380
        /*00f2*/ 	.short	0x00a0


	//----- nvinfo : EIATTR_SW_WAR
	.align		4
.L_1211:
        /*00f4*/ 	.byte	0x04, 0x36
        /*00f6*/ 	.short	(.L_1213 - .L_1212)
.L_1212:
        /*00f8*/ 	.word	0x00000008
.L_1213:


//--------------------- .nv.info._Z35group_norm_nhwc_fwd_one_pass_kernelI11Bf16IOFp32WLi128ELi32ELi512EEv26Group_norm_nhwc_fwd_params --------------------------
	.section	.nv.info._Z35group_norm_nhwc_fwd_one_pass_kernelI11Bf16IOFp32WLi128ELi32ELi512EEv26Group_norm_nhwc_fwd_params,"",@"SHT_CUDA_INFO"
	.sectionflags	@""
	.align	4


	//----- nvinfo : EIATTR_CUDA_API_VERSION
	.align		4
        /*0000*/ 	.byte	0x04, 0x37
        /*0002*/ 	.short	(.L_1215 - .L_1214)
.L_1214:
        /*0004*/ 	.word	0x00000082


	//----- nvinfo : EIATTR_KPARAM_INFO
	.align		4
.L_1215:
        /*0008*/ 	.byte	0x04, 0x17
        /*000a*/ 	.short	(.L_1217 - .L_1216)
.L_1216:
        /*000c*/ 	.word	0x00000000
        /*0010*/ 	.short	0x0000
        /*0012*/ 	.short	0x0000
        /*0014*/ 	.byte	0x00, 0xf0, 0x81, 0x02


	//----- nvinfo : EIATTR_SPARSE_MMA_MASK
	.align		4
.L_1217:
        /*0018*/ 	.byte	0x03, 0x50
        /*001a*/ 	.short	0x0000


	//----- nvinfo : EIATTR_MAXREG_COUNT
	.align		4
        /*001c*/ 	.byte	0x03, 0x1b
        /*001e*/ 	.short	0x0080


	//----- nvinfo : EIATTR_NUM_BARRIERS
	.align		4
        /*0020*/ 	.byte	0x02, 0x4c
        /*0022*/ 	.byte	0x01
	.zero		1


	//----- nvinfo : EIATTR_MERCURY_ISA_VERSION
	.align		4
        /*0024*/ 	.byte	0x03, 0x5f
        /*0026*/ 	.short	0x0101


	//----- nvinfo : EIATTR_INT_WARP_WIDE_INSTR_OFFSETS
	.align		4
        /*0028*/ 	.byte	0x04, 0x31
        /*002a*/ 	.short	(.L_1219 - .L_1218)


	//   ....[0]....
.L_1218:
        /*002c*/ 	.word	0x000012c0


	//   ....[1]....
        /*0030*/ 	.word	0x00001330


	//   ....[2]....
        /*0034*/ 	.word	0x00001340


	//   ....[3]....
        /*0038*/ 	.word	0x00001370


	//   ....[4]....
        /*003c*/ 	.word	0x00001530


	//   ....[5]....
        /*0040*/ 	.word	0x00001590


	//   ....[6]....
        /*0044*/ 	.word	0x000015c0


	//   ....[7]....
        /*0048*/ 	.word	0x000015e0


	//   ....[8]....
        /*004c*/ 	.word	0x00001910


	//   ....[9]....
        /*0050*/ 	.word	0x00001930


	//   ....[10]....
        /*0054*/ 	.word	0x00001940


	//   ....[11]....
        /*0058*/ 	.word	0x00001970


	//   ....[12]....
        /*005c*/ 	.word	0x00001bd0


	//   ....[13]....
        /*0060*/ 	.word	0x00001bf0


	//----- nvinfo : EIATTR_COOP_GROUP_MASK_REGIDS
	.align		4
.L_1219:
        /*0064*/ 	.byte	0x04, 0x29
        /*0066*/ 	.short	(.L_1221 - .L_1220)


	//   ....[0]....
.L_1220:
        /*0068*/ 	.word	0xffffffff


	//   ....[1]....
        /*006c*/ 	.word	0xffffffff


	//   ....[2]....
        /*0070*/ 	.word	0xffffffff


	//   ....[3]....
        /*0074*/ 	.word	0xffffffff


	//   ....[4]....
        /*0078*/ 	.word	0xffffffff


	//   ....[5]....
        /*007c*/ 	.word	0xffffffff


	//   ....[6]....
        /*0080*/ 	.word	0xffffffff


	//   ....[7]....
        /*0084*/ 	.word	0xffffffff


	//   ....[8]....
        /*0088*/ 	.word	0xffffffff


	//   ....[9]....
        /*008c*/ 	.word	0xffffffff


	//----- nvinfo : EIATTR_COOP_GROUP_INSTR_OFFSETS
	.align		4
.L_1221:
        /*0090*/ 	.byte	0x04, 0x28
        /*0092*/ 	.short	(.L_1223 - .L_1222)


	//   ....[0]....
.L_1222:
        /*0094*/ 	.word	0x00000a00


	//   ....[1]....
        /*0098*/ 	.word	0x00000a10


	//   ....[2]....
        /*009c*/ 	.word	0x00000a40


	//   ....[3]....
        /*00a0*/ 	.word	0x00000a50


	//   ....[4]....
        /*00a4*/ 	.word	0x00000a90


	//   ....[5]....
        /*00a8*/ 	.word	0x00000aa0


	//   ....[6]....
        /*00ac*/ 	.word	0x00000ae0


	//   ....[7]....
        /*00b0*/ 	.word	0x00000af0


	//   ....[8]....
        /*00b4*/ 	.word	0x00000b50


	//   ....[9]....
        /*00b8*/ 	.word	0x00000b60


	//----- nvinfo : EIATTR_VRC_CTA_INIT_COUNT
	.align		4
.L_1223:
        /*00bc*/ 	.byte	0x02, 0x4a
	.zero		1
	.zero		1


	//----- nvinfo : EIATTR_EXIT_INSTR_OFFSETS
	.align		4
        /*00c0*/ 	.byte	0x04, 0x1c
        /*00c2*/ 	.short	(.L_1225 - .L_1224)


	//   ....[0]....
.L_1224:
        /*00c4*/ 	.word	0x00000070


	//   ....[1]....
        /*00c8*/ 	.word	0x00002f20


	//----- nvinfo : EIATTR_MAX_THREADS
	.align		4
.L_1225:
        /*00cc*/ 	.byte	0x04, 0x05
        /*00ce*/ 	.short	(.L_1227 - .L_1226)
.L_1226:
        /*00d0*/ 	.word	0x00000200
        /*00d4*/ 	.word	0x00000001
        /*00d8*/ 	.word	0x00000001


	//----- nvinfo : EIATTR_CRS_STACK_SIZE
	.align		4
.L_1227:
        /*00dc*/ 	.byte	0x04, 0x1e
        /*00de*/ 	.short	(.L_1229 - .L_1228)
.L_1228:
        /*00e0*/ 	.word	0x00000000


	//----- nvinfo : EIATTR_CBANK_PARAM_SIZE
	.align		4
.L_1229:
        /*00e4*/ 	.byte	0x03, 0x19
        /*00e6*/ 	.short	0x00a0


	//----- nvinfo : EIATTR_PARAM_CBANK
	.align		4
        /*00e8*/ 	.byte	0x04, 0x0a
        /*00ea*/ 	.short	(.L_1231 - .L_1230)
	.align		4
.L_1230:
        /*00ec*/ 	.word	index@(.nv.constant0._Z35group_norm_nhwc_fwd_one_pass_kernelI11Bf16IOFp32WLi128ELi32ELi512EEv26Group_norm_nhwc_fwd_params)
        /*00f0*/ 	.short	0x0380
        /*00f2*/ 	.short	0x00a0


	//----- nvinfo : EIATTR_SW_WAR
	.align		4
.L_1231:
        /*00f4*/ 	.byte	0x04, 0x36
        /*00f6*/ 	.short	(.L_1233 - .L_1232)
.L_1232:
        /*00f8*/ 	.word	0x00000008
.L_1233:


//--------------------- .nv.info._Z35group_norm_nhwc_fwd_one_pass_kernelI11Bf16IOFp32WLi256ELi32ELi512EEv26Group_norm_nhwc_fwd_params --------------------------
	.section	.nv.info._Z35group_norm_nhwc_fwd_one_pass_kernelI11Bf16IOFp32WLi256ELi32ELi512EEv26Group_norm_nhwc_fwd_params,"",@"SHT_CUDA_INFO"
	.sectionflags	@""
	.align	4


	//----- nvinfo : EIATTR_CUDA_API_VERSION
	.align		4
        /*0000*/ 	.byte	0x04, 0x37
        /*0002*/ 	.short	(.L_1235 - .L_1234)
.L_1234:
        /*0004*/ 	.word	0x00000082


	//----- nvinfo : EIATTR_KPARAM_INFO
	.align		4
.L_1235:
        /*0008*/ 	.byte	0x04, 0x17
        /*000a*/ 	.short	(.L_1237 - .L_1236)
.L_1236:
        /*000c*/ 	.word	0x00000000
        /*0010*/ 	.short	0x0000
        /*0012*/ 	.short	0x0000
        /*0014*/ 	.byte	0x00, 0xf0, 0x81, 0x02


	//----- nvinfo : EIATTR_SPARSE_MMA_MASK
	.align		4
.L_1237:
        /*0018*/ 	.byte	0x03, 0x50
        /*001a*/ 	.short	0x0000


	//----- nvinfo : EIATTR_MAXREG_COUNT
	.align		4
        /*001c*/ 	.byte	0x03, 0x1b
        /*001e*/ 	.short	0x0080


	//----- nvinfo : EIATTR_NUM_BARRIERS
	.align		4
        /*0020*/ 	.byte	0x02, 0x4c
        /*0022*/ 	.byte	0x01
	.zero		1


	//----- nvinfo : EIATTR_MERCURY_ISA_VERSION
	.align		4
        /*0024*/ 	.byte	0x03, 0x5f
        /*0026*/ 	.short	0x0101


	//----- nvinfo : EIATTR_COOP_GROUP_MASK_REGIDS
	.align		4
        /*0028*/ 	.byte	0x04, 0x29
        /*002a*/ 	.short	(.L_1239 - .L_1238)


	//   ....[0]....
.L_1238:
        /*002c*/ 	.word	0xffffffff


	//   ....[1]....
        /*0030*/ 	.word	0xffffffff


	//   ....[2]....
        /*0034*/ 	.word	0xffffffff


	//   ....[3]....
        /*0038*/ 	.word	0xffffffff


	//   ....[4]....
        /*003c*/ 	.word	0xffffffff


	//   ....[5]....
        /*0040*/ 	.word	0xffffffff


	//   ....[6]....
        /*0044*/ 	.word	0xffffffff


	//   ....[7]....
        /*0048*/ 	.word	0xffffffff


	//   ....[8]....
        /*004c*/ 	.word	0xffffffff


	//   ....[9]....
        /*0050*/ 	.word	0xffffffff


	//----- nvinfo : EIATTR_COOP_GROUP_INSTR_OFFSETS
	.align		4
.L_1239:
        /*0054*/ 	.byte	0x04, 0x28
        /*0056*/ 	.short	(.L_1241 - .L_1240)


	//   ....[0]....
.L_1240:
        /*0058*/ 	.word	0x00001040


	//   ....[1]....
        /*005c*/ 	.word	0x00001050


	//   ....[2]....
        /*0060*/ 	.word	0x00001080


	//   ....[3]....
        /*0064*/ 	.word	0x00001090


	//   ....[4]....
        /*0068*/ 	.word	0x000010d0


	//   ....[5]....
        /*006c*/ 	.word	0x000010e0


	//   ....[6]....
        /*0070*/ 	.word	0x00001120


	//   ....[7]....
        /*0074*/ 	.word	0x00001130


	//   ....[8]....
        /*0078*/ 	.word	0x000011a0


	//   ....[9]....
        /*007c*/ 	.word	0x000011b0


	//----- nvinfo : EIATTR_VRC_CTA_INIT_COUNT
	.align		4
.L_1241:
        /*0080*/ 	.byte	0x02, 0x4a
	.zero		1
	.zero		1


	//----- nvinfo : EIATTR_EXIT_INSTR_OFFSETS
	.align		4
        /*0084*/ 	.byte	0x04, 0x1c
        /*0086*/ 	.short	(.L_1243 - .L_1242)


	//   ....[0]....
.L_1242:
        /*0088*/ 	.word	0x00000060


	//   ....[1]....
        /*008c*/ 	.word	0x00003e30


	//----- nvinfo : EIATTR_MAX_THREADS
	.align		4
.L_1243:
        /*0090*/ 	.byte	0x04, 0x05
        /*0092*/ 	.short	(.L_1245 - .L_1244)
.L_1244:
        /*0094*/ 	.word	0x00000200
        /*0098*/ 	.word	0x00000001
        /*009c*/ 	.word	0x00000001


	//----- nvinfo : EIATTR_CRS_STACK_SIZE
	.align		4
.L_1245:
        /*00a0*/ 	.byte	0x04, 0x1e
        /*00a2*/ 	.short	(.L_1247 - .L_1246)
.L_1246:
        /*00a4*/ 	.word	0x00000000


	//----- nvinfo : EIATTR_CBANK_PARAM_SIZE
	.align		4
.L_1247:
        /*00a8*/ 	.byte	0x03, 0x19
        /*00aa*/ 	.short	0x00a0


	//----- nvinfo : EIATTR_PARAM_CBANK
	.align		4
        /*00ac*/ 	.byte	0x04, 0x0a
        /*00ae*/ 	.short	(.L_1249 - .L_1248)
	.align		4
.L_1248:
        /*00b0*/ 	.word	index@(.nv.constant0._Z35group_norm_nhwc_fwd_one_pass_kernelI11Bf16IOFp32WLi256ELi32ELi512EEv26Group_norm_nhwc_fwd_params)
        /*00b4*/ 	.short	0x0380
        /*00b6*/ 	.short	0x00a0


	//----- nvinfo : EIATTR_SW_WAR
	.align		4
.L_1249:
        /*00b8*/ 	.byte	0x04, 0x36
        /*00ba*/ 	.short	(.L_1251 - .L_1250)
.L_1250:
        /*00bc*/ 	.word	0x00000008
.L_1251:


//--------------------- .nv.info._Z35group_norm_nhwc_fwd_one_pass_kernelI11Bf16IOFp32WLi512ELi32ELi512EEv26Group_norm_nhwc_fwd_params --------------------------
	.section	.nv.info._Z35group_norm_nhwc_fwd_one_pass_kernelI11Bf16IOFp32WLi512ELi32ELi512EEv26Group_norm_nhwc_fwd_params,"",@"SHT_CUDA_INFO"
	.sectionflags	@""
	.align	4


	//----- nvinfo : EIATTR_CUDA_API_VERSION
	.align		4
        /*0000*/ 	.byte	0x04, 0x37
        /*0002*/ 	.short	(.L_1253 - .L_1252)
.L_1252:
        /*0004*/ 	.word	0x00000082


	//----- nvinfo : EIATTR_KPARAM_INFO
	.align		4
.L_1253:
        /*0008*/ 	.byte	0x04, 0x17
        /*000a*/ 	.short	(.L_1255 - .L_1254)
.L_1254:
        /*000c*/ 	.word	0x00000000
        /*0010*/ 	.short	0x0000
        /*0012*/ 	.short	0x0000
        /*0014*/ 	.byte	0x00, 0xf0, 0x81, 0x02


	//----- nvinfo : EIATTR_SPARSE_MMA_MASK
	.align		4
.L_1255:
        /*0018*/ 	.byte	0x03, 0x50
        /*001a*/ 	.short	0x0000


	//----- nvinfo : EIATTR_MAXREG_COUNT
	.align		4
        /*001c*/ 	.byte	0x03, 0x1b
        /*001e*/ 	.short	0x0080


	//----- nvinfo : EIATTR_NUM_BARRIERS
	.align		4
        /*0020*/ 	.byte	0x02, 0x4c
        /*0022*/ 	.byte	0x01
	.zero		1


	//----- nvinfo : EIATTR_MERCURY_ISA_VERSION
	.align		4
        /*0024*/ 	.byte	0x03, 0x5f
        /*0026*/ 	.short	0x0101


	//----- nvinfo : EIATTR_COOP_GROUP_MASK_REGIDS
	.align		4
        /*0028*/ 	.byte	0x04, 0x29
        /*002a*/ 	.short	(.L_1257 - .L_1256)


	//   ....[0]....
.L_1256:
        /*002c*/ 	.word	0xffffffff


	//   ....[1]....
        /*0030*/ 	.word	0xffffffff


	//   ....[2]....
        /*0034*/ 	.word	0xffffffff


	//   ....[3]....
        /*0038*/ 	.word	0xffffffff


	//   ....[4]....
        /*003c*/ 	.word	0xffffffff


	//   ....[5]....
        /*0040*/ 	.word	0xffffffff


	//   ....[6]....
        /*0044*/ 	.word	0xffffffff


	//   ....[7]....
        /*0048*/ 	.word	0xffffffff


	//   ....[8]....
        /*004c*/ 	.word	0xffffffff


	//   ....[9]....
        /*0050*/ 	.word	0xffffffff


	//----- nvinfo : EIATTR_COOP_GROUP_INSTR_OFFSETS
	.align		4
.L_1257:
        /*0054*/ 	.byte	0x04, 0x28
        /*0056*/ 	.short	(.L_1259 - .L_1258)


	//   ....[0]....
.L_1258:
        /*0058*/ 	.word	0x00001b90


	//   ....[1]....
        /*005c*/ 	.word	0x00001ba0


	//   ....[2]....
        /*0060*/ 	.word	0x00001be0


	//   ....[3]....
        /*0064*/ 	.word	0x00001bf0


	//   ....[4]....
        /*0068*/ 	.word	0x00001c30


	//   ....[5]....
        /*006c*/ 	.word	0x00001c40


	//   ....[6]....
        /*0070*/ 	.word	0x00001c80


	//   ....[7]....
        /*0074*/ 	.word	0x00001c90


	//   ....[8]....
        /*0078*/ 	.word	0x00001d10


	//   ....[9]....
        /*007c*/ 	.word	0x00001d20


	//----- nvinfo : EIATTR_VRC_CTA_INIT_COUNT
	.align		4
.L_1259:
        /*0080*/ 	.byte	0x02, 0x4a
	.zero		1
	.zero		1


	//----- nvinfo : EIATTR_EXIT_INSTR_OFFSETS
	.align		4
        /*0084*/ 	.byte	0x04, 0x1c
        /*0086*/ 	.short	(.L_1261 - .L_1260)


	//   ....[0]....
.L_1260:
        /*0088*/ 	.word	0x00000060


	//   ....[1]....
        /*008c*/ 	.word	0x00006590


	//----- nvinfo : EIATTR_MAX_THREADS
	.align		4
.L_1261:
        /*0090*/ 	.byte	0x04, 0x05
        /*0092*/ 	.short	(.L_1263 - .L_1262)
.L_1262:
        /*0094*/ 	.word	0x00000200
        /*0098*/ 	.word	0x00000001
        /*009c*/ 	.word	0x00000001


	//----- nvinfo : EIATTR_CRS_STACK_SIZE
	.align		4
.L_1263:
        /*00a0*/ 	.byte	0x04, 0x1e
        /*00a2*/ 	.short	(.L_1265 - .L_1264)
.L_1264:
        /*00a4*/ 	.word	0x00000000


	//----- nvinfo : EIATTR_CBANK_PARAM_SIZE
	.align		4
.L_1265:
        /*00a8*/ 	.byte	0x03, 0x19
        /*00aa*/ 	.short	0x00a0


	//----- nvinfo : EIATTR_PARAM_CBANK
	.align		4
        /*00ac*/ 	.byte	0x04, 0x0a
        /*00ae*/ 	.short	(.L_1267 - .L_1266)
	.align		4
.L_1266:
        /*00b0*/ 	.word	index@(.nv.constant0._Z35group_norm_nhwc_fwd_one_pass_kernelI11Bf16IOFp32WLi512ELi32ELi512EEv26Group_norm_nhwc_fwd_params)
        /*00b4*/ 	.short	0x0380
        /*00b6*/ 	.short	0x00a0


	//----- nvinfo : EIATTR_SW_WAR
	.align		4
.L_1267:
        /*00b8*/ 	.byte	0x04, 0x36
        /*00ba*/ 	.short	(.L_1269 - .L_1268)
.L_1268:
        /*00bc*/ 	.word	0x00000008
.L_1269:


//--------------------- .nv.info._Z35group_norm_nhwc_fwd_one_pass_kernelI11Bf16IOBf16WLi64ELi32ELi512EEv26Group_norm_nhwc_fwd_params --------------------------
	.section	.nv.info._Z35group_norm_nhwc_fwd_one_pass_kernelI11Bf16IOBf16WLi64ELi32ELi512EEv26Group_norm_nhwc_fwd_params,"",@"SHT_CUDA_INFO"
	.sectionflags	@""
	.align	4


	//----- nvinfo : EIATTR_CUDA_API_VERSION
	.align		4
        /*0000*/ 	.byte	0x04, 0x37
        /*0002*/ 	.short	(.L_1271 - .L_1270)
.L_1270:
        /*0004*/ 	.word	0x00000082


	//----- nvinfo : EIATTR_KPARAM_INFO
	.align		4
.L_1271:
        /*0008*/ 	.byte	0x04, 0x17
        /*000a*/ 	.short	(.L_1273 - .L_1272)
.L_1272:
        /*000c*/ 	.word	0x00000000
        /*0010*/ 	.short	0x0000
        /*0012*/ 	.short	0x0000
        /*0014*/ 	.byte	0x00, 0xf0, 0x81, 0x02


	//----- nvinfo : EIATTR_SPARSE_MMA_MASK
	.align		4
.L_1273:
        /*0018*/ 	.byte	0x03, 0x50
        /*001a*/ 	.short	0x0000


	//----- nvinfo : EIATTR_MAXREG_COUNT
	.align		4
        /*001c*/ 	.byte	0x03, 0x1b
        /*001e*/ 	.short	0x0080


	//----- nvinfo : EIATTR_NUM_BARRIERS
	.align		4
        /*0020*/ 	.byte	0x02, 0x4c
        /*0022*/ 	.byte	0x01
	.zero		1


	//----- nvinfo : EIATTR_MERCURY_ISA_VERSION
	.align		4
        /*0024*/ 	.byte	0x03, 0x5f
        /*0026*/ 	.short	0x0101


	//----- nvinfo : EIATTR_INT_WARP_WIDE_INSTR_OFFSETS
	.align		4
        /*0028*/ 	.byte	0x04, 0x31
        /*002a*/ 	.short	(.L_1275 - .L_1274)


	//   ....[0]....
.L_1274:
        /*002c*/ 	.word	0x00000fe0


	//   ....[1]....
        /*0030*/ 	.word	0x00001010


	//   ....[2]....
        /*0034*/ 	.word	0x00001020


	//   ....[3]....
        /*0038*/ 	.word	0x00001070


	//   ....[4]....
        /*003c*/ 	.word	0x00001230


	//   ....[5]....
        /*0040*/ 	.word	0x00001290


	//   ....[6]....
        /*0044*/ 	.word	0x000012d0


	//   ....[7]....
        /*0048*/ 	.word	0x000012e0


	//   ....[8]....
        /*004c*/ 	.word	0x00001580


	//   ....[9]....
        /*0050*/ 	.word	0x00001660


	//   ....[10]....
        /*0054*/ 	.word	0x00001670


	//   ....[11]....
        /*0058*/ 	.word	0x00001750


	//   ....[12]....
        /*005c*/ 	.word	0x000018b0


	//   ....[13]....
        /*0060*/ 	.word	0x000018d0


	//----- nvinfo : EIATTR_COOP_GROUP_MASK_REGIDS
	.align		4
.L_1275:
        /*0064*/ 	.byte	0x04, 0x29
        /*0066*/ 	.short	(.L_1277 - .L_1276)


	//   ....[0]....
.L_1276:
        /*0068*/ 	.word	0xffffffff


	//   ....[1]....
        /*006c*/ 	.word	0xffffffff


	//   ....[2]....
        /*0070*/ 	.word	0xffffffff


	//   ....[3]....
        /*0074*/ 	.word	0xffffffff


	//   ....[4]....
        /*0078*/ 	.word	0xffffffff


	//   ....[5]....
        /*007c*/ 	.word	0xffffffff


	//   ....[6]....
        /*0080*/ 	.word	0xffffffff


	//   ....[7]....
        /*0084*/ 	.word	0xffffffff


	//   ....[8]....
        /*0088*/ 	.word	0xffffffff


	//   ....[9]....
        /*008c*/ 	.word	0xffffffff


	//----- nvinfo : EIATTR_COOP_GROUP_INSTR_OFFSETS
	.align		4
.L_1277:
        /*0090*/ 	.byte	0x04, 0x28
        /*0092*/ 	.short	(.L_1279 - .L_1278)


	//   ....[0]....
.L_1278:
        /*0094*/ 	.word	0x00000700


	//   ....[1]....
        /*0098*/ 	.word	0x00000710


	//   ....[2]....
        /*009c*/ 	.word	0x00000740


	//   ....[3]....
        /*00a0*/ 	.word	0x00000760


	//   ....[4]....
        /*00a4*/ 	.word	0x00000790


	//   ....[5]....
        /*00a8*/ 	.word	0x000007b0


	//   ....[6]....
        /*00ac*/ 	.word	0x000007e0


	//   ....[7]....
        /*00b0*/ 	.word	0x00000800


	//   ....[8]....
        /*00b4*/ 	.word	0x00000850


	//   ....[9]....
        /*00b8*/ 	.word	0x00000860


	//----- nvinfo : EIATTR_VRC_CTA_INIT_COUNT
	.align		4
.L_1279:
        /*00bc*/ 	.byte	0x02, 0x4a
	.zero		1
	.zero		1


	//----- nvinfo : EIATTR_EXIT_INSTR_OFFSETS
	.align		4
        /*00c0*/ 	.byte	0x04, 0x1c
        /*00c2*/ 	.short	(.L_1281 - .L_1280)


	//   ....[0]....
.L_1280:
        /*00c4*/ 	.word	0x00000070


	//   ....[1]....
        /*00c8*/ 	.word	0x000024a0


	//----- nvinfo : EIATTR_MAX_THREADS
	.align		4
.L_1281:
        /*00cc*/ 	.byte	0x04, 0x05
        /*00ce*/ 	.short	(.L_1283 - .L_1282)
.L_1282:
        /*00d0*/ 	.word	0x00000200
        /*00d4*/ 	.word	0x00000001
        /*00d8*/ 	.word	0x00000001


	//----- nvinfo : EIATTR_CRS_STACK_SIZE
	.align		4
.L_1283:
        /*00dc*/ 	.byte	0x04, 0x1e
        /*00de*/ 	.short	(.L_1285 - .L_1284)
.L_1284:
        /*00e0*/ 	.word	0x00000000


	//----- nvinfo : EIATTR_CBANK_PARAM_SIZE
	.align		4
.L_1285:
        /*00e4*/ 	.byte	0x03, 0x19
        /*00e6*/ 	.short	0x00a0


	//----- nvinfo : EIATTR_PARAM_CBANK
	.align		4
        /*00e8*/ 	.byte	0x04, 0x0a
        /*00ea*/ 	.short	(.L_1287 - .L_1286)
	.align		4
.L_1286:
        /*00ec*/ 	.word	index@(.nv.constant0._Z35group_norm_nhwc_fwd_one_pass_kernelI11Bf16IOBf16WLi64ELi32ELi512EEv26Group_norm_nhwc_fwd_params)
        /*00f0*/ 	.short	0x0380
        /*00f2*/ 	.short	0x00a0


	//----- nvinfo : EIATTR_SW_WAR
	.align		4
.L_1287:
        /*00f4*/ 	.byte	0x04, 0x36
        /*00f6*/ 	.short	(.L_1289 - .L_1288)
.L_1288:
        /*00f8*/ 	.word	0x00000008
.L_1289:


//--------------------- .nv.info._Z35group_norm_nhwc_fwd_one_pass_kernelI11Bf16IOBf16WLi128ELi32ELi512EEv26Group_norm_nhwc_fwd_params --------------------------
	.section	.nv.info._Z35group_norm_nhwc_fwd_one_pass_kernelI11Bf16IOBf16WLi128ELi32ELi512EEv26Group_norm_nhwc_fwd_params,"",@"SHT_CUDA_INFO"
	.sectionflags	@""
	.align	4


	//----- nvinfo : EIATTR_CUDA_API_VERSION
	.align		4
        /*0000*/ 	.byte	0x04, 0x37
        /*0002*/ 	.short	(.L_1291 - .L_1290)
.L_1290:
        /*0004*/ 	.word	0x00000082


	//----- nvinfo : EIATTR_KPARAM_INFO
	.align		4
.L_1291:
        /*0008*/ 	.byte	0x04, 0x17
        /*000a*/ 	.short	(.L_1293 - .L_1292)
.L_1292:
        /*000c*/ 	.word	0x00000000
        /*0010*/ 	.short	0x0000
        /*0012*/ 	.short	0x0000
        /*0014*/ 	.byte	0x00, 0xf0, 0x81, 0x02


	//----- nvinfo : EIATTR_SPARSE_MMA_MASK
	.align		4
.L_1293:
        /*0018*/ 	.byte	0x03, 0x50
        /*001a*/ 	.short	0x0000


	//----- nvinfo : EIATTR_MAXREG_COUNT
	.align		4
        /*001c*/ 	.byte	0x03, 0x1b
        /*001e*/ 	.short	0x0080


	//----- nvinfo : EIATTR_NUM_BARRIERS
	.align		4
        /*0020*/ 	.byte	0x02, 0x4c
        /*0022*/ 	.byte	0x01
	.zero		1


	//----- nvinfo : EIATTR_MERCURY_ISA_VERSION
	.align		4
        /*0024*/ 	.byte	0x03, 0x5f
        /*0026*/ 	.short	0x0101


	//----- nvinfo : EIATTR_INT_WARP_WIDE_INSTR_OFFSETS
	.align		4
        /*0028*/ 	.byte	0x04, 0x31
        /*002a*/ 	.short	(.L_1295 - .L_1294)


	//   ....[0]....
.L_1294:
        /*002c*/ 	.word	0x000012c0


	//   ....[1]....
        /*0030*/ 	.word	0x00001330


	//   ....[2]....
        /*0034*/ 	.word	0x00001340


	//   ....[3]....
        /*0038*/ 	.word	0x00001370


	//   ....[4]....
        /*003c*/ 	.word	0x00001530


	//   ....[5]....
        /*0040*/ 	.word	0x00001590


	//   ....[6]....
        /*0044*/ 	.word	0x000015b0


	//   ....[7]....
        /*0048*/ 	.word	0x000015e0


	//   ....[8]....
        /*004c*/ 	.word	0x00001910


	//   ....[9]....
        /*0050*/ 	.word	0x00001930


	//   ....[10]....
        /*0054*/ 	.word	0x00001950


	//   ....[11]....
        /*0058*/ 	.word	0x00001970


	//   ....[12]....
        /*005c*/ 	.word	0x00001bd0


	//   ....[13]....
        /*0060*/ 	.word	0x00001bf0


	//----- nvinfo : EIATTR_COOP_GROUP_MASK_REGIDS
	.align		4
.L_1295:
        /*0064*/ 	.byte	0x04, 0x29
        /*0066*/ 	.short	(.L_1297 - .L_1296)


	//   ....[0]....
.L_1296:
        /*0068*/ 	.word	0xffffffff


	//   ....[1]....
        /*006c*/ 	.word	0xffffffff


	//   ....[2]....
        /*0070*/ 	.word	0xffffffff


	//   ....[3]....
        /*0074*/ 	.word	0xffffffff


	//   ....[4]....
        /*0078*/ 	.word	0xffffffff


	//   ....[5]....
        /*007c*/ 	.word	0xffffffff


	//   ....[6]....
        /*0080*/ 	.word	0xffffffff


	//   ....[7]....
        /*0084*/ 	.word	0xffffffff


	//   ....[8]....
        /*0088*/ 	.word	0xffffffff


	//   ....[9]....
        /*008c*/ 	.word	0xffffffff


	//----- nvinfo : EIATTR_COOP_GROUP_INSTR_OFFSETS
	.align		4
.L_1297:
        /*0090*/ 	.byte	0x04, 0x28
        /*0092*/ 	.short	(.L_1299 - .L_1298)


	//   ....[0]....
.L_1298:
        /*0094*/ 	.word	0x00000a00


	//   ....[1]....
        /*0098*/ 	.word	0x00000a10


	//   ....[2]....
        /*009c*/ 	.word	0x00000a40


	//   ....[3]....
        /*00a0*/ 	.word	0x00000a50


	//   ....[4]....
        /*00a4*/ 	.word	0x00000a90


	//   ....[5]....
        /*00a8*/ 	.word	0x00000aa0


	//   ....[6]....
        /*00ac*/ 	.word	0x00000ae0


	//   ....[7]....
        /*00b0*/ 	.word	0x00000af0


	//   ....[8]....
        /*00b4*/ 	.word	0x00000b50


	//   ....[9]....
        /*00b8*/ 	.word	0x00000b60


	//----- nvinfo : EIATTR_VRC_CTA_INIT_COUNT
	.align		4
.L_1299:
        /*00bc*/ 	.byte	0x02, 0x4a
	.zero		1
	.zero		1


	//----- nvinfo : EIATTR_EXIT_INSTR_OFFSETS
	.align		4
        /*00c0*/ 	.byte	0x04, 0x1c
        /*00c2*/ 	.short	(.L_1301 - .L_1300)


	//   ....[0]....
.L_1300:
        /*00c4*/ 	.word	0x00000070


	//   ....[1]....
        /*00c8*/ 	.word	0x00002f80


	//----- nvinfo : EIATTR_MAX_THREADS
	.align		4
.L_1301:
        /*00cc*/ 	.byte	0x04, 0x05
        /*00ce*/ 	.short	(.L_1303 - .L_1302)
.L_1302:
        /*00d0*/ 	.word	0x00000200
        /*00d4*/ 	.word	0x00000001
        /*00d8*/ 	.word	0x00000001


	//----- nvinfo : EIATTR_CRS_STACK_SIZE
	.align		4
.L_1303:
        /*00dc*/ 	.byte	0x04, 0x1e
        /*00de*/ 	.short	(.L_1305 - .L_1304)
.L_1304:
        /*00e0*/ 	.word	0x00000000


	//----- nvinfo : EIATTR_CBANK_PARAM_SIZE
	.align		4
.L_1305:
        /*00e4*/ 	.byte	0x03, 0x19
        /*00e6*/ 	.short	0x00a0


	//----- nvinfo : EIATTR_PARAM_CBANK
	.align		4
        /*00e8*/ 	.byte	0x04, 0x0a
        /*00ea*/ 	.short	(.L_1307 - .L_1306)
	.align		4
.L_1306:
        /*00ec*/ 	.word	index@(.nv.constant0._Z35group_norm_nhwc_fwd_one_pass_kernelI11Bf16IOBf16WLi128ELi32ELi512EEv26Group_norm_nhwc_fwd_params)
        /*00f0*/ 	.short	0x0380
        /*00f2*/ 	.short	0x00a0


	//----- nvinfo : EIATTR_SW_WAR
	.align		4
.L_1307:
        /*00f4*/ 	.byte	0x04, 0x36
        /*00f6*/ 	.short	(.L_1309 - .L_1308)
.L_1308:
        /*00f8*/ 	.word	0x00000008
.L_1309:


//--------------------- .nv.info._Z35group_norm_nhwc_fwd_one_pass_kernelI11Bf16IOBf16WLi256ELi32ELi512EEv26Group_norm_nhwc_fwd_params --------------------------
	.section	.nv.info._Z35group_norm_nhwc_fwd_one_pass_kernelI11Bf16IOBf16WLi256ELi32ELi512EEv26Group_norm_nhwc_fwd_params,"",@"SHT_CUDA_INFO"
	.sectionflags	@""
	.align	4


	//----- nvinfo : EIATTR_CUDA_API_VERSION
	.align		4
        /*0000*/ 	.byte	0x04, 0x37
        /*0002*/ 	.short	(.L_1311 - .L_1310)
.L_1310:
        /*0004*/ 	.word	0x00000082


	//----- nvinfo : EIATTR_KPARAM_INFO
	.align		4
.L_1311:
        /*0008*/ 	.byte	0x04, 0x17
        /*000a*/ 	.short	(.L_1313 - .L_1312)
.L_1312:
        /*000c*/ 	.word	0x00000000
        /*0010*/ 	.short	0x0000
        /*0012*/ 	.short	0x0000
        /*0014*/ 	.byte	0x00, 0xf0, 0x81, 0x02


	//----- nvinfo : EIATTR_SPARSE_MMA_MASK
	.align		4
.L_1313:
        /*0018*/ 	.byte	0x03, 0x50
        /*001a*/ 	.short	0x0000


	//----- nvinfo : EIATTR_MAXREG_COUNT
	.align		4
        /*001c*/ 	.byte	0x03, 0x1b
        /*001e*/ 	.short	0x0080


	//----- nvinfo : EIATTR_NUM_BARRIERS
	.align		4
        /*0020*/ 	.byte	0x02, 0x4c
        /*0022*/ 	.byte	0x01
	.zero		1


	//----- nvinfo : EIATTR_MERCURY_ISA_VERSION
	.align		4
        /*0024*/ 	.byte	0x03, 0x5f
        /*0026*/ 	.short	0x0101


	//----- nvinfo : EIATTR_COOP_GROUP_MASK_REGIDS
	.align		4
        /*0028*/ 	.byte	0x04, 0x29
        /*002a*/ 	.short	(.L_1315 - .L_1314)


	//   ....[0]....
.L_1314:
        /*002c*/ 	.word	0xffffffff


	//   ....[1]....
        /*0030*/ 	.word	0xffffffff


	//   ....[2]....
        /*0034*/ 	.word	0xffffffff


	//   ....[3]....
        /*0038*/ 	.word	0xffffffff


	//   ....[4]....
        /*003c*/ 	.word	0xffffffff


	//   ....[5]....
        /*0040*/ 	.word	0xffffffff


	//   ....[6]....
        /*0044*/ 	.word	0xffffffff


	//   ....[7]....
        /*0048*/ 	.word	0xffffffff


	//   ....[8]....
        /*004c*/ 	.word	0xffffffff


	//   ....[9]....
        /*0050*/ 	.word	0xffffffff


	//----- nvinfo : EIATTR_COOP_GROUP_INSTR_OFFSETS
	.align		4
.L_1315:
        /*0054*/ 	.byte	0x04, 0x28
        /*0056*/ 	.short	(.L_1317 - .L_1316)


	//   ....[0]....
.L_1316:
        /*0058*/ 	.word	0x00001040


	//   ....[1]....
        /*005c*/ 	.word	0x00001050


	//   ....[2]....
        /*0060*/ 	.word	0x00001080


	//   ....[3]....
        /*0064*/ 	.word	0x00001090


	//   ....[4]....
        /*0068*/ 	.word	0x000010d0


	//   ....[5]....
        /*006c*/ 	.word	0x000010e0


	//   ....[6]....
        /*0070*/ 	.word	0x00001120


	//   ....[7]....
        /*0074*/ 	.word	0x00001130


	//   ....[8]....
        /*0078*/ 	.word	0x000011a0


	//   ....[9]....
        /*007c*/ 	.word	0x000011b0


	//----- nvinfo : EIATTR_VRC_CTA_INIT_COUNT
	.align		4
.L_1317:
        /*0080*/ 	.byte	0x02, 0x4a
	.zero		1
	.zero		1


	//----- nvinfo : EIATTR_EXIT_INSTR_OFFSETS
	.align		4
        /*0084*/ 	.byte	0x04, 0x1c
        /*0086*/ 	.short	(.L_1319 - .L_1318)


	//   ....[0]....
.L_1318:
        /*0088*/ 	.word	0x00000060


	//   ....[1]....
        /*008c*/ 	.word	0x00003e80


	//----- nvinfo : EIATTR_MAX_THREADS
	.align		4
.L_1319:
        /*0090*/ 	.byte	0x04, 0x05
        /*0092*/ 	.short	(.L_1321 - .L_1320)
.L_1320:
        /*0094*/ 	.word	0x00000200
        /*0098*/ 	.word	0x00000001
        /*009c*/ 	.word	0x00000001


	//----- nvinfo : EIATTR_CRS_STACK_SIZE
	.align		4
.L_1321:
        /*00a0*/ 	.byte	0x04, 0x1e
        /*00a2*/ 	.short	(.L_1323 - .L_1322)
.L_1322:
        /*00a4*/ 	.word	0x00000000


	//----- nvinfo : EIATTR_CBANK_PARAM_SIZE
	.align		4
.L_1323:
        /*00a8*/ 	.byte	0x03, 0x19
        /*00aa*/ 	.short	0x00a0


	//----- nvinfo : EIATTR_PARAM_CBANK
	.align		4
        /*00ac*/ 	.byte	0x04, 0x0a
        /*00ae*/ 	.short	(.L_1325 - .L_1324)
	.align		4
.L_1324:
        /*00b0*/ 	.word	index@(.nv.constant0._Z35group_norm_nhwc_fwd_one_pass_kernelI11Bf16IOBf16WLi256ELi32ELi512EEv26Group_norm_nhwc_fwd_params)
        /*00b4*/ 	.short	0x0380
        /*00b6*/ 	.short	0x00a0


	//----- nvinfo : EIATTR_SW_WAR
	.align		4
.L_1325:
        /*00b8*/ 	.byte	0x04, 0x36
        /*00ba*/ 	.short	(.L_1327 - .L_1326)
.L_1326:
        /*00bc*/ 	.word	0x00000008
.L_1327:


//--------------------- .nv.info._Z35group_norm_nhwc_fwd_one_pass_kernelI11Bf16IOBf16WLi512ELi32ELi512EEv26Group_norm_nhwc_fwd_params --------------------------
	.section	.nv.info._Z35group_norm_nhwc_fwd_one_pass_kernelI11Bf16IOBf16WLi512ELi32ELi512EEv26Group_norm_nhwc_fwd_params,"",@"SHT_CUDA_INFO"
	.sectionflags	@""
	.align	4


	//----- nvinfo : EIATTR_CUDA_API_VERSION
	.align		4
        /*0000*/ 	.byte	0x04, 0x37
        /*0002*/ 	.short	(.L_1329 - .L_1328)
.L_1328:
        /*0004*/ 	.word	0x00000082


	//----- nvinfo : EIATTR_KPARAM_INFO
	.align		4
.L_1329:
        /*0008*/ 	.byte	0x04, 0x17
        /*000a*/ 	.short	(.L_1331 - .L_1330)
.L_1330:
        /*000c*/ 	.word	0x00000000
        /*0010*/ 	.short	0x0000
        /*0012*/ 	.short	0x0000
        /*0014*/ 	.byte	0x00, 0xf0, 0x81, 0x02


	//----- nvinfo : EIATTR_SPARSE_MMA_MASK
	.align		4
.L_1331:
        /*0018*/ 	.byte	0x03, 0x50
        /*001a*/ 	.short	0x0000


	//----- nvinfo : EIATTR_MAXREG_COUNT
	.align		4
        /*001c*/ 	.byte	0x03, 0x1b
        /*001e*/ 	.short	0x0080


	//----- nvinfo : EIATTR_NUM_BARRIERS
	.align		4
        /*0020*/ 	.byte	0x02, 0x4c
        /*0022*/ 	.byte	0x01
	.zero		1


	//----- nvinfo : EIATTR_MERCURY_ISA_VERSION
	.align		4
        /*0024*/ 	.byte	0x03, 0x5f
        /*0026*/ 	.short	0x0101


	//----- nvinfo : EIATTR_COOP_GROUP_MASK_REGIDS
	.align		4
        /*0028*/ 	.byte	0x04, 0x29
        /*002a*/ 	.short	(.L_1333 - .L_1332)


	//   ....[0]....
.L_1332:
        /*002c*/ 	.word	0xffffffff


	//   ....[1]....
        /*0030*/ 	.word	0xffffffff


	//   ....[2]....
        /*0034*/ 	.word	0xffffffff


	//   ....[3]....
        /*0038*/ 	.word	0xffffffff


	//   ....[4]....
        /*003c*/ 	.word	0xffffffff


	//   ....[5]....
        /*0040*/ 	.word	0xffffffff


	//   ....[6]....
        /*0044*/ 	.word	0xffffffff


	//   ....[7]....
        /*0048*/ 	.word	0xffffffff


	//   ....[8]....
        /*004c*/ 	.word	0xffffffff


	//   ....[9]....
        /*0050*/ 	.word	0xffffffff


	//----- nvinfo : EIATTR_COOP_GROUP_INSTR_OFFSETS
	.align		4
.L_1333:
        /*0054*/ 	.byte	0x04, 0x28
        /*0056*/ 	.short	(.L_1335 - .L_1334)


	//   ....[0]....
.L_1334:
        /*0058*/ 	.word	0x00001b90


	//   ....[1]....
        /*005c*/ 	.word	0x00001ba0


	//   ....[2]....
        /*0060*/ 	.word	0x00001be0


	//   ....[3]....
        /*0064*/ 	.word	0x00001bf0


	//   ....[4]....
        /*0068*/ 	.word	0x00001c30


	//   ....[5]....
        /*006c*/ 	.word	0x00001c40


	//   ....[6]....
        /*0070*/ 	.word	0x00001c80


	//   ....[7]....
        /*0074*/ 	.word	0x00001c90


	//   ....[8]....
        /*0078*/ 	.word	0x00001d10


	//   ....[9]....
        /*007c*/ 	.word	0x00001d20


	//----- nvinfo : EIATTR_VRC_CTA_INIT_COUNT
	.align		4
.L_1335:
        /*0080*/ 	.byte	0x02, 0x4a
	.zero		1
	.zero		1


	//----- nvinfo : EIATTR_EXIT_INSTR_OFFSETS
	.align		4
        /*0084*/ 	.byte	0x04, 0x1c
        /*0086*/ 	.short	(.L_1337 - .L_1336)


	//   ....[0]....
.L_1336:
        /*0088*/ 	.word	0x00000060


	//   ....[1]....
        /*008c*/ 	.word	0x000065f0


	//----- nvinfo : EIATTR_MAX_THREADS
	.align		4
.L_1337:
        /*0090*/ 	.byte	0x04, 0x05
        /*0092*/ 	.short	(.L_1339 - .L_1338)
.L_1338:
        /*0094*/ 	.word	0x00000200
        /*0098*/ 	.word	0x00000001
        /*009c*/ 	.word	0x00000001


	//----- nvinfo : EIATTR_CRS_STACK_SIZE
	.align		4
.L_1339:
        /*00a0*/ 	.byte	0x04, 0x1e
        /*00a2*/ 	.short	(.L_1341 - .L_1340)
.L_1340:
        /*00a4*/ 	.word	0x00000000


	//----- nvinfo : EIATTR_CBANK_PARAM_SIZE
	.align		4
.L_1341:
        /*00a8*/ 	.byte	0x03, 0x19
        /*00aa*/ 	.short	0x00a0


	//----- nvinfo : EIATTR_PARAM_CBANK
	.align		4
        /*00ac*/ 	.byte	0x04, 0x0a
        /*00ae*/ 	.short	(.L_1343 - .L_1342)
	.align		4
.L_1342:
        /*00b0*/ 	.word	index@(.nv.constant0._Z35group_norm_nhwc_fwd_one_pass_kernelI11Bf16IOBf16WLi512ELi32ELi512EEv26Group_norm_nhwc_fwd_params)
        /*00b4*/ 	.short	0x0380
        /*00b6*/ 	.short	0x00a0


	//----- nvinfo : EIATTR_SW_WAR
	.align		4
.L_1343:
        /*00b8*/ 	.byte	0x04, 0x36
        /*00ba*/ 	.short	(.L_1345 - .L_1344)
.L_1344:
        /*00bc*/ 	.word	0x00000008
.L_1345:


//--------------------- .nv.info._Z35group_norm_nhwc_fwd_one_pass_kernelI11Bf16IOFp16WLi64ELi32ELi512EEv26Group_norm_nhwc_fwd_params --------------------------
	.section	.nv.info._Z35group_norm_nhwc_fwd_one_pass_kernelI11Bf16IOFp16WLi64ELi32ELi512EEv26Group_norm_nhwc_fwd_params,"",@"SHT_CUDA_INFO"
	.sectionflags	@""
	.align	4


	//----- nvinfo : EIATTR_CUDA_API_VERSION
	.align		4
        /*0000*/ 	.byte	0x04, 0x37
        /*0002*/ 	.short	(.L_1347 - .L_1346)
.L_1346:
        /*0004*/ 	.word	0x00000082


	//----- nvinfo : EIATTR_KPARAM_INFO
	.align		4
.L_1347:
        /*0008*/ 	.byte	0x04, 0x17
        /*000a*/ 	.short	(.L_1349 - .L_1348)
.L_1348:
        /*000c*/ 	.word	0x00000000
        /*0010*/ 	.short	0x0000
        /*0012*/ 	.short	0x0000
        /*0014*/ 	.byte	0x00, 0xf0, 0x81, 0x02


	//----- nvinfo : EIATTR_SPARSE_MMA_MASK
	.align		4
.L_1349:
        /*0018*/ 	.byte	0x03, 0x50
        /*001a*/ 	.short	0x0000


	//----- nvinfo : EIATTR_MAXREG_COUNT
	.align		4
        /*001c*/ 	.byte	0x03, 0x1b
        /*001e*/ 	.short	0x0080


	//----- nvinfo : EIATTR_NUM_BARRIERS
	.align		4
        /*0020*/ 	.byte	0x02, 0x4c
        /*0022*/ 	.byte	0x01
	.zero		1


	//----- nvinfo : EIATTR_MERCURY_ISA_VERSION
	.align		4
        /*0024*/ 	.byte	0x03, 0x5f
        /*0026*/ 	.short	0x0101


	//----- nvinfo : EIATTR_INT_WARP_WIDE_INSTR_OFFSETS
	.align		4
        /*0028*/ 	.byte	0x04, 0x31
        /*002a*/ 	.short	(.L_1351 - .L_1350)


	//   ....[0]....
.L_1350:
        /*002c*/ 	.word	0x00000fe0


	//   ....[1]....
        /*0030*/ 	.word	0x00001010


	//   ....[2]....
        /*0034*/ 	.word	0x00001030


	//   ....[3]....
        /*0038*/ 	.word	0x00001060


	//   ....[4]....
        /*003c*/ 	.word	0x00001230


	//   ....[5]....
        /*0040*/ 	.word	0x00001290


	//   ....[6]....
        /*0044*/ 	.word	0x000012d0


	//   ....[7]....
        /*0048*/ 	.word	0x000012e0


	//   ....[8]....
        /*004c*/ 	.word	0x00001580


	//   ....[9]....
        /*0050*/ 	.word	0x00001660


	//   ....[10]....
        /*0054*/ 	.word	0x00001670


	//   ....[11]....
        /*0058*/ 	.word	0x00001750


	//   ....[12]....
        /*005c*/ 	.word	0x000018b0


	//   ....[13]....
        /*0060*/ 	.word	0x000018d0


	//----- nvinfo : EIATTR_COOP_GROUP_MASK_REGIDS
	.align		4
.L_1351:
        /*0064*/ 	.byte	0x04, 0x29
        /*0066*/ 	.short	(.L_1353 - .L_1352)


	//   ....[0]....
.L_1352:
        /*0068*/ 	.word	0xffffffff


	//   ....[1]....
        /*006c*/ 	.word	0xffffffff


	//   ....[2]....
        /*0070*/ 	.word	0xffffffff


	//   ....[3]....
        /*0074*/ 	.word	0xffffffff


	//   ....[4]....
        /*0078*/ 	.word	0xffffffff


	//   ....[5]....
        /*007c*/ 	.word	0xffffffff


	//   ....[6]....
        /*0080*/ 	.word	0xffffffff


	//   ....[7]....
        /*0084*/ 	.word	0xffffffff


	//   ....[8]....
        /*0088*/ 	.word	0xffffffff


	//   ....[9]....
        /*008c*/ 	.word	0xffffffff


	//----- nvinfo : EIATTR_COOP_GROUP_INSTR_OFFSETS
	.align		4
.L_1353:
        /*0090*/ 	.byte	0x04, 0x28
        /*0092*/ 	.short	(.L_1355 - .L_1354)


	//   ....[0]....
.L_1354:
        /*0094*/ 	.word	0x00000700


	//   ....[1]....
        /*0098*/ 	.word	0x00000710


	//   ....[2]....
        /*009c*/ 	.word	0x00000740


	//   ....[3]....
        /*00a0*/ 	.word	0x00000760


	//   ....[4]....
        /*00a4*/ 	.word	0x00000790


	//   ....[5]....
        /*00a8*/ 	.word	0x000007b0


	//   ....[6]....
        /*00ac*/ 	.word	0x000007e0


	//   ....[7]....
        /*00b0*/ 	.word	0x00000800


	//   ....[8]....
        /*00b4*/ 	.word	0x00000850


	//   ....[9]....
        /*00b8*/ 	.word	0x00000860


	//----- nvinfo : EIATTR_VRC_CTA_INIT_COUNT
	.align		4
.L_1355:
        /*00bc*/ 	.byte	0x02, 0x4a
	.zero		1
	.zero		1


	//----- nvinfo : EIATTR_EXIT_INSTR_OFFSETS
	.align		4
        /*00c0*/ 	.byte	0x04, 0x1c
        /*00c2*/ 	.short	(.L_1357 - .L_1356)


	//   ....[0]....
.L_1356:
        /*00c4*/ 	.word	0x00000070


	//   ....[1]....
        /*00c8*/ 	.word	0x000024a0


	//----- nvinfo : EIATTR_MAX_THREADS
	.align		4
.L_1357:
        /*00cc*/ 	.byte	0x04, 0x05
        /*00ce*/ 	.short	(.L_1359 - .L_1358)
.L_1358:
        /*00d0*/ 	.word	0x00000200
        /*00d4*/ 	.word	0x00000001
        /*00d8*/ 	.word	0x00000001


	//----- nvinfo : EIATTR_CRS_STACK_SIZE
	.align		4
.L_1359:
        /*00dc*/ 	.byte	0x04, 0x1e
        /*00de*/ 	.short	(.L_1361 - .L_1360)
.L_1360:
        /*00e0*/ 	.word	0x00000000


	//----- nvinfo : EIATTR_CBANK_PARAM_SIZE
	.align		4
.L_1361:
        /*00e4*/ 	.byte	0x03, 0x19
        /*00e6*/ 	.short	0x00a0


	//----- nvinfo : EIATTR_PARAM_CBANK
	.align		4
        /*00e8*/ 	.byte	0x04, 0x0a
        /*00ea*/ 	.short	(.L_1363 - .L_1362)
	.align		4
.L_1362:
        /*00ec*/ 	.word	index@(.nv.constant0._Z35group_norm_nhwc_fwd_one_pass_kernelI11Bf16IOFp16WLi64ELi32ELi512EEv26Group_norm_nhwc_fwd_params)
        /*00f0*/ 	.short	0x0380
        /*00f2*/ 	.short	0x00a0


	//----- nvinfo : EIATTR_SW_WAR
	.align		4
.L_1363:
        /*00f4*/ 	.byte	0x04, 0x36
        /*00f6*/ 	.short	(.L_1365 - .L_1364)
.L_1364:
        /*00f8*/ 	.word	0x00000008
.L_1365:


//--------------------- .nv.info._Z35group_norm_nhwc_fwd_one_pass_kernelI11Bf16IOFp16WLi128ELi32ELi512EEv26Group_norm_nhwc_fwd_params --------------------------
	.section	.nv.info._Z35group_norm_nhwc_fwd_one_pass_kernelI11Bf16IOFp16WLi128ELi32ELi512EEv26Group_norm_nhwc_fwd_params,"",@"SHT_CUDA_INFO"
	.sectionflags	@""
	.align	4


	//----- nvinfo : EIATTR_CUDA_API_VERSION
	.align		4
        /*0000*/ 	.byte	0x04, 0x37
        /*0002*/ 	.short	(.L_1367 - .L_1366)
.L_1366:
        /*0004*/ 	.word	0x00000082


	//----- nvinfo : EIATTR_KPARAM_INFO
	.align		4
.L_1367:
        /*0008*/ 	.byte	0x04, 0x17
        /*000a*/ 	.short	(.L_1369 - .L_1368)
.L_1368:
        /*000c*/ 	.word	0x00000000
        /*0010*/ 	.short	0x0000
        /*0012*/ 	.short	0x0000
        /*0014*/ 	.byte	0x00, 0xf0, 0x81, 0x02


	//----- nvinfo : EIATTR_SPARSE_MMA_MASK
	.align		4
.L_1369:
        /*0018*/ 	.byte	0x03, 0x50
        /*001a*/ 	.short	0x0000


	//----- nvinfo : EIATTR_MAXREG_COUNT
	.align		4
        /*001c*/ 	.byte	0x03, 0x1b
        /*001e*/ 	.short	0x0080


	//----- nvinfo : EIATTR_NUM_BARRIERS
	.align		4
        /*0020*/ 	.byte	0x02, 0x4c
        /*0022*/ 	.byte	0x01
	.zero		1


	//----- nvinfo : EIATTR_MERCURY_ISA_VERSION
	.align		4
        /*0024*/ 	.byte	0x03, 0x5f
        /*0026*/ 	.short	0x0101


	//----- nvinfo : EIATTR_INT_WARP_WIDE_INSTR_OFFSETS
	.align		4
        /*0028*/ 	.byte	0x04, 0x31
        /*002a*/ 	.short	(.L_1371 - .L_1370)


	//   ....[0]....
.L_1370:
        /*002c*/ 	.word	0x000012c0


	//   ....[1]....
        /*0030*/ 	.word	0x00001320


	//   ....[2]....
        /*0034*/ 	.word	0x00001340


	//   ....[3]....
        /*0038*/ 	.word	0x00001370


	//   ....[4]....
        /*003c*/ 	.word	0x00001530


	//   ....[5]....
        /*0040*/ 	.word	0x00001590


	//   ....[6]....
        /*0044*/ 	.word	0x000015b0


	//   ....[7]....
        /*0048*/ 	.word	0x000015e0


	//   ....[8]....
        /*004c*/ 	.word	0x00001910


	//   ....[9]....
        /*0050*/ 	.word	0x00001930


	//   ....[10]....
        /*0054*/ 	.word	0x00001950


	//   ....[11]....
        /*0058*/ 	.word	0x00001970


	//   ....[12]....
        /*005c*/ 	.word	0x00001bd0


	//   ....[13]....
        /*0060*/ 	.word	0x00001bf0


	//----- nvinfo : EIATTR_COOP_GROUP_MASK_REGIDS
	.align		4
.L_1371:
        /*0064*/ 	.byte	0x04, 0x29
        /*0066*/ 	.short	(.L_1373 - .L_1372)


	//   ....[0]....
.L_1372:
        /*0068*/ 	.word	0xffffffff


	//   ....[1]....
        /*006c*/ 	.word	0xffffffff


	//   ....[2]....
        /*0070*/ 	.word	0xffffffff


	//   ....[3]....
        /*0074*/ 	.word	0xffffffff


	//   ....[4]....
        /*0078*/ 	.word	0xffffffff


	//   ....[5]....
        /*007c*/ 	.word	0xffffffff


	//   ....[6]....
        /*0080*/ 	.word	0xffffffff


	//   ....[7]....
        /*0084*/ 	.word	0xffffffff


	//   ....[8]....
        /*0088*/ 	.word	0xffffffff


	//   ....[9]....
        /*008c*/ 	.word	0xffffffff


	//----- nvinfo : EIATTR_COOP_GROUP_INSTR_OFFSETS
	.align		4
.L_1373:
        /*0090*/ 	.byte	0x04, 0x28
        /*0092*/ 	.short	(.L_1375 - .L_1374)


	//   ....[0]....
.L_1374:
        /*0094*/ 	.word	0x00000a00


	//   ....[1]....
        /*0098*/ 	.word	0x00000a10


	//   ....[2]....
        /*009c*/ 	.word	0x00000a40


	//   ....[3]....
        /*00a0*/ 	.word	0x00000a50


	//   ....[4]....
        /*00a4*/ 	.word	0x00000a90


	//   ....[5]....
        /*00a8*/ 	.word	0x00000aa0


	//   ....[6]....
        /*00ac*/ 	.word	0x00000ae0


	//   ....[7]....
        /*00b0*/ 	.word	0x00000af0


	//   ....[8]....
        /*00b4*/ 	.word	0x00000b50


	//   ....[9]....
        /*00b8*/ 	.word	0x00000b60


	//----- nvinfo : EIATTR_VRC_CTA_INIT_COUNT
	.align		4
.L_1375:
        /*00bc*/ 	.byte	0x02, 0x4a
	.zero		1
	.zero		1


	//----- nvinfo : EIATTR_EXIT_INSTR_OFFSETS
	.align		4
        /*00c0*/ 	.byte	0x04, 0x1c
        /*00c2*/ 	.short	(.L_1377 - .L_1376)


	//   ....[0]....
.L_1376:
        /*00c4*/ 	.word	0x00000070


	//   ....[1]....
        /*00c8*/ 	.word	0x00002f80


	//----- nvinfo : EIATTR_MAX_THREADS
	.align		4
.L_1377:
        /*00cc*/ 	.byte	0x04, 0x05
        /*00ce*/ 	.short	(.L_1379 - .L_1378)
.L_1378:
        /*00d0*/ 	.word	0x00000200
        /*00d4*/ 	.word	0x00000001
        /*00d8*/ 	.word	0x00000001


	//----- nvinfo : EIATTR_CRS_STACK_SIZE
	.align		4
.L_1379:
        /*00dc*/ 	.byte	0x04, 0x1e
        /*00de*/ 	.short	(.L_1381 - .L_1380)
.L_1380:
        /*00e0*/ 	.word	0x00000000


	//----- nvinfo : EIATTR_CBANK_PARAM_SIZE
	.align		4
.L_1381:
        /*00e4*/ 	.byte	0x03, 0x19
        /*00e6*/ 	.short	0x00a0


	//----- nvinfo : EIATTR_PARAM_CBANK
	.align		4
        /*00e8*/ 	.byte	0x04, 0x0a
        /*00ea*/ 	.short	(.L_1383 - .L_1382)
	.align		4
.L_1382:
        /*00ec*/ 	.word	index@(.nv.constant0._Z35group_norm_nhwc_fwd_one_pass_kernelI11Bf16IOFp16WLi128ELi32ELi512EEv26Group_norm_nhwc_fwd_params)
        /*00f0*/ 	.short	0x0380
        /*00f2*/ 	.short	0x00a0


	//----- nvinfo : EIATTR_SW_WAR
	.align		4
.L_1383:
        /*00f4*/ 	.byte	0x04, 0x36
        /*00f6*/ 	.short	(.L_1385 - .L_1384)
.L_1384:
        /*00f8*/ 	.word	0x00000008
.L_1385:


//--------------------- .nv.info._Z35group_norm_nhwc_fwd_one_pass_kernelI11Bf16IOFp16WLi256ELi32ELi512EEv26Group_norm_nhwc_fwd_params --------------------------
	.section	.nv.info._Z35group_norm_nhwc_fwd_one_pass_kernelI11Bf16IOFp16WLi256ELi32ELi512EEv26Group_norm_nhwc_fwd_params,"",@"SHT_CUDA_INFO"
	.sectionflags	@""
	.align	4


	//----- nvinfo : EIATTR_CUDA_API_VERSION
	.align		4
        /*0000*/ 	.byte	0x04, 0x37
        /*0002*/ 	.short	(.L_1387 - .L_1386)
.L_1386:
        /*0004*/ 	.word	0x00000082


	//----- nvinfo : EIATTR_KPARAM_INFO
	.align		4
.L_1387:
        /*0008*/ 	.byte	0x04, 0x17
        /*000a*/ 	.short	(.L_1389 - .L_1388)
.L_1388:
        /*000c*/ 	.word	0x00000000
        /*0010*/ 	.short	0x0000
        /*0012*/ 	.short	0x0000
        /*0014*/ 	.byte	0x00, 0xf0, 0x81, 0x02


	//----- nvinfo : EIATTR_SPARSE_MMA_MASK
	.align		4
.L_1389:
        /*0018*/ 	.byte	0x03, 0x50
        /*001a*/ 	.short	0x0000


	//----- nvinfo : EIATTR_MAXREG_COUNT
	.align		4
        /*001c*/ 	.byte	0x03, 0x1b
        /*001e*/ 	.short	0x0080


	//----- nvinfo : EIATTR_NUM_BARRIERS
	.align		4
        /*0020*/ 	.byte	0x02, 0x4c
        /*0022*/ 	.byte	0x01
	.zero		1


	//----- nvinfo : EIATTR_MERCURY_ISA_VERSION
	.align		4
        /*0024*/ 	.byte	0x03, 0x5f
        /*0026*/ 	.short	0x0101


	//----- nvinfo : EIATTR_COOP_GROUP_MASK_REGIDS
	.align		4
        /*0028*/ 	.byte	0x04, 0x29
        /*002a*/ 	.short	(.L_1391 - .L_1390)


	//   ....[0]....
.L_1390:
        /*002c*/ 	.word	0xffffffff


	//   ....[1]....
        /*0030*/ 	.word	0xffffffff


	//   ....[2]....
        /*0034*/ 	.word	0xffffffff


	//   ....[3]....
        /*0038*/ 	.word	0xffffffff


	//   ....[4]....
        /*003c*/ 	.word	0xffffffff


	//   ....[5]....
        /*0040*/ 	.word	0xffffffff


	//   ....[6]....
        /*0044*/ 	.word	0xffffffff


	//   ....[7]....
        /*0048*/ 	.word	0xffffffff


	//   ....[8]....
        /*004c*/ 	.word	0xffffffff


	//   ....[9]....
        /*0050*/ 	.word	0xffffffff


	//----- nvinfo : EIATTR_COOP_GROUP_INSTR_OFFSETS
	.align		4
.L_1391:
        /*0054*/ 	.byte	0x04, 0x28
        /*0056*/ 	.short	(.L_1393 - .L_1392)


	//   ....[0]....
.L_1392:
        /*0058*/ 	.word	0x00001040


	//   ....[1]....
        /*005c*/ 	.word	0x00001050


	//   ....[2]....
        /*0060*/ 	.word	0x00001080


	//   ....[3]....
        /*0064*/ 	.word	0x00001090


	//   ....[4]....
        /*0068*/ 	.word	0x000010d0


	//   ....[5]....
        /*006c*/ 	.word	0x000010e0


	//   ....[6]....
        /*0070*/ 	.word	0x00001120


	//   ....[7]....
        /*0074*/ 	.word	0x00001130


	//   ....[8]....
        /*0078*/ 	.word	0x000011a0


	//   ....[9]....
        /*007c*/ 	.word	0x000011b0


	//----- nvinfo : EIATTR_VRC_CTA_INIT_COUNT
	.align		4
.L_1393:
        /*0080*/ 	.byte	0x02, 0x4a
	.zero		1
	.zero		1


	//----- nvinfo : EIATTR_EXIT_INSTR_OFFSETS
	.align		4
        /*0084*/ 	.byte	0x04, 0x1c
        /*0086*/ 	.short	(.L_1395 - .L_1394)


	//   ....[0]....
.L_1394:
        /*0088*/ 	.word	0x00000060


	//   ....[1]....
        /*008c*/ 	.word	0x00003e80


	//----- nvinfo : EIATTR_MAX_THREADS
	.align		4
.L_1395:
        /*0090*/ 	.byte	0x04, 0x05
        /*0092*/ 	.short	(.L_1397 - .L_1396)
.L_1396:
        /*0094*/ 	.word	0x00000200
        /*0098*/ 	.word	0x00000001
        /*009c*/ 	.word	0x00000001


	//----- nvinfo : EIATTR_CRS_STACK_SIZE
	.align		4
.L_1397:
        /*00a0*/ 	.byte	0x04, 0x1e
        /*00a2*/ 	.short	(.L_1399 - .L_1398)
.L_1398:
        /*00a4*/ 	.word	0x00000000


	//----- nvinfo : EIATTR_CBANK_PARAM_SIZE
	.align		4
.L_1399:
        /*00a8*/ 	.byte	0x03, 0x19
        /*00aa*/ 	.short	0x00a0


	//----- nvinfo : EIATTR_PARAM_CBANK
	.align		4
        /*00ac*/ 	.byte	0x04, 0x0a
        /*00ae*/ 	.short	(.L_1401 - .L_1400)
	.align		4
.L_1400:
        /*00b0*/ 	.word	index@(.nv.constant0._Z35group_norm_nhwc_fwd_one_pass_kernelI11Bf16IOFp16WLi256ELi32ELi512EEv26Group_norm_nhwc_fwd_params)
        /*00b4*/ 	.short	0x0380
        /*00b6*/ 	.short	0x00a0


	//----- nvinfo : EIATTR_SW_WAR
	.align		4
.L_1401:
        /*00b8*/ 	.byte	0x04, 0x36
        /*00ba*/ 	.short	(.L_1403 - .L_1402)
.L_1402:
        /*00bc*/ 	.word	0x00000008
.L_1403:


//--------------------- .nv.info._Z35group_norm_nhwc_fwd_one_pass_kernelI11Bf16IOFp16WLi512ELi32ELi512EEv26Group_norm_nhwc_fwd_params --------------------------
	.section	.nv.info._Z35group_norm_nhwc_fwd_one_pass_kernelI11Bf16IOFp16WLi512ELi32ELi512EEv26Group_norm_nhwc_fwd_params,"",@"SHT_CUDA_INFO"
	.sectionflags	@""
	.align	4


	//----- nvinfo : EIATTR_CUDA_API_VERSION
	.align		4
        /*0000*/ 	.byte	0x04, 0x37
        /*0002*/ 	.short	(.L_1405 - .L_1404)
.L_1404:
        /*0004*/ 	.word	0x00000082


	//----- nvinfo : EIATTR_KPARAM_INFO
	.align		4
.L_1405:
        /*0008*/ 	.byte	0x04, 0x17
        /*000a*/ 	.short	(.L_1407 - .L_1406)
.L_1406:
        /*000c*/ 	.word	0x00000000
        /*0010*/ 	.short	0x0000
        /*0012*/ 	.short	0x0000
        /*0014*/ 	.byte	0x00, 0xf0, 0x81, 0x02


	//----- nvinfo : EIATTR_SPARSE_MMA_MASK
	.align		4
.L_1407:
        /*0018*/ 	.byte	0x03, 0x50
        /*001a*/ 	.short	0x0000


	//----- nvinfo : EIATTR_MAXREG_COUNT
	.align		4
        /*001c*/ 	.byte	0x03, 0x1b
        /*001e*/ 	.short	0x0080


	//----- nvinfo : EIATTR_NUM_BARRIERS
	.align		4
        /*0020*/ 	.byte	0x02, 0x4c
        /*0022*/ 	.byte	0x01
	.zero		1


	//----- nvinfo : EIATTR_MERCURY_ISA_VERSION
	.align		4
        /*0024*/ 	.byte	0x03, 0x5f
        /*0026*/ 	.short	0x0101


	//----- nvinfo : EIATTR_COOP_GROUP_MASK_REGIDS
	.align		4
        /*0028*/ 	.byte	0x04, 0x29
        /*002a*/ 	.short	(.L_1409 - .L_1408)


	//   ....[0]....
.L_1408:
        /*002c*/ 	.word	0xffffffff


	//   ....[1]....
        /*0030*/ 	.word	0xffffffff


	//   ....[2]....
        /*0034*/ 	.word	0xffffffff


	//   ....[3]....
        /*0038*/ 	.word	0xffffffff


	//   ....[4]....
        /*003c*/ 	.word	0xffffffff


	//   ....[5]....
        /*0040*/ 	.word	0xffffffff


	//   ....[6]....
        /*0044*/ 	.word	0xffffffff


	//   ....[7]....
        /*0048*/ 	.word	0xffffffff


	//   ....[8]....
        /*004c*/ 	.word	0xffffffff


	//   ....[9]....
        /*0050*/ 	.word	0xffffffff


	//----- nvinfo : EIATTR_COOP_GROUP_INSTR_OFFSETS
	.align		4
.L_1409:
        /*0054*/ 	.byte	0x04, 0x28
        /*0056*/ 	.short	(.L_1411 - .L_1410)


	//   ....[0]....
.L_1410:
        /*0058*/ 	.word	0x00001b90


	//   ....[1]....
        /*005c*/ 	.word	0x00001ba0


	//   ....[2]....
        /*0060*/ 	.word	0x00001be0


	//   ....[3]....
        /*0064*/ 	.word	0x00001bf0


	//   ....[4]....
        /*0068*/ 	.word	0x00001c30


	//   ....[5]....
        /*006c*/ 	.word	0x00001c40


	//   ....[6]....
        /*0070*/ 	.word	0x00001c80


	//   ....[7]....
        /*0074*/ 	.word	0x00001c90


	//   ....[8]....
        /*0078*/ 	.word	0x00001d10


	//   ....[9]....
        /*007c*/ 	.word	0x00001d20


	//----- nvinfo : EIATTR_VRC_CTA_INIT_COUNT
	.align		4
.L_1411:
        /*0080*/ 	.byte	0x02, 0x4a
	.zero		1
	.zero		1


	//----- nvinfo : EIATTR_EXIT_INSTR_OFFSETS
	.align		4
        /*0084*/ 	.byte	0x04, 0x1c
        /*0086*/ 	.short	(.L_1413 - .L_1412)


	//   ....[0]....
.L_1412:
        /*0088*/ 	.word	0x00000060


	//   ....[1]....
        /*008c*/ 	.word	0x000065f0


	//----- nvinfo : EIATTR_MAX_THREADS
	.align		4
.L_1413:
        /*0090*/ 	.byte	0x04, 0x05
        /*0092*/ 	.short	(.L_1415 - .L_1414)
.L_1414:
        /*0094*/ 	.word	0x00000200
        /*0098*/ 	.word	0x00000001
        /*009c*/ 	.word	0x00000001


	//----- nvinfo : EIATTR_CRS_STACK_SIZE
	.align		4
.L_1415:
        /*00a0*/ 	.byte	0x04, 0x1e
        /*00a2*/ 	.short	(.L_1417 - .L_1416)
.L_1416:
        /*00a4*/ 	.word	0x00000000


	//----- nvinfo : EIATTR_CBANK_PARAM_SIZE
	.align		4
.L_1417:
        /*00a8*/ 	.byte	0x03, 0x19
        /*00aa*/ 	.short	0x00a0


	//----- nvinfo : EIATTR_PARAM_CBANK
	.align		4
        /*00ac*/ 	.byte	0x04, 0x0a
        /*00ae*/ 	.short	(.L_1419 - .L_1418)
	.align		4
.L_1418:
        /*00b0*/ 	.word	index@(.nv.constant0._Z35group_norm_nhwc_fwd_one_pass_kernelI11Bf16IOFp16WLi512ELi32ELi512EEv26Group_norm_nhwc_fwd_params)
        /*00b4*/ 	.short	0x0380
        /*00b6*/ 	.short	0x00a0


	//----- nvinfo : EIATTR_SW_WAR
	.align		4
.L_1419:
        /*00b8*/ 	.byte	0x04, 0x36
        /*00ba*/ 	.short	(.L_1421 - .L_1420)
.L_1420:
        /*00bc*/ 	.word	0x00000008
.L_1421:


//--------------------- .nv.info._Z35group_norm_nhwc_fwd_one_pass_kernelI11Fp16IOFp32WLi64ELi32ELi512EEv26Group_norm_nhwc_fwd_params --------------------------
	.section	.nv.info._Z35group_norm_nhwc_fwd_one_pass_kernelI11Fp16IOFp32WLi64ELi32ELi512EEv26Group_norm_nhwc_fwd_params,"",@"SHT_CUDA_INFO"
	.sectionflags	@""
	.align	4


	//----- nvinfo : EIATTR_CUDA_API_VERSION
	.align		4
        /*0000*/ 	.byte	0x04, 0x37
        /*0002*/ 	.short	(.L_1423 - .L_1422)
.L_1422:
        /*0004*/ 	.word	0x00000082


	//----- nvinfo : EIATTR_KPARAM_INFO
	.align		4
.L_1423:
        /*0008*/ 	.byte	0x04, 0x17
        /*000a*/ 	.short	(.L_1425 - .L_1424)
.L_1424:
        /*000c*/ 	.word	0x00000000
        /*0010*/ 	.short	0x0000
        /*0012*/ 	.short	0x0000
        /*0014*/ 	.byte	0x00, 0xf0, 0x81, 0x02


	//----- nvinfo : EIATTR_SPARSE_MMA_MASK
	.align		4
.L_1425:
        /*0018*/ 	.byte	0x03, 0x50
        /*001a*/ 	.short	0x0000


	//----- nvinfo : EIATTR_MAXREG_COUNT
	.align		4
        /*001c*/ 	.byte	0x03, 0x1b
        /*001e*/ 	.short	0x0080


	//----- nvinfo : EIATTR_NUM_BARRIERS
	.align		4
        /*0020*/ 	.byte	0x02, 0x4c
        /*0022*/ 	.byte	0x01
	.zero		1


	//----- nvinfo : EIATTR_MERCURY_ISA_VERSION
	.align		4
        /*0024*/ 	.byte	0x03, 0x5f
        /*0026*/ 	.short	0x0101


	//----- nvinfo : EIATTR_INT_WARP_WIDE_INSTR_OFFSETS
	.align		4
        /*0028*/ 	.byte	0x04, 0x31
        /*002a*/ 	.short	(.L_1427 - .L_1426)


	//   ....[0]....
.L_1426:
        /*002c*/ 	.word	0x00000fb0


	//   ....[1]....
        /*0030*/ 	.word	0x00000ff0


	//   ....[2]....
        /*0034*/ 	.word	0x00001010


	//   ....[3]....
        /*0038*/ 	.word	0x00001040


	//   ....[4]....
        /*003c*/ 	.word	0x00001210


	//   ....[5]....
        /*0040*/ 	.word	0x00001270


	//   ....[6]....
        /*0044*/ 	.word	0x000012a0


	//   ....[7]....
        /*0048*/ 	.word	0x000012c0


	//   ....[8]....
        /*004c*/ 	.word	0x00001560


	//   ....[9]....
        /*0050*/ 	.word	0x00001640


	//   ....[10]....
        /*0054*/ 	.word	0x00001650


	//   ....[11]....
        /*0058*/ 	.word	0x00001730


	//   ....[12]....
        /*005c*/ 	.word	0x00001890


	//   ....[13]....
        /*0060*/ 	.word	0x000018b0


	//----- nvinfo : EIATTR_COOP_GROUP_MASK_REGIDS
	.align		4
.L_1427:
        /*0064*/ 	.byte	0x04, 0x29
        /*0066*/ 	.short	(.L_1429 - .L_1428)


	//   ....[0]....
.L_1428:
        /*0068*/ 	.word	0xffffffff


	//   ....[1]....
        /*006c*/ 	.word	0xffffffff


	//   ....[2]....
        /*0070*/ 	.word	0xffffffff


	//   ....[3]....
        /*0074*/ 	.word	0xffffffff


	//   ....[4]....
        /*0078*/ 	.word	0xffffffff


	//   ....[5]....
        /*007c*/ 	.word	0xffffffff


	//   ....[6]....
        /*0080*/ 	.word	0xffffffff


	//   ....[7]....
        /*0084*/ 	.word	0xffffffff


	//   ....[8]....
        /*0088*/ 	.word	0xffffffff


	//   ....[9]....
        /*008c*/ 	.word	0xffffffff


	//----- nvinfo : EIATTR_COOP_GROUP_INSTR_OFFSETS
	.align		4
.L_1429:
        /*0090*/ 	.byte	0x04, 0x28
        /*0092*/ 	.short	(.L_1431 - .L_1430)


	//   ....[0]....
.L_1430:
        /*0094*/ 	.word	0x000006e0


	//   ....[1]....
        /*0098*/ 	.word	0x000006f0


	//   ....[2]....
        /*009c*/ 	.word	0x00000720


	//   ....[3]....
        /*00a0*/ 	.word	0x00000740


	//   ....[4]....
        /*00a4*/ 	.word	0x00000770


	//   ....[5]....
        /*00a8*/ 	.word	0x00000790


	//   ....[6]....
        /*00ac*/ 	.word	0x000007c0


	//   ....[7]....
        /*00b0*/ 	.word	0x000007e0


	//   ....[8]....
        /*00b4*/ 	.word	0x00000830


	//   ....[9]....
        /*00b8*/ 	.word	0x00000840


	//----- nvinfo : EIATTR_VRC_CTA_INIT_COUNT
	.align		4
.L_1431:
        /*00bc*/ 	.byte	0x02, 0x4a
	.zero		1
	.zero		1


	//----- nvinfo : EIATTR_EXIT_INSTR_OFFSETS
	.align		4
        /*00c0*/ 	.byte	0x04, 0x1c
        /*00c2*/ 	.short	(.L_1433 - .L_1432)


	//   ....[0]....
.L_1432:
        /*00c4*/ 	.word	0x00000070


	//   ....[1]....
        /*00c8*/ 	.word	0x00002420


	//----- nvinfo : EIATTR_MAX_THREADS
	.align		4
.L_1433:
        /*00cc*/ 	.byte	0x04, 0x05
        /*00ce*/ 	.short	(.L_1435 - .L_1434)
.L_1434:
        /*00d0*/ 	.word	0x00000200
        /*00d4*/ 	.word	0x00000001
        /*00d8*/ 	.word	0x00000001


	//----- nvinfo : EIATTR_CRS_STACK_SIZE
	.align		4
.L_1435:
        /*00dc*/ 	.byte	0x04, 0x1e
        /*00de*/ 	.short	(.L_1437 - .L_1436)
.L_1436:
        /*00e0*/ 	.word	0x00000000


	//----- nvinfo : EIATTR_CBANK_PARAM_SIZE
	.align		4
.L_1437:
        /*00e4*/ 	.byte	0x03, 0x19
        /*00e6*/ 	.short	0x00a0


	//----- nvinfo : EIATTR_PARAM_CBANK
	.align		4
        /*00e8*/ 	.byte	0x04, 0x0a
        /*00ea*/ 	.short	(.L_1439 - .L_1438)
	.align		4
.L_1438:
        /*00ec*/ 	.word	index@(.nv.constant0._Z35group_norm_nhwc_fwd_one_pass_kernelI11Fp16IOFp32WLi64ELi32ELi512EEv26Group_norm_nhwc_fwd_params)
        /*00f0*/ 	.short	0x0380
        /*00f2*/ 	.short	0x00a0


	//----- nvinfo : EIATTR_SW_WAR
	.align		4
.L_1439:
        /*00f4*/ 	.byte	0x04, 0x36
        /*00f6*/ 	.short	(.L_1441 - .L_1440)
.L_1440:
        /*00f8*/ 	.word	0x00000008
.L_1441:


//--------------------- .nv.info._Z35group_norm_nhwc_fwd_one_pass_kernelI11Fp16IOFp32WLi128ELi32ELi512EEv26Group_norm_nhwc_fwd_params --------------------------
	.section	.nv.info._Z35group_norm_nhwc_fwd_one_pass_kernelI11Fp16IOFp32WLi128ELi32ELi512EEv26Group_norm_nhwc_fwd_params,"",@"SHT_CUDA_INFO"
	.sectionflags	@""
	.align	4


	//----- nvinfo : EIATTR_CUDA_API_VERSION
	.align		4
        /*0000*/ 	.byte	0x04, 0x37
        /*0002*/ 	.short	(.L_1443 - .L_1442)
.L_1442:
        /*0004*/ 	.word	0x00000082


	//----- nvinfo : EIATTR_KPARAM_INFO
	.align		4
.L_1443:
        /*0008*/ 	.byte	0x04, 0x17
        /*000a*/ 	.short	(.L_1445 - .L_1444)
.L_1444:
        /*000c*/ 	.word	0x00000000
        /*0010*/ 	.short	0x0000
        /*0012*/ 	.short	0x0000
        /*0014*/ 	.byte	0x00, 0xf0, 0x81, 0x02


	//----- nvinfo : EIATTR_SPARSE_MMA_MASK
	.align		4
.L_1445:
        /*0018*/ 	.byte	0x03, 0x50
        /*001a*/ 	.short	0x0000


	//----- nvinfo : EIATTR_MAXREG_COUNT
	.align		4
        /*001c*/ 	.byte	0x03, 0x1b
        /*001e*/ 	.short	0x0080


	//----- nvinfo : EIATTR_NUM_BARRIERS
	.align		4
        /*0020*/ 	.byte	0x02, 0x4c
        /*0022*/ 	.byte	0x01
	.zero		1


	//----- nvinfo : EIATTR_MERCURY_ISA_VERSION
	.align		4
        /*0024*/ 	.byte	0x03, 0x5f
        /*0026*/ 	.short	0x0101


	//----- nvinfo : EIATTR_INT_WARP_WIDE_INSTR_OFFSETS
	.align		4
        /*0028*/ 	.byte	0x04, 0x31
        /*002a*/ 	.short	(.L_1447 - .L_1446)


	//   ....[0]....
.L_1446:
        /*002c*/ 	.word	0x00001280


	//   ....[1]....
        /*0030*/ 	.word	0x000012e0


	//   ....[2]....
        /*0034*/ 	.word	0x00001300


	//   ....[3]....
        /*0038*/ 	.word	0x00001330


	//   ....[4]....
        /*003c*/ 	.word	0x000014f0


	//   ....[5]....
        /*0040*/ 	.word	0x00001550


	//   ....[6]....
        /*0044*/ 	.word	0x00001570


	//   ....[7]....
        /*0048*/ 	.word	0x000015a0


	//   ....[8]....
        /*004c*/ 	.word	0x000018d0


	//   ....[9]....
        /*0050*/ 	.word	0x000018f0


	//   ....[10]....
        /*0054*/ 	.word	0x00001910


	//   ....[11]....
        /*0058*/ 	.word	0x00001930


	//   ....[12]....
        /*005c*/ 	.word	0x00001b90


	//   ....[13]....
        /*0060*/ 	.word	0x00001bb0


	//----- nvinfo : EIATTR_COOP_GROUP_MASK_REGIDS
	.align		4
.L_1447:
        /*0064*/ 	.byte	0x04, 0x29
        /*0066*/ 	.short	(.L_1449 - .L_1448)


	//   ....[0]....
.L_1448:
        /*0068*/ 	.word	0xffffffff


	//   ....[1]....
        /*006c*/ 	.word	0xffffffff


	//   ....[2]....
        /*0070*/ 	.word	0xffffffff


	//   ....[3]....
        /*0074*/ 	.word	0xffffffff


	//   ....[4]....
        /*0078*/ 	.word	0xffffffff


	//   ....[5]....
        /*007c*/ 	.word	0xffffffff


	//   ....[6]....
        /*0080*/ 	.word	0xffffffff


	//   ....[7]....
        /*0084*/ 	.word	0xffffffff


	//   ....[8]....
        /*0088*/ 	.word	0xffffffff


	//   ....[9]....
        /*008c*/ 	.word	0xffffffff


	//----- nvinfo : EIATTR_COOP_GROUP_INSTR_OFFSETS
	.align		4
.L_1449:
        /*0090*/ 	.byte	0x04, 0x28
        /*0092*/ 	.short	(.L_1451 - .L_1450)


	//   ....[0]....
.L_1450:
        /*0094*/ 	.word	0x000009c0


	//   ....[1]....
        /*0098*/ 	.word	0x000009d0


	//   ....[2]....
        /*009c*/ 	.word	0x00000a00


	//   ....[3]....
        /*00a0*/ 	.word	0x00000a10


	//   ....[4]....
        /*00a4*/ 	.word	0x00000a50


	//   ....[5]....
        /*00a8*/ 	.word	0x00000a60


	//   ....[6]....
        /*00ac*/ 	.word	0x00000aa0


	//   ....[7]....
        /*00b0*/ 	.word	0x00000ab0


	//   ....[8]....
        /*00b4*/ 	.word	0x00000b10


	//   ....[9]....
        /*00b8*/ 	.word	0x00000b20


	//----- nvinfo : EIATTR_VRC_CTA_INIT_COUNT
	.align		4
.L_1451:
        /*00bc*/ 	.byte	0x02, 0x4a
	.zero		1
	.zero		1


	//----- nvinfo : EIATTR_EXIT_INSTR_OFFSETS
	.align		4
        /*00c0*/ 	.byte	0x04, 0x1c
        /*00c2*/ 	.short	(.L_1453 - .L_1452)


	//   ....[0]....
.L_1452:
        /*00c4*/ 	.word	0x00000070


	//   ....[1]....
        /*00c8*/ 	.word	0x00002ee0


	//----- nvinfo : EIATTR_MAX_THREADS
	.align		4
.L_1453:
        /*00cc*/ 	.byte	0x04, 0x05
        /*00ce*/ 	.short	(.L_1455 - .L_1454)
.L_1454:
        /*00d0*/ 	.word	0x00000200
        /*00d4*/ 	.word	0x00000001
        /*00d8*/ 	.word	0x00000001


	//----- nvinfo : EIATTR_CRS_STACK_SIZE
	.align		4
.L_1455:
        /*00dc*/ 	.byte	0x04, 0x1e
        /*00de*/ 	.short	(.L_1457 - .L_1456)
.L_1456:
        /*00e0*/ 	.word	0x00000000


	//----- nvinfo : EIATTR_CBANK_PARAM_SIZE
	.align		4
.L_1457:
        /*00e4*/ 	.byte	0x03, 0x19
        /*00e6*/ 	.short	0x00a0


	//----- nvinfo : EIATTR_PARAM_CBANK
	.align		4
        /*00e8*/ 	.byte	0x04, 0x0a
        /*00ea*/ 	.short	(.L_1459 - .L_1458)
	.align		4
.L_1458:
        /*00ec*/ 	.word	index@(.nv.constant0._Z35group_norm_nhwc_fwd_one_pass_kernelI11Fp16IOFp32WLi128ELi32ELi512EEv26Group_norm_nhwc_fwd_params)
        /*00f0*/ 	.short	0x0380
        /*00f2*/ 	.short	0x00a0


	//----- nvinfo : EIATTR_SW_WAR
	.align		4
.L_1459:
        /*00f4*/ 	.byte	0x04, 0x36
        /*00f6*/ 	.short	(.L_1461 - .L_1460)
.L_1460:
        /*00f8*/ 	.word	0x00000008
.L_1461:


//--------------------- .nv.info._Z35group_norm_nhwc_fwd_one_pass_kernelI11Fp16IOFp32WLi256ELi32ELi512EEv26Group_norm_nhwc_fwd_params --------------------------
	.section	.nv.info._Z35group_norm_nhwc_fwd_one_pass_kernelI11Fp16IOFp32WLi256ELi32ELi512EEv26Group_norm_nhwc_fwd_params,"",@"SHT_CUDA_INFO"
	.sectionflags	@""
	.align	4


	//----- nvinfo : EIATTR_CUDA_API_VERSION
	.align		4
        /*0000*/ 	.byte	0x04, 0x37
        /*0002*/ 	.short	(.L_1463 - .L_1462)
.L_1462:
        /*0004*/ 	.word	0x00000082


	//----- nvinfo : EIATTR_KPARAM_INFO
	.align		4
.L_1463:
        /*0008*/ 	.byte	0x04, 0x17
        /*000a*/ 	.short	(.L_1465 - .L_1464)
.L_1464:
        /*000c*/ 	.word	0x00000000
        /*0010*/ 	.short	0x0000
        /*0012*/ 	.short	0x0000
        /*0014*/ 	.byte	0x00, 0xf0, 0x81, 0x02


	//----- nvinfo : EIATTR_SPARSE_MMA_MASK
	.align		4
.L_1465:
        /*0018*/ 	.byte	0x03, 0x50
        /*001a*/ 	.short	0x0000


	//----- nvinfo : EIATTR_MAXREG_COUNT
	.align		4
        /*001c*/ 	.byte	0x03, 0x1b
        /*001e*/ 	.short	0x0080


	//----- nvinfo : EIATTR_NUM_BARRIERS
	.align		4
        /*0020*/ 	.byte	0x02, 0x4c
        /*0022*/ 	.byte	0x01
	.zero		1


	//----- nvinfo : EIATTR_MERCURY_ISA_VERSION
	.align		4
        /*0024*/ 	.byte	0x03, 0x5f
        /*0026*/ 	.short	0x0101


	//----- nvinfo : EIATTR_COOP_GROUP_MASK_REGIDS
	.align		4
        /*0028*/ 	.byte	0x04, 0x29
        /*002a*/ 	.short	(.L_1467 - .L_1466)


	//   ....[0]....
.L_1466:
        /*002c*/ 	.word	0xffffffff


	//   ....[1]....
        /*0030*/ 	.word	0xffffffff


	//   ....[2]....
        /*0034*/ 	.word	0xffffffff


	//   ....[3]....
        /*0038*/ 	.word	0xffffffff


	//   ....[4]....
        /*003c*/ 	.word	0xffffffff


	//   ....[5]....
        /*0040*/ 	.word	0xffffffff


	//   ....[6]....
        /*0044*/ 	.word	0xffffffff


	//   ....[7]....
        /*0048*/ 	.word	0xffffffff


	//   ....[8]....
        /*004c*/ 	.word	0xffffffff


	//   ....[9]....
        /*0050*/ 	.word	0xffffffff


	//----- nvinfo : EIATTR_COOP_GROUP_INSTR_OFFSETS
	.align		4
.L_1467:
        /*0054*/ 	.byte	0x04, 0x28
        /*0056*/ 	.short	(.L_1469 - .L_1468)


	//   ....[0]....
.L_1468:
        /*0058*/ 	.word	0x00000fe0


	//   ....[1]....
        /*005c*/ 	.word	0x00000ff0


	//   ....[2]....
        /*0060*/ 	.word	0x00001020


	//   ....[3]....
        /*0064*/ 	.word	0x00001030


	//   ....[4]....
        /*0068*/ 	.word	0x00001070


	//   ....[5]....
        /*006c*/ 	.word	0x00001080


	//   ....[6]....
        /*0070*/ 	.word	0x000010c0


	//   ....[7]....
        /*0074*/ 	.word	0x000010d0


	//   ....[8]....
        /*0078*/ 	.word	0x00001130


	//   ....[9]....
        /*007c*/ 	.word	0x00001140


	//----- nvinfo : EIATTR_VRC_CTA_INIT_COUNT
	.align		4
.L_1469:
        /*0080*/ 	.byte	0x02, 0x4a
	.zero		1
	.zero		1


	//----- nvinfo : EIATTR_EXIT_INSTR_OFFSETS
	.align		4
        /*0084*/ 	.byte	0x04, 0x1c
        /*0086*/ 	.short	(.L_1471 - .L_1470)


	//   ....[0]....
.L_1470:
        /*0088*/ 	.word	0x00000060


	//   ....[1]....
        /*008c*/ 	.word	0x00003dc0


	//----- nvinfo : EIATTR_MAX_THREADS
	.align		4
.L_1471:
        /*0090*/ 	.byte	0x04, 0x05
        /*0092*/ 	.short	(.L_1473 - .L_1472)
.L_1472:
        /*0094*/ 	.word	0x00000200
        /*0098*/ 	.word	0x00000001
        /*009c*/ 	.word	0x00000001


	//----- nvinfo : EIATTR_CRS_STACK_SIZE
	.align		4
.L_1473:
        /*00a0*/ 	.byte	0x04, 0x1e
        /*00a2*/ 	.short	(.L_1475 - .L_1474)
.L_1474:
        /*00a4*/ 	.word	0x00000000


	//----- nvinfo : EIATTR_CBANK_PARAM_SIZE
	.align		4
.L_1475:
        /*00a8*/ 	.byte	0x03, 0x19
        /*00aa*/ 	.short	0x00a0


	//----- nvinfo : EIATTR_PARAM_CBANK
	.align		4
        /*00ac*/ 	.byte	0x04, 0x0a
        /*00ae*/ 	.short	(.L_1477 - .L_1476)
	.align		4
.L_1476:
        /*00b0*/ 	.word	index@(.nv.constant0._Z35group_norm_nhwc_fwd_one_pass_kernelI11Fp16IOFp32WLi256ELi32ELi512EEv26Group_norm_nhwc_fwd_params)
        /*00b4*/ 	.short	0x0380
        /*00b6*/ 	.short	0x00a0


	//----- nvinfo : EIATTR_SW_WAR
	.align		4
.L_1477:
        /*00b8*/ 	.byte	0x04, 0x36
        /*00ba*/ 	.short	(.L_1479 - .L_1478)
.L_1478:
        /*00bc*/ 	.word	0x00000008
.L_1479:


//--------------------- .nv.info._Z35group_norm_nhwc_fwd_one_pass_kernelI11Fp16IOFp32WLi512ELi32ELi512EEv26Group_norm_nhwc_fwd_params --------------------------
	.section	.nv.info._Z35group_norm_nhwc_fwd_one_pass_kernelI11Fp16IOFp32WLi512ELi32ELi512EEv26Group_norm_nhwc_fwd_params,"",@"SHT_CUDA_INFO"
	.sectionflags	@""
	.align	4


	//----- nvinfo : EIATTR_CUDA_API_VERSION
	.align		4
        /*0000*/ 	.byte	0x04, 0x37
        /*0002*/ 	.short	(.L_1481 - .L_1480)
.L_1480:
        /*0004*/ 	.word	0x00000082


	//----- nvinfo : EIATTR_KPARAM_INFO
	.align		4
.L_1481:
        /*0008*/ 	.byte	0x04, 0x17
        /*000a*/ 	.short	(.L_1483 - .L_1482)
.L_1482:
        /*000c*/ 	.word	0x00000000
        /*0010*/ 	.short	0x0000
        /*0012*/ 	.short	0x0000
        /*0014*/ 	.byte	0x00, 0xf0, 0x81, 0x02


	//----- nvinfo : EIATTR_SPARSE_MMA_MASK
	.align		4
.L_1483:
        /*0018*/ 	.byte	0x03, 0x50
        /*001a*/ 	.short	0x0000


	//----- nvinfo : EIATTR_MAXREG_COUNT
	.align		4
        /*001c*/ 	.byte	0x03, 0x1b
        /*001e*/ 	.short	0x0080


	//----- nvinfo : EIATTR_NUM_BARRIERS
	.align		4
        /*0020*/ 	.byte	0x02, 0x4c
        /*0022*/ 	.byte	0x01
	.zero		1


	//----- nvinfo : EIATTR_MERCURY_ISA_VERSION
	.align		4
        /*0024*/ 	.byte	0x03, 0x5f
        /*0026*/ 	.short	0x0101


	//----- nvinfo : EIATTR_COOP_GROUP_MASK_REGIDS
	.align		4
        /*0028*/ 	.byte	0x04, 0x29
        /*002a*/ 	.short	(.L_1485 - .L_1484)


	//   ....[0]....
.L_1484:
        /*002c*/ 	.word	0xffffffff


	//   ....[1]....
        /*0030*/ 	.word	0xffffffff


	//   ....[2]....
        /*0034*/ 	.word	0xffffffff


	//   ....[3]....
        /*0038*/ 	.word	0xffffffff


	//   ....[4]....
        /*003c*/ 	.word	0xffffffff


	//   ....[5]....
        /*0040*/ 	.word	0xffffffff


	//   ....[6]....
        /*0044*/ 	.word	0xffffffff


	//   ....[7]....
        /*0048*/ 	.word	0xffffffff


	//   ....[8]....
        /*004c*/ 	.word	0xffffffff


	//   ....[9]....
        /*0050*/ 	.word	0xffffffff


	//----- nvinfo : EIATTR_COOP_GROUP_INSTR_OFFSETS
	.align		4
.L_1485:
        /*0054*/ 	.byte	0x04, 0x28
        /*0056*/ 	.short	(.L_1487 - .L_1486)


	//   ....[0]....
.L_1486:
        /*0058*/ 	.word	0x00001ab0


	//   ....[1]....
        /*005c*/ 	.word	0x00001ac0


	//   ....[2]....
        /*0060*/ 	.word	0x00001af0


	//   ....[3]....
        /*0064*/ 	.word	0x00001b00


	//   ....[4]....
        /*0068*/ 	.word	0x00001b40


	//   ....[5]....
        /*006c*/ 	.word	0x00001b50


	//   ....[6]....
        /*0070*/ 	.word	0x00001b90


	//   ....[7]....
        /*0074*/ 	.word	0x00001ba0


	//   ....[8]....
        /*0078*/ 	.word	0x00001c20


	//   ....[9]....
        /*007c*/ 	.word	0x00001c30


	//----- nvinfo : EIATTR_VRC_CTA_INIT_COUNT
	.align		4
.L_1487:
        /*0080*/ 	.byte	0x02, 0x4a
	.zero		1
	.zero		1


	//----- nvinfo : EIATTR_EXIT_INSTR_OFFSETS
	.align		4
        /*0084*/ 	.byte	0x04, 0x1c
        /*0086*/ 	.short	(.L_1489 - .L_1488)


	//   ....[0]....
.L_1488:
        /*0088*/ 	.word	0x00000060


	//   ....[1]....
        /*008c*/ 	.word	0x000064a0


	//----- nvinfo : EIATTR_MAX_THREADS
	.align		4
.L_1489:
        /*0090*/ 	.byte	0x04, 0x05
        /*0092*/ 	.short	(.L_1491 - .L_1490)
.L_1490:
        /*0094*/ 	.word	0x00000200
        /*0098*/ 	.word	0x00000001
        /*009c*/ 	.word	0x00000001


	//----- nvinfo : EIATTR_CRS_STACK_SIZE
	.align		4
.L_1491:
        /*00a0*/ 	.byte	0x04, 0x1e
        /*00a2*/ 	.short	(.L_1493 - .L_1492)
.L_1492:
        /*00a4*/ 	.word	0x00000000


	//----- nvinfo : EIATTR_CBANK_PARAM_SIZE
	.align		4
.L_1493:
        /*00a8*/ 	.byte	0x03, 0x19
        /*00aa*/ 	.short	0x00a0


	//----- nvinfo : EIATTR_PARAM_CBANK
	.align		4
        /*00ac*/ 	.byte	0x04, 0x0a
        /*00ae*/ 	.short	(.L_1495 - .L_1494)
	.align		4
.L_1494:
        /*00b0*/ 	.word	index@(.nv.constant0._Z35group_norm_nhwc_fwd_one_pass_kernelI11Fp16IOFp32WLi512ELi32ELi512EEv26Group_norm_nhwc_fwd_params)
        /*00b4*/ 	.short	0x0380
        /*00b6*/ 	.short	0x00a0


	//----- nvinfo : EIATTR_SW_WAR
	.align		4
.L_1495:
        /*00b8*/ 	.byte	0x04, 0x36
        /*00ba*/ 	.short	(.L_1497 - .L_1496)
.L_1496:
        /*00bc*/ 	.word	0x00000008
.L_1497:


//--------------------- .nv.info._Z35group_norm_nhwc_fwd_one_pass_kernelI11Fp16IOBf16WLi64ELi32ELi512EEv26Group_norm_nhwc_fwd_params --------------------------
	.section	.nv.info._Z35group_norm_nhwc_fwd_one_pass_kernelI11Fp16IOBf16WLi64ELi32ELi512EEv26Group_norm_nhwc_fwd_params,"",@"SHT_CUDA_INFO"
	.sectionflags	@""
	.align	4


	//----- nvinfo : EIATTR_CUDA_API_VERSION
	.align		4
        /*0000*/ 	.byte	0x04, 0x37
        /*0002*/ 	.short	(.L_1499 - .L_1498)
.L_1498:
        /*0004*/ 	.word	0x00000082


	//----- nvinfo : EIATTR_KPARAM_INFO
	.align		4
.L_1499:
        /*0008*/ 	.byte	0x04, 0x17
        /*000a*/ 	.short	(.L_1501 - .L_1500)
.L_1500:
        /*000c*/ 	.word	0x00000000
        /*0010*/ 	.short	0x0000
        /*0012*/ 	.short	0x0000
        /*0014*/ 	.byte	0x00, 0xf0, 0x81, 0x02


	//----- nvinfo : EIATTR_SPARSE_MMA_MASK
	.align		4
.L_1501:
        /*0018*/ 	.byte	0x03, 0x50
        /*001a*/ 	.short	0x0000


	//----- nvinfo : EIATTR_MAXREG_COUNT
	.align		4
        /*001c*/ 	.byte	0x03, 0x1b
        /*001e*/ 	.short	0x0080


	//----- nvinfo : EIATTR_NUM_BARRIERS
	.align		4
        /*0020*/ 	.byte	0x02, 0x4c
        /*0022*/ 	.byte	0x01
	.zero		1


	//----- nvinfo : EIATTR_MERCURY_ISA_VERSION
	.align		4
        /*0024*/ 	.byte	0x03, 0x5f
        /*0026*/ 	.short	0x0101


	//----- nvinfo : EIATTR_INT_WARP_WIDE_INSTR_OFFSETS
	.align		4
        /*0028*/ 	.byte	0x04, 0x31
        /*002a*/ 	.short	(.L_1503 - .L_1502)


	//   ....[0]....
.L_1502:
        /*002c*/ 	.word	0x00000fb0


	//   ....[1]....
        /*0030*/ 	.word	0x00000ff0


	//   ....[2]....
        /*0034*/ 	.word	0x00001010


	//   ....[3]....
        /*0038*/ 	.word	0x00001040


	//   ....[4]....
        /*003c*/ 	.word	0x00001210


	//   ....[5]....
        /*0040*/ 	.word	0x00001270


	//   ....[6]....
        /*0044*/ 	.word	0x000012a0


	//   ....[7]....
        /*0048*/ 	.word	0x000012c0


	//   ....[8]....
        /*004c*/ 	.word	0x00001560


	//   ....[9]....
        /*0050*/ 	.word	0x00001640


	//   ....[10]....
        /*0054*/ 	.word	0x00001650


	//   ....[11]....
        /*0058*/ 	.word	0x00001730


	//   ....[12]....
        /*005c*/ 	.word	0x00001890


	//   ....[13]....
        /*0060*/ 	.word	0x000018b0


	//----- nvinfo : EIATTR_COOP_GROUP_MASK_REGIDS
	.align		4
.L_1503:
        /*0064*/ 	.byte	0x04, 0x29
        /*0066*/ 	.short	(.L_1505 - .L_1504)


	//   ....[0]....
.L_1504:
        /*0068*/ 	.word	0xffffffff


	//   ....[1]....
        /*006c*/ 	.word	0xffffffff


	//   ....[2]....
        /*0070*/ 	.word	0xffffffff


	//   ....[3]....
        /*0074*/ 	.word	0xffffffff


	//   ....[4]....
        /*0078*/ 	.word	0xffffffff


	//   ....[5]....
        /*007c*/ 	.word	0xffffffff


	//   ....[6]....
        /*0080*/ 	.word	0xffffffff


	//   ....[7]....
        /*0084*/ 	.word	0xffffffff


	//   ....[8]....
        /*0088*/ 	.word	0xffffffff


	//   ....[9]....
        /*008c*/ 	.word	0xffffffff


	//----- nvinfo : EIATTR_COOP_GROUP_INSTR_OFFSETS
	.align		4
.L_1505:
        /*0090*/ 	.byte	0x04, 0x28
        /*0092*/ 	.short	(.L_1507 - .L_1506)


	//   ....[0]....
.L_1506:
        /*0094*/ 	.word	0x000006e0


	//   ....[1]....
        /*0098*/ 	.word	0x000006f0


	//   ....[2]....
        /*009c*/ 	.word	0x00000720


	//   ....[3]....
        /*00a0*/ 	.word	0x00000740


	//   ....[4]....
        /*00a4*/ 	.word	0x00000770


	//   ....[5]....
        /*00a8*/ 	.word	0x00000790


	//   ....[6]....
        /*00ac*/ 	.word	0x000007c0


	//   ....[7]....
        /*00b0*/ 	.word	0x000007e0


	//   ....[8]....
        /*00b4*/ 	.word	0x00000830


	//   ....[9]....
        /*00b8*/ 	.word	0x00000840


	//----- nvinfo : EIATTR_VRC_CTA_INIT_COUNT
	.align		4
.L_1507:
        /*00bc*/ 	.byte	0x02, 0x4a
	.zero		1
	.zero		1


	//----- nvinfo : EIATTR_EXIT_INSTR_OFFSETS
	.align		4
        /*00c0*/ 	.byte	0x04, 0x1c
        /*00c2*/ 	.short	(.L_1509 - .L_1508)


	//   ....[0]....
.L_1508:
        /*00c4*/ 	.word	0x00000070


	//   ....[1]....
        /*00c8*/ 	.word	0x00002480


	//----- nvinfo : EIATTR_MAX_THREADS
	.align		4
.L_1509:
        /*00cc*/ 	.byte	0x04, 0x05
        /*00ce*/ 	.short	(.L_1511 - .L_1510)
.L_1510:
        /*00d0*/ 	.word	0x00000200
        /*00d4*/ 	.word	0x00000001
        /*00d8*/ 	.word	0x00000001


	//----- nvinfo : EIATTR_CRS_STACK_SIZE
	.align		4
.L_1511:
        /*00dc*/ 	.byte	0x04, 0x1e
        /*00de*/ 	.short	(.L_1513 - .L_1512)
.L_1512:
        /*00e0*/ 	.word	0x00000000


	//----- nvinfo : EIATTR_CBANK_PARAM_SIZE
	.align		4
.L_1513:
        /*00e4*/ 	.byte	0x03, 0x19
        /*00e6*/ 	.short	0x00a0


	//----- nvinfo : EIATTR_PARAM_CBANK
	.align		4
        /*00e8*/ 	.byte	0x04, 0x0a
        /*00ea*/ 	.short	(.L_1515 - .L_1514)
	.align		4
.L_1514:
        /*00ec*/ 	.word	index@(.nv.constant0._Z35group_norm_nhwc_fwd_one_pass_kernelI11Fp16IOBf16WLi64ELi32ELi512EEv26Group_norm_nhwc_fwd_params)
        /*00f0*/ 	.short	0x0380
        /*00f2*/ 	.short	0x00a0


	//----- nvinfo : EIATTR_SW_WAR
	.align		4
.L_1515:
        /*00f4*/ 	.byte	0x04, 0x36
        /*00f6*/ 	.short	(.L_1517 - .L_1516)
.L_1516:
        /*00f8*/ 	.word	0x00000008
.L_1517:


//--------------------- .nv.info._Z35group_norm_nhwc_fwd_one_pass_kernelI11Fp16IOBf16WLi128ELi32ELi512EEv26Group_norm_nhwc_fwd_params --------------------------
	.section	.nv.info._Z35group_norm_nhwc_fwd_one_pass_kernelI11Fp16IOBf16WLi128ELi32ELi512EEv26Group_norm_nhwc_fwd_params,"",@"SHT_CUDA_INFO"
	.sectionflags	@""
	.align	4


	//----- nvinfo : EIATTR_CUDA_API_VERSION
	.align		4
        /*0000*/ 	.byte	0x04, 0x37
        /*0002*/ 	.short	(.L_1519 - .L_1518)
.L_1518:
        /*0004*/ 	.word	0x00000082


	//----- nvinfo : EIATTR_KPARAM_INFO
	.align		4
.L_1519:
        /*0008*/ 	.byte	0x04, 0x17
        /*000a*/ 	.short	(.L_1521 - .L_1520)
.L_1520:
        /*000c*/ 	.word	0x00000000
        /*0010*/ 	.short	0x0000
        /*0012*/ 	.short	0x0000
        /*0014*/ 	.byte	0x00, 0xf0, 0x81, 0x02


	//----- nvinfo : EIATTR_SPARSE_MMA_MASK
	.align		4
.L_1521:
        /*0018*/ 	.byte	0x03, 0x50
        /*001a*/ 	.short	0x0000


	//----- nvinfo : EIATTR_MAXREG_COUNT
	.align		4
        /*001c*/ 	.byte	0x03, 0x1b
        /*001e*/ 	.short	0x0080


	//----- nvinfo : EIATTR_NUM_BARRIERS
	.align		4
        /*0020*/ 	.byte	0x02, 0x4c
        /*0022*/ 	.byte	0x01
	.zero		1


	//----- nvinfo : EIATTR_MERCURY_ISA_VERSION
	.align		4
        /*0024*/ 	.byte	0x03, 0x5f
        /*0026*/ 	.short	0x0101


	//----- nvinfo : EIATTR_INT_WARP_WIDE_INSTR_OFFSETS
	.align		4
        /*0028*/ 	.byte	0x04, 0x31
        /*002a*/ 	.short	(.L_1523 - .L_1522)


	//   ....[0]....
.L_1522:
        /*002c*/ 	.word	0x00001280


	//   ....[1]....
        /*0030*/ 	.word	0x000012f0


	//   ....[2]....
        /*0034*/ 	.word	0x00001300


	//   ....[3]....
        /*0038*/ 	.word	0x00001330


	//   ....[4]....
        /*003c*/ 	.word	0x000014f0


	//   ....[5]....
        /*0040*/ 	.word	0x00001550


	//   ....[6]....
        /*0044*/ 	.word	0x00001570


	//   ....[7]....
        /*0048*/ 	.word	0x000015a0


	//   ....[8]....
        /*004c*/ 	.word	0x000018d0


	//   ....[9]....
        /*0050*/ 	.word	0x000018f0


	//   ....[10]....
        /*0054*/ 	.word	0x00001910


	//   ....[11]....
        /*0058*/ 	.word	0x00001930


	//   ....[12]....
        /*005c*/ 	.word	0x00001b90


	//   ....[13]....
        /*0060*/ 	.word	0x00001bb0


	//----- nvinfo : EIATTR_COOP_GROUP_MASK_REGIDS
	.align		4
.L_1523:
        /*0064*/ 	.byte	0x04, 0x29
        /*0066*/ 	.short	(.L_1525 - .L_1524)


	//   ....[0]....
.L_1524:
        /*0068*/ 	.word	0xffffffff


	//   ....[1]....
        /*006c*/ 	.word	0xffffffff


	//   ....[2]....
        /*0070*/ 	.word	0xffffffff


	//   ....[3]....
        /*0074*/ 	.word	0xffffffff


	//   ....[4]....
        /*0078*/ 	.word	0xffffffff


	//   ....[5]....
        /*007c*/ 	.word	0xffffffff


	//   ....[6]....
        /*0080*/ 	.word	0xffffffff


	//   ....[7]....
        /*0084*/ 	.word	0xffffffff


	//   ....[8]....
        /*0088*/ 	.word	0xffffffff


	//   ....[9]....
        /*008c*/ 	.word	0xffffffff


	//----- nvinfo : EIATTR_COOP_GROUP_INSTR_OFFSETS
	.align		4
.L_1525:
        /*0090*/ 	.byte	0x04, 0x28
        /*0092*/ 	.short	(.L_1527 - .L_1526)


	//   ....[0]....
.L_1526:
        /*0094*/ 	.word	0x000009c0


	//   ....[1]....
        /*0098*/ 	.word	0x000009d0


	//   ....[2]....
        /*009c*/ 	.word	0x00000a00


	//   ....[3]....
        /*00a0*/ 	.word	0x00000a10


	//   ....[4]....
        /*00a4*/ 	.word	0x00000a50


	//   ....[5]....
        /*00a8*/ 	.word	0x00000a60


	//   ....[6]....
        /*00ac*/ 	.word	0x00000aa0


	//   ....[7]....
        /*00b0*/ 	.word	0x00000ab0


	//   ....[8]....
        /*00b4*/ 	.word	0x00000b10


	//   ....[9]....
        /*00b8*/ 	.word	0x00000b20


	//----- nvinfo : EIATTR_VRC_CTA_INIT_COUNT
	.align		4
.L_1527:
        /*00bc*/ 	.byte	0x02, 0x4a
	.zero		1
	.zero		1


	//----- nvinfo : EIATTR_EXIT_INSTR_OFFSETS
	.align		4
        /*00c0*/ 	.byte	0x04, 0x1c
        /*00c2*/ 	.short	(.L_1529 - .L_1528)


	//   ....[0]....
.L_1528:
        /*00c4*/ 	.word	0x00000070


	//   ....[1]....
        /*00c8*/ 	.word	0x00002f40


	//----- nvinfo : EIATTR_MAX_THREADS
	.align		4
.L_1529:
        /*00cc*/ 	.byte	0x04, 0x05
        /*00ce*/ 	.short	(.L_1531 - .L_1530)
.L_1530:
        /*00d0*/ 	.word	0x00000200
        /*00d4*/ 	.word	0x00000001
        /*00d8*/ 	.word	0x00000001


	//----- nvinfo : EIATTR_CRS_STACK_SIZE
	.align		4
.L_1531:
        /*00dc*/ 	.byte	0x04, 0x1e
        /*00de*/ 	.short	(.L_1533 - .L_1532)
.L_1532:
        /*00e0*/ 	.word	0x00000000


	//----- nvinfo : EIATTR_CBANK_PARAM_SIZE
	.align		4
.L_1533:
        /*00e4*/ 	.byte	0x03, 0x19
        /*00e6*/ 	.short	0x00a0


	//----- nvinfo : EIATTR_PARAM_CBANK
	.align		4
        /*00e8*/ 	.byte	0x04, 0x0a
        /*00ea*/ 	.short	(.L_1535 - .L_1534)
	.align		4
.L_1534:
        /*00ec*/ 	.word	index@(.nv.constant0._Z35group_norm_nhwc_fwd_one_pass_kernelI11Fp16IOBf16WLi128ELi32ELi512EEv26Group_norm_nhwc_fwd_params)
        /*00f0*/ 	.short	0x0380
        /*00f2*/ 	.short	0x00a0


	//----- nvinfo : EIATTR_SW_WAR
	.align		4
.L_1535:
        /*00f4*/ 	.byte	0x04, 0x36
        /*00f6*/ 	.short	(.L_1537 - .L_1536)
.L_1536:
        /*00f8*/ 	.word	0x00000008
.L_1537:


//--------------------- .nv.info._Z35group_norm_nhwc_fwd_one_pass_kernelI11Fp16IOBf16WLi256ELi32ELi512EEv26Group_norm_nhwc_fwd_params --------------------------
	.section	.nv.info._Z35group_norm_nhwc_fwd_one_pass_kernelI11Fp16IOBf16WLi256ELi32ELi512EEv26Group_norm_nhwc_fwd_params,"",@"SHT_CUDA_INFO"
	.sectionflags	@""
	.align	4


	//----- nvinfo : EIATTR_CUDA_API_VERSION
	.align		4
        /*0000*/ 	.byte	0x04, 0x37
        /*0002*/ 	.short	(.L_1539 - .L_1538)
.L_1538:
        /*0004*/ 	.word	0x00000082


	//----- nvinfo : EIATTR_KPARAM_INFO
	.align		4
.L_1539:
        /*0008*/ 	.byte	0x04, 0x17
        /*000a*/ 	.short	(.L_1541 - .L_1540)
.L_1540:
        /*000c*/ 	.word	0x00000000
        /*0010*/ 	.short	0x0000
        /*0012*/ 	.short	0x0000
        /*0014*/ 	.byte	0x00, 0xf0, 0x81, 0x02


	//----- nvinfo : EIATTR_SPARSE_MMA_MASK
	.align		4
.L_1541:
        /*0018*/ 	.byte	0x03, 0x50
        /*001a*/ 	.short	0x0000


	//----- nvinfo : EIATTR_MAXREG_COUNT
	.align		4
        /*001c*/ 	.byte	0x03, 0x1b
        /*001e*/ 	.short	0x0080


	//----- nvinfo : EIATTR_NUM_BARRIERS
	.align		4
        /*0020*/ 	.byte	0x02, 0x4c
        /*0022*/ 	.byte	0x01
	.zero		1


	//----- nvinfo : EIATTR_MERCURY_ISA_VERSION
	.align		4
        /*0024*/ 	.byte	0x03, 0x5f
        /*0026*/ 	.short	0x0101


	//----- nvinfo : EIATTR_COOP_GROUP_MASK_REGIDS
	.align		4
        /*0028*/ 	.byte	0x04, 0x29
        /*002a*/ 	.short	(.L_1543 - .L_1542)


	//   ....[0]....
.L_1542:
        /*002c*/ 	.word	0xffffffff


	//   ....[1]....
        /*0030*/ 	.word	0xffffffff


	//   ....[2]....
        /*0034*/ 	.word	0xffffffff


	//   ....[3]....
        /*0038*/ 	.word	0xffffffff


	//   ....[4]....
        /*003c*/ 	.word	0xffffffff


	//   ....[5]....
        /*0040*/ 	.word	0xffffffff


	//   ....[6]....
        /*0044*/ 	.word	0xffffffff


	//   ....[7]....
        /*0048*/ 	.word	0xffffffff


	//   ....[8]....
        /*004c*/ 	.word	0xffffffff


	//   ....[9]....
        /*0050*/ 	.word	0xffffffff


	//----- nvinfo : EIATTR_COOP_GROUP_INSTR_OFFSETS
	.align		4
.L_1543:
        /*0054*/ 	.byte	0x04, 0x28
        /*0056*/ 	.short	(.L_1545 - .L_1544)


	//   ....[0]....
.L_1544:
        /*0058*/ 	.word	0x00000fe0


	//   ....[1]....
        /*005c*/ 	.word	0x00000ff0


	//   ....[2]....
        /*0060*/ 	.word	0x00001020


	//   ....[3]....
        /*0064*/ 	.word	0x00001030


	//   ....[4]....
        /*0068*/ 	.word	0x00001070


	//   ....[5]....
        /*006c*/ 	.word	0x00001080


	//   ....[6]....
        /*0070*/ 	.word	0x000010c0


	//   ....[7]....
        /*0074*/ 	.word	0x000010d0


	//   ....[8]....
        /*0078*/ 	.word	0x00001130


	//   ....[9]....
        /*007c*/ 	.word	0x00001140


	//----- nvinfo : EIATTR_VRC_CTA_INIT_COUNT
	.align		4
.L_1545:
        /*0080*/ 	.byte	0x02, 0x4a
	.zero		1
	.zero		1


	//----- nvinfo : EIATTR_EXIT_INSTR_OFFSETS
	.align		4
        /*0084*/ 	.byte	0x04, 0x1c
        /*0086*/ 	.short	(.L_1547 - .L_1546)


	//   ....[0]....
.L_1546:
        /*0088*/ 	.word	0x00000060


	//   ....[1]....
        /*008c*/ 	.word	0x00003e10


	//----- nvinfo : EIATTR_MAX_THREADS
	.align		4
.L_1547:
        /*0090*/ 	.byte	0x04, 0x05
        /*0092*/ 	.short	(.L_1549 - .L_1548)
.L_1548:
        /*0094*/ 	.word	0x00000200
        /*0098*/ 	.word	0x00000001
        /*009c*/ 	.word	0x00000001


	//----- nvinfo : EIATTR_CRS_STACK_SIZE
	.align		4
.L_1549:
        /*00a0*/ 	.byte	0x04, 0x1e
        /*00a2*/ 	.short	(.L_1551 - .L_1550)
.L_1550:
        /*00a4*/ 	.word	0x00000000


	//----- nvinfo : EIATTR_CBANK_PARAM_SIZE
	.align		4
.L_1551:
        /*00a8*/ 	.byte	0x03, 0x19
        /*00aa*/ 	.short	0x00a0


	//----- nvinfo : EIATTR_PARAM_CBANK
	.align		4
        /*00ac*/ 	.byte	0x04, 0x0a
        /*00ae*/ 	.short	(.L_1553 - .L_1552)
	.align		4
.L_1552:
        /*00b0*/ 	.word	index@(.nv.constant0._Z35group_norm_nhwc_fwd_one_pass_kernelI11Fp16IOBf16WLi256ELi32ELi512EEv26Group_norm_nhwc_fwd_params)
        /*00b4*/ 	.short	0x0380
        /*00b6*/ 	.short	0x00a0


	//----- nvinfo : EIATTR_SW_WAR
	.align		4
.L_1553:
        /*00b8*/ 	.byte	0x04, 0x36
        /*00ba*/ 	.short	(.L_1555 - .L_1554)
.L_1554:
        /*00bc*/ 	.word	0x00000008
.L_1555:


//--------------------- .nv.info._Z35group_norm_nhwc_fwd_one_pass_kernelI11Fp16IOBf16WLi512ELi32ELi512EEv26Group_norm_nhwc_fwd_params --------------------------
	.section	.nv.info._Z35group_norm_nhwc_fwd_one_pass_kernelI11Fp16IOBf16WLi512ELi32ELi512EEv26Group_norm_nhwc_fwd_params,"",@"SHT_CUDA_INFO"
	.sectionflags	@""
	.align	4


	//----- nvinfo : EIATTR_CUDA_API_VERSION
	.align		4
        /*0000*/ 	.byte	0x04, 0x37
        /*0002*/ 	.short	(.L_1557 - .L_1556)
.L_1556:
        /*0004*/ 	.word	0x00000082


	//----- nvinfo : EIATTR_KPARAM_INFO
	.align		4
.L_1557:
        /*0008*/ 	.byte	0x04, 0x17
        /*000a*/ 	.short	(.L_1559 - .L_1558)
.L_1558:
        /*000c*/ 	.word	0x00000000
        /*0010*/ 	.short	0x0000
        /*0012*/ 	.short	0x0000
        /*0014*/ 	.byte	0x00, 0xf0, 0x81, 0x02


	//----- nvinfo : EIATTR_SPARSE_MMA_MASK
	.align		4
.L_1559:
        /*0018*/ 	.byte	0x03, 0x50
        /*001a*/ 	.short	0x0000


	//----- nvinfo : EIATTR_MAXREG_COUNT
	.align		4
        /*001c*/ 	.byte	0x03, 0x1b
        /*001e*/ 	.short	0x0080


	//----- nvinfo : EIATTR_NUM_BARRIERS
	.align		4
        /*0020*/ 	.byte	0x02, 0x4c
        /*0022*/ 	.byte	0x01
	.zero		1


	//----- nvinfo : EIATTR_MERCURY_ISA_VERSION
	.align		4
        /*0024*/ 	.byte	0x03, 0x5f
        /*0026*/ 	.short	0x0101


	//----- nvinfo : EIATTR_COOP_GROUP_MASK_REGIDS
	.align		4
        /*0028*/ 	.byte	0x04, 0x29
        /*002a*/ 	.short	(.L_1561 - .L_1560)


	//   ....[0]....
.L_1560:
        /*002c*/ 	.word	0xffffffff


	//   ....[1]....
        /*0030*/ 	.word	0xffffffff


	//   ....[2]....
        /*0034*/ 	.word	0xffffffff


	//   ....[3]....
        /*0038*/ 	.word	0xffffffff


	//   ....[4]....
        /*003c*/ 	.word	0xffffffff


	//   ....[5]....
        /*0040*/ 	.word	0xffffffff


	//   ....[6]....
        /*0044*/ 	.word	0xffffffff


	//   ....[7]....
        /*0048*/ 	.word	0xffffffff


	//   ....[8]....
        /*004c*/ 	.word	0xffffffff


	//   ....[9]....
        /*0050*/ 	.word	0xffffffff


	//----- nvinfo : EIATTR_COOP_GROUP_INSTR_OFFSETS
	.align		4
.L_1561:
        /*0054*/ 	.byte	0x04, 0x28
        /*0056*/ 	.short	(.L_1563 - .L_1562)


	//   ....[0]....
.L_1562:
        /*0058*/ 	.word	0x00001ab0


	//   ....[1]....
        /*005c*/ 	.word	0x00001ac0


	//   ....[2]....
        /*0060*/ 	.word	0x00001af0


	//   ....[3]....
        /*0064*/ 	.word	0x00001b00


	//   ....[4]....
        /*0068*/ 	.word	0x00001b40


	//   ....[5]....
        /*006c*/ 	.word	0x00001b50


	//   ....[6]....
        /*0070*/ 	.word	0x00001b90


	//   ....[7]....
        /*0074*/ 	.word	0x00001ba0


	//   ....[8]....
        /*0078*/ 	.word	0x00001c20


	//   ....[9]....
        /*007c*/ 	.word	0x00001c30


	//----- nvinfo : EIATTR_VRC_CTA_INIT_COUNT
	.align		4
.L_1563:
        /*0080*/ 	.byte	0x02, 0x4a
	.zero		1
	.zero		1


	//----- nvinfo : EIATTR_EXIT_INSTR_OFFSETS
	.align		4
        /*0084*/ 	.byte	0x04, 0x1c
        /*0086*/ 	.short	(.L_1565 - .L_1564)


	//   ....[0]....
.L_1564:
        /*0088*/ 	.word	0x00000060


	//   ....[1]....
        /*008c*/ 	.word	0x00006500


	//----- nvinfo : EIATTR_MAX_THREADS
	.align		4
.L_1565:
        /*0090*/ 	.byte	0x04, 0x05
        /*0092*/ 	.short	(.L_1567 - .L_1566)
.L_1566:
        /*0094*/ 	.word	0x00000200
        /*0098*/ 	.word	0x00000001
        /*009c*/ 	.word	0x00000001


	//----- nvinfo : EIATTR_CRS_STACK_SIZE
	.align		4
.L_1567:
        /*00a0*/ 	.byte	0x04, 0x1e
        /*00a2*/ 	.short	(.L_1569 - .L_1568)
.L_1568:
        /*00a4*/ 	.word	0x00000000


	//----- nvinfo : EIATTR_CBANK_PARAM_SIZE
	.align		4
.L_1569:
        /*00a8*/ 	.byte	0x03, 0x19
        /*00aa*/ 	.short	0x00a0


	//----- nvinfo : EIATTR_PARAM_CBANK
	.align		4
        /*00ac*/ 	.byte	0x04, 0x0a
        /*00ae*/ 	.short	(.L_1571 - .L_1570)
	.align		4
.L_1570:
        /*00b0*/ 	.word	index@(.nv.constant0._Z35group_norm_nhwc_fwd_one_pass_kernelI11Fp16IOBf16WLi512ELi32ELi512EEv26Group_norm_nhwc_fwd_params)
        /*00b4*/ 	.short	0x0380
        /*00b6*/ 	.short	0x00a0


	//----- nvinfo : EIATTR_SW_WAR
	.align		4
.L_1571:
        /*00b8*/ 	.byte	0x04, 0x36
        /*00ba*/ 	.short	(.L_1573 - .L_1572)
.L_1572:
        /*00bc*/ 	.word	0x00000008
.L_1573:


//--------------------- .nv.info._Z35group_norm_nhwc_fwd_one_pass_kernelI11Fp16IOFp16WLi64ELi32ELi512EEv26Group_norm_nhwc_fwd_params --------------------------
	.section	.nv.info._Z35group_norm_nhwc_fwd_one_pass_kernelI11Fp16IOFp16WLi64ELi32ELi512EEv26Group_norm_nhwc_fwd_params,"",@"SHT_CUDA_INFO"
	.sectionflags	@""
	.align	4


	//----- nvinfo : EIATTR_CUDA_API_VERSION
	.align		4
        /*0000*/ 	.byte	0x04, 0x37
        /*0002*/ 	.short	(.L_1575 - .L_1574)
.L_1574:
        /*0004*/ 	.word	0x00000082


	//----- nvinfo : EIATTR_KPARAM_INFO
	.align		4
.L_1575:
        /*0008*/ 	.byte	0x04, 0x17
        /*000a*/ 	.short	(.L_1577 - .L_1576)
.L_1576:
        /*000c*/ 	.word	0x00000000
        /*0010*/ 	.short	0x0000
        /*0012*/ 	.short	0x0000
        /*0014*/ 	.byte	0x00, 0xf0, 0x81, 0x02


	//----- nvinfo : EIATTR_SPARSE_MMA_MASK
	.align		4
.L_1577:
        /*0018*/ 	.byte	0x03, 0x50
        /*001a*/ 	.short	0x0000


	//----- nvinfo : EIATTR_MAXREG_COUNT
	.align		4
        /*001c*/ 	.byte	0x03, 0x1b
        /*001e*/ 	.short	0x0080


	//----- nvinfo : EIATTR_NUM_BARRIERS
	.align		4
        /*0020*/ 	.byte	0x02, 0x4c
        /*0022*/ 	.byte	0x01
	.zero		1


	//----- nvinfo : EIATTR_MERCURY_ISA_VERSION
	.align		4
        /*0024*/ 	.byte	0x03, 0x5f
        /*0026*/ 	.short	0x0101


	//----- nvinfo : EIATTR_INT_WARP_WIDE_INSTR_OFFSETS
	.align		4
        /*0028*/ 	.byte	0x04, 0x31
        /*002a*/ 	.short	(.L_1579 - .L_1578)


	//   ....[0]....
.L_1578:
        /*002c*/ 	.word	0x00000fc0


	//   ....[1]....
        /*0030*/ 	.word	0x00000ff0


	//   ....[2]....
        /*0034*/ 	.word	0x00001000


	//   ....[3]....
        /*0038*/ 	.word	0x00001040


	//   ....[4]....
        /*003c*/ 	.word	0x00001210


	//   ....[5]....
        /*0040*/ 	.word	0x00001270


	//   ....[6]....
        /*0044*/ 	.word	0x000012a0


	//   ....[7]....
        /*0048*/ 	.word	0x000012c0


	//   ....[8]....
        /*004c*/ 	.word	0x00001560


	//   ....[9]....
        /*0050*/ 	.word	0x00001640


	//   ....[10]....
        /*0054*/ 	.word	0x00001650


	//   ....[11]....
        /*0058*/ 	.word	0x00001730


	//   ....[12]....
        /*005c*/ 	.word	0x00001890


	//   ....[13]....
        /*0060*/ 	.word	0x000018b0


	//----- nvinfo : EIATTR_COOP_GROUP_MASK_REGIDS
	.align		4
.L_1579:
        /*0064*/ 	.byte	0x04, 0x29
        /*0066*/ 	.short	(.L_1581 - .L_1580)


	//   ....[0]....
.L_1580:
        /*0068*/ 	.word	0xffffffff


	//   ....[1]....
        /*006c*/ 	.word	0xffffffff


	//   ....[2]....
        /*0070*/ 	.word	0xffffffff


	//   ....[3]....
        /*0074*/ 	.word	0xffffffff


	//   ....[4]....
        /*0078*/ 	.word	0xffffffff


	//   ....[5]....
        /*007c*/ 	.word	0xffffffff


	//   ....[6]....
        /*0080*/ 	.word	0xffffffff


	//   ....[7]....
        /*0084*/ 	.word	0xffffffff


	//   ....[8]....
        /*0088*/ 	.word	0xffffffff


	//   ....[9]....
        /*008c*/ 	.word	0xffffffff


	//----- nvinfo : EIATTR_COOP_GROUP_INSTR_OFFSETS
	.align		4
.L_1581:
        /*0090*/ 	.byte	0x04, 0x28
        /*0092*/ 	.short	(.L_1583 - .L_1582)


	//   ....[0]....
.L_1582:
        /*0094*/ 	.word	0x000006e0


	//   ....[1]....
        /*0098*/ 	.word	0x000006f0


	//   ....[2]....
        /*009c*/ 	.word	0x00000720


	//   ....[3]....
        /*00a0*/ 	.word	0x00000740


	//   ....[4]....
        /*00a4*/ 	.word	0x00000770


	//   ....[5]....
        /*00a8*/ 	.word	0x00000790


	//   ....[6]....
        /*00ac*/ 	.word	0x000007c0


	//   ....[7]....
        /*00b0*/ 	.word	0x000007e0


	//   ....[8]....
        /*00b4*/ 	.word	0x00000830


	//   ....[9]....
        /*00b8*/ 	.word	0x00000840


	//----- nvinfo : EIATTR_VRC_CTA_INIT_COUNT
	.align		4
.L_1583:
        /*00bc*/ 	.byte	0x02, 0x4a
	.zero		1
	.zero		1


	//----- nvinfo : EIATTR_EXIT_INSTR_OFFSETS
	.align		4
        /*00c0*/ 	.byte	0x04, 0x1c
        /*00c2*/ 	.short	(.L_1585 - .L_1584)


	//   ....[0]....
.L_1584:
        /*00c4*/ 	.word	0x00000070


	//   ....[1]....
        /*00c8*/ 	.word	0x00002480


	//----- nvinfo : EIATTR_MAX_THREADS
	.align		4
.L_1585:
        /*00cc*/ 	.byte	0x04, 0x05
        /*00ce*/ 	.short	(.L_1587 - .L_1586)
.L_1586:
        /*00d0*/ 	.word	0x00000200
        /*00d4*/ 	.word	0x00000001
        /*00d8*/ 	.word	0x00000001


	//----- nvinfo : EIATTR_CRS_STACK_SIZE
	.align		4
.L_1587:
        /*00dc*/ 	.byte	0x04, 0x1e
        /*00de*/ 	.short	(.L_1589 - .L_1588)
.L_1588:
        /*00e0*/ 	.word	0x00000000


	//----- nvinfo : EIATTR_CBANK_PARAM_SIZE
	.align		4
.L_1589:
        /*00e4*/ 	.byte	0x03, 0x19
        /*00e6*/ 	.short	0x00a0


	//----- nvinfo : EIATTR_PARAM_CBANK
	.align		4
        /*00e8*/ 	.byte	0x04, 0x0a
        /*00ea*/ 	.short	(.L_1591 - .L_1590)
	.align		4
.L_1590:
        /*00ec*/ 	.word	index@(.nv.constant0._Z35group_norm_nhwc_fwd_one_pass_kernelI11Fp16IOFp16WLi64ELi32ELi512EEv26Group_norm_nhwc_fwd_params)
        /*00f0*/ 	.short	0x0380
        /*00f2*/ 	.short	0x00a0


	//----- nvinfo : EIATTR_SW_WAR
	.align		4
.L_1591:
        /*00f4*/ 	.byte	0x04, 0x36
        /*00f6*/ 	.short	(.L_1593 - .L_1592)
.L_1592:
        /*00f8*/ 	.word	0x00000008
.L_1593:


//--------------------- .nv.info._Z35group_norm_nhwc_fwd_one_pass_kernelI11Fp16IOFp16WLi128ELi32ELi512EEv26Group_norm_nhwc_fwd_params --------------------------
	.section	.nv.info._Z35group_norm_nhwc_fwd_one_pass_kernelI11Fp16IOFp16WLi128ELi32ELi512EEv26Group_norm_nhwc_fwd_params,"",@"SHT_CUDA_INFO"
	.sectionflags	@""
	.align	4


	//----- nvinfo : EIATTR_CUDA_API_VERSION
	.align		4
        /*0000*/ 	.byte	0x04, 0x37
        /*0002*/ 	.short	(.L_1595 - .L_1594)
.L_1594:
        /*0004*/ 	.word	0x00000082


	//----- nvinfo : EIATTR_KPARAM_INFO
	.align		4
.L_1595:
        /*0008*/ 	.byte	0x04, 0x17
        /*000a*/ 	.short	(.L_1597 - .L_1596)
.L_1596:
        /*000c*/ 	.word	0x00000000
        /*0010*/ 	.short	0x0000
        /*0012*/ 	.short	0x0000
        /*0014*/ 	.byte	0x00, 0xf0, 0x81, 0x02


	//----- nvinfo : EIATTR_SPARSE_MMA_MASK
	.align		4
.L_1597:
        /*0018*/ 	.byte	0x03, 0x50
        /*001a*/ 	.short	0x0000


	//----- nvinfo : EIATTR_MAXREG_COUNT
	.align		4
        /*001c*/ 	.byte	0x03, 0x1b
        /*001e*/ 	.short	0x0080


	//----- nvinfo : EIATTR_NUM_BARRIERS
	.align		4
        /*0020*/ 	.byte	0x02, 0x4c
        /*0022*/ 	.byte	0x01
	.zero		1


	//----- nvinfo : EIATTR_MERCURY_ISA_VERSION
	.align		4
        /*0024*/ 	.byte	0x03, 0x5f
        /*0026*/ 	.short	0x0101


	//----- nvinfo : EIATTR_INT_WARP_WIDE_INSTR_OFFSETS
	.align		4
        /*0028*/ 	.byte	0x04, 0x31
        /*002a*/ 	.short	(.L_1599 - .L_1598)


	//   ....[0]....
.L_1598:
        /*002c*/ 	.word	0x00001280


	//   ....[1]....
        /*0030*/ 	.word	0x000012e0


	//   ....[2]....
        /*0034*/ 	.word	0x00001300


	//   ....[3]....
        /*0038*/ 	.word	0x00001330


	//   ....[4]....
        /*003c*/ 	.word	0x000014f0


	//   ....[5]....
        /*0040*/ 	.word	0x00001550


	//   ....[6]....
        /*0044*/ 	.word	0x00001570


	//   ....[7]....
        /*0048*/ 	.word	0x000015a0


	//   ....[8]....
        /*004c*/ 	.word	0x000018d0


	//   ....[9]....
        /*0050*/ 	.word	0x000018f0


	//   ....[10]....
        /*0054*/ 	.word	0x00001910


	//   ....[11]....
        /*0058*/ 	.word	0x00001930


	//   ....[12]....
        /*005c*/ 	.word	0x00001b90


	//   ....[13]....
        /*0060*/ 	.word	0x00001bb0


	//----- nvinfo : EIATTR_COOP_GROUP_MASK_REGIDS
	.align		4
.L_1599:
        /*0064*/ 	.byte	0x04, 0x29
        /*0066*/ 	.short	(.L_1601 - .L_1600)


	//   ....[0]....
.L_1600:
        /*0068*/ 	.word	0xffffffff


	//   ....[1]....
        /*006c*/ 	.word	0xffffffff


	//   ....[2]....
        /*0070*/ 	.word	0xffffffff


	//   ....[3]....
        /*0074*/ 	.word	0xffffffff


	//   ....[4]....
        /*0078*/ 	.word	0xffffffff


	//   ....[5]....
        /*007c*/ 	.word	0xffffffff


	//   ....[6]....
        /*0080*/ 	.word	0xffffffff


	//   ....[7]....
        /*0084*/ 	.word	0xffffffff


	//   ....[8]....
        /*0088*/ 	.word	0xffffffff


	//   ....[9]....
        /*008c*/ 	.word	0xffffffff


	//----- nvinfo : EIATTR_COOP_GROUP_INSTR_OFFSETS
	.align		4
.L_1601:
        /*0090*/ 	.byte	0x04, 0x28
        /*0092*/ 	.short	(.L_1603 - .L_1602)


	//   ....[0]....
.L_1602:
        /*0094*/ 	.word	0x000009c0


	//   ....[1]....
        /*0098*/ 	.word	0x000009d0


	//   ....[2]....
        /*009c*/ 	.word	0x00000a00


	//   ....[3]....
        /*00a0*/ 	.word	0x00000a10


	//   ....[4]....
        /*00a4*/ 	.word	0x00000a50


	//   ....[5]....
        /*00a8*/ 	.word	0x00000a60


	//   ....[6]....
        /*00ac*/ 	.word	0x00000aa0


	//   ....[7]....
        /*00b0*/ 	.word	0x00000ab0


	//   ....[8]....
        /*00b4*/ 	.word	0x00000b10


	//   ....[9]....
        /*00b8*/ 	.word	0x00000b20


	//----- nvinfo : EIATTR_VRC_CTA_INIT_COUNT
	.align		4
.L_1603:
        /*00bc*/ 	.byte	0x02, 0x4a
	.zero		1
	.zero		1


	//----- nvinfo : EIATTR_EXIT_INSTR_OFFSETS
	.align		4
        /*00c0*/ 	.byte	0x04, 0x1c
        /*00c2*/ 	.short	(.L_1605 - .L_1604)


	//   ....[0]....
.L_1604:
        /*00c4*/ 	.word	0x00000070


	//   ....[1]....
        /*00c8*/ 	.word	0x00002f40


	//----- nvinfo : EIATTR_MAX_THREADS
	.align		4
.L_1605:
        /*00cc*/ 	.byte	0x04, 0x05
        /*00ce*/ 	.short	(.L_1607 - .L_1606)
.L_1606:
        /*00d0*/ 	.word	0x00000200
        /*00d4*/ 	.word	0x00000001
        /*00d8*/ 	.word	0x00000001


	//----- nvinfo : EIATTR_CRS_STACK_SIZE
	.align		4
.L_1607:
        /*00dc*/ 	.byte	0x04, 0x1e
        /*00de*/ 	.short	(.L_1609 - .L_1608)
.L_1608:
        /*00e0*/ 	.word	0x00000000


	//----- nvinfo : EIATTR_CBANK_PARAM_SIZE
	.align		4
.L_1609:
        /*00e4*/ 	.byte	0x03, 0x19
        /*00e6*/ 	.short	0x00a0


	//----- nvinfo : EIATTR_PARAM_CBANK
	.align		4
        /*00e8*/ 	.byte	0x04, 0x0a
        /*00ea*/ 	.short	(.L_1611 - .L_1610)
	.align		4
.L_1610:
        /*00ec*/ 	.word	index@(.nv.constant0._Z35group_norm_nhwc_fwd_one_pass_kernelI11Fp16IOFp16WLi128ELi32ELi512EEv26Group_norm_nhwc_fwd_params)
        /*00f0*/ 	.short	0x0380
        /*00f2*/ 	.short	0x00a0


	//----- nvinfo : EIATTR_SW_WAR
	.align		4
.L_1611:
        /*00f4*/ 	.byte	0x04, 0x36
        /*00f6*/ 	.short	(.L_1613 - .L_1612)
.L_1612:
        /*00f8*/ 	.word	0x00000008
.L_1613:


//--------------------- .nv.info._Z35group_norm_nhwc_fwd_one_pass_kernelI11Fp16IOFp16WLi256ELi32ELi512EEv26Group_norm_nhwc_fwd_params --------------------------
	.section	.nv.info._Z35group_norm_nhwc_fwd_one_pass_kernelI11Fp16IOFp16WLi256ELi32ELi512EEv26Group_norm_nhwc_fwd_params,"",@"SHT_CUDA_INFO"
	.sectionflags	@""
	.align	4


	//----- nvinfo : EIATTR_CUDA_API_VERSION
	.align		4
        /*0000*/ 	.byte	0x04, 0x37
        /*0002*/ 	.short	(.L_1615 - .L_1614)
.L_1614:
        /*0004*/ 	.word	0x00000082


	//----- nvinfo : EIATTR_KPARAM_INFO
	.align		4
.L_1615:
        /*0008*/ 	.byte	0x04, 0x17
        /*000a*/ 	.short	(.L_1617 - .L_1616)
.L_1616:
        /*000c*/ 	.word	0x00000000
        /*0010*/ 	.short	0x0000
        /*0012*/ 	.short	0x0000
        /*0014*/ 	.byte	0x00, 0xf0, 0x81, 0x02


	//----- nvinfo : EIATTR_SPARSE_MMA_MASK
	.align		4
.L_1617:
        /*0018*/ 	.byte	0x03, 0x50
        /*001a*/ 	.short	0x0000


	//----- nvinfo : EIATTR_MAXREG_COUNT
	.align		4
        /*001c*/ 	.byte	0x03, 0x1b
        /*001e*/ 	.short	0x0080


	//----- nvinfo : EIATTR_NUM_BARRIERS
	.align		4
        /*0020*/ 	.byte	0x02, 0x4c
        /*0022*/ 	.byte	0x01
	.zero		1


	//----- nvinfo : EIATTR_MERCURY_ISA_VERSION
	.align		4
        /*0024*/ 	.byte	0x03, 0x5f
        /*0026*/ 	.short	0x0101


	//----- nvinfo : EIATTR_COOP_GROUP_MASK_REGIDS
	.align		4
        /*0028*/ 	.byte	0x04, 0x29
        /*002a*/ 	.short	(.L_1619 - .L_1618)


	//   ....[0]....
.L_1618:
        /*002c*/ 	.word	0xffffffff


	//   ....[1]....
        /*0030*/ 	.word	0xffffffff


	//   ....[2]....
        /*0034*/ 	.word	0xffffffff


	//   ....[3]....
        /*0038*/ 	.word	0xffffffff


	//   ....[4]....
        /*003c*/ 	.word	0xffffffff


	//   ....[5]....
        /*0040*/ 	.word	0xffffffff


	//   ....[6]....
        /*0044*/ 	.word	0xffffffff


	//   ....[7]....
        /*0048*/ 	.word	0xffffffff


	//   ....[8]....
        /*004c*/ 	.word	0xffffffff


	//   ....[9]....
        /*0050*/ 	.word	0xffffffff


	//----- nvinfo : EIATTR_COOP_GROUP_INSTR_OFFSETS
	.align		4
.L_1619:
        /*0054*/ 	.byte	0x04, 0x28
        /*0056*/ 	.short	(.L_1621 - .L_1620)


	//   ....[0]....
.L_1620:
        /*0058*/ 	.word	0x00000fe0


	//   ....[1]....
        /*005c*/ 	.word	0x00000ff0


	//   ....[2]....
        /*0060*/ 	.word	0x00001020


	//   ....[3]....
        /*0064*/ 	.word	0x00001030


	//   ....[4]....
        /*0068*/ 	.word	0x00001070


	//   ....[5]....
        /*006c*/ 	.word	0x00001080


	//   ....[6]....
        /*0070*/ 	.word	0x000010c0


	//   ....[7]....
        /*0074*/ 	.word	0x000010d0


	//   ....[8]....
        /*0078*/ 	.word	0x00001130


	//   ....[9]....
        /*007c*/ 	.word	0x00001140


	//----- nvinfo : EIATTR_VRC_CTA_INIT_COUNT
	.align		4
.L_1621:
        /*0080*/ 	.byte	0x02, 0x4a
	.zero		1
	.zero		1


	//----- nvinfo : EIATTR_EXIT_INSTR_OFFSETS
	.align		4
        /*0084*/ 	.byte	0x04, 0x1c
        /*0086*/ 	.short	(.L_1623 - .L_1622)


	//   ....[0]....
.L_1622:
        /*0088*/ 	.word	0x00000060


	//   ....[1]....
        /*008c*/ 	.word	0x00003e10


	//----- nvinfo : EIATTR_MAX_THREADS
	.align		4
.L_1623:
        /*0090*/ 	.byte	0x04, 0x05
        /*0092*/ 	.short	(.L_1625 - .L_1624)
.L_1624:
        /*0094*/ 	.word	0x00000200
        /*0098*/ 	.word	0x00000001
        /*009c*/ 	.word	0x00000001


	//----- nvinfo : EIATTR_CRS_STACK_SIZE
	.align		4
.L_1625:
        /*00a0*/ 	.byte	0x04, 0x1e
        /*00a2*/ 	.short	(.L_1627 - .L_1626)
.L_1626:
        /*00a4*/ 	.word	0x00000000


	//----- nvinfo : EIATTR_CBANK_PARAM_SIZE
	.align		4
.L_1627:
        /*00a8*/ 	.byte	0x03, 0x19
        /*00aa*/ 	.short	0x00a0


	//----- nvinfo : EIATTR_PARAM_CBANK
	.align		4
        /*00ac*/ 	.byte	0x04, 0x0a
        /*00ae*/ 	.short	(.L_1629 - .L_1628)
	.align		4
.L_1628:
        /*00b0*/ 	.word	index@(.nv.constant0._Z35group_norm_nhwc_fwd_one_pass_kernelI11Fp16IOFp16WLi256ELi32ELi512EEv26Group_norm_nhwc_fwd_params)
        /*00b4*/ 	.short	0x0380
        /*00b6*/ 	.short	0x00a0


	//----- nvinfo : EIATTR_SW_WAR
	.align		4
.L_1629:
        /*00b8*/ 	.byte	0x04, 0x36
        /*00ba*/ 	.short	(.L_1631 - .L_1630)
.L_1630:
        /*00bc*/ 	.word	0x00000008
.L_1631:


//--------------------- .nv.info._Z35group_norm_nhwc_fwd_one_pass_kernelI11Fp16IOFp16WLi512ELi32ELi512EEv26Group_norm_nhwc_fwd_params --------------------------
	.section	.nv.info._Z35group_norm_nhwc_fwd_one_pass_kernelI11Fp16IOFp16WLi512ELi32ELi512EEv26Group_norm_nhwc_fwd_params,"",@"SHT_CUDA_INFO"
	.sectionflags	@""
	.align	4


	//----- nvinfo : EIATTR_CUDA_API_VERSION
	.align		4
        /*0000*/ 	.byte	0x04, 0x37
        /*0002*/ 	.short	(.L_1633 - .L_1632)
.L_1632:
        /*0004*/ 	.word	0x00000082


	//----- nvinfo : EIATTR_KPARAM_INFO
	.align		4
.L_1633:
        /*0008*/ 	.byte	0x04, 0x17
        /*000a*/ 	.short	(.L_1635 - .L_1634)
.L_1634:
        /*000c*/ 	.word	0x00000000
        /*0010*/ 	.short	0x0000
        /*0012*/ 	.short	0x0000
        /*0014*/ 	.byte	0x00, 0xf0, 0x81, 0x02


	//----- nvinfo : EIATTR_SPARSE_MMA_MASK
	.align		4
.L_1635:
        /*0018*/ 	.byte	0x03, 0x50
        /*001a*/ 	.short	0x0000


	//----- nvinfo : EIATTR_MAXREG_COUNT
	.align		4
        /*001c*/ 	.byte	0x03, 0x1b
        /*001e*/ 	.short	0x0080


	//----- nvinfo : EIATTR_NUM_BARRIERS
	.align		4
        /*0020*/ 	.byte	0x02, 0x4c
        /*0022*/ 	.byte	0x01
	.zero		1


	//----- nvinfo : EIATTR_MERCURY_ISA_VERSION
	.align		4
        /*0024*/ 	.byte	0x03, 0x5f
        /*0026*/ 	.short	0x0101


	//----- nvinfo : EIATTR_COOP_GROUP_MASK_REGIDS
	.align		4
        /*0028*/ 	.byte	0x04, 0x29
        /*002a*/ 	.short	(.L_1637 - .L_1636)


	//   ....[0]....
.L_1636:
        /*002c*/ 	.word	0xffffffff


	//   ....[1]....
        /*0030*/ 	.word	0xffffffff


	//   ....[2]....
        /*0034*/ 	.word	0xffffffff


	//   ....[3]....
        /*0038*/ 	.word	0xffffffff


	//   ....[4]....
        /*003c*/ 	.word	0xffffffff


	//   ....[5]....
        /*0040*/ 	.word	0xffffffff


	//   ....[6]....
        /*0044*/ 	.word	0xffffffff


	//   ....[7]....
        /*0048*/ 	.word	0xffffffff


	//   ....[8]....
        /*004c*/ 	.word	0xffffffff


	//   ....[9]....
        /*0050*/ 	.word	0xffffffff


	//----- nvinfo : EIATTR_COOP_GROUP_INSTR_OFFSETS
	.align		4
.L_1637:
        /*0054*/ 	.byte	0x04, 0x28
        /*0056*/ 	.short	(.L_1639 - .L_1638)


	//   ....[0]....
.L_1638:
        /*0058*/ 	.word	0x00001ab0


	//   ....[1]....
        /*005c*/ 	.word	0x00001ac0


	//   ....[2]....
        /*0060*/ 	.word	0x00001af0


	//   ....[3]....
        /*0064*/ 	.word	0x00001b00


	//   ....[4]....
        /*0068*/ 	.word	0x00001b40


	//   ....[5]....
        /*006c*/ 	.word	0x00001b50


	//   ....[6]....
        /*0070*/ 	.word	0x00001b90


	//   ....[7]....
        /*0074*/ 	.word	0x00001ba0


	//   ....[8]....
        /*0078*/ 	.word	0x00001c20


	//   ....[9]....
        /*007c*/ 	.word	0x00001c30


	//----- nvinfo : EIATTR_VRC_CTA_INIT_COUNT
	.align		4
.L_1639:
        /*0080*/ 	.byte	0x02, 0x4a
	.zero		1
	.zero		1


	//----- nvinfo : EIATTR_EXIT_INSTR_OFFSETS
	.align		4
        /*0084*/ 	.byte	0x04, 0x1c
        /*0086*/ 	.short	(.L_1641 - .L_1640)


	//   ....[0]....
.L_1640:
        /*0088*/ 	.word	0x00000060


	//   ....[1]....
        /*008c*/ 	.word	0x00006500


	//----- nvinfo : EIATTR_MAX_THREADS
	.align		4
.L_1641:
        /*0090*/ 	.byte	0x04, 0x05
        /*0092*/ 	.short	(.L_1643 - .L_1642)
.L_1642:
        /*0094*/ 	.word	0x00000200
        /*0098*/ 	.word	0x00000001
        /*009c*/ 	.word	0x00000001


	//----- nvinfo : EIATTR_CRS_STACK_SIZE
	.align		4
.L_1643:
        /*00a0*/ 	.byte	0x04, 0x1e
        /*00a2*/ 	.short	(.L_1645 - .L_1644)
.L_1644:
        /*00a4*/ 	.word	0x00000000


	//----- nvinfo : EIATTR_CBANK_PARAM_SIZE
	.align		4
.L_1645:
        /*00a8*/ 	.byte	0x03, 0x19
        /*00aa*/ 	.short	0x00a0


	//----- nvinfo : EIATTR_PARAM_CBANK
	.align		4
        /*00ac*/ 	.byte	0x04, 0x0a
        /*00ae*/ 	.short	(.L_1647 - .L_1646)
	.align		4
.L_1646:
        /*00b0*/ 	.word	index@(.nv.constant0._Z35group_norm_nhwc_fwd_one_pass_kernelI11Fp16IOFp16WLi512ELi32ELi512EEv26Group_norm_nhwc_fwd_params)
        /*00b4*/ 	.short	0x0380
        /*00b6*/ 	.short	0x00a0


	//----- nvinfo : EIATTR_SW_WAR
	.align		4
.L_1647:
        /*00b8*/ 	.byte	0x04, 0x36
        /*00ba*/ 	.short	(.L_1649 - .L_1648)
.L_1648:
        /*00bc*/ 	.word	0x00000008
.L_1649:


//--------------------- .nv.info._Z35group_norm_nhwc_fwd_one_pass_kernelI11Fp32IOFp32WLi64ELi32ELi512EEv26Group_norm_nhwc_fwd_params --------------------------
	.section	.nv.info._Z35group_norm_nhwc_fwd_one_pass_kernelI11Fp32IOFp32WLi64ELi32ELi512EEv26Group_norm_nhwc_fwd_params,"",@"SHT_CUDA_INFO"
	.sectionflags	@""
	.align	4


	//----- nvinfo : EIATTR_CUDA_API_VERSION
	.align		4
        /*0000*/ 	.byte	0x04, 0x37
        /*0002*/ 	.short	(.L_1651 - .L_1650)
.L_1650:
        /*0004*/ 	.word	0x00000082


	//----- nvinfo : EIATTR_KPARAM_INFO
	.align		4
.L_1651:
        /*0008*/ 	.byte	0x04, 0x17
        /*000a*/ 	.short	(.L_1653 - .L_1652)
.L_1652:
        /*000c*/ 	.word	0x00000000
        /*0010*/ 	.short	0x0000
        /*0012*/ 	.short	0x0000
        /*0014*/ 	.byte	0x00, 0xf0, 0x81, 0x02


	//----- nvinfo : EIATTR_SPARSE_MMA_MASK
	.align		4
.L_1653:
        /*0018*/ 	.byte	0x03, 0x50
        /*001a*/ 	.short	0x0000


	//----- nvinfo : EIATTR_MAXREG_COUNT
	.align		4
        /*001c*/ 	.byte	0x03, 0x1b
        /*001e*/ 	.short	0x0080


	//----- nvinfo : EIATTR_NUM_BARRIERS
	.align		4
        /*0020*/ 	.byte	0x02, 0x4c
        /*0022*/ 	.byte	0x01
	.zero		1


	//----- nvinfo : EIATTR_MERCURY_ISA_VERSION
	.align		4
        /*0024*/ 	.byte	0x03, 0x5f
        /*0026*/ 	.short	0x0101


	//----- nvinfo : EIATTR_INT_WARP_WIDE_INSTR_OFFSETS
	.align		4
        /*0028*/ 	.byte	0x04, 0x31
        /*002a*/ 	.short	(.L_1655 - .L_1654)


	//   ....[0]....
.L_1654:
        /*002c*/ 	.word	0x00000f90


	//   ....[1]....
        /*0030*/ 	.word	0x00000fc0


	//   ....[2]....
        /*0034*/ 	.word	0x00000fd0


	//   ....[3]....
        /*0038*/ 	.word	0x00001020


	//   ....[4]....
        /*003c*/ 	.word	0x000011e0


	//   ....[5]....
        /*0040*/ 	.word	0x00001240


	//   ....[6]....
        /*0044*/ 	.word	0x00001280


	//   ....[7]....
        /*0048*/ 	.word	0x00001290


	//   ....[8]....
        /*004c*/ 	.word	0x00001530


	//   ....[9]....
        /*0050*/ 	.word	0x00001610


	//   ....[10]....
        /*0054*/ 	.word	0x00001620


	//   ....[11]....
        /*0058*/ 	.word	0x000016f0


	//   ....[12]....
        /*005c*/ 	.word	0x00001860


	//   ....[13]....
        /*0060*/ 	.word	0x00001880


	//----- nvinfo : EIATTR_COOP_GROUP_MASK_REGIDS
	.align		4
.L_1655:
        /*0064*/ 	.byte	0x04, 0x29
        /*0066*/ 	.short	(.L_1657 - .L_1656)


	//   ....[0]....
.L_1656:
        /*0068*/ 	.word	0xffffffff


	//   ....[1]....
        /*006c*/ 	.word	0xffffffff


	//   ....[2]....
        /*0070*/ 	.word	0xffffffff


	//   ....[3]....
        /*0074*/ 	.word	0xffffffff


	//   ....[4]....
        /*0078*/ 	.word	0xffffffff


	//   ....[5]....
        /*007c*/ 	.word	0xffffffff


	//   ....[6]....
        /*0080*/ 	.word	0xffffffff


	//   ....[7]....
        /*0084*/ 	.word	0xffffffff


	//   ....[8]....
        /*0088*/ 	.word	0xffffffff


	//   ....[9]....
        /*008c*/ 	.word	0xffffffff


	//----- nvinfo : EIATTR_COOP_GROUP_INSTR_OFFSETS
	.align		4
.L_1657:
        /*0090*/ 	.byte	0x04, 0x28
        /*0092*/ 	.short	(.L_1659 - .L_1658)


	//   ....[0]....
.L_1658:
        /*0094*/ 	.word	0x000006b0


	//   ....[1]....
        /*0098*/ 	.word	0x000006c0


	//   ....[2]....
        /*009c*/ 	.word	0x000006f0


	//   ....[3]....
        /*00a0*/ 	.word	0x00000710


	//   ....[4]....
        /*00a4*/ 	.word	0x00000740


	//   ....[5]....
        /*00a8*/ 	.word	0x00000760


	//   ....[6]....
        /*00ac*/ 	.word	0x00000790


	//   ....[7]....
        /*00b0*/ 	.word	0x000007b0


	//   ....[8]....
        /*00b4*/ 	.word	0x00000800


	//   ....[9]....
        /*00b8*/ 	.word	0x00000810


	//----- nvinfo : EIATTR_VRC_CTA_INIT_COUNT
	.align		4
.L_1659:
        /*00bc*/ 	.byte	0x02, 0x4a
	.zero		1
	.zero		1


	//----- nvinfo : EIATTR_EXIT_INSTR_OFFSETS
	.align		4
        /*00c0*/ 	.byte	0x04, 0x1c
        /*00c2*/ 	.short	(.L_1661 - .L_1660)


	//   ....[0]....
.L_1660:
        /*00c4*/ 	.word	0x00000070


	//   ....[1]....
        /*00c8*/ 	.word	0x000023c0


	//----- nvinfo : EIATTR_MAX_THREADS
	.align		4
.L_1661:
        /*00cc*/ 	.byte	0x04, 0x05
        /*00ce*/ 	.short	(.L_1663 - .L_1662)
.L_1662:
        /*00d0*/ 	.word	0x00000200
        /*00d4*/ 	.word	0x00000001
        /*00d8*/ 	.word	0x00000001


	//----- nvinfo : EIATTR_CRS_STACK_SIZE
	.align		4
.L_1663:
        /*00dc*/ 	.byte	0x04, 0x1e
        /*00de*/ 	.short	(.L_1665 - .L_1664)
.L_1664:
        /*00e0*/ 	.word	0x00000000


	//----- nvinfo : EIATTR_CBANK_PARAM_SIZE
	.align		4
.L_1665:
        /*00e4*/ 	.byte	0x03, 0x19
        /*00e6*/ 	.short	0x00a0


	//----- nvinfo : EIATTR_PARAM_CBANK
	.align		4
        /*00e8*/ 	.byte	0x04, 0x0a
        /*00ea*/ 	.short	(.L_1667 - .L_1666)
	.align		4
.L_1666:
        /*00ec*/ 	.word	index@(.nv.constant0._Z35group_norm_nhwc_fwd_one_pass_kernelI11Fp32IOFp32WLi64ELi32ELi512EEv26Group_norm_nhwc_fwd_params)
        /*00f0*/ 	.short	0x0380
        /*00f2*/ 	.short	0x00a0


	//----- nvinfo : EIATTR_SW_WAR
	.align		4
.L_1667:
        /*00f4*/ 	.byte	0x04, 0x36
        /*00f6*/ 	.short	(.L_1669 - .L_1668)
.L_1668:
        /*00f8*/ 	.word	0x00000008
.L_1669:


//--------------------- .nv.info._Z35group_norm_nhwc_fwd_one_pass_kernelI11Fp32IOFp32WLi128ELi32ELi512EEv26Group_norm_nhwc_fwd_params --------------------------
	.section	.nv.info._Z35group_norm_nhwc_fwd_one_pass_kernelI11Fp32IOFp32WLi128ELi32ELi512EEv26Group_norm_nhwc_fwd_params,"",@"SHT_CUDA_INFO"
	.sectionflags	@""
	.align	4


	//----- nvinfo : EIATTR_CUDA_API_VERSION
	.align		4
        /*0000*/ 	.byte	0x04, 0x37
        /*0002*/ 	.short	(.L_1671 - .L_1670)
.L_1670:
        /*0004*/ 	.word	0x00000082


	//----- nvinfo : EIATTR_KPARAM_INFO
	.align		4
.L_1671:
        /*0008*/ 	.byte	0x04, 0x17
        /*000a*/ 	.short	(.L_1673 - .L_1672)
.L_1672:
        /*000c*/ 	.word	0x00000000
        /*0010*/ 	.short	0x0000
        /*0012*/ 	.short	0x0000
        /*0014*/ 	.byte	0x00, 0xf0, 0x81, 0x02


	//----- nvinfo : EIATTR_SPARSE_MMA_MASK
	.align		4
.L_1673:
        /*0018*/ 	.byte	0x03, 0x50
        /*001a*/ 	.short	0x0000


	//----- nvinfo : EIATTR_MAXREG_COUNT
	.align		4
        /*001c*/ 	.byte	0x03, 0x1b
        /*001e*/ 	.short	0x0080


	//----- nvinfo : EIATTR_NUM_BARRIERS
	.align		4
        /*0020*/ 	.byte	0x02, 0x4c
        /*0022*/ 	.byte	0x01
	.zero		1


	//----- nvinfo : EIATTR_MERCURY_ISA_VERSION
	.align		4
        /*0024*/ 	.byte	0x03, 0x5f
        /*0026*/ 	.short	0x0101


	//----- nvinfo : EIATTR_INT_WARP_WIDE_INSTR_OFFSETS
	.align		4
        /*0028*/ 	.byte	0x04, 0x31
        /*002a*/ 	.short	(.L_1675 - .L_1674)


	//   ....[0]....
.L_1674:
        /*002c*/ 	.word	0x00001200


	//   ....[1]....
        /*0030*/ 	.word	0x00001260


	//   ....[2]....
        /*0034*/ 	.word	0x00001280


	//   ....[3]....
        /*0038*/ 	.word	0x000012b0


	//   ....[4]....
        /*003c*/ 	.word	0x00001470


	//   ....[5]....
        /*0040*/ 	.word	0x000014d0


	//   ....[6]....
        /*0044*/ 	.word	0x000014f0


	//   ....[7]....
        /*0048*/ 	.word	0x00001520


	//   ....[8]....
        /*004c*/ 	.word	0x00001850


	//   ....[9]....
        /*0050*/ 	.word	0x00001870


	//   ....[10]....
        /*0054*/ 	.word	0x00001880


	//   ....[11]....
        /*0058*/ 	.word	0x000018b0


	//   ....[12]....
        /*005c*/ 	.word	0x00001b10


	//   ....[13]....
        /*0060*/ 	.word	0x00001b30


	//----- nvinfo : EIATTR_COOP_GROUP_MASK_REGIDS
	.align		4
.L_1675:
        /*0064*/ 	.byte	0x04, 0x29
        /*0066*/ 	.short	(.L_1677 - .L_1676)


	//   ....[0]....
.L_1676:
        /*0068*/ 	.word	0xffffffff


	//   ....[1]....
        /*006c*/ 	.word	0xffffffff


	//   ....[2]....
        /*0070*/ 	.word	0xffffffff


	//   ....[3]....
        /*0074*/ 	.word	0xffffffff


	//   ....[4]....
        /*0078*/ 	.word	0xffffffff


	//   ....[5]....
        /*007c*/ 	.word	0xffffffff


	//   ....[6]....
        /*0080*/ 	.word	0xffffffff


	//   ....[7]....
        /*0084*/ 	.word	0xffffffff


	//   ....[8]....
        /*0088*/ 	.word	0xffffffff


	//   ....[9]....
        /*008c*/ 	.word	0xffffffff


	//----- nvinfo : EIATTR_COOP_GROUP_INSTR_OFFSETS
	.align		4
.L_1677:
        /*0090*/ 	.byte	0x04, 0x28
        /*0092*/ 	.short	(.L_1679 - .L_1678)


	//   ....[0]....
.L_1678:
        /*0094*/ 	.word	0x00000940


	//   ....[1]....
        /*0098*/ 	.word	0x00000950


	//   ....[2]....
        /*009c*/ 	.word	0x00000980


	//   ....[3]....
        /*00a0*/ 	.word	0x00000990


	//   ....[4]....
        /*00a4*/ 	.word	0x000009d0


	//   ....[5]....
        /*00a8*/ 	.word	0x000009e0


	//   ....[6]....
        /*00ac*/ 	.word	0x00000a20


	//   ....[7]....
        /*00b0*/ 	.word	0x00000a30


	//   ....[8]....
        /*00b4*/ 	.word	0x00000a90


	//   ....[9]....
        /*00b8*/ 	.word	0x00000aa0


	//----- nvinfo : EIATTR_VRC_CTA_INIT_COUNT
	.align		4
.L_1679:
        /*00bc*/ 	.byte	0x02, 0x4a
	.zero		1
	.zero		1


	//----- nvinfo : EIATTR_EXIT_INSTR_OFFSETS
	.align		4
        /*00c0*/ 	.byte	0x04, 0x1c
        /*00c2*/ 	.short	(.L_1681 - .L_1680)


	//   ....[0]....
.L_1680:
        /*00c4*/ 	.word	0x00000070


	//   ....[1]....
        /*00c8*/ 	.word	0x00002df0


	//----- nvinfo : EIATTR_MAX_THREADS
	.align		4
.L_1681:
        /*00cc*/ 	.byte	0x04, 0x05
        /*00ce*/ 	.short	(.L_1683 - .L_1682)
.L_1682:
        /*00d0*/ 	.word	0x00000200
        /*00d4*/ 	.word	0x00000001
        /*00d8*/ 	.word	0x00000001


	//----- nvinfo : EIATTR_CRS_STACK_SIZE
	.align		4
.L_1683:
        /*00dc*/ 	.byte	0x04, 0x1e
        /*00de*/ 	.short	(.L_1685 - .L_1684)
.L_1684:
        /*00e0*/ 	.word	0x00000000


	//----- nvinfo : EIATTR_CBANK_PARAM_SIZE
	.align		4
.L_1685:
        /*00e4*/ 	.byte	0x03, 0x19
        /*00e6*/ 	.short	0x00a0


	//----- nvinfo : EIATTR_PARAM_CBANK
	.align		4
        /*00e8*/ 	.byte	0x04, 0x0a
        /*00ea*/ 	.short	(.L_1687 - .L_1686)
	.align		4
.L_1686:
        /*00ec*/ 	.word	index@(.nv.constant0._Z35group_norm_nhwc_fwd_one_pass_kernelI11Fp32IOFp32WLi128ELi32ELi512EEv26Group_norm_nhwc_fwd_params)
        /*00f0*/ 	.short	0x0380
        /*00f2*/ 	.short	0x00a0


	//----- nvinfo : EIATTR_SW_WAR
	.align		4
.L_1687:
        /*00f4*/ 	.byte	0x04, 0x36
        /*00f6*/ 	.short	(.L_1689 - .L_1688)
.L_1688:
        /*00f8*/ 	.word	0x00000008
.L_1689:


//--------------------- .nv.info._Z35group_norm_nhwc_fwd_one_pass_kernelI11Fp32IOFp32WLi256ELi32ELi512EEv26Group_norm_nhwc_fwd_params --------------------------
	.section	.nv.info._Z35group_norm_nhwc_fwd_one_pass_kernelI11Fp32IOFp32WLi256ELi32ELi512EEv26Group_norm_nhwc_fwd_params,"",@"SHT_CUDA_INFO"
	.sectionflags	@""
	.align	4


	//----- nvinfo : EIATTR_CUDA_API_VERSION
	.align		4
        /*0000*/ 	.byte	0x04, 0x37
        /*0002*/ 	.short	(.L_1691 - .L_1690)
.L_1690:
        /*0004*/ 	.word	0x00000082


	//----- nvinfo : EIATTR_KPARAM_INFO
	.align		4
.L_1691:
        /*0008*/ 	.byte	0x04, 0x17
        /*000a*/ 	.short	(.L_1693 - .L_1692)
.L_1692:
        /*000c*/ 	.word	0x00000000
        /*0010*/ 	.short	0x0000
        /*0012*/ 	.short	0x0000
        /*0014*/ 	.byte	0x00, 0xf0, 0x81, 0x02


	//----- nvinfo : EIATTR_SPARSE_MMA_MASK
	.align		4
.L_1693:
        /*0018*/ 	.byte	0x03, 0x50
        /*001a*/ 	.short	0x0000


	//----- nvinfo : EIATTR_MAXREG_COUNT
	.align		4
        /*001c*/ 	.byte	0x03, 0x1b
        /*001e*/ 	.short	0x0080


	//----- nvinfo : EIATTR_NUM_BARRIERS
	.align		4
        /*0020*/ 	.byte	0x02, 0x4c
        /*0022*/ 	.byte	0x01
	.zero		1


	//----- nvinfo : EIATTR_MERCURY_ISA_VERSION
	.align		4
        /*0024*/ 	.byte	0x03, 0x5f
        /*0026*/ 	.short	0x0101


	//----- nvinfo : EIATTR_COOP_GROUP_MASK_REGIDS
	.align		4
        /*0028*/ 	.byte	0x04, 0x29
        /*002a*/ 	.short	(.L_1695 - .L_1694)


	//   ....[0]....
.L_1694:
        /*002c*/ 	.word	0xffffffff


	//   ....[1]....
        /*0030*/ 	.word	0xffffffff


	//   ....[2]....
        /*0034*/ 	.word	0xffffffff


	//   ....[3]....
        /*0038*/ 	.word	0xffffffff


	//   ....[4]....
        /*003c*/ 	.word	0xffffffff


	//   ....[5]....
        /*0040*/ 	.word	0xffffffff


	//   ....[6]....
        /*0044*/ 	.word	0xffffffff


	//   ....[7]....
        /*0048*/ 	.word	0xffffffff


	//   ....[8]....
        /*004c*/ 	.word	0xffffffff


	//   ....[9]....
        /*0050*/ 	.word	0xffffffff


	//----- nvinfo : EIATTR_COOP_GROUP_INSTR_OFFSETS
	.align		4
.L_1695:
        /*0054*/ 	.byte	0x04, 0x28
        /*0056*/ 	.short	(.L_1697 - .L_1696)


	//   ....[0]....
.L_1696:
        /*0058*/ 	.word	0x00000ee0


	//   ....[1]....
        /*005c*/ 	.word	0x00000ef0


	//   ....[2]....
        /*0060*/ 	.word	0x00000f20


	//   ....[3]....
        /*0064*/ 	.word	0x00000f30


	//   ....[4]....
        /*0068*/ 	.word	0x00000f70


	//   ....[5]....
        /*006c*/ 	.word	0x00000f80


	//   ....[6]....
        /*0070*/ 	.word	0x00000fc0


	//   ....[7]....
        /*0074*/ 	.word	0x00000fd0


	//   ....[8]....
        /*0078*/ 	.word	0x00001030


	//   ....[9]....
        /*007c*/ 	.word	0x00001040


	//----- nvinfo : EIATTR_VRC_CTA_INIT_COUNT
	.align		4
.L_1697:
        /*0080*/ 	.byte	0x02, 0x4a
	.zero		1
	.zero		1


	//----- nvinfo : EIATTR_EXIT_INSTR_OFFSETS
	.align		4
        /*0084*/ 	.byte	0x04, 0x1c
        /*0086*/ 	.short	(.L_1699 - .L_1698)


	//   ....[0]....
.L_1698:
        /*0088*/ 	.word	0x00000060


	//   ....[1]....
        /*008c*/ 	.word	0x00003bc0


	//----- nvinfo : EIATTR_MAX_THREADS
	.align		4
.L_1699:
        /*0090*/ 	.byte	0x04, 0x05
        /*0092*/ 	.short	(.L_1701 - .L_1700)
.L_1700:
        /*0094*/ 	.word	0x00000200
        /*0098*/ 	.word	0x00000001
        /*009c*/ 	.word	0x00000001


	//----- nvinfo : EIATTR_CRS_STACK_SIZE
	.align		4
.L_1701:
        /*00a0*/ 	.byte	0x04, 0x1e
        /*00a2*/ 	.short	(.L_1703 - .L_1702)
.L_1702:
        /*00a4*/ 	.word	0x00000000


	//----- nvinfo : EIATTR_CBANK_PARAM_SIZE
	.align		4
.L_1703:
        /*00a8*/ 	.byte	0x03, 0x19
        /*00aa*/ 	.short	0x00a0


	//----- nvinfo : EIATTR_PARAM_CBANK
	.align		4
        /*00ac*/ 	.byte	0x04, 0x0a
        /*00ae*/ 	.short	(.L_1705 - .L_1704)
	.align		4
.L_1704:
        /*00b0*/ 	.word	index@(.nv.constant0._Z35group_norm_nhwc_fwd_one_pass_kernelI11Fp32IOFp32WLi256ELi32ELi512EEv26Group_norm_nhwc_fwd_params)
        /*00b4*/ 	.short	0x0380
        /*00b6*/ 	.short	0x00a0


	//----- nvinfo : EIATTR_SW_WAR
	.align		4
.L_1705:
        /*00b8*/ 	.byte	0x04, 0x36
        /*00ba*/ 	.short	(.L_1707 - .L_1706)
.L_1706:
        /*00bc*/ 	.word	0x00000008
.L_1707:


//--------------------- .nv.info._Z35group_norm_nhwc_fwd_one_pass_kernelI11Fp32IOFp32WLi512ELi32ELi512EEv26Group_norm_nhwc_fwd_params --------------------------
	.section	.nv.info._Z35group_norm_nhwc_fwd_one_pass_kernelI11Fp32IOFp32WLi512ELi32ELi512EEv26Group_norm_nhwc_fwd_params,"",@"SHT_CUDA_INFO"
	.sectionflags	@""
	.align	4


	//----- nvinfo : EIATTR_CUDA_API_VERSION
	.align		4
        /*0000*/ 	.byte	0x04, 0x37
        /*0002*/ 	.short	(.L_1709 - .L_1708)
.L_1708:
        /*0004*/ 	.word	0x00000082


	//----- nvinfo : EIATTR_KPARAM_INFO
	.align		4
.L_1709:
        /*0008*/ 	.byte	0x04, 0x17
        /*000a*/ 	.short	(.L_1711 - .L_1710)
.L_1710:
        /*000c*/ 	.word	0x00000000
        /*0010*/ 	.short	0x0000
        /*0012*/ 	.short	0x0000
        /*0014*/ 	.byte	0x00, 0xf0, 0x81, 0x02


	//----- nvinfo : EIATTR_SPARSE_MMA_MASK
	.align		4
.L_1711:
        /*0018*/ 	.byte	0x03, 0x50
        /*001a*/ 	.short	0x0000


	//----- nvinfo : EIATTR_MAXREG_COUNT
	.align		4
        /*001c*/ 	.byte	0x03, 0x1b
        /*001e*/ 	.short	0x0080


	//----- nvinfo : EIATTR_NUM_BARRIERS
	.align		4
        /*0020*/ 	.byte	0x02, 0x4c
        /*0022*/ 	.byte	0x01
	.zero		1


	//----- nvinfo : EIATTR_MERCURY_ISA_VERSION
	.align		4
        /*0024*/ 	.byte	0x03, 0x5f
        /*0026*/ 	.short	0x0101


	//----- nvinfo : EIATTR_COOP_GROUP_MASK_REGIDS
	.align		4
        /*0028*/ 	.byte	0x04, 0x29
        /*002a*/ 	.short	(.L_1713 - .L_1712)


	//   ....[0]....
.L_1712:
        /*002c*/ 	.word	0xffffffff


	//   ....[1]....
        /*0030*/ 	.word	0xffffffff


	//   ....[2]....
        /*0034*/ 	.word	0xffffffff


	//   ....[3]....
        /*0038*/ 	.word	0xffffffff


	//   ....[4]....
        /*003c*/ 	.word	0xffffffff


	//   ....[5]....
        /*0040*/ 	.word	0xffffffff


	//   ....[6]....
        /*0044*/ 	.word	0xffffffff


	//   ....[7]....
        /*0048*/ 	.word	0xffffffff


	//   ....[8]....
        /*004c*/ 	.word	0xffffffff


	//   ....[9]....
        /*0050*/ 	.word	0xffffffff


	//----- nvinfo : EIATTR_COOP_GROUP_INSTR_OFFSETS
	.align		4
.L_1713:
        /*0054*/ 	.byte	0x04, 0x28
        /*0056*/ 	.short	(.L_1715 - .L_1714)


	//   ....[0]....
.L_1714:
        /*0058*/ 	.word	0x000018b0


	//   ....[1]....
        /*005c*/ 	.word	0x000018c0


	//   ....[2]....
        /*0060*/ 	.word	0x000018f0


	//   ....[3]....
        /*0064*/ 	.word	0x00001900


	//   ....[4]....
        /*0068*/ 	.word	0x00001940


	//   ....[5]....
        /*006c*/ 	.word	0x00001950


	//   ....[6]....
        /*0070*/ 	.word	0x00001990


	//   ....[7]....
        /*0074*/ 	.word	0x000019a0


	//   ....[8]....
        /*0078*/ 	.word	0x00001a20


	//   ....[9]....
        /*007c*/ 	.word	0x00001a30


	//----- nvinfo : EIATTR_VRC_CTA_INIT_COUNT
	.align		4
.L_1715:
        /*0080*/ 	.byte	0x02, 0x4a
	.zero		1
	.zero		1


	//----- nvinfo : EIATTR_EXIT_INSTR_OFFSETS
	.align		4
        /*0084*/ 	.byte	0x04, 0x1c
        /*0086*/ 	.short	(.L_1717 - .L_1716)


	//   ....[0]....
.L_1716:
        /*0088*/ 	.word	0x00000060


	//   ....[1]....
        /*008c*/ 	.word	0x000060a0


	//----- nvinfo : EIATTR_MAX_THREADS
	.align		4
.L_1717:
        /*0090*/ 	.byte	0x04, 0x05
        /*0092*/ 	.short	(.L_1719 - .L_1718)
.L_1718:
        /*0094*/ 	.word	0x00000200
        /*0098*/ 	.word	0x00000001
        /*009c*/ 	.word	0x00000001


	//----- nvinfo : EIATTR_CRS_STACK_SIZE
	.align		4
.L_1719:
        /*00a0*/ 	.byte	0x04, 0x1e
        /*00a2*/ 	.short	(.L_1721 - .L_1720)
.L_1720:
        /*00a4*/ 	.word	0x00000000


	//----- nvinfo : EIATTR_CBANK_PARAM_SIZE
	.align		4
.L_1721:
        /*00a8*/ 	.byte	0x03, 0x19
        /*00aa*/ 	.short	0x00a0


	//----- nvinfo : EIATTR_PARAM_CBANK
	.align		4
        /*00ac*/ 	.byte	0x04, 0x0a
        /*00ae*/ 	.short	(.L_1723 - .L_1722)
	.align		4
.L_1722:
        /*00b0*/ 	.word	index@(.nv.constant0._Z35group_norm_nhwc_fwd_one_pass_kernelI11Fp32IOFp32WLi512ELi32ELi512EEv26Group_norm_nhwc_fwd_params)
        /*00b4*/ 	.short	0x0380
        /*00b6*/ 	.short	0x00a0


	//----- nvinfo : EIATTR_SW_WAR
	.align		4
.L_1723:
        /*00b8*/ 	.byte	0x04, 0x36
        /*00ba*/ 	.short	(.L_1725 - .L_1724)
.L_1724:
        /*00bc*/ 	.word	0x00000008
.L_1725:


//--------------------- .nv.info._Z35group_norm_nhwc_fwd_one_pass_kernelI11Fp32IOBf16WLi64ELi32ELi512EEv26Group_norm_nhwc_fwd_params --------------------------
	.section	.nv.info._Z35group_norm_nhwc_fwd_one_pass_kernelI11Fp32IOBf16WLi64ELi32ELi512EEv26Group_norm_nhwc_fwd_params,"",@"SHT_CUDA_INFO"
	.sectionflags	@""
	.align	4


	//----- nvinfo : EIATTR_CUDA_API_VERSION
	.align		4
        /*0000*/ 	.byte	0x04, 0x37
        /*0002*/ 	.short	(.L_1727 - .L_1726)
.L_1726:
        /*0004*/ 	.word	0x00000082


	//----- nvinfo : EIATTR_KPARAM_INFO
	.align		4
.L_1727:
        /*0008*/ 	.byte	0x04, 0x17
        /*000a*/ 	.short	(.L_1729 - .L_1728)
.L_1728:
        /*000c*/ 	.word	0x00000000
        /*0010*/ 	.short	0x0000
        /*0012*/ 	.short	0x0000
        /*0014*/ 	.byte	0x00, 0xf0, 0x81, 0x02


	//----- nvinfo : EIATTR_SPARSE_MMA_MASK
	.align		4
.L_1729:
        /*0018*/ 	.byte	0x03, 0x50
        /*001a*/ 	.short	0x0000


	//----- nvinfo : EIATTR_MAXREG_COUNT
	.align		4
        /*001c*/ 	.byte	0x03, 0x1b
        /*001e*/ 	.short	0x0080


	//----- nvinfo : EIATTR_NUM_BARRIERS
	.align		4
        /*0020*/ 	.byte	0x02, 0x4c
        /*0022*/ 	.byte	0x01
	.zero		1


	//----- nvinfo : EIATTR_MERCURY_ISA_VERSION
	.align		4
        /*0024*/ 	.byte	0x03, 0x5f
        /*0026*/ 	.short	0x0101


	//----- nvinfo : EIATTR_INT_WARP_WIDE_INSTR_OFFSETS
	.align		4
        /*0028*/ 	.byte	0x04, 0x31
        /*002a*/ 	.short	(.L_1731 - .L_1730)


	//   ....[0]....
.L_1730:
        /*002c*/ 	.word	0x00000f80


	//   ....[1]....
        /*0030*/ 	.word	0x00000fc0


	//   ....[2]....
        /*0034*/ 	.word	0x00000fe0


	//   ....[3]....
        /*0038*/ 	.word	0x00001010


	//   ....[4]....
        /*003c*/ 	.word	0x000011e0


	//   ....[5]....
        /*0040*/ 	.word	0x00001240


	//   ....[6]....
        /*0044*/ 	.word	0x00001280


	//   ....[7]....
        /*0048*/ 	.word	0x00001290


	//   ....[8]....
        /*004c*/ 	.word	0x00001530


	//   ....[9]....
        /*0050*/ 	.word	0x00001610


	//   ....[10]....
        /*0054*/ 	.word	0x00001620


	//   ....[11]....
        /*0058*/ 	.word	0x00001700


	//   ....[12]....
        /*005c*/ 	.word	0x00001860


	//   ....[13]....
        /*0060*/ 	.word	0x00001880


	//----- nvinfo : EIATTR_COOP_GROUP_MASK_REGIDS
	.align		4
.L_1731:
        /*0064*/ 	.byte	0x04, 0x29
        /*0066*/ 	.short	(.L_1733 - .L_1732)


	//   ....[0]....
.L_1732:
        /*0068*/ 	.word	0xffffffff


	//   ....[1]....
        /*006c*/ 	.word	0xffffffff


	//   ....[2]....
        /*0070*/ 	.word	0xffffffff


	//   ....[3]....
        /*0074*/ 	.word	0xffffffff


	//   ....[4]....
        /*0078*/ 	.word	0xffffffff


	//   ....[5]....
        /*007c*/ 	.word	0xffffffff


	//   ....[6]....
        /*0080*/ 	.word	0xffffffff


	//   ....[7]....
        /*0084*/ 	.word	0xffffffff


	//   ....[8]....
        /*0088*/ 	.word	0xffffffff


	//   ....[9]....
        /*008c*/ 	.word	0xffffffff


	//----- nvinfo : EIATTR_COOP_GROUP_INSTR_OFFSETS
	.align		4
.L_1733:
        /*0090*/ 	.byte	0x04, 0x28
        /*0092*/ 	.short	(.L_1735 - .L_1734)


	//   ....[0]....
.L_1734:
        /*0094*/ 	.word	0x000006b0


	//   ....[1]....
        /*0098*/ 	.word	0x000006c0


	//   ....[2]....
        /*009c*/ 	.word	0x000006f0


	//   ....[3]....
        /*00a0*/ 	.word	0x00000710


	//   ....[4]....
        /*00a4*/ 	.word	0x00000740


	//   ....[5]....
        /*00a8*/ 	.word	0x00000760


	//   ....[6]....
        /*00ac*/ 	.word	0x00000790


	//   ....[7]....
        /*00b0*/ 	.word	0x000007b0


	//   ....[8]....
        /*00b4*/ 	.word	0x00000800


	//   ....[9]....
        /*00b8*/ 	.word	0x00000810


	//----- nvinfo : EIATTR_VRC_CTA_INIT_COUNT
	.align		4
.L_1735:
        /*00bc*/ 	.byte	0x02, 0x4a
	.zero		1
	.zero		1


	//----- nvinfo : EIATTR_EXIT_INSTR_OFFSETS
	.align		4
        /*00c0*/ 	.byte	0x04, 0x1c
        /*00c2*/ 	.short	(.L_1737 - .L_1736)


	//   ....[0]....
.L_1736:
        /*00c4*/ 	.word	0x00000070


	//   ....[1]....
        /*00c8*/ 	.word	0x00002420


	//----- nvinfo : EIATTR_MAX_THREADS
	.align		4
.L_1737:
        /*00cc*/ 	.byte	0x04, 0x05
        /*00ce*/ 	.short	(.L_1739 - .L_1738)
.L_1738:
        /*00d0*/ 	.word	0x00000200
        /*00d4*/ 	.word	0x00000001
        /*00d8*/ 	.word	0x00000001


	//----- nvinfo : EIATTR_CRS_STACK_SIZE
	.align		4
.L_1739:
        /*00dc*/ 	.byte	0x04, 0x1e
        /*00de*/ 	.short	(.L_1741 - .L_1740)
.L_1740:
        /*00e0*/ 	.word	0x00000000


	//----- nvinfo : EIATTR_CBANK_PARAM_SIZE
	.align		4
.L_1741:
        /*00e4*/ 	.byte	0x03, 0x19
        /*00e6*/ 	.short	0x00a0


	//----- nvinfo : EIATTR_PARAM_CBANK
	.align		4
        /*00e8*/ 	.byte	0x04, 0x0a
        /*00ea*/ 	.short	(.L_1743 - .L_1742)
	.align		4
.L_1742:
        /*00ec*/ 	.word	index@(.nv.constant0._Z35group_norm_nhwc_fwd_one_pass_kernelI11Fp32IOBf16WLi64ELi32ELi512EEv26Group_norm_nhwc_fwd_params)
        /*00f0*/ 	.short	0x0380
        /*00f2*/ 	.short	0x00a0


	//----- nvinfo : EIATTR_SW_WAR
	.align		4
.L_1743:
        /*00f4*/ 	.byte	0x04, 0x36
        /*00f6*/ 	.short	(.L_1745 - .L_1744)
.L_1744:
        /*00f8*/ 	.word	0x00000008
.L_1745:


//--------------------- .nv.info._Z35group_norm_nhwc_fwd_one_pass_kernelI11Fp32IOBf16WLi128ELi32ELi512EEv26Group_norm_nhwc_fwd_params --------------------------
	.section	.nv.info._Z35group_norm_nhwc_fwd_one_pass_kernelI11Fp32IOBf16WLi128ELi32ELi512EEv26Group_norm_nhwc_fwd_params,"",@"SHT_CUDA_INFO"
	.sectionflags	@""
	.align	4


	//----- nvinfo : EIATTR_CUDA_API_VERSION
	.align		4
        /*0000*/ 	.byte	0x04, 0x37
        /*0002*/ 	.short	(.L_1747 - .L_1746)
.L_1746:
        /*0004*/ 	.word	0x00000082


	//----- nvinfo : EIATTR_KPARAM_INFO
	.align		4
.L_1747:
        /*0008*/ 	.byte	0x04, 0x17
        /*000a*/ 	.short	(.L_1749 - .L_1748)
.L_1748:
        /*000c*/ 	.word	0x00000000
        /*0010*/ 	.short	0x0000
        /*0012*/ 	.short	0x0000
        /*0014*/ 	.byte	0x00, 0xf0, 0x81, 0x02


	//----- nvinfo : EIATTR_SPARSE_MMA_MASK
	.align		4
.L_1749:
        /*0018*/ 	.byte	0x03, 0x50
        /*001a*/ 	.short	0x0000


	//----- nvinfo : EIATTR_MAXREG_COUNT
	.align		4
        /*001c*/ 	.byte	0x03, 0x1b
        /*001e*/ 	.short	0x0080


	//----- nvinfo : EIATTR_NUM_BARRIERS
	.align		4
        /*0020*/ 	.byte	0x02, 0x4c
        /*0022*/ 	.byte	0x01
	.zero		1


	//----- nvinfo : EIATTR_MERCURY_ISA_VERSION
	.align		4
        /*0024*/ 	.byte	0x03, 0x5f
        /*0026*/ 	.short	0x0101


	//----- nvinfo : EIATTR_INT_WARP_WIDE_INSTR_OFFSETS
	.align		4
        /*0028*/ 	.byte	0x04, 0x31
        /*002a*/ 	.short	(.L_1751 - .L_1750)


	//   ....[0]....
.L_1750:
        /*002c*/ 	.word	0x00001200


	//   ....[1]....
        /*0030*/ 	.word	0x00001270


	//   ....[2]....
        /*0034*/ 	.word	0x00001280


	//   ....[3]....
        /*0038*/ 	.word	0x000012b0


	//   ....[4]....
        /*003c*/ 	.word	0x00001470


	//   ....[5]....
        /*0040*/ 	.word	0x000014d0


	//   ....[6]....
        /*0044*/ 	.word	0x000014f0


	//   ....[7]....
        /*0048*/ 	.word	0x00001520


	//   ....[8]....
        /*004c*/ 	.word	0x00001850


	//   ....[9]....
        /*0050*/ 	.word	0x00001870


	//   ....[10]....
        /*0054*/ 	.word	0x00001890


	//   ....[11]....
        /*0058*/ 	.word	0x000018b0


	//   ....[12]....
        /*005c*/ 	.word	0x00001b10


	//   ....[13]....
        /*0060*/ 	.word	0x00001b30


	//----- nvinfo : EIATTR_COOP_GROUP_MASK_REGIDS
	.align		4
.L_1751:
        /*0064*/ 	.byte	0x04, 0x29
        /*0066*/ 	.short	(.L_1753 - .L_1752)


	//   ....[0]....
.L_1752:
        /*0068*/ 	.word	0xffffffff


	//   ....[1]....
        /*006c*/ 	.word	0xffffffff


	//   ....[2]....
        /*0070*/ 	.word	0xffffffff


	//   ....[3]....
        /*0074*/ 	.word	0xffffffff


	//   ....[4]....
        /*0078*/ 	.word	0xffffffff


	//   ....[5]....
        /*007c*/ 	.word	0xffffffff


	//   ....[6]....
        /*0080*/ 	.word	0xffffffff


	//   ....[7]....
        /*0084*/ 	.word	0xffffffff


	//   ....[8]....
        /*0088*/ 	.word	0xffffffff


	//   ....[9]....
        /*008c*/ 	.word	0xffffffff


	//----- nvinfo : EIATTR_COOP_GROUP_INSTR_OFFSETS
	.align		4
.L_1753:
        /*0090*/ 	.byte	0x04, 0x28
        /*0092*/ 	.short	(.L_1755 - .L_1754)


	//   ....[0]....
.L_1754:
        /*0094*/ 	.word	0x00000940


	//   ....[1]....
        /*0098*/ 	.word	0x00000950


	//   ....[2]....
        /*009c*/ 	.word	0x00000980


	//   ....[3]....
        /*00a0*/ 	.word	0x00000990


	//   ....[4]....
        /*00a4*/ 	.word	0x000009d0


	//   ....[5]....
        /*00a8*/ 	.word	0x000009e0


	//   ....[6]....
        /*00ac*/ 	.word	0x00000a20


	//   ....[7]....
        /*00b0*/ 	.word	0x00000a30


	//   ....[8]....
        /*00b4*/ 	.word	0x00000a90


	//   ....[9]....
        /*00b8*/ 	.word	0x00000aa0


	//----- nvinfo : EIATTR_VRC_CTA_INIT_COUNT
	.align		4
.L_1755:
        /*00bc*/ 	.byte	0x02, 0x4a
	.zero		1
	.zero		1


	//----- nvinfo : EIATTR_EXIT_INSTR_OFFSETS
	.align		4
        /*00c0*/ 	.byte	0x04, 0x1c
        /*00c2*/ 	.short	(.L_1757 - .L_1756)


	//   ....[0]....
.L_1756:
        /*00c4*/ 	.word	0x00000070


	//   ....[1]....
        /*00c8*/ 	.word	0x00002e50


	//----- nvinfo : EIATTR_MAX_THREADS
	.align		4
.L_1757:
        /*00cc*/ 	.byte	0x04, 0x05
        /*00ce*/ 	.short	(.L_1759 - .L_1758)
.L_1758:
        /*00d0*/ 	.word	0x00000200
        /*00d4*/ 	.word	0x00000001
        /*00d8*/ 	.word	0x00000001


	//----- nvinfo : EIATTR_CRS_STACK_SIZE
	.align		4
.L_1759:
        /*00dc*/ 	.byte	0x04, 0x1e
        /*00de*/ 	.short	(.L_1761 - .L_1760)
.L_1760:
        /*00e0*/ 	.word	0x00000000


	//----- nvinfo : EIATTR_CBANK_PARAM_SIZE
	.align		4
.L_1761:
        /*00e4*/ 	.byte	0x03, 0x19
        /*00e6*/ 	.short	0x00a0


	//----- nvinfo : EIATTR_PARAM_CBANK
	.align		4
        /*00e8*/ 	.byte	0x04, 0x0a
        /*00ea*/ 	.short	(.L_1763 - .L_1762)
	.align		4
.L_1762:
        /*00ec*/ 	.word	index@(.nv.constant0._Z35group_norm_nhwc_fwd_one_pass_kernelI11Fp32IOBf16WLi128ELi32ELi512EEv26Group_norm_nhwc_fwd_params)
        /*00f0*/ 	.short	0x0380
        /*00f2*/ 	.short	0x00a0


	//----- nvinfo : EIATTR_SW_WAR
	.align		4
.L_1763:
        /*00f4*/ 	.byte	0x04, 0x36
        /*00f6*/ 	.short	(.L_1765 - .L_1764)
.L_1764:
        /*00f8*/ 	.word	0x00000008
.L_1765:


//--------------------- .nv.info._Z35group_norm_nhwc_fwd_one_pass_kernelI11Fp32IOBf16WLi256ELi32ELi512EEv26Group_norm_nhwc_fwd_params --------------------------
	.section	.nv.info._Z35group_norm_nhwc_fwd_one_pass_kernelI11Fp32IOBf16WLi256ELi32ELi512EEv26Group_norm_nhwc_fwd_params,"",@"SHT_CUDA_INFO"
	.sectionflags	@""
	.align	4


	//----- nvinfo : EIATTR_CUDA_API_VERSION
	.align		4
        /*0000*/ 	.byte	0x04, 0x37
        /*0002*/ 	.short	(.L_1767 - .L_1766)
.L_1766:
        /*0004*/ 	.word	0x00000082


	//----- nvinfo : EIATTR_KPARAM_INFO
	.align		4
.L_1767:
        /*0008*/ 	.byte	0x04, 0x17
        /*000a*/ 	.short	(.L_1769 - .L_1768)
.L_1768:
        /*000c*/ 	.word	0x00000000
        /*0010*/ 	.short	0x0000
        /*0012*/ 	.short	0x0000
        /*0014*/ 	.byte	0x00, 0xf0, 0x81, 0x02


	//----- nvinfo : EIATTR_SPARSE_MMA_MASK
	.align		4
.L_1769:
        /*0018*/ 	.byte	0x03, 0x50
        /*001a*/ 	.short	0x0000


	//----- nvinfo : EIATTR_MAXREG_COUNT
	.align		4
        /*001c*/ 	.byte	0x03, 0x1b
        /*001e*/ 	.short	0x0080


	//----- nvinfo : EIATTR_NUM_BARRIERS
	.align		4
        /*0020*/ 	.byte	0x02, 0x4c
        /*0022*/ 	.byte	0x01
	.zero		1


	//----- nvinfo : EIATTR_MERCURY_ISA_VERSION
	.align		4
        /*0024*/ 	.byte	0x03, 0x5f
        /*0026*/ 	.short	0x0101


	//----- nvinfo : EIATTR_COOP_GROUP_MASK_REGIDS
	.align		4
        /*0028*/ 	.byte	0x04, 0x29
        /*002a*/ 	.short	(.L_1771 - .L_1770)


	//   ....[0]....
.L_1770:
        /*002c*/ 	.word	0xffffffff


	//   ....[1]....
        /*0030*/ 	.word	0xffffffff


	//   ....[2]....
        /*0034*/ 	.word	0xffffffff


	//   ....[3]....
        /*0038*/ 	.word	0xffffffff


	//   ....[4]....
        /*003c*/ 	.word	0xffffffff


	//   ....[5]....
        /*0040*/ 	.word	0xffffffff


	//   ....[6]....
        /*0044*/ 	.word	0xffffffff


	//   ....[7]....
        /*0048*/ 	.word	0xffffffff


	//   ....[8]....
        /*004c*/ 	.word	0xffffffff


	//   ....[9]....
        /*0050*/ 	.word	0xffffffff


	//----- nvinfo : EIATTR_COOP_GROUP_INSTR_OFFSETS
	.align		4
.L_1771:
        /*0054*/ 	.byte	0x04, 0x28
        /*0056*/ 	.short	(.L_1773 - .L_1772)


	//   ....[0]....
.L_1772:
        /*0058*/ 	.word	0x00000ee0


	//   ....[1]....
        /*005c*/ 	.word	0x00000ef0


	//   ....[2]....
        /*0060*/ 	.word	0x00000f20


	//   ....[3]....
        /*0064*/ 	.word	0x00000f30


	//   ....[4]....
        /*0068*/ 	.word	0x00000f70


	//   ....[5]....
        /*006c*/ 	.word	0x00000f80


	//   ....[6]....
        /*0070*/ 	.word	0x00000fc0


	//   ....[7]....
        /*0074*/ 	.word	0x00000fd0


	//   ....[8]....
        /*0078*/ 	.word	0x00001030


	//   ....[9]....
        /*007c*/ 	.word	0x00001040


	//----- nvinfo : EIATTR_VRC_CTA_INIT_COUNT
	.align		4
.L_1773:
        /*0080*/ 	.byte	0x02, 0x4a
	.zero		1
	.zero		1


	//----- nvinfo : EIATTR_EXIT_INSTR_OFFSETS
	.align		4
        /*0084*/ 	.byte	0x04, 0x1c
        /*0086*/ 	.short	(.L_1775 - .L_1774)


	//   ....[0]....
.L_1774:
        /*0088*/ 	.word	0x00000060


	//   ....[1]....
        /*008c*/ 	.word	0x00003c20


	//----- nvinfo : EIATTR_MAX_THREADS
	.align		4
.L_1775:
        /*0090*/ 	.byte	0x04, 0x05
        /*0092*/ 	.short	(.L_1777 - .L_1776)
.L_1776:
        /*0094*/ 	.word	0x00000200
        /*0098*/ 	.word	0x00000001
        /*009c*/ 	.word	0x00000001


	//----- nvinfo : EIATTR_CRS_STACK_SIZE
	.align		4
.L_1777:
        /*00a0*/ 	.byte	0x04, 0x1e
        /*00a2*/ 	.short	(.L_1779 - .L_1778)
.L_1778:
        /*00a4*/ 	.word	0x00000000


	//----- nvinfo : EIATTR_CBANK_PARAM_SIZE
	.align		4
.L_1779:
        /*00a8*/ 	.byte	0x03, 0x19
        /*00aa*/ 	.short	0x00a0


	//----- nvinfo : EIATTR_PARAM_CBANK
	.align		4
        /*00ac*/ 	.byte	0x04, 0x0a
        /*00ae*/ 	.short	(.L_1781 - .L_1780)
	.align		4
.L_1780:
        /*00b0*/ 	.word	index@(.nv.constant0._Z35group_norm_nhwc_fwd_one_pass_kernelI11Fp32IOBf16WLi256ELi32ELi512EEv26Group_norm_nhwc_fwd_params)
        /*00b4*/ 	.short	0x0380
        /*00b6*/ 	.short	0x00a0


	//----- nvinfo : EIATTR_SW_WAR
	.align		4
.L_1781:
        /*00b8*/ 	.byte	0x04, 0x36
        /*00ba*/ 	.short	(.L_1783 - .L_1782)
.L_1782:
        /*00bc*/ 	.word	0x00000008
.L_1783:


//--------------------- .nv.info._Z35group_norm_nhwc_fwd_one_pass_kernelI11Fp32IOBf16WLi512ELi32ELi512EEv26Group_norm_nhwc_fwd_params --------------------------
	.section	.nv.info._Z35group_norm_nhwc_fwd_one_pass_kernelI11Fp32IOBf16WLi512ELi32ELi512EEv26Group_norm_nhwc_fwd_params,"",@"SHT_CUDA_INFO"
	.sectionflags	@""
	.align	4


	//----- nvinfo : EIATTR_CUDA_API_VERSION
	.align		4
        /*0000*/ 	.byte	0x04, 0x37
        /*0002*/ 	.short	(.L_1785 - .L_1784)
.L_1784:
        /*0004*/ 	.word	0x00000082


	//----- nvinfo : EIATTR_KPARAM_INFO
	.align		4
.L_1785:
        /*0008*/ 	.byte	0x04, 0x17
        /*000a*/ 	.short	(.L_1787 - .L_1786)
.L_1786:
        /*000c*/ 	.word	0x00000000
        /*0010*/ 	.short	0x0000
        /*0012*/ 	.short	0x0000
        /*0014*/ 	.byte	0x00, 0xf0, 0x81, 0x02


	//----- nvinfo : EIATTR_SPARSE_MMA_MASK
	.align		4
.L_1787:
        /*0018*/ 	.byte	0x03, 0x50
        /*001a*/ 	.short	0x0000


	//----- nvinfo : EIATTR_MAXREG_COUNT
	.align		4
        /*001c*/ 	.byte	0x03, 0x1b
        /*001e*/ 	.short	0x0080


	//----- nvinfo : EIATTR_NUM_BARRIERS
	.align		4
        /*0020*/ 	.byte	0x02, 0x4c
        /*0022*/ 	.byte	0x01
	.zero		1


	//----- nvinfo : EIATTR_MERCURY_ISA_VERSION
	.align		4
        /*0024*/ 	.byte	0x03, 0x5f
        /*0026*/ 	.short	0x0101


	//----- nvinfo : EIATTR_COOP_GROUP_MASK_REGIDS
	.align		4
        /*0028*/ 	.byte	0x04, 0x29
        /*002a*/ 	.short	(.L_1789 - .L_1788)


	//   ....[0]....
.L_1788:
        /*002c*/ 	.word	0xffffffff


	//   ....[1]....
        /*0030*/ 	.word	0xffffffff


	//   ....[2]....
        /*0034*/ 	.word	0xffffffff


	//   ....[3]....
        /*0038*/ 	.word	0xffffffff


	//   ....[4]....
        /*003c*/ 	.word	0xffffffff


	//   ....[5]....
        /*0040*/ 	.word	0xffffffff


	//   ....[6]....
        /*0044*/ 	.word	0xffffffff


	//   ....[7]....
        /*0048*/ 	.word	0xffffffff


	//   ....[8]....
        /*004c*/ 	.word	0xffffffff


	//   ....[9]....
        /*0050*/ 	.word	0xffffffff


	//----- nvinfo : EIATTR_COOP_GROUP_INSTR_OFFSETS
	.align		4
.L_1789:
        /*0054*/ 	.byte	0x04, 0x28
        /*0056*/ 	.short	(.L_1791 - .L_1790)


	//   ....[0]....
.L_1790:
        /*0058*/ 	.word	0x000018b0


	//   ....[1]....
        /*005c*/ 	.word	0x000018c0


	//   ....[2]....
        /*0060*/ 	.word	0x000018f0


	//   ....[3]....
        /*0064*/ 	.word	0x00001900


	//   ....[4]....
        /*0068*/ 	.word	0x00001940


	//   ....[5]....
        /*006c*/ 	.word	0x00001950


	//   ....[6]....
        /*0070*/ 	.word	0x00001990


	//   ....[7]....
        /*0074*/ 	.word	0x000019a0


	//   ....[8]....
        /*0078*/ 	.word	0x00001a20


	//   ....[9]....
        /*007c*/ 	.word	0x00001a30


	//----- nvinfo : EIATTR_VRC_CTA_INIT_COUNT
	.align		4
.L_1791:
        /*0080*/ 	.byte	0x02, 0x4a
	.zero		1
	.zero		1


	//----- nvinfo : EIATTR_EXIT_INSTR_OFFSETS
	.align		4
        /*0084*/ 	.byte	0x04, 0x1c
        /*0086*/ 	.short	(.L_1793 - .L_1792)


	//   ....[0]....
.L_1792:
        /*0088*/ 	.word	0x00000060


	//   ....[1]....
        /*008c*/ 	.word	0x00006100


	//----- nvinfo : EIATTR_MAX_THREADS
	.align		4
.L_1793:
        /*0090*/ 	.byte	0x04, 0x05
        /*0092*/ 	.short	(.L_1795 - .L_1794)
.L_1794:
        /*0094*/ 	.word	0x00000200
        /*0098*/ 	.word	0x00000001
        /*009c*/ 	.word	0x00000001


	//----- nvinfo : EIATTR_CRS_STACK_SIZE
	.align		4
.L_1795:
        /*00a0*/ 	.byte	0x04, 0x1e
        /*00a2*/ 	.short	(.L_1797 - .L_1796)
.L_1796:
        /*00a4*/ 	.word	0x00000000


	//----- nvinfo : EIATTR_CBANK_PARAM_SIZE
	.align		4
.L_1797:
        /*00a8*/ 	.byte	0x03, 0x19
        /*00aa*/ 	.short	0x00a0


	//----- nvinfo : EIATTR_PARAM_CBANK
	.align		4
        /*00ac*/ 	.byte	0x04, 0x0a
        /*00ae*/ 	.short	(.L_1799 - .L_1798)
	.align		4
.L_1798:
        /*00b0*/ 	.word	index@(.nv.constant0._Z35group_norm_nhwc_fwd_one_pass_kernelI11Fp32IOBf16WLi512ELi32ELi512EEv26Group_norm_nhwc_fwd_params)
        /*00b4*/ 	.short	0x0380
        /*00b6*/ 	.short	0x00a0


	//----- nvinfo : EIATTR_SW_WAR
	.align		4
.L_1799:
        /*00b8*/ 	.byte	0x04, 0x36
        /*00ba*/ 	.short	(.L_1801 - .L_1800)
.L_1800:
        /*00bc*/ 	.word	0x00000008
.L_1801:


//--------------------- .nv.info._Z35group_norm_nhwc_fwd_one_pass_kernelI11Fp32IOFp16WLi64ELi32ELi512EEv26Group_norm_nhwc_fwd_params --------------------------
	.section	.nv.info._Z35group_norm_nhwc_fwd_one_pass_kernelI11Fp32IOFp16WLi64ELi32ELi512EEv26Group_norm_nhwc_fwd_params,"",@"SHT_CUDA_INFO"
	.sectionflags	@""
	.align	4


	//----- nvinfo : EIATTR_CUDA_API_VERSION
	.align		4
        /*0000*/ 	.byte	0x04, 0x37
        /*0002*/ 	.short	(.L_1803 - .L_1802)
.L_1802:
        /*0004*/ 	.word	0x00000082


	//----- nvinfo : EIATTR_KPARAM_INFO
	.align		4
.L_1803:
        /*0008*/ 	.byte	0x04, 0x17
        /*000a*/ 	.short	(.L_1805 - .L_1804)
.L_1804:
        /*000c*/ 	.word	0x00000000
        /*0010*/ 	.short	0x0000
        /*0012*/ 	.short	0x0000
        /*0014*/ 	.byte	0x00, 0xf0, 0x81, 0x02


	//----- nvinfo : EIATTR_SPARSE_MMA_MASK
	.align		4
.L_1805:
        /*0018*/ 	.byte	0x03, 0x50
        /*001a*/ 	.short	0x0000


	//----- nvinfo : EIATTR_MAXREG_COUNT
	.align		4
        /*001c*/ 	.byte	0x03, 0x1b
        /*001e*/ 	.short	0x0080


	//----- nvinfo : EIATTR_NUM_BARRIERS
	.align		4
        /*0020*/ 	.byte	0x02, 0x4c
        /*0022*/ 	.byte	0x01
	.zero		1


	//----- nvinfo : EIATTR_MERCURY_ISA_VERSION
	.align		4
        /*0024*/ 	.byte	0x03, 0x5f
        /*0026*/ 	.short	0x0101


	//----- nvinfo : EIATTR_INT_WARP_WIDE_INSTR_OFFSETS
	.align		4
        /*0028*/ 	.byte	0x04, 0x31
        /*002a*/ 	.short	(.L_1807 - .L_1806)


	//   ....[0]....
.L_1806:
        /*002c*/ 	.word	0x00000f90


	//   ....[1]....
        /*0030*/ 	.word	0x00000fc0


	//   ....[2]....
        /*0034*/ 	.word	0x00000fe0


	//   ....[3]....
        /*0038*/ 	.word	0x00001010


	//   ....[4]....
        /*003c*/ 	.word	0x000011e0


	//   ....[5]....
        /*0040*/ 	.word	0x00001240


	//   ....[6]....
        /*0044*/ 	.word	0x00001280


	//   ....[7]....
        /*0048*/ 	.word	0x00001290


	//   ....[8]....
        /*004c*/ 	.word	0x00001530


	//   ....[9]....
        /*0050*/ 	.word	0x00001610


	//   ....[10]....
        /*0054*/ 	.word	0x00001620


	//   ....[11]....
        /*0058*/ 	.word	0x000016f0


	//   ....[12]....
        /*005c*/ 	.word	0x00001860


	//   ....[13]....
        /*0060*/ 	.word	0x00001880


	//----- nvinfo : EIATTR_COOP_GROUP_MASK_REGIDS
	.align		4
.L_1807:
        /*0064*/ 	.byte	0x04, 0x29
        /*0066*/ 	.short	(.L_1809 - .L_1808)


	//   ....[0]....
.L_1808:
        /*0068*/ 	.word	0xffffffff


	//   ....[1]....
        /*006c*/ 	.word	0xffffffff


	//   ....[2]....
        /*0070*/ 	.word	0xffffffff


	//   ....[3]....
        /*0074*/ 	.word	0xffffffff


	//   ....[4]....
        /*0078*/ 	.word	0xffffffff


	//   ....[5]....
        /*007c*/ 	.word	0xffffffff


	//   ....[6]....
        /*0080*/ 	.word	0xffffffff


	//   ....[7]....
        /*0084*/ 	.word	0xffffffff


	//   ....[8]....
        /*0088*/ 	.word	0xffffffff


	//   ....[9]....
        /*008c*/ 	.word	0xffffffff


	//----- nvinfo : EIATTR_COOP_GROUP_INSTR_OFFSETS
	.align		4
.L_1809:
        /*0090*/ 	.byte	0x04, 0x28
        /*0092*/ 	.short	(.L_1811 - .L_1810)


	//   ....[0]....
.L_1810:
        /*0094*/ 	.word	0x000006b0


	//   ....[1]....
        /*0098*/ 	.word	0x000006c0


	//   ....[2]....
        /*009c*/ 	.word	0x000006f0


	//   ....[3]....
        /*00a0*/ 	.word	0x00000710


	//   ....[4]....
        /*00a4*/ 	.word	0x00000740


	//   ....[5]....
        /*00a8*/ 	.word	0x00000760


	//   ....[6]....
        /*00ac*/ 	.word	0x00000790


	//   ....[7]....
        /*00b0*/ 	.word	0x000007b0


	//   ....[8]....
        /*00b4*/ 	.word	0x00000800


	//   ....[9]....
        /*00b8*/ 	.word	0x00000810


	//----- nvinfo : EIATTR_VRC_CTA_INIT_COUNT
	.align		4
.L_1811:
        /*00bc*/ 	.byte	0x02, 0x4a
	.zero		1
	.zero		1


	//----- nvinfo : EIATTR_EXIT_INSTR_OFFSETS
	.align		4
        /*00c0*/ 	.byte	0x04, 0x1c
        /*00c2*/ 	.short	(.L_1813 - .L_1812)


	//   ....[0]....
.L_1812:
        /*00c4*/ 	.word	0x00000070


	//   ....[1]....
        /*00c8*/ 	.word	0x00002420


	//----- nvinfo : EIATTR_MAX_THREADS
	.align		4
.L_1813:
        /*00cc*/ 	.byte	0x04, 0x05
        /*00ce*/ 	.short	(.L_1815 - .L_1814)
.L_1814:
        /*00d0*/ 	.word	0x00000200
        /*00d4*/ 	.word	0x00000001
        /*00d8*/ 	.word	0x00000001


	//----- nvinfo : EIATTR_CRS_STACK_SIZE
	.align		4
.L_1815:
        /*00dc*/ 	.byte	0x04, 0x1e
        /*00de*/ 	.short	(.L_1817 - .L_1816)
.L_1816:
        /*00e0*/ 	.word	0x00000000


	//----- nvinfo : EIATTR_CBANK_PARAM_SIZE
	.align		4
.L_1817:
        /*00e4*/ 	.byte	0x03, 0x19
        /*00e6*/ 	.short	0x00a0


	//----- nvinfo : EIATTR_PARAM_CBANK
	.align		4
        /*00e8*/ 	.byte	0x04, 0x0a
        /*00ea*/ 	.short	(.L_1819 - .L_1818)
	.align		4
.L_1818:
        /*00ec*/ 	.word	index@(.nv.constant0._Z35group_norm_nhwc_fwd_one_pass_kernelI11Fp32IOFp16WLi64ELi32ELi512EEv26Group_norm_nhwc_fwd_params)
        /*00f0*/ 	.short	0x0380
        /*00f2*/ 	.short	0x00a0


	//----- nvinfo : EIATTR_SW_WAR
	.align		4
.L_1819:
        /*00f4*/ 	.byte	0x04, 0x36
        /*00f6*/ 	.short	(.L_1821 - .L_1820)
.L_1820:
        /*00f8*/ 	.word	0x00000008
.L_1821:


//--------------------- .nv.info._Z35group_norm_nhwc_fwd_one_pass_kernelI11Fp32IOFp16WLi128ELi32ELi512EEv26Group_norm_nhwc_fwd_params --------------------------
	.section	.nv.info._Z35group_norm_nhwc_fwd_one_pass_kernelI11Fp32IOFp16WLi128ELi32ELi512EEv26Group_norm_nhwc_fwd_params,"",@"SHT_CUDA_INFO"
	.sectionflags	@""
	.align	4


	//----- nvinfo : EIATTR_CUDA_API_VERSION
	.align		4
        /*0000*/ 	.byte	0x04, 0x37
        /*0002*/ 	.short	(.L_1823 - .L_1822)
.L_1822:
        /*0004*/ 	.word	0x00000082


	//----- nvinfo : EIATTR_KPARAM_INFO
	.align		4
.L_1823:
        /*0008*/ 	.byte	0x04, 0x17
        /*000a*/ 	.short	(.L_1825 - .L_1824)
.L_1824:
        /*000c*/ 	.word	0x00000000
        /*0010*/ 	.short	0x0000
        /*0012*/ 	.short	0x0000
        /*0014*/ 	.byte	0x00, 0xf0, 0x81, 0x02


	//----- nvinfo : EIATTR_SPARSE_MMA_MASK
	.align		4
.L_1825:
        /*0018*/ 	.byte	0x03, 0x50
        /*001a*/ 	.short	0x0000


	//----- nvinfo : EIATTR_MAXREG_COUNT
	.align		4
        /*001c*/ 	.byte	0x03, 0x1b
        /*001e*/ 	.short	0x0080


	//----- nvinfo : EIATTR_NUM_BARRIERS
	.align		4
        /*0020*/ 	.byte	0x02, 0x4c
        /*0022*/ 	.byte	0x01
	.zero		1


	//----- nvinfo : EIATTR_MERCURY_ISA_VERSION
	.align		4
        /*0024*/ 	.byte	0x03, 0x5f
        /*0026*/ 	.short	0x0101


	//----- nvinfo : EIATTR_INT_WARP_WIDE_INSTR_OFFSETS
	.align		4
        /*0028*/ 	.byte	0x04, 0x31
        /*002a*/ 	.short	(.L_1827 - .L_1826)


	//   ....[0]....
.L_1826:
        /*002c*/ 	.word	0x00001200


	//   ....[1]....
        /*0030*/ 	.word	0x00001260


	//   ....[2]....
        /*0034*/ 	.word	0x00001280


	//   ....[3]....
        /*0038*/ 	.word	0x000012b0


	//   ....[4]....
        /*003c*/ 	.word	0x00001480


	//   ....[5]....
        /*0040*/ 	.word	0x000014d0


	//   ....[6]....
        /*0044*/ 	.word	0x00001500


	//   ....[7]....
        /*0048*/ 	.word	0x00001520


	//   ....[8]....
        /*004c*/ 	.word	0x00001850


	//   ....[9]....
        /*0050*/ 	.word	0x00001870


	//   ....[10]....
        /*0054*/ 	.word	0x00001880


	//   ....[11]....
        /*0058*/ 	.word	0x000018b0


	//   ....[12]....
        /*005c*/ 	.word	0x00001b10


	//   ....[13]....
        /*0060*/ 	.word	0x00001b30


	//----- nvinfo : EIATTR_COOP_GROUP_MASK_REGIDS
	.align		4
.L_1827:
        /*0064*/ 	.byte	0x04, 0x29
        /*0066*/ 	.short	(.L_1829 - .L_1828)


	//   ....[0]....
.L_1828:
        /*0068*/ 	.word	0xffffffff


	//   ....[1]....
        /*006c*/ 	.word	0xffffffff


	//   ....[2]....
        /*0070*/ 	.word	0xffffffff


	//   ....[3]....
        /*0074*/ 	.word	0xffffffff


	//   ....[4]....
        /*0078*/ 	.word	0xffffffff


	//   ....[5]....
        /*007c*/ 	.word	0xffffffff


	//   ....[6]....
        /*0080*/ 	.word	0xffffffff


	//   ....[7]....
        /*0084*/ 	.word	0xffffffff


	//   ....[8]....
        /*0088*/ 	.word	0xffffffff


	//   ....[9]....
        /*008c*/ 	.word	0xffffffff


	//----- nvinfo : EIATTR_COOP_GROUP_INSTR_OFFSETS
	.align		4
.L_1829:
        /*0090*/ 	.byte	0x04, 0x28
        /*0092*/ 	.short	(.L_1831 - .L_1830)


	//   ....[0]....
.L_1830:
        /*0094*/ 	.word	0x00000940


	//   ....[1]....
        /*0098*/ 	.word	0x00000950


	//   ....[2]....
        /*009c*/ 	.word	0x00000980


	//   ....[3]....
        /*00a0*/ 	.word	0x00000990


	//   ....[4]....
        /*00a4*/ 	.word	0x000009d0


	//   ....[5]....
        /*00a8*/ 	.word	0x000009e0


	//   ....[6]....
        /*00ac*/ 	.word	0x00000a20


	//   ....[7]....
        /*00b0*/ 	.word	0x00000a30


	//   ....[8]....
        /*00b4*/ 	.word	0x00000a90


	//   ....[9]....
        /*00b8*/ 	.word	0x00000aa0


	//----- nvinfo : EIATTR_VRC_CTA_INIT_COUNT
	.align		4
.L_1831:
        /*00bc*/ 	.byte	0x02, 0x4a
	.zero		1
	.zero		1


	//----- nvinfo : EIATTR_EXIT_INSTR_OFFSETS
	.align		4
        /*00c0*/ 	.byte	0x04, 0x1c
        /*00c2*/ 	.short	(.L_1833 - .L_1832)


	//   ....[0]....
.L_1832:
        /*00c4*/ 	.word	0x00000070


	//   ....[1]....
        /*00c8*/ 	.word	0x00002e50


	//----- nvinfo : EIATTR_MAX_THREADS
	.align		4
.L_1833:
        /*00cc*/ 	.byte	0x04, 0x05
        /*00ce*/ 	.short	(.L_1835 - .L_1834)
.L_1834:
        /*00d0*/ 	.word	0x00000200
        /*00d4*/ 	.word	0x00000001
        /*00d8*/ 	.word	0x00000001


	//----- nvinfo : EIATTR_CRS_STACK_SIZE
	.align		4
.L_1835:
        /*00dc*/ 	.byte	0x04, 0x1e
        /*00de*/ 	.short	(.L_1837 - .L_1836)
.L_1836:
        /*00e0*/ 	.word	0x00000000


	//----- nvinfo : EIATTR_CBANK_PARAM_SIZE
	.align		4
.L_1837:
        /*00e4*/ 	.byte	0x03, 0x19
        /*00e6*/ 	.short	0x00a0


	//----- nvinfo : EIATTR_PARAM_CBANK
	.align		4
        /*00e8*/ 	.byte	0x04, 0x0a
        /*00ea*/ 	.short	(.L_1839 - .L_1838)
	.align		4
.L_1838:
        /*00ec*/ 	.word	index@(.nv.constant0._Z35group_norm_nhwc_fwd_one_pass_kernelI11Fp32IOFp16WLi128ELi32ELi512EEv26Group_norm_nhwc_fwd_params)
        /*00f0*/ 	.short	0x0380
        /*00f2*/ 	.short	0x00a0


	//----- nvinfo : EIATTR_SW_WAR
	.align		4
.L_1839:
        /*00f4*/ 	.byte	0x04, 0x36
        /*00f6*/ 	.short	(.L_1841 - .L_1840)
.L_1840:
        /*00f8*/ 	.word	0x00000008
.L_1841:


//--------------------- .nv.info._Z35group_norm_nhwc_fwd_one_pass_kernelI11Fp32IOFp16WLi256ELi32ELi512EEv26Group_norm_nhwc_fwd_params --------------------------
	.section	.nv.info._Z35group_norm_nhwc_fwd_one_pass_kernelI11Fp32IOFp16WLi256ELi32ELi512EEv26Group_norm_nhwc_fwd_params,"",@"SHT_CUDA_INFO"
	.sectionflags	@""
	.align	4


	//----- nvinfo : EIATTR_CUDA_API_VERSION
	.align		4
        /*0000*/ 	.byte	0x04, 0x37
        /*0002*/ 	.short	(.L_1843 - .L_1842)
.L_1842:
        /*0004*/ 	.word	0x00000082


	//----- nvinfo : EIATTR_KPARAM_INFO
	.align		4
.L_1843:
        /*0008*/ 	.byte	0x04, 0x17
        /*000a*/ 	.short	(.L_1845 - .L_1844)
.L_1844:
        /*000c*/ 	.word	0x00000000
        /*0010*/ 	.short	0x0000
        /*0012*/ 	.short	0x0000
        /*0014*/ 	.byte	0x00, 0xf0, 0x81, 0x02


	//----- nvinfo : EIATTR_SPARSE_MMA_MASK
	.align		4
.L_1845:
        /*0018*/ 	.byte	0x03, 0x50
        /*001a*/ 	.short	0x0000


	//----- nvinfo : EIATTR_MAXREG_COUNT
	.align		4
        /*001c*/ 	.byte	0x03, 0x1b
        /*001e*/ 	.short	0x0080


	//----- nvinfo : EIATTR_NUM_BARRIERS
	.align		4
        /*0020*/ 	.byte	0x02, 0x4c
        /*0022*/ 	.byte	0x01
	.zero		1


	//----- nvinfo : EIATTR_MERCURY_ISA_VERSION
	.align		4
        /*0024*/ 	.byte	0x03, 0x5f
        /*0026*/ 	.short	0x0101


	//----- nvinfo : EIATTR_COOP_GROUP_MASK_REGIDS
	.align		4
        /*0028*/ 	.byte	0x04, 0x29
        /*002a*/ 	.short	(.L_1847 - .L_1846)


	//   ....[0]....
.L_1846:
        /*002c*/ 	.word	0xffffffff


	//   ....[1]....
        /*0030*/ 	.word	0xffffffff


	//   ....[2]....
        /*0034*/ 	.word	0xffffffff


	//   ....[3]....
        /*0038*/ 	.word	0xffffffff


	//   ....[4]....
        /*003c*/ 	.word	0xffffffff


	//   ....[5]....
        /*0040*/ 	.word	0xffffffff


	//   ....[6]....
        /*0044*/ 	.word	0xffffffff


	//   ....[7]....
        /*0048*/ 	.word	0xffffffff


	//   ....[8]....
        /*004c*/ 	.word	0xffffffff


	//   ....[9]....
        /*0050*/ 	.word	0xffffffff


	//----- nvinfo : EIATTR_COOP_GROUP_INSTR_OFFSETS
	.align		4
.L_1847:
        /*0054*/ 	.byte	0x04, 0x28
        /*0056*/ 	.short	(.L_1849 - .L_1848)


	//   ....[0]....
.L_1848:
        /*0058*/ 	.word	0x00000ee0


	//   ....[1]....
        /*005c*/ 	.word	0x00000ef0


	//   ....[2]....
        /*0060*/ 	.word	0x00000f20


	//   ....[3]....
        /*0064*/ 	.word	0x00000f30


	//   ....[4]....
        /*0068*/ 	.word	0x00000f70


	//   ....[5]....
        /*006c*/ 	.word	0x00000f80


	//   ....[6]....
        /*0070*/ 	.word	0x00000fc0


	//   ....[7]....
        /*0074*/ 	.word	0x00000fd0


	//   ....[8]....
        /*0078*/ 	.word	0x00001030


	//   ....[9]....
        /*007c*/ 	.word	0x00001040


	//----- nvinfo : EIATTR_VRC_CTA_INIT_COUNT
	.align		4
.L_1849:
        /*0080*/ 	.byte	0x02, 0x4a
	.zero		1
	.zero		1


	//----- nvinfo : EIATTR_EXIT_INSTR_OFFSETS
	.align		4
        /*0084*/ 	.byte	0x04, 0x1c
        /*0086*/ 	.short	(.L_1851 - .L_1850)


	//   ....[0]....
.L_1850:
        /*0088*/ 	.word	0x00000060


	//   ....[1]....
        /*008c*/ 	.word	0x00003c20


	//----- nvinfo : EIATTR_MAX_THREADS
	.align		4
.L_1851:
        /*0090*/ 	.byte	0x04, 0x05
        /*0092*/ 	.short	(.L_1853 - .L_1852)
.L_1852:
        /*0094*/ 	.word	0x00000200
        /*0098*/ 	.word	0x00000001
        /*009c*/ 	.word	0x00000001


	//----- nvinfo : EIATTR_CRS_STACK_SIZE
	.align		4
.L_1853:
        /*00a0*/ 	.byte	0x04, 0x1e
        /*00a2*/ 	.short	(.L_1855 - .L_1854)
.L_1854:
        /*00a4*/ 	.word	0x00000000


	//----- nvinfo : EIATTR_CBANK_PARAM_SIZE
	.align		4
.L_1855:
        /*00a8*/ 	.byte	0x03, 0x19
        /*00aa*/ 	.short	0x00a0


	//----- nvinfo : EIATTR_PARAM_CBANK
	.align		4
        /*00ac*/ 	.byte	0x04, 0x0a
        /*00ae*/ 	.short	(.L_1857 - .L_1856)
	.align		4
.L_1856:
        /*00b0*/ 	.word	index@(.nv.constant0._Z35group_norm_nhwc_fwd_one_pass_kernelI11Fp32IOFp16WLi256ELi32ELi512EEv26Group_norm_nhwc_fwd_params)
        /*00b4*/ 	.short	0x0380
        /*00b6*/ 	.short	0x00a0


	//----- nvinfo : EIATTR_SW_WAR
	.align		4
.L_1857:
        /*00b8*/ 	.byte	0x04, 0x36
        /*00ba*/ 	.short	(.L_1859 - .L_1858)
.L_1858:
        /*00bc*/ 	.word	0x00000008
.L_1859:


//--------------------- .nv.info._Z35group_norm_nhwc_fwd_one_pass_kernelI11Fp32IOFp16WLi512ELi32ELi512EEv26Group_norm_nhwc_fwd_params --------------------------
	.section	.nv.info._Z35group_norm_nhwc_fwd_one_pass_kernelI11Fp32IOFp16WLi512ELi32ELi512EEv26Group_norm_nhwc_fwd_params,"",@"SHT_CUDA_INFO"
	.sectionflags	@""
	.align	4


	//----- nvinfo : EIATTR_CUDA_API_VERSION
	.align		4
        /*0000*/ 	.byte	0x04, 0x37
        /*0002*/ 	.short	(.L_1861 - .L_1860)
.L_1860:
        /*0004*/ 	.word	0x00000082


	//----- nvinfo : EIATTR_KPARAM_INFO
	.align		4
.L_1861:
        /*0008*/ 	.byte	0x04, 0x17
        /*000a*/ 	.short	(.L_1863 - .L_1862)
.L_1862:
        /*000c*/ 	.word	0x00000000
        /*0010*/ 	.short	0x0000
        /*0012*/ 	.short	0x0000
        /*0014*/ 	.byte	0x00, 0xf0, 0x81, 0x02


	//----- nvinfo : EIATTR_SPARSE_MMA_MASK
	.align		4
.L_1863:
        /*0018*/ 	.byte	0x03, 0x50
        /*001a*/ 	.short	0x0000


	//----- nvinfo : EIATTR_MAXREG_COUNT
	.align		4
        /*001c*/ 	.byte	0x03, 0x1b
        /*001e*/ 	.short	0x0080


	//----- nvinfo : EIATTR_NUM_BARRIERS
	.align		4
        /*0020*/ 	.byte	0x02, 0x4c
        /*0022*/ 	.byte	0x01
	.zero		1


	//----- nvinfo : EIATTR_MERCURY_ISA_VERSION
	.align		4
        /*0024*/ 	.byte	0x03, 0x5f
        /*0026*/ 	.short	0x0101


	//----- nvinfo : EIATTR_COOP_GROUP_MASK_REGIDS
	.align		4
        /*0028*/ 	.byte	0x04, 0x29
        /*002a*/ 	.short	(.L_1865 - .L_1864)


	//   ....[0]....
.L_1864:
        /*002c*/ 	.word	0xffffffff


	//   ....[1]....
        /*0030*/ 	.word	0xffffffff


	//   ....[2]....
        /*0034*/ 	.word	0xffffffff


	//   ....[3]....
        /*0038*/ 	.word	0xffffffff


	//   ....[4]....
        /*003c*/ 	.word	0xffffffff


	//   ....[5]....
        /*0040*/ 	.word	0xffffffff


	//   ....[6]....
        /*0044*/ 	.word	0xffffffff


	//   ....[7]....
        /*0048*/ 	.word	0xffffffff


	//   ....[8]....
        /*004c*/ 	.word	0xffffffff


	//   ....[9]....
        /*0050*/ 	.word	0xffffffff


	//----- nvinfo : EIATTR_COOP_GROUP_INSTR_OFFSETS
	.align		4
.L_1865:
        /*0054*/ 	.byte	0x04, 0x28
        /*0056*/ 	.short	(.L_1867 - .L_1866)


	//   ....[0]....
.L_1866:
        /*0058*/ 	.word	0x000018b0


	//   ....[1]....
        /*005c*/ 	.word	0x000018c0


	//   ....[2]....
        /*0060*/ 	.word	0x000018f0


	//   ....[3]....
        /*0064*/ 	.word	0x00001900


	//   ....[4]....
        /*0068*/ 	.word	0x00001940


	//   ....[5]....
        /*006c*/ 	.word	0x00001950


	//   ....[6]....
        /*0070*/ 	.word	0x00001990


	//   ....[7]....
        /*0074*/ 	.word	0x000019a0


	//   ....[8]....
        /*0078*/ 	.word	0x00001a20


	//   ....[9]....
        /*007c*/ 	.word	0x00001a30


	//----- nvinfo : EIATTR_VRC_CTA_INIT_COUNT
	.align		4
.L_1867:
        /*0080*/ 	.byte	0x02, 0x4a
	.zero		1
	.zero		1


	//----- nvinfo : EIATTR_EXIT_INSTR_OFFSETS
	.align		4
        /*0084*/ 	.byte	0x04, 0x1c
        /*0086*/ 	.short	(.L_1869 - .L_1868)


	//   ....[0]....
.L_1868:
        /*0088*/ 	.word	0x00000060


	//   ....[1]....
        /*008c*/ 	.word	0x00006100


	//----- nvinfo : EIATTR_MAX_THREADS
	.align		4
.L_1869:
        /*0090*/ 	.byte	0x04, 0x05
        /*0092*/ 	.short	(.L_1871 - .L_1870)
.L_1870:
        /*0094*/ 	.word	0x00000200
        /*0098*/ 	.word	0x00000001
        /*009c*/ 	.word	0x00000001


	//----- nvinfo : EIATTR_CRS_STACK_SIZE
	.align		4
.L_1871:
        /*00a0*/ 	.byte	0x04, 0x1e
        /*00a2*/ 	.short	(.L_1873 - .L_1872)
.L_1872:
        /*00a4*/ 	.word	0x00000000


	//----- nvinfo : EIATTR_CBANK_PARAM_SIZE
	.align		4
.L_1873:
        /*00a8*/ 	.byte	0x03, 0x19
        /*00aa*/ 	.short	0x00a0


	//----- nvinfo : EIATTR_PARAM_CBANK
	.align		4
        /*00ac*/ 	.byte	0x04, 0x0a
        /*00ae*/ 	.short	(.L_1875 - .L_1874)
	.align		4
.L_1874:
        /*00b0*/ 	.word	index@(.nv.constant0._Z35group_norm_nhwc_fwd_one_pass_kernelI11Fp32IOFp16WLi512ELi32ELi512EEv26Group_norm_nhwc_fwd_params)
        /*00b4*/ 	.short	0x0380
        /*00b6*/ 	.short	0x00a0


	//----- nvinfo : EIATTR_SW_WAR
	.align		4
.L_1875:
        /*00b8*/ 	.byte	0x04, 0x36
        /*00ba*/ 	.short	(.L_1877 - .L_1876)
.L_1876:
        /*00bc*/ 	.word	0x00000008
.L_1877:


//--------------------- .nv.callgraph             --------------------------
	.section	.nv.callgraph,"",@"SHT_CUDA_CALLGRAPH"
	.align	4
	.sectionentsize	8
	.align		4
        /*0000*/ 	.word	0x00000000
	.align		4
        /*0004*/ 	.word	0xffffffff
	.align		4
        /*0008*/ 	.word	0x00000000
	.align		4
        /*000c*/ 	.word	0xfffffffe
	.align		4
        /*0010*/ 	.word	0x00000000
	.align		4
        /*0014*/ 	.word	0xfffffffd
	.align		4
        /*0018*/ 	.word	0x00000000
	.align		4
        /*001c*/ 	.word	0xfffffffc


//--------------------- .nv.constant4             --------------------------
	.section	.nv.constant4,"a",@progbits
	.align	8
	.align		8
.nv.constant4:
        /*0000*/ 	.dword	_ZN61_INTERNAL_11fbb09f_30_group_norm_nhwc_one_pass_32_cu_ee3c86cc4cuda3std3__45__cpo5beginE
	.align		8
        /*0008*/ 	.dword	_ZN61_INTERNAL_11fbb09f_30_group_norm_nhwc_one_pass_32_cu_ee3c86cc4cuda3std3__45__cpo3endE
	.align		8
        /*0010*/ 	.dword	_ZN61_INTERNAL_11fbb09f_30_group_norm_nhwc_one_pass_32_cu_ee3c86cc4cuda3std3__45__cpo6cbeginE
	.align		8
        /*0018*/ 	.dword	_ZN61_INTERNAL_11fbb09f_30_group_norm_nhwc_one_pass_32_cu_ee3c86cc4cuda3std3__45__cpo4cendE
	.align		8
        /*0020*/ 	.dword	_ZN61_INTERNAL_11fbb09f_30_group_norm_nhwc_one_pass_32_cu_ee3c86cc4cuda3std3__45__cpo6rbeginE
	.align		8
        /*0028*/ 	.dword	_ZN61_INTERNAL_11fbb09f_30_group_norm_nhwc_one_pass_32_cu_ee3c86cc4cuda3std3__45__cpo4rendE
	.align		8
        /*0030*/ 	.dword	_ZN61_INTERNAL_11fbb09f_30_group_norm_nhwc_one_pass_32_cu_ee3c86cc4cuda3std3__45__cpo7crbeginE
	.align		8
        /*0038*/ 	.dword	_ZN61_INTERNAL_11fbb09f_30_group_norm_nhwc_one_pass_32_cu_ee3c86cc4cuda3std3__45__cpo5crendE
	.align		8
        /*0040*/ 	.dword	_ZN61_INTERNAL_11fbb09f_30_group_norm_nhwc_one_pass_32_cu_ee3c86cc4cuda3std3__463_GLOBAL__N__11fbb09f_30_group_norm_nhwc_one_pass_32_cu_ee3c86cc6ignoreE
	.align		8
        /*0048*/ 	.dword	_ZN61_INTERNAL_11fbb09f_30_group_norm_nhwc_one_pass_32_cu_ee3c86cc4cuda3std3__419piecewise_constructE
	.align		8
        /*0050*/ 	.dword	_ZN61_INTERNAL_11fbb09f_30_group_norm_nhwc_one_pass_32_cu_ee3c86cc4cuda3std3__48in_placeE
	.align		8
        /*0058*/ 	.dword	_ZN61_INTERNAL_11fbb09f_30_group_norm_nhwc_one_pass_32_cu_ee3c86cc4cuda3std3__420unreachable_sentinelE
	.align		8
        /*0060*/ 	.dword	_ZN61_INTERNAL_11fbb09f_30_group_norm_nhwc_one_pass_32_cu_ee3c86cc4cuda3std3__47nulloptE
	.align		8
        /*0068*/ 	.dword	_ZN61_INTERNAL_11fbb09f_30_group_norm_nhwc_one_pass_32_cu_ee3c86cc4cuda3std3__48unexpectE
	.align		8
        /*0070*/ 	.dword	_ZN61_INTERNAL_11fbb09f_30_group_norm_nhwc_one_pass_32_cu_ee3c86cc4cuda3std6ranges3__45__cpo4swapE
	.align		8
        /*0078*/ 	.dword	_ZN61_INTERNAL_11fbb09f_30_group_norm_nhwc_one_pass_32_cu_ee3c86cc4cuda3std6ranges3__45__cpo9iter_moveE
	.align		8
        /*0080*/ 	.dword	_ZN61_INTERNAL_11fbb09f_30_group_norm_nhwc_one_pass_32_cu_ee3c86cc4cuda3std6ranges3__45__cpo5beginE
	.align		8
        /*0088*/ 	.dword	_ZN61_INTERNAL_11fbb09f_30_group_norm_nhwc_one_pass_32_cu_ee3c86cc4cuda3std6ranges3__45__cpo3endE
	.align		8
        /*0090*/ 	.dword	_ZN61_INTERNAL_11fbb09f_30_group_norm_nhwc_one_pass_32_cu_ee3c86cc4cuda3std6ranges3__45__cpo6cbeginE
	.align		8
        /*0098*/ 	.dword	_ZN61_INTERNAL_11fbb09f_30_group_norm_nhwc_one_pass_32_cu_ee3c86cc4cuda3std6ranges3__45__cpo4cendE
	.align		8
        /*00a0*/ 	.dword	_ZN61_INTERNAL_11fbb09f_30_group_norm_nhwc_one_pass_32_cu_ee3c86cc4cuda3std6ranges3__45__cpo7advanceE
	.align		8
        /*00a8*/ 	.dword	_ZN61_INTERNAL_11fbb09f_30_group_norm_nhwc_one_pass_32_cu_ee3c86cc4cuda3std6ranges3__45__cpo9iter_swapE
	.align		8
        /*00b0*/ 	.dword	_ZN61_INTERNAL_11fbb09f_30_group_norm_nhwc_one_pass_32_cu_ee3c86cc4cuda3std6ranges3__45__cpo4nextE
	.align		8
        /*00b8*/ 	.dword	_ZN61_INTERNAL_11fbb09f_30_group_norm_nhwc_one_pass_32_cu_ee3c86cc4cuda3std6ranges3__45__cpo4prevE
	.align		8
        /*00c0*/ 	.dword	_ZN61_INTERNAL_11fbb09f_30_group_norm_nhwc_one_pass_32_cu_ee3c86cc4cuda3std6ranges3__45__cpo4dataE
	.align		8
        /*00c8*/ 	.dword	_ZN61_INTERNAL_11fbb09f_30_group_norm_nhwc_one_pass_32_cu_ee3c86cc4cuda3std6ranges3__45__cpo5cdataE
	.align		8
        /*00d0*/ 	.dword	_ZN61_INTERNAL_11fbb09f_30_group_norm_nhwc_one_pass_32_cu_ee3c86cc4cuda3std6ranges3__45__cpo4sizeE
	.align		8
        /*00d8*/ 	.dword	_ZN61_INTERNAL_11fbb09f_30_group_norm_nhwc_one_pass_32_cu_ee3c86cc4cuda3std6ranges3__45__cpo5ssizeE
	.align		8
        /*00e0*/ 	.dword	_ZN61_INTERNAL_11fbb09f_30_group_norm_nhwc_one_pass_32_cu_ee3c86cc4cuda3std6ranges3__45__cpo8distanceE
	.align		8
        /*00e8*/ 	.dword	_ZN61_INTERNAL_11fbb09f_30_group_norm_nhwc_one_pass_32_cu_ee3c86cc6thrust24THRUST_300001_SM_1030_NS6system6detail10sequential3seqE
	.align		8
        /*00f0*/ 	.dword	_ZN61_INTERNAL_11fbb09f_30_group_norm_nhwc_one_pass_32_cu_ee3c86cc6thrust24THRUST_300001_SM_1030_NS12placeholders2_1E
	.align		8
        /*00f8*/ 	.dword	_ZN61_INTERNAL_11fbb09f_30_group_norm_nhwc_one_pass_32_cu_ee3c86cc6thrust24THRUST_300001_SM_1030_NS12placeholders2_2E
	.align		8
        /*0100*/ 	.dword	_ZN61_INTERNAL_11fbb09f_30_group_norm_nhwc_one_pass_32_cu_ee3c86cc6thrust24THRUST_300001_SM_1030_NS12placeholders2_3E
	.align		8
        /*0108*/ 	.dword	_ZN61_INTERNAL_11fbb09f_30_group_norm_nhwc_one_pass_32_cu_ee3c86cc6thrust24THRUST_300001_SM_1030_NS12placeholders2_4E
	.align		8
        /*0110*/ 	.dword	_ZN61_INTERNAL_11fbb09f_30_group_norm_nhwc_one_pass_32_cu_ee3c86cc6thrust24THRUST_300001_SM_1030_NS12placeholders2_5E
	.align		8
        /*0118*/ 	.dword	_ZN61_INTERNAL_11fbb09f_30_group_norm_nhwc_one_pass_32_cu_ee3c86cc6thrust24THRUST_300001_SM_1030_NS12placeholders2_6E
	.align		8
        /*0120*/ 	.dword	_ZN61_INTERNAL_11fbb09f_30_group_norm_nhwc_one_pass_32_cu_ee3c86cc6thrust24THRUST_300001_SM_1030_NS12placeholders2_7E
	.align		8
        /*0128*/ 	.dword	_ZN61_INTERNAL_11fbb09f_30_group_norm_nhwc_one_pass_32_cu_ee3c86cc6thrust24THRUST_300001_SM_1030_NS12placeholders2_8E
	.align		8
        /*0130*/ 	.dword	_ZN61_INTERNAL_11fbb09f_30_group_norm_nhwc_one_pass_32_cu_ee3c86cc6thrust24THRUST_300001_SM_1030_NS12placeholders2_9E
	.align		8
        /*0138*/ 	.dword	_ZN61_INTERNAL_11fbb09f_30_group_norm_nhwc_one_pass_32_cu_ee3c86cc6thrust24THRUST_300001_SM_1030_NS12placeholders3_10E


//--------------------- .text._ZN3cub18CUB_300001_SM_10306detail11EmptyKernelIvEEvv --------------------------
	.section	.text._ZN3cub18CUB_300001_SM_10306detail11EmptyKernelIvEEvv,"ax",@progbits
	.align	128
        .global         _ZN3cub18CUB_300001_SM_10306detail11EmptyKernelIvEEvv
        .type           _ZN3cub18CUB_300001_SM_10306detail11EmptyKernelIvEEvv,@function
        .size           _ZN3cub18CUB_300001_SM_10306detail11EmptyKernelIvEEvv,(.L_x_3406 - _ZN3cub18CUB_300001_SM_10306detail11EmptyKernelIvEEvv)
        .other          _ZN3cub18CUB_300001_SM_10306detail11EmptyKernelIvEEvv,@"STO_CUDA_ENTRY STV_DEFAULT"
_ZN3cub18CUB_300001_SM_10306detail11EmptyKernelIvEEvv:
.text._ZN3cub18CUB_300001_SM_10306detail11EmptyKernelIvEEvv:
[----:B------:R-:W-:Y:S01]  /*0000*/  LDC R1, c[0x0][0x37c] ;  /* 0x0000df00ff017b82 */ /* 0x000fe20000000800 */
[----:B------:R-:W-:Y:S05]  /*0010*/  EXIT ;  /* 0x000000000000794d */ /* 0x000fea0003800000 */
.L_x_0:
[----:B------:R-:W-:-:S00]  /*0020*/  BRA `(.L_x_0) ;  /* 0xfffffffc00fc7947 */ /* 0x000fc0000383ffff */
[----:B------:R-:W-:-:S00]  /*0030*/  NOP ;  /* 0x0000000000007918 */ /* 0x000fc00000000000 */
        /* <DEDUP_REMOVED lines=12> */
.L_x_3406:


//--------------------- .text._Z35group_norm_nhwc_bwd_one_pass_kernelI11Bf16IOFp32WLi64ELi32ELi512EEv26Group_norm_nhwc_bwd_params --------------------------
	.section	.text._Z35group_norm_nhwc_bwd_one_pass_kernelI11Bf16IOFp32WLi64ELi32ELi512EEv26Group_norm_nhwc_bwd_params,"ax",@progbits
	.align	128
        .global         _Z35group_norm_nhwc_bwd_one_pass_kernelI11Bf16IOFp32WLi64ELi32ELi512EEv26Group_norm_nhwc_bwd_params
        .type           _Z35group_norm_nhwc_bwd_one_pass_kernelI11Bf16IOFp32WLi64ELi32ELi512EEv26Group_norm_nhwc_bwd_params,@function
        .size           _Z35group_norm_nhwc_bwd_one_pass_kernelI11Bf16IOFp32WLi64ELi32ELi512EEv26Group_norm_nhwc_bwd_params,(.L_x_3407 - _Z35group_norm_nhwc_bwd_one_pass_kernelI11Bf16IOFp32WLi64ELi32ELi512EEv26Group_norm_nhwc_bwd_params)
        .other          _Z35group_norm_nhwc_bwd_one_pass_kernelI11Bf16IOFp32WLi64ELi32ELi512EEv26Group_norm_nhwc_bwd_params,@"STO_CUDA_ENTRY STV_DEFAULT"
_Z35group_norm_nhwc_bwd_one_pass_kernelI11Bf16IOFp32WLi64ELi32ELi512EEv26Group_norm_nhwc_bwd_params:
.text._Z35group_norm_nhwc_bwd_one_pass_kernelI11Bf16IOFp32WLi64ELi32ELi512EEv26Group_norm_nhwc_bwd_params:
[----:B------:R-:W-:Y:S08]  /*0000*/  LDC R1, c[0x0][0x37c] ;  /* 0x0000df00ff017b82 */ /* 0x000ff00000000800 */
[----:B------:R-:W0:Y:S01]  /*0010*/  S2UR UR5, SR_CTAID.Y ;  /* 0x00000000000579c3 */ /* 0x000e220000002600 */
[----:B------:R-:W1:Y:S01]  /*0020*/  LDCU UR8, c[0x0][0x410] ;  /* 0x00008200ff0877ac */ /* 0x000e620008000800 */
[----:B------:R-:W2:Y:S01]  /*0030*/  S2R R4, SR_TID.X ;  /* 0x0000000000047919 */ /* 0x000ea20000002100 */
[----:B------:R-:W1:Y:S05]  /*0040*/  LDCU UR4, c[0x0][0x3e0] ;  /* 0x00007c00ff0477ac */ /* 0x000e6a0008000800 */
[----:B------:R-:W3:Y:S01]  /*0050*/  S2UR UR22, SR_CTAID.X ;  /* 0x00000000001679c3 */ /* 0x000ee20000002500 */
[----:B------:R-:W4:Y:S01]  /*0060*/  LDCU.64 UR20, c[0x0][0x358] ;  /* 0x00006b00ff1477ac */ /* 0x000f220008000a00 */
[----:B-1----:R-:W-:-:S04]  /*0070*/  UIMAD UR8, UR8, UR4, URZ ;  /* 0x00000004080872a4 */ /* 0x002fc8000f8e02ff */
[----:B0-----:R-:W-:-:S09]  /*0080*/  UISETP.GE.AND UP0, UPT, UR5, UR8, UPT ;  /* 0x000000080500728c */ /* 0x001fd2000bf06270 */
[----:B--234-:R-:W-:Y:S05]  /*0090*/  BRA.U UP0, `(.L_x_1) ;  /* 0x00000035001c7547 */ /* 0x01cfea000b800000 */
[----:B------:R-:W0:Y:S01]  /*00a0*/  LDC R2, c[0x0][0x41c] ;  /* 0x00010700ff027b82 */ /* 0x000e220000000800 */
[----:B------:R-:W1:Y:S01]  /*00b0*/  S2R R0, SR_LANEID ;  /* 0x0000000000007919 */ /* 0x000e620000000000 */
[----:B------:R-:W2:Y:S01]  /*00c0*/  LDCU UR23, c[0x0][0x374] ;  /* 0x00006e80ff1777ac */ /* 0x000ea20008000800 */
[--C-:B------:R-:W-:Y:S02]  /*00d0*/  SHF.R.U32.HI R51, RZ, 0x4, R4.reuse ;  /* 0x00000004ff337819 */ /* 0x100fe40000011604 */
[----:B------:R-:W-:Y:S01]  /*00e0*/  SHF.L.U32 R52, R4, 0x1, RZ ;  /* 0x0000000104347819 */ /* 0x000fe200000006ff */
[----:B------:R-:W3:Y:S01]  /*00f0*/  LDCU UR24, c[0x0][0x370] ;  /* 0x00006e00ff1877ac */ /* 0x000ee20008000800 */
[----:B------:R-:W-:Y:S01]  /*0100*/  SHF.R.U32.HI R49, RZ, 0x2, R4 ;  /* 0x00000002ff317819 */ /* 0x000fe20000011604 */
[----:B------:R-:W4:Y:S01]  /*0110*/  S2UR UR6, SR_CgaCtaId ;  /* 0x00000000000679c3 */ /* 0x000f220000008800 */
[----:B------:R-:W-:Y:S01]  /*0120*/  LOP3.LUT R52, R52, 0x1e, RZ, 0xc0, !PT ;  /* 0x0000001e34347812 */ /* 0x000fe200078ec0ff */
[----:B------:R-:W-:Y:S01]  /*0130*/  UMOV UR13, 0x400 ;  /* 0x00000400000d7882 */ /* 0x000fe20000000000 */
[----:B------:R-:W-:Y:S01]  /*0140*/  LOP3.LUT R49, R49, 0xf8, RZ, 0xc0, !PT ;  /* 0x000000f831317812 */ /* 0x000fe200078ec0ff */
[----:B------:R-:W-:Y:S01]  /*0150*/  UIADD3 UR4, UPT, UPT, UR13, 0xa0, URZ ;  /* 0x000000a00d047890 */ /* 0x000fe2000fffe0ff */
[----:B------:R-:W0:Y:S01]  /*0160*/  LDCU.U8 UR25, c[0x0][0x414] ;  /* 0x00008280ff1977ac */ /* 0x000e220008000000 */
[----:B------:R-:W-:Y:S01]  /*0170*/  UMOV UR14, UR5 ;  /* 0x00000005000e7c82 */ /* 0x000fe20008000000 */
[----:B--2---:R-:W-:-:S02]  /*0180*/  UIMAD UR26, UR22, UR23, UR5 ;  /* 0x00000017161a72a4 */ /* 0x004fc4000f8e0205 */
[----:B------:R-:W-:Y:S01]  /*0190*/  UIMAD UR12, UR23, 0x7, UR5 ;  /* 0x00000007170c78a4 */ /* 0x000fe2000f8e0205 */
[----:B0-----:R-:W-:Y:S01]  /*01a0*/  IMAD R51, R2, UR22, R51 ;  /* 0x0000001602337c24 */ /* 0x001fe2000f8e0233 */
[----:B------:R-:W-:Y:S02]  /*01b0*/  UIMAD UR11, UR23, 0x6, UR5 ;  /* 0x00000006170b78a4 */ /* 0x000fe4000f8e0205 */
[----:B------:R-:W-:Y:S02]  /*01c0*/  UIMAD UR10, UR23, 0x3, UR5 ;  /* 0x00000003170a78a4 */ /* 0x000fe4000f8e0205 */
[----:B------:R-:W-:Y:S01]  /*01d0*/  IADD3 R48, PT, PT, R51, 0x20, RZ ;  /* 0x0000002033307810 */ /* 0x000fe20007ffe0ff */
[----:B------:R-:W-:Y:S01]  /*01e0*/  ULEA UR9, UR23, UR5, 0x1 ;  /* 0x0000000517097291 */ /* 0x000fe2000f8e08ff */
[----:B------:R-:W-:Y:S01]  /*01f0*/  SHF.R.S32.HI R3, RZ, 0x1f, R51 ;  /* 0x0000001fff037819 */ /* 0x000fe20000011433 */
[----:B----4-:R-:W-:Y:S01]  /*0200*/  ULEA UR4, UR6, UR4, 0x18 ;  /* 0x0000000406047291 */ /* 0x010fe2000f8ec0ff */
[----:B------:R-:W-:Y:S01]  /*0210*/  SHF.R.S32.HI R5, RZ, 0x1f, R48 ;  /* 0x0000001fff057819 */ /* 0x000fe20000011430 */
[----:B------:R-:W-:-:S02]  /*0220*/  ULEA UR13, UR6, UR13, 0x18 ;  /* 0x0000000d060d7291 */ /* 0x000fc4000f8ec0ff */
[----:B---3--:R-:W-:Y:S02]  /*0230*/  ULOP3.LUT UR27, UR24, 0x7, URZ, 0xc0, !UPT ;  /* 0x00000007181b7892 */ /* 0x008fe4000f8ec0ff */
[----:B------:R-:W-:Y:S01]  /*0240*/  LEA R50, R4, UR4, 0x4 ;  /* 0x0000000404327c11 */ /* 0x000fe2000f8e20ff */
[----:B------:R-:W-:Y:S01]  /*0250*/  ULOP3.LUT UR28, UR24, 0x7ffffff8, URZ, 0xc0, !UPT ;  /* 0x7ffffff8181c7892 */ /* 0x000fe2000f8ec0ff */
[----:B-1----:R-:W-:-:S11]  /*0260*/  UMOV UR4, URZ ;  /* 0x000000ff00047c82 */ /* 0x002fd60008000000 */
.L_x_26:
[----:B0-----:R-:W0:Y:S01]  /*0270*/  LDC R12, c[0x0][0x410] ;  /* 0x00010400ff0c7b82 */ /* 0x001e220000000800 */
[----:B------:R-:W1:Y:S01]  /*0280*/  LDCU.64 UR6, c[0x0][0x3b8] ;  /* 0x00007700ff0677ac */ /* 0x000e620008000a00 */
[----:B------:R-:W2:Y:S01]  /*0290*/  LDCU.128 UR16, c[0x0][0x400] ;  /* 0x00008000ff1077ac */ /* 0x000ea20008000c00 */
[----:B-1----:R-:W-:Y:S01]  /*02a0*/  UIMAD.WIDE UR6, UR14, 0x8, UR6 ;  /* 0x000000080e0678a5 */ /* 0x002fe2000f8e0206 */
[----:B0-----:R-:W-:-:S05]  /*02b0*/  IABS R9, R12 ;  /* 0x0000000c00097213 */ /* 0x001fca0000000000 */
[----:B------:R-:W-:Y:S01]  /*02c0*/  MOV R10, UR6 ;  /* 0x00000006000a7c02 */ /* 0x000fe20008000f00 */
[----:B------:R-:W0:Y:S08]  /*02d0*/  I2F.RP R2, R9 ;  /* 0x0000000900027306 */ /* 0x000e300000209400 */
[----:B0-----:R-:W0:Y:S02]  /*02e0*/  MUFU.RCP R2, R2 ;  /* 0x0000000200027308 */ /* 0x001e240000001000 */
[----:B0-----:R-:W-:-:S06]  /*02f0*/  IADD3 R6, PT, PT, R2, 0xffffffe, RZ ;  /* 0x0ffffffe02067810 */ /* 0x001fcc0007ffe0ff */
[----:B------:R0:W1:Y:S02]  /*0300*/  F2I.FTZ.U32.TRUNC.NTZ R7, R6 ;  /* 0x0000000600077305 */ /* 0x000064000021f000 */
[----:B0-----:R-:W-:Y:S01]  /*0310*/  HFMA2 R6, -RZ, RZ, 0, 0 ;  /* 0x00000000ff067431 */ /* 0x001fe200000001ff */
[----:B-1----:R-:W-:-:S05]  /*0320*/  IADD3 R8, PT, PT, RZ, -R7, RZ ;  /* 0x80000007ff087210 */ /* 0x002fca0007ffe0ff */
[----:B------:R-:W-:Y:S01]  /*0330*/  IMAD R11, R8, R9, RZ ;  /* 0x00000009080b7224 */ /* 0x000fe200078e02ff */
[----:B------:R-:W-:-:S03]  /*0340*/  IABS R8, UR14 ;  /* 0x0000000e00087c13 */ /* 0x000fc60008000000 */
[----:B------:R-:W-:Y:S01]  /*0350*/  IMAD.HI.U32 R7, R7, R11, R6 ;  /* 0x0000000b07077227 */ /* 0x000fe200078e0006 */
[----:B------:R-:W-:-:S05]  /*0360*/  MOV R11, UR7 ;  /* 0x00000007000b7c02 */ /* 0x000fca0008000f00 */
[----:B------:R-:W-:Y:S01]  /*0370*/  IMAD.HI.U32 R7, R7, R8, RZ ;  /* 0x0000000807077227 */ /* 0x000fe200078e00ff */
[----:B------:R-:W3:Y:S04]  /*0380*/  LDG.E.64 R10, desc[UR20][R10.64] ;  /* 0x000000140a0a7981 */ /* 0x000ee8000c1e1b00 */
[----:B------:R-:W-:-:S05]  /*0390*/  IADD3 R2, PT, PT, -R7, RZ, RZ ;  /* 0x000000ff07027210 */ /* 0x000fca0007ffe1ff */
[----:B------:R-:W-:-:S05]  /*03a0*/  IMAD R2, R9, R2, R8 ;  /* 0x0000000209027224 */ /* 0x000fca00078e0208 */
[----:B------:R-:W-:Y:S02]  /*03b0*/  ISETP.GT.U32.AND P1, PT, R9, R2, PT ;  /* 0x000000020900720c */ /* 0x000fe40003f24070 */
[----:B--2---:R-:W-:Y:S02]  /*03c0*/  ISETP.GE.U32.AND P0, PT, R51, UR16, PT ;  /* 0x0000001033007c0c */ /* 0x004fe4000bf06070 */
[----:B------:R-:W-:Y:S02]  /*03d0*/  LOP3.LUT R6, R12, UR14, RZ, 0x3c, !PT ;  /* 0x0000000e0c067c12 */ /* 0x000fe4000f8e3cff */
[----:B------:R-:W-:-:S07]  /*03e0*/  ISETP.GE.AND.EX P0, PT, R3, UR17, PT, P0 ;  /* 0x0000001103007c0c */ /* 0x000fce000bf06300 */
[----:B------:R-:W-:-:S04]  /*03f0*/  @!P1 IADD3 R2, PT, PT, R2, -R9, RZ ;  /* 0x8000000902029210 */ /* 0x000fc80007ffe0ff */
[-C--:B------:R-:W-:Y:S02]  /*0400*/  ISETP.GE.U32.AND P4, PT, R2, R9.reuse, PT ;  /* 0x000000090200720c */ /* 0x080fe40003f86070 */
[----:B------:R-:W-:Y:S01]  /*0410*/  ISETP.LE.AND P3, PT, RZ, UR14, PT ;  /* 0x0000000eff007c0c */ /* 0x000fe2000bf63270 */
[----:B------:R-:W0:Y:S01]  /*0420*/  @!P0 LDC.64 R24, c[0x0][0x3f8] ;  /* 0x0000fe00ff188b82 */ /* 0x000e220000000a00 */
[----:B------:R-:W-:Y:S02]  /*0430*/  ISETP.GE.AND P2, PT, R6, RZ, PT ;  /* 0x000000ff0600720c */ /* 0x000fe40003f46270 */
[-C--:B------:R-:W-:Y:S02]  /*0440*/  ISETP.GT.U32.AND P5, PT, R9, R2.reuse, PT ;  /* 0x000000020900720c */ /* 0x080fe40003fa4070 */
[----:B------:R-:W-:Y:S02]  /*0450*/  IADD3 R9, PT, PT, R2, -R9, RZ ;  /* 0x8000000902097210 */ /* 0x000fe40007ffe0ff */
[----:B------:R-:W-:Y:S01]  /*0460*/  @!P1 IADD3 R7, PT, PT, R7, 0x1, RZ ;  /* 0x0000000107079810 */ /* 0x000fe20007ffe0ff */
[----:B------:R-:W1:Y:S01]  /*0470*/  @!P0 LDC.64 R14, c[0x0][0x3a0] ;  /* 0x0000e800ff0e8b82 */ /* 0x000e620000000a00 */
[----:B------:R-:W-:-:S02]  /*0480*/  SEL R2, R9, R2, !P5 ;  /* 0x0000000209027207 */ /* 0x000fc40006800000 */
[----:B------:R-:W-:Y:S02]  /*0490*/  @P4 IADD3 R7, PT, PT, R7, 0x1, RZ ;  /* 0x0000000107074810 */ /* 0x000fe40007ffe0ff */
[----:B------:R-:W-:Y:S02]  /*04a0*/  ISETP.GE.U32.AND P1, PT, R48, UR16, PT ;  /* 0x0000001030007c0c */ /* 0x000fe4000bf26070 */
[----:B------:R-:W-:Y:S02]  /*04b0*/  ISETP.NE.AND P4, PT, R12, RZ, PT ;  /* 0x000000ff0c00720c */ /* 0x000fe40003f85270 */
[----:B------:R-:W-:Y:S02]  /*04c0*/  LOP3.LUT R9, RZ, R12, RZ, 0x33, !PT ;  /* 0x0000000cff097212 */ /* 0x000fe400078e33ff */
[----:B------:R-:W-:Y:S02]  /*04d0*/  @!P3 IADD3 R2, PT, PT, -R2, RZ, RZ ;  /* 0x000000ff0202b210 */ /* 0x000fe40007ffe1ff */
[----:B------:R-:W-:-:S02]  /*04e0*/  @!P2 IADD3 R7, PT, PT, -R7, RZ, RZ ;  /* 0x000000ff0707a210 */ /* 0x000fc40007ffe1ff */
[----:B------:R-:W-:Y:S02]  /*04f0*/  ISETP.GE.AND.EX P1, PT, R5, UR17, PT, P1 ;  /* 0x0000001105007c0c */ /* 0x000fe4000bf26310 */
[C---:B------:R-:W-:Y:S02]  /*0500*/  SEL R13, R9.reuse, R2, !P4 ;  /* 0x00000002090d7207 */ /* 0x040fe40006000000 */
[----:B------:R-:W-:Y:S02]  /*0510*/  SEL R7, R9, R7, !P4 ;  /* 0x0000000709077207 */ /* 0x000fe40006000000 */
[----:B------:R-:W-:Y:S01]  /*0520*/  SHF.L.U32 R21, R13, 0x5, RZ ;  /* 0x000000050d157819 */ /* 0x000fe200000006ff */
[----:B------:R-:W2:Y:S01]  /*0530*/  @!P0 LDC.64 R8, c[0x0][0x398] ;  /* 0x0000e600ff088b82 */ /* 0x000ea20000000a00 */
[----:B------:R-:W-:Y:S02]  /*0540*/  SHF.R.S32.HI R2, RZ, 0x1f, R7 ;  /* 0x0000001fff027819 */ /* 0x000fe40000011407 */
[----:B------:R-:W-:-:S02]  /*0550*/  SHF.R.S32.HI R55, RZ, 0x1f, R21 ;  /* 0x0000001fff377819 */ /* 0x000fc40000011415 */
[----:B------:R-:W-:Y:S01]  /*0560*/  LOP3.LUT R54, R21, R52, RZ, 0xfc, !PT ;  /* 0x0000003415367212 */ /* 0x000fe200078efcff */
[----:B------:R-:W-:Y:S02]  /*0570*/  IMAD R2, R2, UR18, RZ ;  /* 0x0000001202027c24 */ /* 0x000fe4000f8e02ff */
[----:B------:R-:W4:Y:S02]  /*0580*/  @!P1 LDC.64 R18, c[0x0][0x3f8] ;  /* 0x0000fe00ff129b82 */ /* 0x000f240000000a00 */
[----:B------:R-:W-:-:S04]  /*0590*/  IMAD.WIDE.U32 R54, R7, UR18, R54 ;  /* 0x0000001207367c25 */ /* 0x000fc8000f8e0036 */
[----:B------:R-:W-:Y:S01]  /*05a0*/  IMAD R7, R7, UR19, R2 ;  /* 0x0000001307077c24 */ /* 0x000fe2000f8e0202 */
[----:B------:R-:W-:Y:S01]  /*05b0*/  @!P0 MOV R56, R54 ;  /* 0x0000003600388202 */ /* 0x000fe20000000f00 */
[-C--:B0-----:R-:W-:Y:S01]  /*05c0*/  @!P0 IMAD R2, R3, R24.reuse, RZ ;  /* 0x0000001803028224 */ /* 0x081fe200078e02ff */
[----:B------:R-:W-:Y:S01]  /*05d0*/  ISETP.NE.AND P2, PT, RZ, UR25, PT ;  /* 0x00000019ff007c0c */ /* 0x000fe2000bf45270 */
[----:B------:R-:W0:Y:S01]  /*05e0*/  @!P1 LDC.64 R16, c[0x0][0x3a0] ;  /* 0x0000e800ff109b82 */ /* 0x000e220000000a00 */
[----:B------:R-:W-:Y:S01]  /*05f0*/  IADD3 R57, PT, PT, R55, R7, RZ ;  /* 0x0000000737397210 */ /* 0x000fe20007ffe0ff */
[C---:B------:R-:W-:Y:S02]  /*0600*/  @!P0 IMAD R25, R51.reuse, R25, R2 ;  /* 0x0000001933198224 */ /* 0x040fe400078e0202 */
[----:B------:R-:W-:-:S04]  /*0610*/  @!P0 IMAD.WIDE.U32 R22, R51, R24, R56 ;  /* 0x0000001833168225 */ /* 0x000fc800078e0038 */
[----:B------:R-:W0:Y:S01]  /*0620*/  @!P1 LDC.64 R6, c[0x0][0x398] ;  /* 0x0000e600ff069b82 */ /* 0x000e220000000a00 */
[----:B------:R-:W-:Y:S02]  /*0630*/  @!P0 IADD3 R25, PT, PT, R23, R25, RZ ;  /* 0x0000001917198210 */ /* 0x000fe40007ffe0ff */
[C---:B------:R-:W-:Y:S02]  /*0640*/  @!P0 SHF.L.U32 R23, R22.reuse, 0x1, RZ ;  /* 0x0000000116178819 */ /* 0x040fe400000006ff */
[----:B------:R-:W-:Y:S01]  /*0650*/  @!P0 SHF.L.U64.HI R12, R22, 0x1, R25 ;  /* 0x00000001160c8819 */ /* 0x000fe20000010219 */
[----:B----4-:R-:W-:Y:S01]  /*0660*/  @!P1 IMAD R2, R5, R18, RZ ;  /* 0x0000001205029224 */ /* 0x010fe200078e02ff */
[----:B------:R-:W-:Y:S02]  /*0670*/  @!P1 MOV R24, R54 ;  /* 0x0000003600189202 */ /* 0x000fe40000000f00 */
[----:B------:R-:W-:Y:S02]  /*0680*/  @!P1 MOV R25, R57 ;  /* 0x0000003900199202 */ /* 0x000fe40000000f00 */
[C---:B-1----:R-:W-:Y:S01]  /*0690*/  @!P0 IADD3 R22, P3, PT, R23.reuse, R14, RZ ;  /* 0x0000000e17168210 */ /* 0x042fe20007f7e0ff */
[C---:B------:R-:W-:Y:S01]  /*06a0*/  @!P1 IMAD R27, R48.reuse, R19, R2 ;  /* 0x00000013301b9224 */ /* 0x040fe200078e0202 */
[----:B--2---:R-:W-:Y:S01]  /*06b0*/  @!P0 IADD3 R8, P4, PT, R23, R8, RZ ;  /* 0x0000000817088210 */ /* 0x004fe20007f9e0ff */
[----:B------:R-:W-:Y:S01]  /*06c0*/  @!P1 IMAD.WIDE.U32 R24, R48, R18, R24 ;  /* 0x0000001230189225 */ /* 0x000fe200078e0018 */
[----:B------:R-:W-:Y:S01]  /*06d0*/  @!P0 IADD3.X R23, PT, PT, R12, R15, RZ, P3, !PT ;  /* 0x0000000f0c178210 */ /* 0x000fe20001ffe4ff */
[----:B------:R-:W1:Y:S08]  /*06e0*/  @P2 LDC.64 R18, c[0x0][0x3b0] ;  /* 0x0000ec00ff122b82 */ /* 0x000e700000000a00 */
[----:B------:R-:W2:Y:S01]  /*06f0*/  LDC.64 R14, c[0x0][0x3a8] ;  /* 0x0000ea00ff0e7b82 */ /* 0x000ea20000000a00 */
[----:B------:R-:W-:-:S02]  /*0700*/  @!P1 IADD3 R27, PT, PT, R25, R27, RZ ;  /* 0x0000001b191b9210 */ /* 0x000fc40007ffe0ff */
[C---:B------:R-:W-:Y:S02]  /*0710*/  @!P1 SHF.L.U32 R25, R24.reuse, 0x1, RZ ;  /* 0x0000000118199819 */ /* 0x040fe400000006ff */
[----:B------:R-:W-:Y:S02]  /*0720*/  @!P1 SHF.L.U64.HI R2, R24, 0x1, R27 ;  /* 0x0000000118029819 */ /* 0x000fe4000001021b */
[----:B------:R-:W-:Y:S02]  /*0730*/  @!P0 IADD3.X R9, PT, PT, R12, R9, RZ, P4, !PT ;  /* 0x000000090c098210 */ /* 0x000fe400027fe4ff */
[C---:B0-----:R-:W-:Y:S02]  /*0740*/  @!P1 IADD3 R16, P3, PT, R25.reuse, R16, RZ ;  /* 0x0000001019109210 */ /* 0x041fe40007f7e0ff */
[----:B------:R-:W-:Y:S02]  /*0750*/  @!P1 IADD3 R24, P4, PT, R25, R6, RZ ;  /* 0x0000000619189210 */ /* 0x000fe40007f9e0ff */
[----:B------:R-:W-:-:S02]  /*0760*/  CS2R R46, SRZ ;  /* 0x00000000002e7805 */ /* 0x000fc4000001ff00 */
[----:B------:R-:W-:Y:S02]  /*0770*/  CS2R R42, SRZ ;  /* 0x00000000002a7805 */ /* 0x000fe4000001ff00 */
[----:B------:R-:W-:Y:S02]  /*0780*/  IADD3 R21, PT, PT, R52, R21, RZ ;  /* 0x0000001534157210 */ /* 0x000fe40007ffe0ff */
[C---:B------:R-:W-:Y:S02]  /*0790*/  @!P1 IADD3.X R17, PT, PT, R2.reuse, R17, RZ, P3, !PT ;  /* 0x0000001102119210 */ /* 0x040fe40001ffe4ff */
[----:B------:R-:W-:Y:S02]  /*07a0*/  @!P1 IADD3.X R25, PT, PT, R2, R7, RZ, P4, !PT ;  /* 0x0000000702199210 */ /* 0x000fe400027fe4ff */
[----:B------:R-:W-:Y:S01]  /*07b0*/  CS2R R6, SRZ ;  /* 0x0000000000067805 */ /* 0x000fe2000001ff00 */
[C---:B-1----:R-:W-:Y:S01]  /*07c0*/  @P2 IMAD.WIDE R18, R21.reuse, 0x4, R18 ;  /* 0x0000000415122825 */ /* 0x042fe200078e0212 */
[----:B------:R-:W4:Y:S03]  /*07d0*/  @!P0 LDG.E R47, desc[UR20][R22.64] ;  /* 0x00000014162f8981 */ /* 0x000f26000c1e1900 */
[----:B--2---:R-:W-:Y:S01]  /*07e0*/  IMAD.WIDE R14, R21, 0x4, R14 ;  /* 0x00000004150e7825 */ /* 0x004fe200078e020e */
[----:B------:R-:W2:Y:S04]  /*07f0*/  @!P0 LDG.E R46, desc[UR20][R8.64] ;  /* 0x00000014082e8981 */ /* 0x000ea8000c1e1900 */
[----:B------:R-:W2:Y:S04]  /*0800*/  @!P1 LDG.E R43, desc[UR20][R16.64] ;  /* 0x00000014102b9981 */ /* 0x000ea8000c1e1900 */
[----:B------:R-:W2:Y:S04]  /*0810*/  @!P1 LDG.E R42, desc[UR20][R24.64] ;  /* 0x00000014182a9981 */ /* 0x000ea8000c1e1900 */
[----:B------:R0:W5:Y:S04]  /*0820*/  @P2 LDG.E.64 R6, desc[UR20][R18.64] ;  /* 0x0000001412062981 */ /* 0x000168000c1e1b00 */
[----:B------:R0:W5:Y:S01]  /*0830*/  LDG.E.64 R8, desc[UR20][R14.64] ;  /* 0x000000140e087981 */ /* 0x000162000c1e1b00 */
[----:B------:R-:W-:Y:S01]  /*0840*/  UISETP.NE.AND UP1, UPT, UR25, URZ, UPT ;  /* 0x000000ff1900728c */ /* 0x000fe2000bf25270 */
[----:B------:R-:W-:Y:S01]  /*0850*/  UMOV UR29, 0x3f800000 ;  /* 0x3f800000001d7882 */ /* 0x000fe20000000000 */
[----:B---3--:R-:W-:-:S13]  /*0860*/  R2UR UR38, R10 ;  /* 0x000000000a2672ca */ /* 0x008fda00000e0000 */
[----:B------:R-:W-:-:S05]  /*0870*/  MOV R2, UR38 ;  /* 0x0000002600027c02 */ /* 0x000fca0008000f00 */
[----:B------:R-:W-:-:S05]  /*0880*/  FFMA.FTZ R11, -R2, UR38, R11 ;  /* 0x00000026020b7c23 */ /* 0x000fca000801010b */
[----:B------:R-:W-:-:S13]  /*0890*/  FSETP.GTU.FTZ.AND P1, PT, R11, RZ, PT ;  /* 0x000000ff0b00720b */ /* 0x000fda0003f3c000 */
[----:B------:R-:W-:-:S05]  /*08a0*/  VOTEU.ANY UP0, P1 ;  /* 0x0000000000ff7886 */ /* 0x000fca0000800100 */
[----:B------:R-:W1:Y:S01]  /*08b0*/  @UP0 LDCU UR6, c[0x0][0x3c0] ;  /* 0x00007800ff0607ac */ /* 0x000e620008000800 */
[----:B------:R-:W-:-:S13]  /*08c0*/  PLOP3.LUT P1, PT, PT, PT, UP0, 0x80, 0x8 ;  /* 0x000000000008781c */ /* 0x000fda0003f2f008 */
[----:B-1----:R-:W-:-:S06]  /*08d0*/  @P1 FADD.FTZ R2, R11, UR6 ;  /* 0x000000060b021e21 */ /* 0x002fcc0008010000 */
[----:B------:R-:W1:Y:S02]  /*08e0*/  @P1 MUFU.RSQ R2, R2 ;  /* 0x0000000200021308 */ /* 0x000e640000001400 */
[----:B-1----:R-:W-:-:S13]  /*08f0*/  @P1 R2UR UR6, R2 ;  /* 0x00000000020612ca */ /* 0x002fda00000e0000 */
[----:B------:R-:W-:Y:S01]  /*0900*/  @UP0 UMOV UR29, UR6 ;  /* 0x00000006001d0c82 */ /* 0x000fe20008000000 */
[----:B----4-:R-:W-:Y:S02]  /*0910*/  PRMT R44, R47, 0x7632, R44 ;  /* 0x000076322f2c7816 */ /* 0x010fe4000000002c */
[----:B--2---:R-:W-:Y:S02]  /*0920*/  PRMT R45, R46, 0x7632, R45 ;  /* 0x000076322e2d7816 */ /* 0x004fe4000000002d */
[----:B------:R-:W-:Y:S02]  /*0930*/  PRMT R40, R43, 0x7632, R40 ;  /* 0x000076322b287816 */ /* 0x000fe40000000028 */
[----:B------:R-:W-:Y:S01]  /*0940*/  PRMT R41, R42, 0x7632, R41 ;  /* 0x000076322a297816 */ /* 0x000fe20000000029 */
[----:B0-----:R-:W-:Y:S06]  /*0950*/  BRA.U UP1, `(.L_x_2) ;  /* 0x0000000101947547 */ /* 0x001fec000b800000 */
[----:B------:R-:W-:Y:S02]  /*0960*/  SHF.L.U32 R10, R47, 0x10, RZ ;  /* 0x000000102f0a7819 */ /* 0x000fe400000006ff */
[----:B------:R-:W-:Y:S02]  /*0970*/  SHF.L.U32 R12, R44, 0x10, RZ ;  /* 0x000000102c0c7819 */ /* 0x000fe400000006ff */
[----:B------:R-:W-:Y:S01]  /*0980*/  SHF.L.U32 R11, R46, 0x10, RZ ;  /* 0x000000102e0b7819 */ /* 0x000fe200000006ff */
[----:B------:R-:W-:Y:S01]  /*0990*/  FADD.FTZ R10, R10, -UR38 ;  /* 0x800000260a0a7e21 */ /* 0x000fe20008010000 */
[----:B------:R-:W-:Y:S01]  /*09a0*/  SHF.L.U32 R2, R45, 0x10, RZ ;  /* 0x000000102d027819 */ /* 0x000fe200000006ff */
[----:B------:R-:W-:Y:S01]  /*09b0*/  FADD.FTZ R12, R12, -UR38 ;  /* 0x800000260c0c7e21 */ /* 0x000fe20008010000 */
[----:B------:R-:W-:Y:S01]  /*09c0*/  SHF.L.U32 R16, R43, 0x10, RZ ;  /* 0x000000102b107819 */ /* 0x000fe200000006ff */
[----:B-----5:R-:W-:Y:S01]  /*09d0*/  FMUL.FTZ R17, R8, R11 ;  /* 0x0000000b08117220 */ /* 0x020fe20000410000 */
[----:B------:R-:W-:Y:S01]  /*09e0*/  FMUL.FTZ R10, R10, UR29 ;  /* 0x0000001d0a0a7c20 */ /* 0x000fe20008410000 */
[----:B------:R-:W-:Y:S01]  /*09f0*/  FMUL.FTZ R15, R12, UR29 ;  /* 0x0000001d0c0f7c20 */ /* 0x000fe20008410000 */
[----:B------:R-:W-:Y:S01]  /*0a00*/  FMUL.FTZ R14, R9, R2 ;  /* 0x00000002090e7220 */ /* 0x000fe20000410000 */
[----:B------:R-:W-:Y:S01]  /*0a10*/  FADD.FTZ R19, RZ, R17 ;  /* 0x00000011ff137221 */ /* 0x000fe20000010000 */
[----:B------:R-:W-:Y:S01]  /*0a20*/  FFMA.FTZ R12, R10, R17, RZ ;  /* 0x000000110a0c7223 */ /* 0x000fe200000100ff */
[----:B------:R-:W-:Y:S01]  /*0a30*/  SHF.L.U32 R17, R42, 0x10, RZ ;  /* 0x000000102a117819 */ /* 0x000fe200000006ff */
[----:B------:R-:W-:Y:S01]  /*0a40*/  FADD.FTZ R16, R16, -UR38 ;  /* 0x8000002610107e21 */ /* 0x000fe20008010000 */
[----:B------:R-:W-:Y:S01]  /*0a50*/  FADD.FTZ R19, R14, R19 ;  /* 0x000000130e137221 */ /* 0x000fe20000010000 */
[----:B------:R-:W-:Y:S01]  /*0a60*/  FFMA.FTZ R12, R15, R14, R12 ;  /* 0x0000000e0f0c7223 */ /* 0x000fe2000001000c */
[----:B------:R-:W-:Y:S01]  /*0a70*/  SHF.L.U32 R14, R40, 0x10, RZ ;  /* 0x00000010280e7819 */ /* 0x000fe200000006ff */
[----:B------:R-:W-:Y:S01]  /*0a80*/  FMUL.FTZ R18, R8, R17 ;  /* 0x0000001108127220 */ /* 0x000fe20000410000 */
[----:B------:R-:W-:Y:S01]  /*0a90*/  FMUL.FTZ R21, R16, UR29 ;  /* 0x0000001d10157c20 */ /* 0x000fe20008410000 */
[----:B------:R-:W-:Y:S01]  /*0aa0*/  SHF.L.U32 R16, R41, 0x10, RZ ;  /* 0x0000001029107819 */ /* 0x000fe200000006ff */
[----:B------:R-:W-:Y:S01]  /*0ab0*/  FFMA.FTZ R10, R11, R10, RZ ;  /* 0x0000000a0b0a7223 */ /* 0x000fe200000100ff */
[----:B------:R-:W-:Y:S01]  /*0ac0*/  FADD.FTZ R14, R14, -UR38 ;  /* 0x800000260e0e7e21 */ /* 0x000fe20008010000 */
[----:B------:R-:W-:Y:S01]  /*0ad0*/  FADD.FTZ R19, R19, R18 ;  /* 0x0000001213137221 */ /* 0x000fe20000010000 */
[----:B------:R-:W-:Y:S01]  /*0ae0*/  FFMA.FTZ R18, R21, R18, R12 ;  /* 0x0000001215127223 */ /* 0x000fe2000001000c */
[----:B------:R-:W-:Y:S01]  /*0af0*/  FADD.FTZ R22, RZ, R11 ;  /* 0x0000000bff167221 */ /* 0x000fe20000010000 */
[----:B------:R-:W-:Y:S01]  /*0b00*/  FMUL.FTZ R12, R9, R16 ;  /* 0x00000010090c7220 */ /* 0x000fe20000410000 */
[----:B------:R-:W-:Y:S01]  /*0b10*/  FMUL.FTZ R11, R14, UR29 ;  /* 0x0000001d0e0b7c20 */ /* 0x000fe20008410000 */
[----:B------:R-:W-:Y:S01]  /*0b20*/  FFMA.FTZ R15, R2, R15, RZ ;  /* 0x0000000f020f7223 */ /* 0x000fe200000100ff */
[----:B------:R-:W-:Y:S01]  /*0b30*/  FADD.FTZ R23, RZ, R2 ;  /* 0x00000002ff177221 */ /* 0x000fe20000010000 */
[----:B------:R-:W-:Y:S01]  /*0b40*/  FADD.FTZ R19, R12, R19 ;  /* 0x000000130c137221 */ /* 0x000fe20000010000 */
[----:B------:R-:W-:Y:S01]  /*0b50*/  FFMA.FTZ R20, R17, R21, R10 ;  /* 0x0000001511147223 */ /* 0x000fe2000001000a */
[----:B------:R-:W-:Y:S01]  /*0b60*/  FFMA.FTZ R12, R11, R12, R18 ;  /* 0x0000000c0b0c7223 */ /* 0x000fe20000010012 */
[----:B------:R-:W-:Y:S01]  /*0b70*/  FADD.FTZ R22, R17, R22 ;  /* 0x0000001611167221 */ /* 0x000fe20000010000 */
[C---:B------:R-:W-:Y:S01]  /*0b80*/  FADD.FTZ R23, R16.reuse, R23 ;  /* 0x0000001710177221 */ /* 0x040fe20000010000 */
[----:B------:R-:W-:Y:S01]  /*0b90*/  FFMA.FTZ R21, R16, R11, R15 ;  /* 0x0000000b10157223 */ /* 0x000fe2000001000f */
[----:B------:R-:W-:Y:S06]  /*0ba0*/  BRA `(.L_x_3) ;  /* 0x0000000400207947 */ /* 0x000fec0003800000 */
.L_x_2:
[----:B------:R-:W-:Y:S02]  /*0bb0*/  SHF.L.U32 R2, R47, 0x10, RZ ;  /* 0x000000102f027819 */ /* 0x000fe400000006ff */
[----:B------:R-:W-:Y:S02]  /*0bc0*/  SHF.L.U32 R10, R44, 0x10, RZ ;  /* 0x000000102c0a7819 */ /* 0x000fe400000006ff */
[----:B------:R-:W-:Y:S01]  /*0bd0*/  SHF.L.U32 R12, R43, 0x10, RZ ;  /* 0x000000102b0c7819 */ /* 0x000fe200000006ff */
[----:B------:R-:W-:Y:S01]  /*0be0*/  FADD.FTZ R2, R2, -UR38 ;  /* 0x8000002602027e21 */ /* 0x000fe20008010000 */
[----:B------:R-:W-:Y:S02]  /*0bf0*/  SHF.L.U32 R26, R42, 0x10, RZ ;  /* 0x000000102a1a7819 */ /* 0x000fe400000006ff */
[----:B------:R-:W-:Y:S01]  /*0c00*/  SHF.L.U32 R25, R45, 0x10, RZ ;  /* 0x000000102d197819 */ /* 0x000fe200000006ff */
[----:B------:R-:W-:Y:S01]  /*0c10*/  FMUL.FTZ R11, R2, UR29 ;  /* 0x0000001d020b7c20 */ /* 0x000fe20008410000 */
[----:B------:R-:W-:Y:S01]  /*0c20*/  FADD.FTZ R2, R10, -UR38 ;  /* 0x800000260a027e21 */ /* 0x000fe20008010000 */
[----:B------:R-:W-:Y:S01]  /*0c30*/  SHF.L.U32 R10, R40, 0x10, RZ ;  /* 0x00000010280a7819 */ /* 0x000fe200000006ff */
[----:B------:R-:W-:Y:S01]  /*0c40*/  FADD.FTZ R12, R12, -UR38 ;  /* 0x800000260c0c7e21 */ /* 0x000fe20008010000 */
[----:B-----5:R-:W-:Y:S01]  /*0c50*/  FFMA.FTZ R16, R8, R11, R6 ;  /* 0x0000000b08107223 */ /* 0x020fe20000010006 */
[----:B------:R-:W-:-:S02]  /*0c60*/  FMUL.FTZ R2, R2, UR29 ;  /* 0x0000001d02027c20 */ /* 0x000fc40008410000 */
[----:B------:R-:W-:Y:S01]  /*0c70*/  FADD.FTZ R10, R10, -UR38 ;  /* 0x800000260a0a7e21 */ /* 0x000fe20008010000 */
[----:B------:R-:W-:Y:S01]  /*0c80*/  FMUL.FTZ R15, R12, UR29 ;  /* 0x0000001d0c0f7c20 */ /* 0x000fe20008410000 */
[----:B------:R-:W-:Y:S01]  /*0c90*/  FMUL.FTZ R18, R16, -1.4426950216293334961 ;  /* 0xbfb8aa3b10127820 */ /* 0x000fe20000410000 */
[--C-:B------:R-:W-:Y:S01]  /*0ca0*/  FFMA.FTZ R17, R9, R2, R7.reuse ;  /* 0x0000000209117223 */ /* 0x100fe20000010007 */
[----:B------:R-:W-:Y:S01]  /*0cb0*/  FMUL.FTZ R10, R10, UR29 ;  /* 0x0000001d0a0a7c20 */ /* 0x000fe20008410000 */
[----:B------:R-:W-:Y:S02]  /*0cc0*/  FFMA.FTZ R14, R8, R15, R6 ;  /* 0x0000000f080e7223 */ /* 0x000fe40000010006 */
[----:B------:R-:W-:Y:S01]  /*0cd0*/  FMUL.FTZ R20, R17, -1.4426950216293334961 ;  /* 0xbfb8aa3b11147820 */ /* 0x000fe20000410000 */
[----:B------:R-:W0:Y:S01]  /*0ce0*/  MUFU.EX2 R18, R18 ;  /* 0x0000001200127308 */ /* 0x000e220000000800 */
[----:B------:R-:W-:Y:S01]  /*0cf0*/  FFMA.FTZ R12, R9, R10, R7 ;  /* 0x0000000a090c7223 */ /* 0x000fe20000010007 */
[----:B------:R-:W-:-:S03]  /*0d00*/  FMUL.FTZ R21, R14, -1.4426950216293334961 ;  /* 0xbfb8aa3b0e157820 */ /* 0x000fc60000410000 */
[----:B------:R-:W1:Y:S01]  /*0d10*/  MUFU.EX2 R20, R20 ;  /* 0x0000001400147308 */ /* 0x000e620000000800 */
[----:B------:R-:W-:-:S03]  /*0d20*/  FMUL.FTZ R22, R12, -1.4426950216293334961 ;  /* 0xbfb8aa3b0c167820 */ /* 0x000fc60000410000 */
[----:B------:R-:W2:Y:S04]  /*0d30*/  MUFU.EX2 R21, R21 ;  /* 0x0000001500157308 */ /* 0x000ea80000000800 */
[----:B------:R-:W3:Y:S01]  /*0d40*/  MUFU.EX2 R22, R22 ;  /* 0x0000001600167308 */ /* 0x000ee20000000800 */
[----:B0-----:R-:W-:Y:S01]  /*0d50*/  FADD.FTZ R19, R18, 1 ;  /* 0x3f80000012137421 */ /* 0x001fe20000010000 */
[----:B-1----:R-:W-:-:S05]  /*0d60*/  FADD.FTZ R18, R20, 1 ;  /* 0x3f80000014127421 */ /* 0x002fca0000010000 */
[----:B------:R-:W0:Y:S01]  /*0d70*/  MUFU.RCP R19, R19 ;  /* 0x0000001300137308 */ /* 0x000e220000001000 */
[----:B------:R-:W-:Y:S01]  /*0d80*/  SHF.L.U32 R20, R46, 0x10, RZ ;  /* 0x000000102e147819 */ /* 0x000fe200000006ff */
[----:B--2---:R-:W-:Y:S01]  /*0d90*/  FADD.FTZ R23, R21, 1 ;  /* 0x3f80000015177421 */ /* 0x004fe20000010000 */
[----:B---3--:R-:W-:-:S05]  /*0da0*/  FADD.FTZ R24, R22, 1 ;  /* 0x3f80000016187421 */ /* 0x008fca0000010000 */
[----:B------:R-:W1:Y:S08]  /*0db0*/  MUFU.RCP R18, R18 ;  /* 0x0000001200127308 */ /* 0x000e700000001000 */
[----:B------:R-:W2:Y:S01]  /*0dc0*/  MUFU.RCP R23, R23 ;  /* 0x0000001700177308 */ /* 0x000ea20000001000 */
[----:B0-----:R-:W-:Y:S01]  /*0dd0*/  FADD.FTZ R21, -R19, 1 ;  /* 0x3f80000013157421 */ /* 0x001fe20000010100 */
[----:B------:R-:W-:Y:S01]  /*0de0*/  FMUL.FTZ R20, R20, R19 ;  /* 0x0000001314147220 */ /* 0x000fe20000410000 */
[----:B------:R-:W-:-:S02]  /*0df0*/  SHF.L.U32 R19, R41, 0x10, RZ ;  /* 0x0000001029137819 */ /* 0x000fc400000006ff */
[----:B------:R-:W-:-:S03]  /*0e00*/  FFMA.FTZ R21, R16, R21, 1 ;  /* 0x3f80000010157423 */ /* 0x000fc60000010015 */
[----:B------:R-:W0:Y:S01]  /*0e10*/  MUFU.RCP R24, R24 ;  /* 0x0000001800187308 */ /* 0x000e220000001000 */
[----:B-1----:R-:W-:Y:S01]  /*0e20*/  FADD.FTZ R22, -R18, 1 ;  /* 0x3f80000012167421 */ /* 0x002fe20000010100 */
[----:B------:R-:W-:Y:S01]  /*0e30*/  FMUL.FTZ R18, R25, R18 ;  /* 0x0000001219127220 */ /* 0x000fe20000410000 */
[----:B------:R-:W-:Y:S02]  /*0e40*/  FMUL.FTZ R20, R20, R21 ;  /* 0x0000001514147220 */ /* 0x000fe40000410000 */
[----:B------:R-:W-:Y:S01]  /*0e50*/  FFMA.FTZ R17, R17, R22, 1 ;  /* 0x3f80000011117423 */ /* 0x000fe20000010016 */
[----:B--2---:R-:W-:Y:S01]  /*0e60*/  FMUL.FTZ R16, R26, R23 ;  /* 0x000000171a107220 */ /* 0x004fe20000410000 */
[----:B------:R-:W-:Y:S02]  /*0e70*/  FADD.FTZ R23, -R23, 1 ;  /* 0x3f80000017177421 */ /* 0x000fe40000010100 */
[----:B------:R-:W-:Y:S02]  /*0e80*/  FMUL.FTZ R17, R18, R17 ;  /* 0x0000001112117220 */ /* 0x000fe40000410000 */
[----:B------:R-:W-:Y:S01]  /*0e90*/  FFMA.FTZ R23, R14, R23, 1 ;  /* 0x3f8000000e177423 */ /* 0x000fe20000010017 */
[----:B------:R-:W-:Y:S01]  /*0ea0*/  FMUL.FTZ R14, R8, R20 ;  /* 0x00000014080e7220 */ /* 0x000fe20000410000 */
[----:B0-----:R-:W-:Y:S01]  /*0eb0*/  FMUL.FTZ R22, R19, R24 ;  /* 0x0000001813167220 */ /* 0x001fe20000410000 */
[----:B------:R-:W-:Y:S01]  /*0ec0*/  FADD.FTZ R19, -R24, 1 ;  /* 0x3f80000018137421 */ /* 0x000fe20000010100 */
[----:B------:R-:W-:Y:S01]  /*0ed0*/  FMUL.FTZ R23, R16, R23 ;  /* 0x0000001710177220 */ /* 0x000fe20000410000 */
[----:B------:R-:W-:Y:S01]  /*0ee0*/  FFMA.FTZ R21, R11, R14, RZ ;  /* 0x0000000e0b157223 */ /* 0x000fe200000100ff */
[----:B------:R-:W-:Y:S01]  /*0ef0*/  FADD.FTZ R14, RZ, R14 ;  /* 0x0000000eff0e7221 */ /* 0x000fe20000010000 */
[----:B------:R-:W-:Y:S01]  /*0f00*/  FFMA.FTZ R25, R12, R19, 1 ;  /* 0x3f8000000c197423 */ /* 0x000fe20000010013 */
[----:B------:R-:W-:-:S03]  /*0f10*/  FMUL.FTZ R19, R9, R17 ;  /* 0x0000001109137220 */ /* 0x000fc60000410000 */
[----:B------:R-:W-:Y:S01]  /*0f20*/  FMUL.FTZ R16, R22, R25 ;  /* 0x0000001916107220 */ /* 0x000fe20000410000 */
[----:B------:R-:W-:Y:S01]  /*0f30*/  FMUL.FTZ R25, R8, R23 ;  /* 0x0000001708197220 */ /* 0x000fe20000410000 */
[----:B------:R-:W-:Y:S01]  /*0f40*/  FFMA.FTZ R12, R2, R19, R21 ;  /* 0x00000013020c7223 */ /* 0x000fe20000010015 */
[----:B------:R-:W-:Y:S01]  /*0f50*/  FADD.FTZ R14, R19, R14 ;  /* 0x0000000e130e7221 */ /* 0x000fe20000010000 */
[----:B------:R-:W-:Y:S01]  /*0f60*/  FMUL.FTZ R19, R9, R16 ;  /* 0x0000001009137220 */ /* 0x000fe20000410000 */
[----:B------:R-:W-:Y:S01]  /*0f70*/  FADD.FTZ R22, RZ, R20 ;  /* 0x00000014ff167221 */ /* 0x000fe20000010000 */
[----:B------:R-:W-:Y:S01]  /*0f80*/  FFMA.FTZ R21, R15, R25, R12 ;  /* 0x000000190f157223 */ /* 0x000fe2000001000c */
[----:B------:R-:W-:Y:S01]  /*0f90*/  FADD.FTZ R18, R14, R25 ;  /* 0x000000190e127221 */ /* 0x000fe20000010000 */
[----:B------:R-:W-:Y:S01]  /*0fa0*/  FFMA.FTZ R14, R11, R20, RZ ;  /* 0x000000140b0e7223 */ /* 0x000fe200000100ff */
[----:B------:R-:W-:Y:S01]  /*0fb0*/  FADD.FTZ R22, R22, R23 ;  /* 0x0000001716167221 */ /* 0x000fe20000010000 */
[----:B------:R-:W-:Y:S01]  /*0fc0*/  FFMA.FTZ R12, R10, R19, R21 ;  /* 0x000000130a0c7223 */ /* 0x000fe20000010015 */
[----:B------:R-:W-:Y:S01]  /*0fd0*/  FFMA.FTZ R21, R2, R17, RZ ;  /* 0x0000001102157223 */ /* 0x000fe200000100ff */
[----:B------:R-:W-:Y:S01]  /*0fe0*/  FADD.FTZ R17, RZ, R17 ;  /* 0x00000011ff117221 */ /* 0x000fe20000010000 */
[----:B------:R-:W-:Y:S01]  /*0ff0*/  FFMA.FTZ R20, R15, R23, R14 ;  /* 0x000000170f147223 */ /* 0x000fe2000001000e */
[----:B------:R-:W-:Y:S01]  /*1000*/  FADD.FTZ R19, R19, R18 ;  /* 0x0000001213137221 */ /* 0x000fe20000010000 */
[----:B------:R-:W-:Y:S01]  /*1010*/  FFMA.FTZ R21, R10, R16, R21 ;  /* 0x000000100a157223 */ /* 0x000fe20000010015 */
[----:B------:R-:W-:-:S07]  /*1020*/  FADD.FTZ R23, R17, R16 ;  /* 0x0000001011177221 */ /* 0x000fce0000010000 */
.L_x_3:
[----:B------:R-:W0:Y:S01]  /*1030*/  SHFL.DOWN PT, R2, R12, 0x1, 0x1f ;  /* 0x08201f000c027f89 */ /* 0x000e2200000e0000 */
[C---:B------:R-:W-:Y:S01]  /*1040*/  ISETP.GT.AND P1, PT, R0.reuse, 0x1e, PT ;  /* 0x0000001e0000780c */ /* 0x040fe20003f24270 */
[----:B------:R-:W-:Y:S01]  /*1050*/  BSSY.RECONVERGENT B0, `(.L_x_4) ;  /* 0x0000020000007945 */ /* 0x000fe20003800200 */
[----:B------:R-:W-:Y:S01]  /*1060*/  ISETP.GT.AND P4, PT, R0, 0xf, PT ;  /* 0x0000000f0000780c */ /* 0x000fe20003f84270 */
[----:B------:R-:W1:Y:S01]  /*1070*/  SHFL.DOWN PT, R10, R19, 0x1, 0x1f ;  /* 0x08201f00130a7f89 */ /* 0x000e6200000e0000 */
[C---:B------:R-:W-:Y:S02]  /*1080*/  ISETP.NE.AND P3, PT, R4.reuse, RZ, PT ;  /* 0x000000ff0400720c */ /* 0x040fe40003f65270 */
[----:B------:R-:W-:Y:S01]  /*1090*/  ISETP.GT.U32.AND P5, PT, R4, 0xf, PT ;  /* 0x0000000f0400780c */ /* 0x000fe20003fa4070 */
[----:B------:R-:W-:Y:S06]  /*10a0*/  STS.128 [R50], R20 ;  /* 0x0000001432007388 */ /* 0x000fec0000000c00 */
[----:B0-----:R-:W-:Y:S01]  /*10b0*/  @!P1 FADD.FTZ R12, R2, R12 ;  /* 0x0000000c020c9221 */ /* 0x001fe20000010000 */
[----:B-1----:R-:W-:-:S04]  /*10c0*/  @!P1 FADD.FTZ R19, R10, R19 ;  /* 0x000000130a139221 */ /* 0x002fc80000010000 */
[----:B------:R-:W0:Y:S01]  /*10d0*/  SHFL.DOWN PT, R2, R12, 0x2, 0x1f ;  /* 0x08401f000c027f89 */ /* 0x000e2200000e0000 */
[----:B------:R-:W-:-:S03]  /*10e0*/  ISETP.GT.AND P1, PT, R0, 0x1d, PT ;  /* 0x0000001d0000780c */ /* 0x000fc60003f24270 */
[----:B------:R-:W1:Y:S10]  /*10f0*/  SHFL.DOWN PT, R10, R19, 0x2, 0x1f ;  /* 0x08401f00130a7f89 */ /* 0x000e7400000e0000 */
        /* <DEDUP_REMOVED lines=9> */
[----:B------:R-:W1:Y:S01]  /*1190*/  SHFL.DOWN PT, R10, R19, 0x8, 0x1f ;  /* 0x09001f00130a7f89 */ /* 0x000e6200000e0000 */
[----:B0-----:R-:W-:Y:S01]  /*11a0*/  FADD.FTZ R15, R12, R2 ;  /* 0x000000020c0f7221 */ /* 0x001fe20000010000 */
[----:B-1----:R-:W-:-:S04]  /*11b0*/  FADD.FTZ R2, R19, R10 ;  /* 0x0000000a13027221 */ /* 0x002fc80000010000 */
[----:B------:R-:W-:Y:S02]  /*11c0*/  FSEL R10, R12, R15, P1 ;  /* 0x0000000f0c0a7208 */ /* 0x000fe40000800000 */
[----:B------:R-:W-:-:S03]  /*11d0*/  FSEL R11, R19, R2, P1 ;  /* 0x00000002130b7208 */ /* 0x000fc60000800000 */
[----:B------:R0:W1:Y:S04]  /*11e0*/  SHFL.DOWN PT, R12, R10, 0x10, 0x1f ;  /* 0x0a001f000a0c7f89 */ /* 0x00006800000e0000 */
[----:B------:R0:W2:Y:S01]  /*11f0*/  SHFL.DOWN PT, R17, R11, 0x10, 0x1f ;  /* 0x0a001f000b117f89 */ /* 0x0000a200000e0000 */
[----:B------:R-:W-:Y:S05]  /*1200*/  @P4 BRA `(.L_x_5) ;  /* 0x0000000000104947 */ /* 0x000fea0003800000 */
[----:B------:R-:W-:Y:S01]  /*1210*/  ISETP.NE.AND P1, PT, R0, RZ, PT ;  /* 0x000000ff0000720c */ /* 0x000fe20003f25270 */
[----:B01----:R-:W-:Y:S01]  /*1220*/  FADD.FTZ R10, R15, R12 ;  /* 0x0000000c0f0a7221 */ /* 0x003fe20000010000 */
[----:B--2---:R-:W-:-:S11]  /*1230*/  FADD.FTZ R11, R2, R17 ;  /* 0x00000011020b7221 */ /* 0x004fd60000010000 */
[----:B------:R3:W-:Y:S02]  /*1240*/  @!P1 STS.64 [R49+UR13+0x10], R10 ;  /* 0x0000100a31009988 */ /* 0x0007e40008000a0d */
.L_x_5:
[----:B------:R-:W-:Y:S05]  /*1250*/  BSYNC.RECONVERGENT B0 ;  /* 0x0000000000007941 */ /* 0x000fea0003800200 */
.L_x_4:
[----:B------:R-:W-:Y:S01]  /*1260*/  BAR.SYNC.DEFER_BLOCKING 0x0 ;  /* 0x0000000000007b1d */ /* 0x000fe20000010000 */
[----:B------:R-:W-:-:S05]  /*1270*/  LEA R2, R13, R4, 0x4 ;  /* 0x000000040d027211 */ /* 0x000fca00078e20ff */
[----:B------:R-:W-:Y:S04]  /*1280*/  BSSY.RECONVERGENT B0, `(.L_x_6) ;  /* 0x000002b000007945 */ /* 0x000fe80003800200 */
[----:B------:R-:W-:Y:S05]  /*1290*/  @P3 BRA `(.L_x_7) ;  /* 0x0000000000a43947 */ /* 0x000fea0003800000 */
[----:B------:R-:W4:Y:S01]  /*12a0*/  S2UR UR7, SR_CgaCtaId ;  /* 0x00000000000779c3 */ /* 0x000f220000008800 */
[----:B------:R-:W-:Y:S02]  /*12b0*/  UMOV UR6, 0x400 ;  /* 0x0000040000067882 */ /* 0x000fe40000000000 */
[----:B----4-:R-:W-:-:S09]  /*12c0*/  ULEA UR6, UR7, UR6, 0x18 ;  /* 0x0000000607067291 */ /* 0x010fd2000f8ec0ff */
[----:B------:R-:W4:Y:S04]  /*12d0*/  LDS.64 R36, [UR6+0x18] ;  /* 0x00001806ff247984 */ /* 0x000f280008000a00 */
[----:B-1----:R-:W1:Y:S04]  /*12e0*/  LDS.128 R12, [UR6+0x20] ;  /* 0x00002006ff0c7984 */ /* 0x002e680008000c00 */
[----:B--2---:R-:W2:Y:S04]  /*12f0*/  LDS.128 R16, [UR6+0x30] ;  /* 0x00003006ff107984 */ /* 0x004ea80008000c00 */
[----:B------:R-:W5:Y:S04]  /*1300*/  LDS.128 R32, [UR6+0x40] ;  /* 0x00004006ff207984 */ /* 0x000f680008000c00 */
[----:B------:R-:W5:Y:S04]  /*1310*/  LDS.128 R28, [UR6+0x50] ;  /* 0x00005006ff1c7984 */ /* 0x000f680008000c00 */
[----:B------:R-:W5:Y:S01]  /*1320*/  LDS.128 R24, [UR6+0x60] ;  /* 0x00006006ff187984 */ /* 0x000f620008000c00 */
[----:B----4-:R-:W-:Y:S01]  /*1330*/  FADD.FTZ R39, R10, R36 ;  /* 0x000000240a277221 */ /* 0x010fe20000010000 */
[----:B0--3--:R-:W-:-:S03]  /*1340*/  FADD.FTZ R10, R11, R37 ;  /* 0x000000250b0a7221 */ /* 0x009fc60000010000 */
[----:B-1----:R-:W-:Y:S01]  /*1350*/  FADD.FTZ R11, R39, R12 ;  /* 0x0000000c270b7221 */ /* 0x002fe20000010000 */
[----:B------:R-:W-:Y:S01]  /*1360*/  FADD.FTZ R10, R10, R13 ;  /* 0x0000000d0a0a7221 */ /* 0x000fe20000010000 */
[----:B------:R-:W0:Y:S02]  /*1370*/  LDS.128 R36, [UR6+0x70] ;  /* 0x00007006ff247984 */ /* 0x000e240008000c00 */
[----:B------:R-:W-:Y:S01]  /*1380*/  FADD.FTZ R11, R11, R14 ;  /* 0x0000000e0b0b7221 */ /* 0x000fe20000010000 */
[----:B------:R-:W-:Y:S02]  /*1390*/  FADD.FTZ R10, R10, R15 ;  /* 0x0000000f0a0a7221 */ /* 0x000fe40000010000 */
[----:B------:R-:W1:Y:S01]  /*13a0*/  LDS.128 R12, [UR6+0x80] ;  /* 0x00008006ff0c7984 */ /* 0x000e620008000c00 */
[----:B--2---:R-:W-:Y:S01]  /*13b0*/  FADD.FTZ R11, R11, R16 ;  /* 0x000000100b0b7221 */ /* 0x004fe20000010000 */
[----:B------:R-:W-:-:S03]  /*13c0*/  FADD.FTZ R10, R10, R17 ;  /* 0x000000110a0a7221 */ /* 0x000fc60000010000 */
[----:B------:R-:W-:Y:S01]  /*13d0*/  FADD.FTZ R11, R11, R18 ;  /* 0x000000120b0b7221 */ /* 0x000fe20000010000 */
[----:B------:R-:W-:-:S03]  /*13e0*/  FADD.FTZ R10, R10, R19 ;  /* 0x000000130a0a7221 */ /* 0x000fc60000010000 */
[----:B-----5:R-:W-:Y:S01]  /*13f0*/  FADD.FTZ R11, R11, R32 ;  /* 0x000000200b0b7221 */ /* 0x020fe20000010000 */
[----:B------:R-:W-:-:S03]  /*1400*/  FADD.FTZ R10, R10, R33 ;  /* 0x000000210a0a7221 */ /* 0x000fc60000010000 */
[----:B------:R-:W-:Y:S01]  /*1410*/  FADD.FTZ R11, R11, R34 ;  /* 0x000000220b0b7221 */ /* 0x000fe20000010000 */
        /* <DEDUP_REMOVED lines=9> */
[----:B0-----:R-:W-:Y:S01]  /*14b0*/  FADD.FTZ R11, R11, R36 ;  /* 0x000000240b0b7221 */ /* 0x001fe20000010000 */
[----:B------:R-:W-:-:S03]  /*14c0*/  FADD.FTZ R10, R10, R37 ;  /* 0x000000250a0a7221 */ /* 0x000fc60000010000 */
[----:B------:R-:W-:Y:S01]  /*14d0*/  FADD.FTZ R11, R11, R38 ;  /* 0x000000260b0b7221 */ /* 0x000fe20000010000 */
[----:B------:R-:W-:-:S03]  /*14e0*/  FADD.FTZ R10, R10, R39 ;  /* 0x000000270a0a7221 */ /* 0x000fc60000010000 */
[----:B-1----:R-:W-:Y:S01]  /*14f0*/  FADD.FTZ R11, R11, R12 ;  /* 0x0000000c0b0b7221 */ /* 0x002fe20000010000 */
[----:B------:R-:W-:-:S03]  /*1500*/  FADD.FTZ R12, R10, R13 ;  /* 0x0000000d0a0c7221 */ /* 0x000fc60000010000 */
[----:B------:R-:W-:Y:S01]  /*1510*/  FADD.FTZ R10, R11, R14 ;  /* 0x0000000e0b0a7221 */ /* 0x000fe20000010000 */
[----:B------:R-:W-:-:S07]  /*1520*/  FADD.FTZ R11, R12, R15 ;  /* 0x0000000f0c0b7221 */ /* 0x000fce0000010000 */
.L_x_7:
[----:B------:R-:W-:Y:S05]  /*1530*/  BSYNC.RECONVERGENT B0 ;  /* 0x0000000000007941 */ /* 0x000fea0003800200 */
.L_x_6:
[----:B------:R-:W-:Y:S06]  /*1540*/  BAR.SYNC.DEFER_BLOCKING 0x0 ;  /* 0x0000000000007b1d */ /* 0x000fec0000010000 */
[----:B------:R-:W-:Y:S04]  /*1550*/  BSSY.RECONVERGENT B0, `(.L_x_8) ;  /* 0x000009d000007945 */ /* 0x000fe80003800200 */
[----:B------:R-:W-:Y:S05]  /*1560*/  @P5 BRA `(.L_x_9) ;  /* 0x00000008006c5947 */ /* 0x000fea0003800000 */
[----:B------:R-:W4:Y:S04]  /*1570*/  LDS.128 R36, [R50+0x100] ;  /* 0x0001000032247984 */ /* 0x000f280000000c00 */
[----:B------:R-:W5:Y:S04]  /*1580*/  LDS.128 R32, [R50+0x200] ;  /* 0x0002000032207984 */ /* 0x000f680000000c00 */
[----:B------:R-:W0:Y:S04]  /*1590*/  LDS.128 R24, [R50+0x300] ;  /* 0x0003000032187984 */ /* 0x000e280000000c00 */
[----:B------:R-:W3:Y:S04]  /*15a0*/  LDS.128 R28, [R50+0x400] ;  /* 0x00040000321c7984 */ /* 0x000ee80000000c00 */
[----:B-1----:R-:W1:Y:S04]  /*15b0*/  LDS.128 R12, [R50+0x500] ;  /* 0x00050000320c7984 */ /* 0x002e680000000c00 */
[----:B--2---:R-:W2:Y:S01]  /*15c0*/  LDS.128 R16, [R50+0x600] ;  /* 0x0006000032107984 */ /* 0x004ea20000000c00 */
[----:B----4-:R-:W-:Y:S01]  /*15d0*/  FADD.FTZ R53, R20, R36 ;  /* 0x0000002414357221 */ /* 0x010fe20000010000 */
[----:B------:R-:W-:Y:S01]  /*15e0*/  FADD.FTZ R36, R21, R37 ;  /* 0x0000002515247221 */ /* 0x000fe20000010000 */
[----:B------:R-:W-:Y:S01]  /*15f0*/  FADD.FTZ R37, R22, R38 ;  /* 0x0000002616257221 */ /* 0x000fe20000010000 */
[----:B------:R-:W-:Y:S01]  /*1600*/  FADD.FTZ R38, R23, R39 ;  /* 0x0000002717267221 */ /* 0x000fe20000010000 */
[----:B-----5:R-:W-:Y:S01]  /*1610*/  FADD.FTZ R53, R53, R32 ;  /* 0x0000002035357221 */ /* 0x020fe20000010000 */
[----:B------:R-:W4:Y:S01]  /*1620*/  LDS.128 R20, [R50+0x700] ;  /* 0x0007000032147984 */ /* 0x000f220000000c00 */
[----:B------:R-:W-:Y:S01]  /*1630*/  FADD.FTZ R59, R37, R34 ;  /* 0x00000022253b7221 */ /* 0x000fe20000010000 */
[----:B------:R-:W-:Y:S01]  /*1640*/  FADD.FTZ R32, R36, R33 ;  /* 0x0000002124207221 */ /* 0x000fe20000010000 */
[----:B------:R-:W-:Y:S01]  /*1650*/  FADD.FTZ R34, R38, R35 ;  /* 0x0000002326227221 */ /* 0x000fe20000010000 */
[----:B0-----:R-:W-:Y:S01]  /*1660*/  FADD.FTZ R33, R53, R24 ;  /* 0x0000001835217221 */ /* 0x001fe20000010000 */
[----:B------:R-:W0:Y:S01]  /*1670*/  LDS.128 R36, [R50+0x800] ;  /* 0x0008000032247984 */ /* 0x000e220000000c00 */
[----:B------:R-:W-:Y:S01]  /*1680*/  FADD.FTZ R32, R32, R25 ;  /* 0x0000001920207221 */ /* 0x000fe20000010000 */
[----:B------:R-:W-:Y:S01]  /*1690*/  FADD.FTZ R59, R59, R26 ;  /* 0x0000001a3b3b7221 */ /* 0x000fe20000010000 */
[----:B------:R-:W-:Y:S01]  /*16a0*/  FADD.FTZ R34, R34, R27 ;  /* 0x0000001b22227221 */ /* 0x000fe20000010000 */
[----:B---3--:R-:W-:Y:S01]  /*16b0*/  FADD.FTZ R33, R33, R28 ;  /* 0x0000001c21217221 */ /* 0x008fe20000010000 */
[----:B------:R-:W3:Y:S01]  /*16c0*/  LDS.128 R24, [R50+0x900] ;  /* 0x0009000032187984 */ /* 0x000ee20000000c00 */
[----:B------:R-:W-:Y:S01]  /*16d0*/  FADD.FTZ R32, R32, R29 ;  /* 0x0000001d20207221 */ /* 0x000fe20000010000 */
[----:B------:R-:W-:Y:S01]  /*16e0*/  FADD.FTZ R59, R59, R30 ;  /* 0x0000001e3b3b7221 */ /* 0x000fe20000010000 */
[----:B------:R-:W-:Y:S01]  /*16f0*/  FADD.FTZ R58, R34, R31 ;  /* 0x0000001f223a7221 */ /* 0x000fe20000010000 */
[----:B-1----:R-:W-:Y:S01]  /*1700*/  FADD.FTZ R53, R33, R12 ;  /* 0x0000000c21357221 */ /* 0x002fe20000010000 */
[----:B------:R-:W1:Y:S01]  /*1710*/  LDS.128 R28, [R50+0xa00] ;  /* 0x000a0000321c7984 */ /* 0x000e620000000c00 */
[----:B------:R-:W-:Y:S01]  /*1720*/  FADD.FTZ R12, R32, R13 ;  /* 0x0000000d200c7221 */ /* 0x000fe20000010000 */
[----:B------:R-:W-:Y:S01]  /*1730*/  FADD.FTZ R59, R59, R14 ;  /* 0x0000000e3b3b7221 */ /* 0x000fe20000010000 */
[----:B--2---:R-:W-:Y:S01]  /*1740*/  FADD.FTZ R53, R53, R16 ;  /* 0x0000001035357221 */ /* 0x004fe20000010000 */
[----:B------:R-:W2:Y:S01]  /*1750*/  LDS.128 R32, [R50+0xb00] ;  /* 0x000b000032207984 */ /* 0x000ea20000000c00 */
[----:B------:R-:W-:Y:S01]  /*1760*/  FADD.FTZ R58, R58, R15 ;  /* 0x0000000f3a3a7221 */ /* 0x000fe20000010000 */
[----:B------:R-:W-:Y:S01]  /*1770*/  FADD.FTZ R16, R12, R17 ;  /* 0x000000110c107221 */ /* 0x000fe20000010000 */
[----:B------:R-:W-:Y:S01]  /*1780*/  FADD.FTZ R59, R59, R18 ;  /* 0x000000123b3b7221 */ /* 0x000fe20000010000 */
[----:B------:R-:W5:Y:S01]  /*1790*/  LDS.128 R12, [R50+0xc00] ;  /* 0x000c0000320c7984 */ /* 0x000f620000000c00 */
[----:B------:R-:W-:Y:S01]  /*17a0*/  FADD.FTZ R58, R58, R19 ;  /* 0x000000133a3a7221 */ /* 0x000fe20000010000 */
[----:B----4-:R-:W-:Y:S01]  /*17b0*/  FADD.FTZ R53, R53, R20 ;  /* 0x0000001435357221 */ /* 0x010fe20000010000 */
[----:B------:R-:W-:Y:S01]  /*17c0*/  FADD.FTZ R20, R16, R21 ;  /* 0x0000001510147221 */ /* 0x000fe20000010000 */
[----:B------:R-:W-:Y:S01]  /*17d0*/  FADD.FTZ R59, R59, R22 ;  /* 0x000000163b3b7221 */ /* 0x000fe20000010000 */
[----:B------:R-:W-:Y:S01]  /*17e0*/  FADD.FTZ R58, R58, R23 ;  /* 0x000000173a3a7221 */ /* 0x000fe20000010000 */
[----:B------:R-:W4:Y:S01]  /*17f0*/  LDS.128 R16, [R50+0xd00] ;  /* 0x000d000032107984 */ /* 0x000f220000000c00 */
[----:B0-----:R-:W-:Y:S01]  /*1800*/  FADD.FTZ R53, R53, R36 ;  /* 0x0000002435357221 */ /* 0x001fe20000010000 */
[----:B------:R-:W-:Y:S01]  /*1810*/  FADD.FTZ R36, R20, R37 ;  /* 0x0000002514247221 */ /* 0x000fe20000010000 */
[----:B------:R-:W-:Y:S01]  /*1820*/  FADD.FTZ R59, R59, R38 ;  /* 0x000000263b3b7221 */ /* 0x000fe20000010000 */
[----:B------:R-:W-:Y:S01]  /*1830*/  FADD.FTZ R58, R58, R39 ;  /* 0x000000273a3a7221 */ /* 0x000fe20000010000 */
[----:B------:R-:W0:Y:S01]  /*1840*/  LDS.128 R20, [R50+0xe00] ;  /* 0x000e000032147984 */ /* 0x000e220000000c00 */
[----:B---3--:R-:W-:Y:S01]  /*1850*/  FADD.FTZ R37, R53, R24 ;  /* 0x0000001835257221 */ /* 0x008fe20000010000 */
[----:B------:R-:W-:Y:S01]  /*1860*/  FADD.FTZ R36, R36, R25 ;  /* 0x0000001924247221 */ /* 0x000fe20000010000 */
[----:B------:R-:W-:Y:S01]  /*1870*/  FADD.FTZ R59, R59, R26 ;  /* 0x0000001a3b3b7221 */ /* 0x000fe20000010000 */
[----:B------:R-:W-:-:S02]  /*1880*/  FADD.FTZ R58, R58, R27 ;  /* 0x0000001b3a3a7221 */ /* 0x000fc40000010000 */
[----:B------:R-:W3:Y:S01]  /*1890*/  LDS.128 R24, [R50+0xf00] ;  /* 0x000f000032187984 */ /* 0x000ee20000000c00 */
[----:B-1----:R-:W-:Y:S01]  /*18a0*/  FADD.FTZ R37, R37, R28 ;  /* 0x0000001c25257221 */ /* 0x002fe20000010000 */
[----:B------:R-:W-:Y:S01]  /*18b0*/  FADD.FTZ R36, R36, R29 ;  /* 0x0000001d24247221 */ /* 0x000fe20000010000 */
[----:B------:R-:W-:Y:S01]  /*18c0*/  FADD.FTZ R53, R59, R30 ;  /* 0x0000001e3b357221 */ /* 0x000fe20000010000 */
[----:B------:R-:W-:Y:S01]  /*18d0*/  FADD.FTZ R58, R58, R31 ;  /* 0x0000001f3a3a7221 */ /* 0x000fe20000010000 */
[----:B--2---:R-:W-:Y:S01]  /*18e0*/  FADD.FTZ R37, R37, R32 ;  /* 0x0000002025257221 */ /* 0x004fe20000010000 */
[----:B------:R-:W1:Y:S01]  /*18f0*/  LDS.128 R28, [R50+0x1000] ;  /* 0x00100000321c7984 */ /* 0x000e620000000c00 */
[----:B------:R-:W-:Y:S01]  /*1900*/  FADD.FTZ R36, R36, R33 ;  /* 0x0000002124247221 */ /* 0x000fe20000010000 */
[----:B------:R-:W-:Y:S01]  /*1910*/  FADD.FTZ R53, R53, R34 ;  /* 0x0000002235357221 */ /* 0x000fe20000010000 */
[----:B------:R-:W-:Y:S01]  /*1920*/  FADD.FTZ R58, R58, R35 ;  /* 0x000000233a3a7221 */ /* 0x000fe20000010000 */
[----:B-----5:R-:W-:Y:S01]  /*1930*/  FADD.FTZ R59, R37, R12 ;  /* 0x0000000c253b7221 */ /* 0x020fe20000010000 */
[----:B------:R-:W2:Y:S01]  /*1940*/  LDS.128 R32, [R50+0x1100] ;  /* 0x0011000032207984 */ /* 0x000ea20000000c00 */
[----:B------:R-:W-:Y:S01]  /*1950*/  FADD.FTZ R12, R36, R13 ;  /* 0x0000000d240c7221 */ /* 0x000fe20000010000 */
[----:B------:R-:W-:Y:S01]  /*1960*/  FADD.FTZ R53, R53, R14 ;  /* 0x0000000e35357221 */ /* 0x000fe20000010000 */
[----:B------:R-:W-:Y:S01]  /*1970*/  FADD.FTZ R58, R58, R15 ;  /* 0x0000000f3a3a7221 */ /* 0x000fe20000010000 */
[----:B------:R-:W5:Y:S01]  /*1980*/  LDS.128 R36, [R50+0x1200] ;  /* 0x0012000032247984 */ /* 0x000f620000000c00 */
        /* <DEDUP_REMOVED lines=13> */
[----:B------:R-:W-:Y:S01]  /*1a60*/  FADD.FTZ R58, R58, R27 ;  /* 0x0000001b3a3a7221 */ /* 0x000fe20000010000 */
[----:B------:R-:W3:Y:S01]  /*1a70*/  LDS.128 R20, [R50+0x1500] ;  /* 0x0015000032147984 */ /* 0x000ee20000000c00 */
[----:B-1----:R-:W-:Y:S01]  /*1a80*/  FADD.FTZ R53, R53, R28 ;  /* 0x0000001c35357221 */ /* 0x002fe20000010000 */
[----:B------:R-:W-:Y:S01]  /*1a90*/  FADD.FTZ R28, R24, R29 ;  /* 0x0000001d181c7221 */ /* 0x000fe20000010000 */
[----:B------:R-:W-:Y:S01]  /*1aa0*/  FADD.FTZ R29, R25, R30 ;  /* 0x0000001e191d7221 */ /* 0x000fe20000010000 */
[----:B------:R-:W-:Y:S01]  /*1ab0*/  FADD.FTZ R58, R58, R31 ;  /* 0x0000001f3a3a7221 */ /* 0x000fe20000010000 */
[----:B------:R-:W1:Y:S01]  /*1ac0*/  LDS.128 R24, [R50+0x1600] ;  /* 0x0016000032187984 */ /* 0x000e620000000c00 */
[----:B--2---:R-:W-:Y:S01]  /*1ad0*/  FADD.FTZ R53, R53, R32 ;  /* 0x0000002035357221 */ /* 0x004fe20000010000 */
        /* <DEDUP_REMOVED lines=8> */
[----:B------:R-:W5:Y:S04]  /*1b60*/  LDS.128 R28, [R50+0x1800] ;  /* 0x00180000321c7984 */ /* 0x000f680000000c00 */
[----:B------:R-:W5:Y:S01]  /*1b70*/  LDS.128 R36, [R50+0x1900] ;  /* 0x0019000032247984 */ /* 0x000f620000000c00 */
[----:B----4-:R-:W-:Y:S01]  /*1b80*/  FADD.FTZ R59, R59, R12 ;  /* 0x0000000c3b3b7221 */ /* 0x010fe20000010000 */
[----:B------:R-:W-:Y:S01]  /*1b90*/  FADD.FTZ R58, R58, R13 ;  /* 0x0000000d3a3a7221 */ /* 0x000fe20000010000 */
[----:B------:R-:W-:Y:S01]  /*1ba0*/  FADD.FTZ R53, R53, R14 ;  /* 0x0000000e35357221 */ /* 0x000fe20000010000 */
[----:B------:R-:W-:Y:S01]  /*1bb0*/  FADD.FTZ R60, R60, R15 ;  /* 0x0000000f3c3c7221 */ /* 0x000fe20000010000 */
        /* <DEDUP_REMOVED lines=19> */
[----:B------:R-:W2:Y:S01]  /*1cf0*/  LDS.128 R24, [R50+0x1d00] ;  /* 0x001d000032187984 */ /* 0x000ea20000000c00 */
[----:B-----5:R-:W-:Y:S01]  /*1d00*/  FADD.FTZ R33, R59, R28 ;  /* 0x0000001c3b217221 */ /* 0x020fe20000010000 */
[----:B------:R-:W-:Y:S01]  /*1d10*/  FADD.FTZ R58, R58, R29 ;  /* 0x0000001d3a3a7221 */ /* 0x000fe20000010000 */
[----:B------:R-:W-:Y:S01]  /*1d20*/  FADD.FTZ R53, R53, R30 ;  /* 0x0000001e35357221 */ /* 0x000fe20000010000 */
[----:B------:R-:W-:Y:S01]  /*1d30*/  FADD.FTZ R60, R60, R31 ;  /* 0x0000001f3c3c7221 */ /* 0x000fe20000010000 */
[----:B------:R-:W-:Y:S01]  /*1d40*/  FADD.FTZ R59, R33, R36 ;  /* 0x00000024213b7221 */ /* 0x000fe20000010000 */
[----:B------:R-:W4:Y:S01]  /*1d50*/  LDS.128 R28, [R50+0x1e00] ;  /* 0x001e0000321c7984 */ /* 0x000f220000000c00 */
[----:B------:R-:W-:Y:S01]  /*1d60*/  FADD.FTZ R58, R58, R37 ;  /* 0x000000253a3a7221 */ /* 0x000fe20000010000 */
[----:B------:R-:W-:Y:S01]  /*1d70*/  FADD.FTZ R53, R53, R38 ;  /* 0x0000002635357221 */ /* 0x000fe20000010000 */
[----:B------:R-:W-:Y:S01]  /*1d80*/  FADD.FTZ R60, R60, R39 ;  /* 0x000000273c3c7221 */ /* 0x000fe20000010000 */
[----:B------:R-:W5:Y:S01]  /*1d90*/  LDS.128 R32, [R50+0x1f00] ;  /* 0x001f000032207984 */ /* 0x000f620000000c00 */
[----:B0-----:R-:W-:Y:S01]  /*1da0*/  FADD.FTZ R59, R59, R12 ;  /* 0x0000000c3b3b7221 */ /* 0x001fe20000010000 */
[----:B------:R-:W-:Y:S01]  /*1db0*/  FADD.FTZ R58, R58, R13 ;  /* 0x0000000d3a3a7221 */ /* 0x000fe20000010000 */
[----:B------:R-:W-:Y:S01]  /*1dc0*/  FADD.FTZ R53, R53, R14 ;  /* 0x0000000e35357221 */ /* 0x000fe20000010000 */
[----:B------:R-:W-:Y:S01]  /*1dd0*/  FADD.FTZ R60, R60, R15 ;  /* 0x0000000f3c3c7221 */ /* 0x000fe20000010000 */
[----:B---3--:R-:W-:Y:S01]  /*1de0*/  FADD.FTZ R59, R59, R16 ;  /* 0x000000103b3b7221 */ /* 0x008fe20000010000 */
[----:B------:R-:W-:Y:S01]  /*1df0*/  FADD.FTZ R58, R58, R17 ;  /* 0x000000113a3a7221 */ /* 0x000fe20000010000 */
[----:B------:R-:W-:Y:S01]  /*1e00*/  FADD.FTZ R53, R53, R18 ;  /* 0x0000001235357221 */ /* 0x000fe20000010000 */
[----:B------:R-:W-:Y:S01]  /*1e10*/  FADD.FTZ R60, R60, R19 ;  /* 0x000000133c3c7221 */ /* 0x000fe20000010000 */
[----:B-1----:R-:W-:Y:S01]  /*1e20*/  FADD.FTZ R59, R59, R20 ;  /* 0x000000143b3b7221 */ /* 0x002fe20000010000 */
[----:B------:R-:W-:Y:S01]  /*1e30*/  FADD.FTZ R58, R58, R21 ;  /* 0x000000153a3a7221 */ /* 0x000fe20000010000 */
[----:B------:R-:W-:Y:S01]  /*1e40*/  FADD.FTZ R53, R53, R22 ;  /* 0x0000001635357221 */ /* 0x000fe20000010000 */
[----:B------:R-:W-:Y:S01]  /*1e50*/  FADD.FTZ R60, R60, R23 ;  /* 0x000000173c3c7221 */ /* 0x000fe20000010000 */
[----:B--2---:R-:W-:Y:S01]  /*1e60*/  FADD.FTZ R59, R59, R24 ;  /* 0x000000183b3b7221 */ /* 0x004fe20000010000 */
[----:B------:R-:W-:Y:S01]  /*1e70*/  FADD.FTZ R58, R58, R25 ;  /* 0x000000193a3a7221 */ /* 0x000fe20000010000 */
[----:B------:R-:W-:Y:S01]  /*1e80*/  FADD.FTZ R53, R53, R26 ;  /* 0x0000001a35357221 */ /* 0x000fe20000010000 */
[----:B------:R-:W-:Y:S01]  /*1e90*/  FADD.FTZ R60, R60, R27 ;  /* 0x0000001b3c3c7221 */ /* 0x000fe20000010000 */
[----:B----4-:R-:W-:Y:S01]  /*1ea0*/  FADD.FTZ R59, R59, R28 ;  /* 0x0000001c3b3b7221 */ /* 0x010fe20000010000 */
[----:B------:R-:W-:Y:S01]  /*1eb0*/  FADD.FTZ R58, R58, R29 ;  /* 0x0000001d3a3a7221 */ /* 0x000fe20000010000 */
[----:B------:R-:W-:Y:S01]  /*1ec0*/  FADD.FTZ R53, R53, R30 ;  /* 0x0000001e35357221 */ /* 0x000fe20000010000 */
[----:B------:R-:W-:Y:S01]  /*1ed0*/  FADD.FTZ R60, R60, R31 ;  /* 0x0000001f3c3c7221 */ /* 0x000fe20000010000 */
[----:B-----5:R-:W-:Y:S01]  /*1ee0*/  FADD.FTZ R20, R59, R32 ;  /* 0x000000203b147221 */ /* 0x020fe20000010000 */
[----:B------:R-:W-:Y:S01]  /*1ef0*/  FADD.FTZ R21, R58, R33 ;  /* 0x000000213a157221 */ /* 0x000fe20000010000 */
[----:B------:R-:W-:Y:S01]  /*1f00*/  FADD.FTZ R22, R53, R34 ;  /* 0x0000002235167221 */ /* 0x000fe20000010000 */
[----:B------:R-:W-:-:S07]  /*1f10*/  FADD.FTZ R23, R60, R35 ;  /* 0x000000233c177221 */ /* 0x000fce0000010000 */
.L_x_9:
[----:B------:R-:W-:Y:S05]  /*1f20*/  BSYNC.RECONVERGENT B0 ;  /* 0x0000000000007941 */ /* 0x000fea0003800200 */
.L_x_8:
[----:B------:R-:W-:Y:S04]  /*1f30*/  BSSY.RECONVERGENT B0, `(.L_x_10) ;  /* 0x000001c000007945 */ /* 0x000fe80003800200 */
[----:B------:R-:W-:Y:S05]  /*1f40*/  @P5 BRA `(.L_x_11) ;  /* 0x0000000000685947 */ /* 0x000fea0003800000 */
[----:B-1----:R-:W2:Y:S08]  /*1f50*/  LDC.64 R12, c[0x0][0x3f8] ;  /* 0x0000fe00ff0c7b82 */ /* 0x002eb00000000a00 */
[----:B------:R-:W1:Y:S01]  /*1f60*/  LDC.64 R14, c[0x0][0x3d8] ;  /* 0x0000f600ff0e7b82 */ /* 0x000e620000000a00 */
[----:B--2---:R-:W-:Y:S01]  /*1f70*/  IMAD.WIDE.U32 R16, R12, 0x3, RZ ;  /* 0x000000030c107825 */ /* 0x004fe200078e00ff */
[----:B------:R-:W-:-:S02]  /*1f80*/  LEA R25, R13, R13, 0x1 ;  /* 0x0000000d0d197211 */ /* 0x000fc400078e08ff */
[----:B------:R-:W-:Y:S02]  /*1f90*/  LEA.HI R27, P1, R13, R12, RZ, 0x1 ;  /* 0x0000000c0d1b7211 */ /* 0x000fe400078308ff */
[----:B------:R-:W-:Y:S02]  /*1fa0*/  IADD3 R25, PT, PT, R17, R25, RZ ;  /* 0x0000001911197210 */ /* 0x000fe40007ffe0ff */
[----:B------:R-:W-:Y:S01]  /*1fb0*/  IADD3.X R18, PT, PT, RZ, R13, RZ, P1, !PT ;  /* 0x0000000dff127210 */ /* 0x000fe20000ffe4ff */
[----:B-1----:R-:W-:Y:S01]  /*1fc0*/  IMAD.WIDE R14, R2, 0x4, R14 ;  /* 0x00000004020e7825 */ /* 0x002fe200078e020e */
[----:B------:R-:W-:Y:S02]  /*1fd0*/  LEA.HI R2, P1, R25, R16, RZ, 0x1 ;  /* 0x0000001019027211 */ /* 0x000fe400078308ff */
[----:B------:R-:W-:Y:S02]  /*1fe0*/  SHF.L.U32 R17, R27, 0x1, RZ ;  /* 0x000000011b117819 */ /* 0x000fe400000006ff */
[----:B------:R-:W-:Y:S01]  /*1ff0*/  SHF.L.U32 R19, R2, 0x1, RZ ;  /* 0x0000000102137819 */ /* 0x000fe200000006ff */
[----:B------:R4:W-:Y:S01]  /*2000*/  REDG.E.ADD.F32.FTZ.RN.STRONG.GPU desc[UR20][R14.64], R20 ;  /* 0x000000140e0079a6 */ /* 0x0009e2000c12f314 */
[----:B------:R-:W-:-:S02]  /*2010*/  LOP3.LUT R17, R17, 0xfffffffc, RZ, 0xc0, !PT ;  /* 0xfffffffc11117812 */ /* 0x000fc400078ec0ff */
[----:B------:R-:W-:Y:S02]  /*2020*/  LEA R16, P4, R12, R14, 0x2 ;  /* 0x0000000e0c107211 */ /* 0x000fe400078810ff */
[----:B------:R-:W-:Y:S02]  /*2030*/  IADD3.X R25, PT, PT, RZ, R25, RZ, P1, !PT ;  /* 0x00000019ff197210 */ /* 0x000fe40000ffe4ff */
[----:B------:R-:W-:Y:S02]  /*2040*/  LOP3.LUT R19, R19, 0xfffffffc, RZ, 0xc0, !PT ;  /* 0xfffffffc13137812 */ /* 0x000fe400078ec0ff */
[----:B------:R-:W-:Y:S02]  /*2050*/  SHF.L.U64.HI R27, R27, 0x1, R18 ;  /* 0x000000011b1b7819 */ /* 0x000fe40000010212 */
[----:B------:R-:W-:Y:S02]  /*2060*/  IADD3 R18, P1, PT, R14, R17, RZ ;  /* 0x000000110e127210 */ /* 0x000fe40007f3e0ff */
[----:B------:R-:W-:-:S02]  /*2070*/  LEA.HI.X R17, R12, R15, R13, 0x2, P4 ;  /* 0x0000000f0c117211 */ /* 0x000fc400020f140d */
[----:B------:R-:W-:Y:S02]  /*2080*/  SHF.L.U64.HI R13, R2, 0x1, R25 ;  /* 0x00000001020d7819 */ /* 0x000fe40000010219 */
[----:B------:R-:W-:Y:S02]  /*2090*/  IADD3 R12, P4, PT, R14, R19, RZ ;  /* 0x000000130e0c7210 */ /* 0x000fe40007f9e0ff */
[C---:B------:R-:W-:Y:S02]  /*20a0*/  IADD3.X R19, PT, PT, R15.reuse, R27, RZ, P1, !PT ;  /* 0x0000001b0f137210 */ /* 0x040fe40000ffe4ff */
[----:B------:R-:W-:-:S03]  /*20b0*/  IADD3.X R13, PT, PT, R15, R13, RZ, P4, !PT ;  /* 0x0000000d0f0d7210 */ /* 0x000fc600027fe4ff */
[----:B------:R4:W-:Y:S04]  /*20c0*/  REDG.E.ADD.F32.FTZ.RN.STRONG.GPU desc[UR20][R18.64], R21 ;  /* 0x00000015120079a6 */ /* 0x0009e8000c12f314 */
[----:B------:R4:W-:Y:S04]  /*20d0*/  REDG.E.ADD.F32.FTZ.RN.STRONG.GPU desc[UR20][R16.64], R22 ;  /* 0x00000016100079a6 */ /* 0x0009e8000c12f314 */
[----:B------:R4:W-:Y:S02]  /*20e0*/  REDG.E.ADD.F32.FTZ.RN.STRONG.GPU desc[UR20][R12.64], R23 ;  /* 0x000000170c0079a6 */ /* 0x0009e4000c12f314 */
.L_x_11:
[----:B------:R-:W-:Y:S05]  /*20f0*/  BSYNC.RECONVERGENT B0 ;  /* 0x0000000000007941 */ /* 0x000fea0003800200 */
.L_x_10:
[----:B------:R-:W-:-:S09]  /*2100*/  UISETP.GE.U32.AND UP0, UPT, UR24, 0x2, UPT ;  /* 0x000000021800788c */ /* 0x000fd2000bf06070 */
[----:B------:R-:W-:Y:S05]  /*2110*/  BRA.U !UP0, `(.L_x_12) ;  /* 0x0000000d083c7547 */ /* 0x000fea000b800000 */
[----:B------:R-:W5:Y:S01]  /*2120*/  LDCU.64 UR6, c[0x0][0x3d0] ;  /* 0x00007a00ff0677ac */ /* 0x000f620008000a00 */
[----:B------:R-:W-:Y:S01]  /*2130*/  MOV R2, UR24 ;  /* 0x0000001800027c02 */ /* 0x000fe20008000f00 */
[----:B------:R-:W-:-:S03]  /*2140*/  ULOP3.LUT UR15, UR4, 0x1, URZ, 0xc0, !UPT ;  /* 0x00000001040f7892 */ /* 0x000fc6000f8ec0ff */
[----:B------:R-:W-:Y:S01]  /*2150*/  ISETP.GE.U32.AND P4, PT, R2, 0x8, PT ;  /* 0x000000080200780c */ /* 0x000fe20003f86070 */
[----:B------:R-:W-:-:S04]  /*2160*/  UIMAD UR16, UR15, UR23, URZ ;  /* 0x000000170f1072a4 */ /* 0x000fc8000f8e02ff */
[----:B------:R-:W-:-:S04]  /*2170*/  UIMAD UR15, UR16, UR24, URZ ;  /* 0x00000018100f72a4 */ /* 0x000fc8000f8e02ff */
[----:B------:R-:W-:-:S04]  /*2180*/  USHF.L.U32 UR15, UR15, 0x1, URZ ;  /* 0x000000010f0f7899 */ /* 0x000fc800080006ff */
[----:B-----5:R-:W-:Y:S01]  /*2190*/  UIMAD.WIDE UR6, UR15, 0x4, UR6 ;  /* 0x000000040f0678a5 */ /* 0x020fe2000f8e0206 */
[----:B------:R-:W-:Y:S11]  /*21a0*/  @P3 BRA `(.L_x_13) ;  /* 0x00000000005c3947 */ /* 0x000ff60003800000 */
[----:B-1--4-:R-:W1:Y:S01]  /*21b0*/  LDC.64 R12, c[0x0][0x3c8] ;  /* 0x0000f200ff0c7b82 */ /* 0x012e620000000a00 */
[----:B------:R-:W-:Y:S01]  /*21c0*/  MOV R2, UR4 ;  /* 0x0000000400027c02 */ /* 0x000fe20008000f00 */
[----:B------:R-:W-:Y:S02]  /*21d0*/  UIADD3 UR15, UPT, UPT, UR16, UR5, URZ ;  /* 0x00000005100f7290 */ /* 0x000fe4000fffe0ff */
[----:B------:R-:W-:Y:S01]  /*21e0*/  UIMAD.WIDE.U32 UR18, UR26, 0x8, UR6 ;  /* 0x000000081a1278a5 */ /* 0x000fe2000f8e0006 */
[----:B------:R-:W-:-:S03]  /*21f0*/  LOP3.LUT P1, R2, R2, 0x2, RZ, 0xc0, !PT ;  /* 0x0000000202027812 */ /* 0x000fc6000782c0ff */
[----:B--2---:R-:W-:Y:S02]  /*2200*/  MOV R17, UR15 ;  /* 0x0000000f00117c02 */ /* 0x004fe40008000f00 */
[----:B------:R-:W-:Y:S02]  /*2210*/  SEL R19, RZ, UR24, P1 ;  /* 0x00000018ff137c07 */ /* 0x000fe40008800000 */
[----:B------:R-:W-:Y:S02]  /*2220*/  MOV R14, UR18 ;  /* 0x00000012000e7c02 */ /* 0x000fe40008000f00 */
[----:B------:R-:W-:Y:S02]  /*2230*/  ISETP.NE.AND P1, PT, R19, -0x1, PT ;  /* 0xffffffff1300780c */ /* 0x000fe40003f25270 */
[----:B------:R-:W-:-:S05]  /*2240*/  MOV R15, UR19 ;  /* 0x00000013000f7c02 */ /* 0x000fca0008000f00 */
[----:B------:R2:W-:Y:S01]  /*2250*/  STG.E.64 desc[UR20][R14.64], R10 ;  /* 0x0000000a0e007986 */ /* 0x0005e2000c101b14 */
[----:B-1----:R-:W-:Y:S01]  /*2260*/  IMAD.WIDE.U32 R12, R17, 0x4, R12 ;  /* 0x00000004110c7825 */ /* 0x002fe200078e000c */
[----:B------:R-:W-:Y:S01]  /*2270*/  IADD3 R17, PT, PT, -R2, 0x1, RZ ;  /* 0x0000000102117810 */ /* 0x000fe20007ffe1ff */
[----:B------:R-:W-:Y:S06]  /*2280*/  MEMBAR.ALL.GPU ;  /* 0x0000000000007992 */ /* 0x000fec000000a000 */
[----:B------:R-:W-:-:S00]  /*2290*/  ERRBAR ;  /* 0x00000000000079ab */ /* 0x000fc00000000000 */
[----:B------:R-:W-:Y:S06]  /*22a0*/  CGAERRBAR ;  /* 0x00000000000075ab */ /* 0x000fec0000000000 */
[----:B------:R2:W-:Y:S01]  /*22b0*/  REDG.E.ADD.S32.STRONG.GPU desc[UR20][R12.64], R17 ;  /* 0x000000110c00798e */ /* 0x0005e2000c12e314 */
[----:B------:R-:W-:Y:S05]  /*22c0*/  @!P1 BRA `(.L_x_13) ;  /* 0x0000000000149947 */ /* 0x000fea0003800000 */
.L_x_14:
[----:B------:R-:W4:Y:S04]  /*22d0*/  LDG.E.STRONG.GPU R2, desc[UR20][R12.64] ;  /* 0x000000140c027981 */ /* 0x000f28000c1ef900 */
[----:B----4-:R-:W-:Y:S01]  /*22e0*/  CCTL.IVALL ;  /* 0x00000000ff00798f */ /* 0x010fe20002000000 */
[----:B------:R-:W-:Y:S05]  /*22f0*/  YIELD ;  /* 0x0000000000007946 */ /* 0x000fea0003800000 */
[----:B------:R-:W-:-:S13]  /*2300*/  ISETP.NE.AND P1, PT, R2, R19, PT ;  /* 0x000000130200720c */ /* 0x000fda0003f25270 */
[----:B------:R-:W-:Y:S05]  /*2310*/  @P1 BRA `(.L_x_14) ;  /* 0xfffffffc00ec1947 */ /* 0x000fea000383ffff */
.L_x_13:
[----:B------:R-:W-:Y:S05]  /*2320*/  WARPSYNC.ALL ;  /* 0x0000000000007948 */ /* 0x000fea0003800000 */
[----:B------:R-:W-:Y:S01]  /*2330*/  BAR.SYNC.DEFER_BLOCKING 0x0 ;  /* 0x0000000000007b1d */ /* 0x000fe20000010000 */
[----:B------:R-:W-:-:S05]  /*2340*/  HFMA2 R2, -RZ, RZ, 0, 0 ;  /* 0x00000000ff027431 */ /* 0x000fca00000001ff */
[----:B------:R-:W-:Y:S05]  /*2350*/  @!P4 BRA `(.L_x_15) ;  /* 0x000000040078c947 */ /* 0x000fea0003800000 */
[----:B----4-:R-:W-:Y:S01]  /*2360*/  MOV R20, RZ ;  /* 0x000000ff00147202 */ /* 0x010fe20000000f00 */
[----:B------:R-:W-:Y:S02]  /*2370*/  UIMAD UR30, UR23, 0x5, UR5 ;  /* 0x00000005171e78a4 */ /* 0x000fe4000f8e0205 */
[----:B------:R-:W-:Y:S02]  /*2380*/  ULEA UR31, UR23, UR5, 0x2 ;  /* 0x00000005171f7291 */ /* 0x000fe4000f8e10ff */
[----:B------:R-:W-:Y:S02]  /*2390*/  UIADD3 UR32, UPT, UPT, UR5, UR23, URZ ;  /* 0x0000001705207290 */ /* 0x000fe4000fffe0ff */
[----:B------:R-:W-:Y:S01]  /*23a0*/  UIADD3 UR33, UPT, UPT, -UR22, URZ, URZ ;  /* 0x000000ff16217290 */ /* 0x000fe2000fffe1ff */
[----:B------:R-:W-:Y:S01]  /*23b0*/  UMOV UR15, UR5 ;  /* 0x00000005000f7c82 */ /* 0x000fe20008000000 */
[----:B------:R-:W-:Y:S01]  /*23c0*/  UMOV UR16, UR9 ;  /* 0x0000000900107c82 */ /* 0x000fe20008000000 */
[----:B------:R-:W-:Y:S01]  /*23d0*/  UMOV UR17, UR10 ;  /* 0x0000000a00117c82 */ /* 0x000fe20008000000 */
[----:B------:R-:W-:Y:S01]  /*23e0*/  UMOV UR18, UR11 ;  /* 0x0000000b00127c82 */ /* 0x000fe20008000000 */
[----:B------:R-:W-:-:S07]  /*23f0*/  UMOV UR19, UR12 ;  /* 0x0000000c00137c82 */ /* 0x000fce0008000000 */
.L_x_16:
[----:B------:R-:W-:Y:S02]  /*2400*/  IADD3 R2, PT, PT, R20, 0x1, RZ ;  /* 0x0000000114027810 */ /* 0x000fe40007ffe0ff */
[----:B------:R-:W-:Y:S02]  /*2410*/  ISETP.EQ.OR P1, PT, RZ, UR33, P3 ;  /* 0x00000021ff007c0c */ /* 0x000fe40009f22670 */
[----:B------:R-:W-:Y:S02]  /*2420*/  ISETP.EQ.OR P4, PT, R2, UR22, P3 ;  /* 0x0000001602007c0c */ /* 0x000fe40009f82670 */
[----:B------:R-:W-:-:S04]  /*2430*/  IADD3 R2, PT, PT, R20, 0x2, RZ ;  /* 0x0000000214027810 */ /* 0x000fc80007ffe0ff */
[----:B------:R-:W-:Y:S02]  /*2440*/  ISETP.EQ.OR P6, PT, R2, UR22, P3 ;  /* 0x0000001602007c0c */ /* 0x000fe40009fc2670 */
[----:B------:R-:W-:-:S03]  /*2450*/  IADD3 R2, PT, PT, R20, 0x3, RZ ;  /* 0x0000000314027810 */ /* 0x000fc60007ffe0ff */
[----:B------:R-:W-:Y:S01]  /*2460*/  VOTEU.ALL UP1, P1 ;  /* 0x0000000000ff7886 */ /* 0x000fe20000820000 */
[----:B------:R-:W-:Y:S01]  /*2470*/  ISETP.EQ.OR P5, PT, R2, UR22, P3 ;  /* 0x0000001602007c0c */ /* 0x000fe20009fa2670 */
[----:B------:R-:W-:-:S03]  /*2480*/  VOTEU.ALL UP0, P4 ;  /* 0x0000000000ff7886 */ /* 0x000fc60002000000 */
[----:B------:R-:W-:Y:S02]  /*2490*/  @!UP1 UIMAD.WIDE.U32 UR34, UR15, 0x8, UR6 ;  /* 0x000000080f2298a5 */ /* 0x000fe4000f8e0006 */
[----:B------:R-:W-:Y:S01]  /*24a0*/  @!UP0 UIMAD.WIDE.U32 UR36, UR32, 0x8, UR6 ;  /* 0x00000008202488a5 */ /* 0x000fe2000f8e0006 */
[----:B------:R-:W-:-:S03]  /*24b0*/  VOTEU.ALL UP1, P6 ;  /* 0x0000000000ff7886 */ /* 0x000fc60003020000 */
[----:B-12---:R-:W-:Y:S02]  /*24c0*/  MOV R12, UR34 ;  /* 0x00000022000c7c02 */ /* 0x006fe40008000f00 */
[----:B------:R-:W-:Y:S01]  /*24d0*/  MOV R13, UR35 ;  /* 0x00000023000d7c02 */ /* 0x000fe20008000f00 */
[----:B------:R-:W-:Y:S01]  /*24e0*/  @!UP1 UIMAD.WIDE.U32 UR34, UR16, 0x8, UR6 ;  /* 0x00000008102298a5 */ /* 0x000fe2000f8e0006 */
[----:B------:R-:W-:Y:S01]  /*24f0*/  MOV R14, UR36 ;  /* 0x00000024000e7c02 */ /* 0x000fe20008000f00 */
[----:B------:R-:W-:Y:S01]  /*2500*/  VOTEU.ALL UP0, P5 ;  /* 0x0000000000ff7886 */ /* 0x000fe20002800000 */
[----:B------:R-:W-:Y:S02]  /*2510*/  MOV R15, UR37 ;  /* 0x00000025000f7c02 */ /* 0x000fe40008000f00 */
[----:B------:R-:W0:Y:S01]  /*2520*/  @!P1 LDG.E.64 R12, desc[UR20][R12.64] ;  /* 0x000000140c0c9981 */ /* 0x000e22000c1e1b00 */
[----:B------:R-:W-:Y:S02]  /*2530*/  MOV R16, UR34 ;  /* 0x0000002200107c02 */ /* 0x000fe40008000f00 */
[----:B------:R-:W-:Y:S01]  /*2540*/  MOV R17, UR35 ;  /* 0x0000002300117c02 */ /* 0x000fe20008000f00 */
[----:B------:R-:W-:Y:S01]  /*2550*/  @!UP0 UIMAD.WIDE.U32 UR34, UR17, 0x8, UR6 ;  /* 0x00000008112288a5 */ /* 0x000fe2000f8e0006 */
[----:B------:R-:W2:Y:S04]  /*2560*/  @!P4 LDG.E.64 R14, desc[UR20][R14.64] ;  /* 0x000000140e0ec981 */ /* 0x000ea8000c1e1b00 */
[----:B------:R-:W4:Y:S01]  /*2570*/  @!P6 LDG.E.64 R16, desc[UR20][R16.64] ;  /* 0x000000141010e981 */ /* 0x000f22000c1e1b00 */
[----:B------:R-:W-:-:S02]  /*2580*/  MOV R18, UR34 ;  /* 0x0000002200127c02 */ /* 0x000fc40008000f00 */
[----:B------:R-:W-:-:S06]  /*2590*/  MOV R19, UR35 ;  /* 0x0000002300137c02 */ /* 0x000fcc0008000f00 */
[----:B------:R-:W5:Y:S01]  /*25a0*/  @!P5 LDG.E.64 R18, desc[UR20][R18.64] ;  /* 0x000000141212d981 */ /* 0x000f62000c1e1b00 */
[----:B------:R-:W-:Y:S01]  /*25b0*/  IADD3 R2, PT, PT, R20, 0x4, RZ ;  /* 0x0000000414027810 */ /* 0x000fe20007ffe0ff */
[----:B0--3--:R-:W-:Y:S01]  /*25c0*/  @!P1 FADD.FTZ R10, R10, R12 ;  /* 0x0000000c0a0a9221 */ /* 0x009fe20000010000 */
[----:B------:R-:W-:Y:S02]  /*25d0*/  @!P1 FADD.FTZ R11, R11, R13 ;  /* 0x0000000d0b0b9221 */ /* 0x000fe40000010000 */
[----:B------:R-:W-:Y:S02]  /*25e0*/  ISETP.EQ.OR P1, PT, R2, UR22, P3 ;  /* 0x0000001602007c0c */ /* 0x000fe40009f22670 */
[----:B------:R-:W-:Y:S01]  /*25f0*/  IADD3 R12, PT, PT, R20, 0x5, RZ ;  /* 0x00000005140c7810 */ /* 0x000fe20007ffe0ff */
[----:B--2---:R-:W-:Y:S01]  /*2600*/  @!P4 FADD.FTZ R10, R10, R14 ;  /* 0x0000000e0a0ac221 */ /* 0x004fe20000010000 */
[----:B------:R-:W-:Y:S01]  /*2610*/  @!P4 FADD.FTZ R11, R11, R15 ;  /* 0x0000000f0b0bc221 */ /* 0x000fe20000010000 */
[----:B------:R-:W-:-:S02]  /*2620*/  IADD3 R2, PT, PT, R20, 0x6, RZ ;  /* 0x0000000614027810 */ /* 0x000fc40007ffe0ff */
[----:B------:R-:W-:Y:S01]  /*2630*/  ISETP.EQ.OR P4, PT, R12, UR22, P3 ;  /* 0x000000160c007c0c */ /* 0x000fe20009f82670 */
[----:B----4-:R-:W-:Y:S01]  /*2640*/  @!P6 FADD.FTZ R10, R10, R16 ;  /* 0x000000100a0ae221 */ /* 0x010fe20000010000 */
[----:B------:R-:W-:Y:S01]  /*2650*/  @!P6 FADD.FTZ R11, R11, R17 ;  /* 0x000000110b0be221 */ /* 0x000fe20000010000 */
[----:B------:R-:W-:Y:S02]  /*2660*/  ISETP.EQ.OR P6, PT, R2, UR22, P3 ;  /* 0x0000001602007c0c */ /* 0x000fe40009fc2670 */
[----:B------:R-:W-:Y:S01]  /*2670*/  IADD3 R2, PT, PT, R20, 0x7, RZ ;  /* 0x0000000714027810 */ /* 0x000fe20007ffe0ff */
[----:B------:R-:W-:Y:S01]  /*2680*/  VOTEU.ALL UP1, P1 ;  /* 0x0000000000ff7886 */ /* 0x000fe20000820000 */
[----:B-----5:R-:W-:Y:S01]  /*2690*/  @!P5 FADD.FTZ R10, R10, R18 ;  /* 0x000000120a0ad221 */ /* 0x020fe20000010000 */
[----:B------:R-:W-:Y:S01]  /*26a0*/  @!P5 FADD.FTZ R11, R11, R19 ;  /* 0x000000130b0bd221 */ /* 0x000fe20000010000 */
[----:B------:R-:W-:Y:S02]  /*26b0*/  ISETP.EQ.OR P5, PT, R2, UR22, P3 ;  /* 0x0000001602007c0c */ /* 0x000fe40009fa2670 */
[----:B------:R-:W-:-:S02]  /*26c0*/  @!UP1 UIMAD.WIDE.U32 UR34, UR31, 0x8, UR6 ;  /* 0x000000081f2298a5 */ /* 0x000fc4000f8e0006 */
[----:B------:R-:W-:-:S03]  /*26d0*/  VOTEU.ALL UP0, P4 ;  /* 0x0000000000ff7886 */ /* 0x000fc60002000000 */
[----:B------:R-:W-:Y:S01]  /*26e0*/  VOTEU.ALL UP1, P6 ;  /* 0x0000000000ff7886 */ /* 0x000fe20003020000 */
[----:B------:R-:W-:Y:S01]  /*26f0*/  MOV R12, UR34 ;  /* 0x00000022000c7c02 */ /* 0x000fe20008000f00 */
[----:B------:R-:W-:Y:S01]  /*2700*/  @!UP0 UIMAD.WIDE.U32 UR36, UR30, 0x8, UR6 ;  /* 0x000000081e2488a5 */ /* 0x000fe2000f8e0006 */
[----:B------:R-:W-:Y:S02]  /*2710*/  MOV R13, UR35 ;  /* 0x00000023000d7c02 */ /* 0x000fe40008000f00 */
[----:B------:R-:W-:Y:S01]  /*2720*/  @!UP1 UIMAD.WIDE.U32 UR34, UR18, 0x8, UR6 ;  /* 0x00000008122298a5 */ /* 0x000fe2000f8e0006 */
[----:B------:R-:W-:Y:S02]  /*2730*/  VOTEU.ALL UP0, P5 ;  /* 0x0000000000ff7886 */ /* 0x000fe40002800000 */
[----:B------:R-:W-:Y:S01]  /*2740*/  MOV R14, UR36 ;  /* 0x00000024000e7c02 */ /* 0x000fe20008000f00 */
[----:B------:R-:W2:Y:S01]  /*2750*/  @!P1 LDG.E.64 R12, desc[UR20][R12.64] ;  /* 0x000000140c0c9981 */ /* 0x000ea2000c1e1b00 */
[----:B------:R-:W-:-:S02]  /*2760*/  MOV R15, UR37 ;  /* 0x00000025000f7c02 */ /* 0x000fc40008000f00 */
[----:B------:R-:W-:Y:S02]  /*2770*/  MOV R16, UR34 ;  /* 0x0000002200107c02 */ /* 0x000fe40008000f00 */
[----:B------:R-:W-:Y:S01]  /*2780*/  MOV R17, UR35 ;  /* 0x0000002300117c02 */ /* 0x000fe20008000f00 */
[----:B------:R-:W-:Y:S01]  /*2790*/  @!UP0 UIMAD.WIDE.U32 UR34, UR19, 0x8, UR6 ;  /* 0x00000008132288a5 */ /* 0x000fe2000f8e0006 */
[----:B------:R-:W3:Y:S04]  /*27a0*/  @!P4 LDG.E.64 R14, desc[UR20][R14.64] ;  /* 0x000000140e0ec981 */ /* 0x000ee8000c1e1b00 */
[----:B------:R-:W4:Y:S01]  /*27b0*/  @!P6 LDG.E.64 R16, desc[UR20][R16.64] ;  /* 0x000000141010e981 */ /* 0x000f22000c1e1b00 */
[----:B------:R-:W-:Y:S02]  /*27c0*/  MOV R18, UR34 ;  /* 0x0000002200127c02 */ /* 0x000fe40008000f00 */
[----:B------:R-:W-:-:S06]  /*27d0*/  MOV R19, UR35 ;  /* 0x0000002300137c02 */ /* 0x000fcc0008000f00 */
[----:B------:R-:W5:Y:S01]  /*27e0*/  @!P5 LDG.E.64 R18, desc[UR20][R18.64] ;  /* 0x000000141212d981 */ /* 0x000f62000c1e1b00 */
[----:B------:R-:W-:Y:S01]  /*27f0*/  IADD3 R20, PT, PT, R20, 0x8, RZ ;  /* 0x0000000814147810 */ /* 0x000fe20007ffe0ff */
[----:B------:R-:W-:Y:S02]  /*2800*/  UIADD3 UR33, UPT, UPT, UR33, 0x8, URZ ;  /* 0x0000000821217890 */ /* 0x000fe4000fffe0ff */
[----:B------:R-:W-:Y:S02]  /*2810*/  ULEA UR15, UR23, UR15, 0x3 ;  /* 0x0000000f170f7291 */ /* 0x000fe4000f8e18ff */
[----:B------:R-:W-:Y:S02]  /*2820*/  ULEA UR32, UR23, UR32, 0x3 ;  /* 0x0000002017207291 */ /* 0x000fe4000f8e18ff */
[----:B------:R-:W-:Y:S02]  /*2830*/  ULEA UR16, UR23, UR16, 0x3 ;  /* 0x0000001017107291 */ /* 0x000fe4000f8e18ff */
[----:B------:R-:W-:-:S02]  /*2840*/  ULEA UR17, UR23, UR17, 0x3 ;  /* 0x0000001117117291 */ /* 0x000fc4000f8e18ff */
[----:B------:R-:W-:Y:S02]  /*2850*/  ULEA UR31, UR23, UR31, 0x3 ;  /* 0x0000001f171f7291 */ /* 0x000fe4000f8e18ff */
[----:B------:R-:W-:Y:S02]  /*2860*/  ULEA UR30, UR23, UR30, 0x3 ;  /* 0x0000001e171e7291 */ /* 0x000fe4000f8e18ff */
[----:B------:R-:W-:Y:S02]  /*2870*/  ULEA UR18, UR23, UR18, 0x3 ;  /* 0x0000001217127291 */ /* 0x000fe4000f8e18ff */
[----:B------:R-:W-:Y:S01]  /*2880*/  ULEA UR19, UR23, UR19, 0x3 ;  /* 0x0000001317137291 */ /* 0x000fe2000f8e18ff */
[----:B--2---:R-:W-:Y:S01]  /*2890*/  @!P1 FADD.FTZ R10, R10, R12 ;  /* 0x0000000c0a0a9221 */ /* 0x004fe20000010000 */
[----:B------:R-:W-:Y:S01]  /*28a0*/  @!P1 FADD.FTZ R11, R11, R13 ;  /* 0x0000000d0b0b9221 */ /* 0x000fe20000010000 */
[----:B------:R-:W-:Y:S02]  /*28b0*/  ISETP.NE.AND P1, PT, R20, UR28, PT ;  /* 0x0000001c14007c0c */ /* 0x000fe4000bf25270 */
[----:B---3--:R-:W-:Y:S01]  /*28c0*/  @!P4 FADD.FTZ R10, R10, R14 ;  /* 0x0000000e0a0ac221 */ /* 0x008fe20000010000 */
[----:B------:R-:W-:-:S03]  /*28d0*/  @!P4 FADD.FTZ R11, R11, R15 ;  /* 0x0000000f0b0bc221 */ /* 0x000fc60000010000 */
[----:B----4-:R-:W-:Y:S01]  /*28e0*/  @!P6 FADD.FTZ R10, R10, R16 ;  /* 0x000000100a0ae221 */ /* 0x010fe20000010000 */
[----:B------:R-:W-:-:S03]  /*28f0*/  @!P6 FADD.FTZ R11, R11, R17 ;  /* 0x000000110b0be221 */ /* 0x000fc60000010000 */
[----:B-----5:R-:W-:Y:S01]  /*2900*/  @!P5 FADD.FTZ R10, R10, R18 ;  /* 0x000000120a0ad221 */ /* 0x020fe20000010000 */
[----:B------:R-:W-:Y:S02]  /*2910*/  @!P5 FADD.FTZ R11, R11, R19 ;  /* 0x000000130b0bd221 */ /* 0x000fe40000010000 */
[----:B------:R-:W-:Y:S05]  /*2920*/  @P1 BRA `(.L_x_16) ;  /* 0xfffffff800b41947 */ /* 0x000fea000383ffff */
[----:B------:R-:W-:-:S07]  /*2930*/  MOV R2, UR28 ;  /* 0x0000001c00027c02 */ /* 0x000fce0008000f00 */
.L_x_15:
[----:B------:R-:W-:-:S09]  /*2940*/  UISETP.NE.AND UP0, UPT, UR27, URZ, UPT ;  /* 0x000000ff1b00728c */ /* 0x000fd2000bf05270 */
[----:B------:R-:W-:Y:S05]  /*2950*/  BRA.U !UP0, `(.L_x_12) ;  /* 0x00000005082c7547 */ /* 0x000fea000b800000 */
[----:B------:R-:W-:Y:S02]  /*2960*/  UIADD3 UR15, UPT, UPT, UR27, -0x1, URZ ;  /* 0xffffffff1b0f7890 */ /* 0x000fe4000fffe0ff */
[----:B------:R-:W-:Y:S02]  /*2970*/  ULOP3.LUT UP1, UR16, UR24, 0x3, URZ, 0xc0, !UPT ;  /* 0x0000000318107892 */ /* 0x000fe4000f82c0ff */
[----:B------:R-:W-:-:S09]  /*2980*/  UISETP.GE.U32.AND UP0, UPT, UR15, 0x3, UPT ;  /* 0x000000030f00788c */ /* 0x000fd2000bf06070 */
[----:B------:R-:W-:Y:S05]  /*2990*/  BRA.U !UP0, `(.L_x_17) ;  /* 0x0000000108907547 */ /* 0x000fea000b800000 */
[C---:B--2-4-:R-:W-:Y:S02]  /*29a0*/  IADD3 R14, PT, PT, R2.reuse, 0x1, RZ ;  /* 0x00000001020e7810 */ /* 0x054fe40007ffe0ff */
[C---:B------:R-:W-:Y:S02]  /*29b0*/  ISETP.EQ.OR P1, PT, R2.reuse, UR22, P3 ;  /* 0x0000001602007c0c */ /* 0x040fe40009f22670 */
[----:B------:R-:W-:Y:S02]  /*29c0*/  IADD3 R16, PT, PT, R2, 0x2, RZ ;  /* 0x0000000202107810 */ /* 0x000fe40007ffe0ff */
[----:B------:R-:W-:Y:S02]  /*29d0*/  ISETP.EQ.OR P4, PT, R14, UR22, P3 ;  /* 0x000000160e007c0c */ /* 0x000fe40009f82670 */
[----:B------:R-:W-:Y:S02]  /*29e0*/  IADD3 R18, PT, PT, R2, 0x3, RZ ;  /* 0x0000000302127810 */ /* 0x000fe40007ffe0ff */
[----:B------:R-:W-:-:S02]  /*29f0*/  ISETP.EQ.OR P5, PT, R16, UR22, P3 ;  /* 0x0000001610007c0c */ /* 0x000fc40009fa2670 */
[----:B------:R-:W-:Y:S02]  /*2a00*/  MOV R13, UR23 ;  /* 0x00000017000d7c02 */ /* 0x000fe40008000f00 */
[----:B------:R-:W-:Y:S02]  /*2a10*/  MOV R17, UR23 ;  /* 0x0000001700117c02 */ /* 0x000fe40008000f00 */
[----:B------:R-:W-:Y:S01]  /*2a20*/  ISETP.EQ.OR P6, PT, R18, UR22, P3 ;  /* 0x0000001612007c0c */ /* 0x000fe20009fc2670 */
[----:B-1----:R-:W-:Y:S01]  /*2a30*/  @!P1 IMAD R12, R2, R13, UR5 ;  /* 0x00000005020c9e24 */ /* 0x002fe2000f8e020d */
[----:B------:R-:W-:Y:S01]  /*2a40*/  MOV R15, 0x8 ;  /* 0x00000008000f7802 */ /* 0x000fe20000000f00 */
[----:B------:R-:W-:Y:S01]  /*2a50*/  @!P4 IMAD R14, R14, R17, UR5 ;  /* 0x000000050e0ece24 */ /* 0x000fe2000f8e0211 */
[----:B------:R-:W-:Y:S01]  /*2a60*/  MOV R19, UR23 ;  /* 0x0000001700137c02 */ /* 0x000fe20008000f00 */
[----:B------:R-:W-:Y:S01]  /*2a70*/  HFMA2 R17, -RZ, RZ, 0, 4.76837158203125e-07 ;  /* 0x00000008ff117431 */ /* 0x000fe200000001ff */
[----:B------:R-:W-:Y:S01]  /*2a80*/  MOV R21, UR23 ;  /* 0x0000001700157c02 */ /* 0x000fe20008000f00 */
[----:B------:R-:W-:-:S04]  /*2a90*/  @!P1 IMAD.WIDE.U32 R12, R12, R15, UR6 ;  /* 0x000000060c0c9e25 */ /* 0x000fc8000f8e000f */
[----:B------:R-:W-:Y:S01]  /*2aa0*/  @!P5 IMAD R16, R16, R19, UR5 ;  /* 0x000000051010de24 */ /* 0x000fe2000f8e0213 */
[----:B------:R-:W-:Y:S01]  /*2ab0*/  MOV R19, 0x8 ;  /* 0x0000000800137802 */ /* 0x000fe20000000f00 */
[----:B------:R-:W-:Y:S01]  /*2ac0*/  @!P4 IMAD.WIDE.U32 R14, R14, R17, UR6 ;  /* 0x000000060e0ece25 */ /* 0x000fe2000f8e0011 */
[----:B------:R-:W0:Y:S03]  /*2ad0*/  @!P1 LDG.E.64 R12, desc[UR20][R12.64] ;  /* 0x000000140c0c9981 */ /* 0x000e26000c1e1b00 */
[----:B------:R-:W-:Y:S02]  /*2ae0*/  @!P6 IMAD R18, R18, R21, UR5 ;  /* 0x000000051212ee24 */ /* 0x000fe4000f8e0215 */
[----:B------:R-:W-:Y:S02]  /*2af0*/  HFMA2 R21, -RZ, RZ, 0, 4.76837158203125e-07 ;  /* 0x00000008ff157431 */ /* 0x000fe400000001ff */
[----:B------:R-:W-:Y:S01]  /*2b00*/  @!P5 IMAD.WIDE.U32 R16, R16, R19, UR6 ;  /* 0x000000061010de25 */ /* 0x000fe2000f8e0013 */
[----:B------:R-:W2:Y:S03]  /*2b10*/  @!P4 LDG.E.64 R14, desc[UR20][R14.64] ;  /* 0x000000140e0ec981 */ /* 0x000ea6000c1e1b00 */
[----:B------:R-:W-:-:S02]  /*2b20*/  @!P6 IMAD.WIDE.U32 R18, R18, R21, UR6 ;  /* 0x000000061212ee25 */ /* 0x000fc4000f8e0015 */
[----:B------:R-:W4:Y:S04]  /*2b30*/  @!P5 LDG.E.64 R16, desc[UR20][R16.64] ;  /* 0x000000141010d981 */ /* 0x000f28000c1e1b00 */
[----:B------:R-:W5:Y:S01]  /*2b40*/  @!P6 LDG.E.64 R18, desc[UR20][R18.64] ;  /* 0x000000141212e981 */ /* 0x000f62000c1e1b00 */
[----:B------:R-:W-:Y:S01]  /*2b50*/  IADD3 R2, PT, PT, R2, 0x4, RZ ;  /* 0x0000000402027810 */ /* 0x000fe20007ffe0ff */
[----:B0--3--:R-:W-:Y:S01]  /*2b60*/  @!P1 FADD.FTZ R10, R10, R12 ;  /* 0x0000000c0a0a9221 */ /* 0x009fe20000010000 */
[----:B------:R-:W-:-:S03]  /*2b70*/  @!P1 FADD.FTZ R11, R11, R13 ;  /* 0x0000000d0b0b9221 */ /* 0x000fc60000010000 */
[----:B--2---:R-:W-:Y:S01]  /*2b80*/  @!P4 FADD.FTZ R10, R10, R14 ;  /* 0x0000000e0a0ac221 */ /* 0x004fe20000010000 */
[----:B------:R-:W-:-:S03]  /*2b90*/  @!P4 FADD.FTZ R11, R11, R15 ;  /* 0x0000000f0b0bc221 */ /* 0x000fc60000010000 */
[----:B----4-:R-:W-:Y:S01]  /*2ba0*/  @!P5 FADD.FTZ R10, R10, R16 ;  /* 0x000000100a0ad221 */ /* 0x010fe20000010000 */
[----:B------:R-:W-:-:S03]  /*2bb0*/  @!P5 FADD.FTZ R11, R11, R17 ;  /* 0x000000110b0bd221 */ /* 0x000fc60000010000 */
[----:B-----5:R-:W-:Y:S01]  /*2bc0*/  @!P6 FADD.FTZ R10, R10, R18 ;  /* 0x000000120a0ae221 */ /* 0x020fe20000010000 */
[----:B------:R-:W-:-:S07]  /*2bd0*/  @!P6 FADD.FTZ R11, R11, R19 ;  /* 0x000000130b0be221 */ /* 0x000fce0000010000 */
.L_x_17:
[----:B------:R-:W-:Y:S05]  /*2be0*/  BRA.U !UP1, `(.L_x_12) ;  /* 0x0000000109887547 */ /* 0x000fea000b800000 */
[----:B------:R-:W-:Y:S02]  /*2bf0*/  UISETP.NE.AND UP0, UPT, UR16, 0x1, UPT ;  /* 0x000000011000788c */ /* 0x000fe4000bf05270 */
[----:B------:R-:W-:-:S06]  /*2c00*/  ULOP3.LUT UR15, UR24, 0x1, URZ, 0xc0, !UPT ;  /* 0x00000001180f7892 */ /* 0x000fcc000f8ec0ff */
[----:B----4-:R-:W-:Y:S01]  /*2c10*/  MOV R16, UR15 ;  /* 0x0000000f00107c02 */ /* 0x010fe20008000f00 */
[----:B------:R-:W-:Y:S06]  /*2c20*/  BRA.U !UP0, `(.L_x_18) ;  /* 0x0000000108487547 */ /* 0x000fec000b800000 */
[C---:B-12---:R-:W-:Y:S02]  /*2c30*/  IADD3 R12, PT, PT, R2.reuse, 0x1, RZ ;  /* 0x00000001020c7810 */ /* 0x046fe40007ffe0ff */
[----:B------:R-:W-:Y:S02]  /*2c40*/  ISETP.EQ.OR P4, PT, R2, UR22, P3 ;  /* 0x0000001602007c0c */ /* 0x000fe40009f82670 */
[----:B------:R-:W-:Y:S02]  /*2c50*/  ISETP.EQ.OR P1, PT, R12, UR22, P3 ;  /* 0x000000160c007c0c */ /* 0x000fe40009f22670 */
[----:B------:R-:W-:Y:S02]  /*2c60*/  MOV R13, UR23 ;  /* 0x00000017000d7c02 */ /* 0x000fe40008000f00 */
[----:B------:R-:W-:Y:S02]  /*2c70*/  MOV R17, UR23 ;  /* 0x0000001700117c02 */ /* 0x000fe40008000f00 */
[----:B------:R-:W-:-:S05]  /*2c80*/  MOV R15, 0x8 ;  /* 0x00000008000f7802 */ /* 0x000fca0000000f00 */
[----:B------:R-:W-:Y:S02]  /*2c90*/  @!P4 IMAD R14, R2, R13, UR5 ;  /* 0x00000005020ece24 */ /* 0x000fe4000f8e020d */
[----:B------:R-:W-:Y:S02]  /*2ca0*/  HFMA2 R13, -RZ, RZ, 0, 4.76837158203125e-07 ;  /* 0x00000008ff0d7431 */ /* 0x000fe400000001ff */
[----:B------:R-:W-:Y:S02]  /*2cb0*/  @!P1 IMAD R12, R12, R17, UR5 ;  /* 0x000000050c0c9e24 */ /* 0x000fe4000f8e0211 */
[----:B------:R-:W-:-:S04]  /*2cc0*/  @!P4 IMAD.WIDE.U32 R14, R14, R15, UR6 ;  /* 0x000000060e0ece25 */ /* 0x000fc8000f8e000f */
[----:B------:R-:W-:Y:S02]  /*2cd0*/  @!P1 IMAD.WIDE.U32 R12, R12, R13, UR6 ;  /* 0x000000060c0c9e25 */ /* 0x000fe4000f8e000d */
[----:B------:R-:W0:Y:S04]  /*2ce0*/  @!P4 LDG.E.64 R14, desc[UR20][R14.64] ;  /* 0x000000140e0ec981 */ /* 0x000e28000c1e1b00 */
[----:B------:R-:W2:Y:S01]  /*2cf0*/  @!P1 LDG.E.64 R12, desc[UR20][R12.64] ;  /* 0x000000140c0c9981 */ /* 0x000ea2000c1e1b00 */
[----:B------:R-:W-:Y:S01]  /*2d00*/  IADD3 R2, PT, PT, R2, 0x2, RZ ;  /* 0x0000000202027810 */ /* 0x000fe20007ffe0ff */
[----:B0--3--:R-:W-:Y:S01]  /*2d10*/  @!P4 FADD.FTZ R10, R10, R14 ;  /* 0x0000000e0a0ac221 */ /* 0x009fe20000010000 */
[----:B------:R-:W-:-:S03]  /*2d20*/  @!P4 FADD.FTZ R11, R11, R15 ;  /* 0x0000000f0b0bc221 */ /* 0x000fc60000010000 */
[----:B--2---:R-:W-:Y:S01]  /*2d30*/  @!P1 FADD.FTZ R10, R10, R12 ;  /* 0x0000000c0a0a9221 */ /* 0x004fe20000010000 */
[----:B------:R-:W-:-:S07]  /*2d40*/  @!P1 FADD.FTZ R11, R11, R13 ;  /* 0x0000000d0b0b9221 */ /* 0x000fce0000010000 */
.L_x_18:
[----:B------:R-:W-:Y:S01]  /*2d50*/  ISETP.EQ.OR P1, PT, R2, UR22, P3 ;  /* 0x0000001602007c0c */ /* 0x000fe20009f22670 */
[----:B------:R-:W-:Y:S03]  /*2d60*/  BSSY.RECONVERGENT B0, `(.L_x_12) ;  /* 0x000000a000007945 */ /* 0x000fe60003800200 */
[----:B------:R-:W-:-:S13]  /*2d70*/  ISETP.NE.U32.OR P1, PT, R16, 0x1, P1 ;  /* 0x000000011000780c */ /* 0x000fda0000f25470 */
[----:B------:R-:W-:Y:S05]  /*2d80*/  @P1 BRA `(.L_x_19) ;  /* 0x00000000001c1947 */ /* 0x000fea0003800000 */
[----:B--2---:R-:W-:Y:S02]  /*2d90*/  MOV R13, UR23 ;  /* 0x00000017000d7c02 */ /* 0x004fe40008000f00 */
[----:B------:R-:W-:-:S03]  /*2da0*/  MOV R15, 0x8 ;  /* 0x00000008000f7802 */ /* 0x000fc60000000f00 */
[----:B-1----:R-:W-:-:S04]  /*2db0*/  IMAD R12, R2, R13, UR5 ;  /* 0x00000005020c7e24 */ /* 0x002fc8000f8e020d */
[----:B------:R-:W-:-:S06]  /*2dc0*/  IMAD.WIDE.U32 R12, R12, R15, UR6 ;  /* 0x000000060c0c7e25 */ /* 0x000fcc000f8e000f */
[----:B------:R-:W0:Y:S02]  /*2dd0*/  LDG.E.64 R12, desc[UR20][R12.64] ;  /* 0x000000140c0c7981 */ /* 0x000e24000c1e1b00 */
[----:B0--3--:R-:W-:Y:S01]  /*2de0*/  FADD.FTZ R10, R10, R12 ;  /* 0x0000000c0a0a7221 */ /* 0x009fe20000010000 */
[----:B------:R-:W-:-:S07]  /*2df0*/  FADD.FTZ R11, R11, R13 ;  /* 0x0000000d0b0b7221 */ /* 0x000fce0000010000 */
.L_x_19:
[----:B------:R-:W-:Y:S05]  /*2e00*/  BSYNC.RECONVERGENT B0 ;  /* 0x0000000000007941 */ /* 0x000fea0003800200 */
.L_x_12:
[----:B------:R-:W5:Y:S01]  /*2e10*/  S2UR UR7, SR_CgaCtaId ;  /* 0x00000000000779c3 */ /* 0x000f620000008800 */
[----:B------:R-:W-:Y:S01]  /*2e20*/  UMOV UR6, 0x400 ;  /* 0x0000040000067882 */ /* 0x000fe20000000000 */
[----:B------:R-:W-:Y:S02]  /*2e30*/  SHF.L.U32 R47, R47, 0x10, RZ ;  /* 0x000000102f2f7819 */ /* 0x000fe400000006ff */
[----:B------:R-:W-:Y:S02]  /*2e40*/  SHF.L.U32 R44, R44, 0x10, RZ ;  /* 0x000000102c2c7819 */ /* 0x000fe400000006ff */
[----:B------:R-:W-:Y:S01]  /*2e50*/  SHF.L.U32 R43, R43, 0x10, RZ ;  /* 0x000000102b2b7819 */ /* 0x000fe200000006ff */
[----:B------:R-:W-:Y:S01]  /*2e60*/  FADD.FTZ R47, R47, -UR38 ;  /* 0x800000262f2f7e21 */ /* 0x000fe20008010000 */
[----:B------:R-:W-:Y:S01]  /*2e70*/  SHF.L.U32 R40, R40, 0x10, RZ ;  /* 0x0000001028287819 */ /* 0x000fe200000006ff */
[----:B------:R-:W-:Y:S01]  /*2e80*/  FADD.FTZ R44, R44, -UR38 ;  /* 0x800000262c2c7e21 */ /* 0x000fe20008010000 */
[----:B--2-4-:R-:W-:Y:S01]  /*2e90*/  SHF.L.U32 R15, R46, 0x10, RZ ;  /* 0x000000102e0f7819 */ /* 0x014fe200000006ff */
[----:B------:R-:W-:-:S02]  /*2ea0*/  FMUL.FTZ R47, R47, UR29 ;  /* 0x0000001d2f2f7c20 */ /* 0x000fc40008410000 */
[----:B------:R-:W-:Y:S01]  /*2eb0*/  FMUL.FTZ R44, R44, UR29 ;  /* 0x0000001d2c2c7c20 */ /* 0x000fe20008410000 */
[----:B-----5:R-:W-:-:S09]  /*2ec0*/  ULEA UR6, UR7, UR6, 0x18 ;  /* 0x0000000607067291 */ /* 0x020fd2000f8ec0ff */
[----:B------:R0:W-:Y:S01]  /*2ed0*/  @!P3 STS.64 [UR6+0x98], R10 ;  /* 0x0000980aff00b988 */ /* 0x0001e20008000a06 */
[----:B------:R-:W-:Y:S01]  /*2ee0*/  BAR.SYNC.DEFER_BLOCKING 0x0 ;  /* 0x0000000000007b1d */ /* 0x000fe20000010000 */
[----:B0--3--:R-:W-:Y:S01]  /*2ef0*/  FADD.FTZ R10, R43, -UR38 ;  /* 0x800000262b0a7e21 */ /* 0x009fe20008010000 */
[----:B------:R-:W-:-:S04]  /*2f00*/  FADD.FTZ R11, R40, -UR38 ;  /* 0x80000026280b7e21 */ /* 0x000fc80008010000 */
[----:B-1----:R-:W0:Y:S01]  /*2f10*/  LDS.64 R12, [UR6+0x98] ;  /* 0x00009806ff0c7984 */ /* 0x002e220008000a00 */
[----:B------:R-:W0:Y:S02]  /*2f20*/  LDCU UR6, c[0x0][0x42c] ;  /* 0x00008580ff0677ac */ /* 0x000e240008000800 */
[----:B0-----:R-:W-:Y:S01]  /*2f30*/  FMUL.FTZ R2, R12, UR6 ;  /* 0x000000060c027c20 */ /* 0x001fe20008410000 */
[----:B------:R-:W-:Y:S01]  /*2f40*/  FMUL.FTZ R13, R13, UR6 ;  /* 0x000000060d0d7c20 */ /* 0x000fe20008410000 */
[----:B------:R-:W-:Y:S01]  /*2f50*/  SHF.L.U32 R12, R45, 0x10, RZ ;  /* 0x000000102d0c7819 */ /* 0x000fe200000006ff */
[----:B------:R-:W-:Y:S06]  /*2f60*/  @!P2 BRA `(.L_x_20) ;  /* 0x000000000048a947 */ /* 0x000fec0003800000 */
[----:B------:R-:W-:Y:S01]  /*2f70*/  FFMA.FTZ R14, R8, R47, R6 ;  /* 0x0000002f080e7223 */ /* 0x000fe20000010006 */
[----:B------:R-:W-:-:S03]  /*2f80*/  FFMA.FTZ R16, R9, R44, R7 ;  /* 0x0000002c09107223 */ /* 0x000fc60000010007 */
[----:B------:R-:W-:Y:S01]  /*2f90*/  FMUL.FTZ R17, R14, -1.4426950216293334961 ;  /* 0xbfb8aa3b0e117820 */ /* 0x000fe20000410000 */
[----:B------:R-:W-:-:S05]  /*2fa0*/  FMUL.FTZ R19, R16, -1.4426950216293334961 ;  /* 0xbfb8aa3b10137820 */ /* 0x000fca0000410000 */
[----:B------:R-:W0:Y:S04]  /*2fb0*/  MUFU.EX2 R17, R17 ;  /* 0x0000001100117308 */ /* 0x000e280000000800 */
[----:B------:R-:W1:Y:S01]  /*2fc0*/  MUFU.EX2 R19, R19 ;  /* 0x0000001300137308 */ /* 0x000e620000000800 */
[----:B0-----:R-:W-:Y:S01]  /*2fd0*/  FADD.FTZ R18, R17, 1 ;  /* 0x3f80000011127421 */ /* 0x001fe20000010000 */
[----:B-1----:R-:W-:-:S05]  /*2fe0*/  FADD.FTZ R20, R19, 1 ;  /* 0x3f80000013147421 */ /* 0x002fca0000010000 */
[----:B------:R-:W0:Y:S08]  /*2ff0*/  MUFU.RCP R18, R18 ;  /* 0x0000001200127308 */ /* 0x000e300000001000 */
[----:B------:R-:W1:Y:S01]  /*3000*/  MUFU.RCP R21, R20 ;  /* 0x0000001400157308 */ /* 0x000e620000001000 */
[----:B0-----:R-:W-:Y:S01]  /*3010*/  FADD.FTZ R23, -R18, 1 ;  /* 0x3f80000012177421 */ /* 0x001fe20000010100 */
[----:B------:R-:W-:-:S03]  /*3020*/  FMUL.FTZ R15, R15, R18 ;  /* 0x000000120f0f7220 */ /* 0x000fc60000410000 */
[----:B------:R-:W-:Y:S01]  /*3030*/  FFMA.FTZ R14, R14, R23, 1 ;  /* 0x3f8000000e0e7423 */ /* 0x000fe20000010017 */
[----:B-1----:R-:W-:Y:S01]  /*3040*/  FADD.FTZ R25, -R21, 1 ;  /* 0x3f80000015197421 */ /* 0x002fe20000010100 */
[----:B------:R-:W-:Y:S02]  /*3050*/  FMUL.FTZ R12, R12, R21 ;  /* 0x000000150c0c7220 */ /* 0x000fe40000410000 */
[----:B------:R-:W-:Y:S01]  /*3060*/  FMUL.FTZ R15, R15, R14 ;  /* 0x0000000e0f0f7220 */ /* 0x000fe20000410000 */
[----:B------:R-:W-:-:S04]  /*3070*/  FFMA.FTZ R25, R16, R25, 1 ;  /* 0x3f80000010197423 */ /* 0x000fc80000010019 */
[----:B------:R-:W-:-:S07]  /*3080*/  FMUL.FTZ R12, R12, R25 ;  /* 0x000000190c0c7220 */ /* 0x000fce0000410000 */
.L_x_20:
[----:B------:R-:W-:Y:S04]  /*3090*/  BSSY.RECONVERGENT B0, `(.L_x_21) ;  /* 0x0000014000007945 */ /* 0x000fe80003800200 */
[----:B------:R-:W-:Y:S05]  /*30a0*/  @P0 BRA `(.L_x_22) ;  /* 0x0000000000480947 */ /* 0x000fea0003800000 */
[----:B------:R-:W0:Y:S01]  /*30b0*/  LDCU.64 UR16, c[0x0][0x3f8] ;  /* 0x00007f00ff1077ac */ /* 0x000e220008000a00 */
[C-C-:B------:R-:W-:Y:S01]  /*30c0*/  FFMA.FTZ R17, R2.reuse, R47, R13.reuse ;  /* 0x0000002f02117223 */ /* 0x140fe2000001000d */
[----:B------:R-:W-:Y:S01]  /*30d0*/  FFMA.FTZ R14, R2, R44, R13 ;  /* 0x0000002c020e7223 */ /* 0x000fe2000001000d */
[----:B------:R-:W1:Y:S02]  /*30e0*/  LDCU.64 UR6, c[0x0][0x380] ;  /* 0x00007000ff0677ac */ /* 0x000e640008000a00 */
[----:B------:R-:W-:Y:S01]  /*30f0*/  FFMA.FTZ R18, R8, R15, -R17 ;  /* 0x0000000f08127223 */ /* 0x000fe20000010811 */
[----:B------:R-:W-:Y:S01]  /*3100*/  FFMA.FTZ R12, R9, R12, -R14 ;  /* 0x0000000c090c7223 */ /* 0x000fe2000001080e */
[----:B------:R-:W-:Y:S02]  /*3110*/  MOV R14, R54 ;  /* 0x00000036000e7202 */ /* 0x000fe40000000f00 */
[----:B------:R-:W-:Y:S01]  /*3120*/  MOV R15, R57 ;  /* 0x00000039000f7202 */ /* 0x000fe20000000f00 */
[----:B------:R-:W-:Y:S01]  /*3130*/  FMUL.FTZ R19, R18, UR29 ;  /* 0x0000001d12137c20 */ /* 0x000fe20008410000 */
[----:B------:R-:W-:Y:S01]  /*3140*/  FMUL.FTZ R12, R12, UR29 ;  /* 0x0000001d0c0c7c20 */ /* 0x000fe20008410000 */
[----:B0-----:R-:W-:-:S02]  /*3150*/  IMAD R20, R3, UR16, RZ ;  /* 0x0000001003147c24 */ /* 0x001fc4000f8e02ff */
[----:B------:R-:W-:-:S04]  /*3160*/  IMAD.WIDE.U32 R16, R51, UR16, R14 ;  /* 0x0000001033107c25 */ /* 0x000fc8000f8e000e */
[----:B------:R-:W-:Y:S01]  /*3170*/  IMAD R15, R51, UR17, R20 ;  /* 0x00000011330f7c24 */ /* 0x000fe2000f8e0214 */
[----:B-1----:R-:W-:-:S04]  /*3180*/  LEA R14, P0, R16, UR6, 0x1 ;  /* 0x00000006100e7c11 */ /* 0x002fc8000f8008ff */
[----:B------:R-:W-:Y:S02]  /*3190*/  IADD3 R15, PT, PT, R17, R15, RZ ;  /* 0x0000000f110f7210 */ /* 0x000fe40007ffe0ff */
[----:B------:R-:W-:Y:S02]  /*31a0*/  F2FP.BF16.F32.PACK_AB R17, R12, R19 ;  /* 0x000000130c11723e */ /* 0x000fe400000010ff */
[----:B------:R-:W-:-:S05]  /*31b0*/  LEA.HI.X R15, R16, UR7, R15, 0x1, P0 ;  /* 0x00000007100f7c11 */ /* 0x000fca00080f0c0f */
[----:B------:R0:W-:Y:S02]  /*31c0*/  STG.E desc[UR20][R14.64], R17 ;  /* 0x000000110e007986 */ /* 0x0001e4000c101914 */
.L_x_22:
[----:B------:R-:W-:Y:S05]  /*31d0*/  BSYNC.RECONVERGENT B0 ;  /* 0x0000000000007941 */ /* 0x000fea0003800200 */
.L_x_21:
[----:B------:R-:W-:Y:S01]  /*31e0*/  UISETP.NE.AND UP0, UPT, UR25, URZ, UPT ;  /* 0x000000ff1900728c */ /* 0x000fe2000bf05270 */
[----:B0-----:R-:W-:Y:S01]  /*31f0*/  SHF.L.U32 R15, R42, 0x10, RZ ;  /* 0x000000102a0f7819 */ /* 0x001fe200000006ff */
[----:B------:R-:W-:Y:S01]  /*3200*/  FMUL.FTZ R21, R10, UR29 ;  /* 0x0000001d0a157c20 */ /* 0x000fe20008410000 */
[----:B------:R-:W-:Y:S01]  /*3210*/  SHF.L.U32 R12, R41, 0x10, RZ ;  /* 0x00000010290c7819 */ /* 0x000fe200000006ff */
[----:B------:R-:W-:-:S05]  /*3220*/  FMUL.FTZ R20, R11, UR29 ;  /* 0x0000001d0b147c20 */ /* 0x000fca0008410000 */
[----:B------:R-:W-:Y:S05]  /*3230*/  BRA.U !UP0, `(.L_x_23) ;  /* 0x0000000108487547 */ /* 0x000fea000b800000 */
        /* <DEDUP_REMOVED lines=18> */
.L_x_23:
[----:B------:R-:W0:Y:S01]  /*3360*/  LDCU.64 UR6, c[0x0][0x400] ;  /* 0x00008000ff0677ac */ /* 0x000e220008000a00 */
[C-C-:B------:R-:W-:Y:S01]  /*3370*/  FFMA.FTZ R7, R2.reuse, R21, R13.reuse ;  /* 0x0000001502077223 */ /* 0x140fe2000001000d */
[----:B------:R-:W-:Y:S01]  /*3380*/  FFMA.FTZ R2, R2, R20, R13 ;  /* 0x0000001402027223 */ /* 0x000fe2000001000d */
[----:B------:R-:W-:Y:S02]  /*3390*/  BSSY.RECONVERGENT B0, `(.L_x_24) ;  /* 0x0000013000007945 */ /* 0x000fe40003800200 */
[----:B------:R-:W-:Y:S01]  /*33a0*/  FFMA.FTZ R7, R8, R15, -R7 ;  /* 0x0000000f08077223 */ /* 0x000fe20000010807 */
[----:B------:R-:W-:-:S03]  /*33b0*/  FFMA.FTZ R2, R9, R12, -R2 ;  /* 0x0000000c09027223 */ /* 0x000fc60000010802 */
[----:B------:R-:W-:Y:S01]  /*33c0*/  FMUL.FTZ R9, R7, UR29 ;  /* 0x0000001d07097c20 */ /* 0x000fe20008410000 */
[----:B------:R-:W-:Y:S01]  /*33d0*/  FMUL.FTZ R2, R2, UR29 ;  /* 0x0000001d02027c20 */ /* 0x000fe20008410000 */
[----:B0-----:R-:W-:-:S04]  /*33e0*/  ISETP.GE.U32.AND P0, PT, R48, UR6, PT ;  /* 0x0000000630007c0c */ /* 0x001fc8000bf06070 */
[----:B------:R-:W-:-:S13]  /*33f0*/  ISETP.GE.AND.EX P0, PT, R5, UR7, PT, P0 ;  /* 0x0000000705007c0c */ /* 0x000fda000bf06300 */
[----:B------:R-:W-:Y:S05]  /*3400*/  @P0 BRA `(.L_x_25) ;  /* 0x00000000002c0947 */ /* 0x000fea0003800000 */
[----:B------:R-:W0:Y:S01]  /*3410*/  LDCU.64 UR6, c[0x0][0x3f8] ;  /* 0x00007f00ff0677ac */ /* 0x000e220008000a00 */
[----:B------:R-:W-:Y:S02]  /*3420*/  MOV R55, R57 ;  /* 0x0000003900377202 */ /* 0x000fe40000000f00 */
[----:B------:R-:W-:Y:S01]  /*3430*/  F2FP.BF16.F32.PACK_AB R9, R2, R9 ;  /* 0x000000090209723e */ /* 0x000fe200000010ff */
[----:B------:R-:W1:Y:S01]  /*3440*/  LDCU.64 UR16, c[0x0][0x380] ;  /* 0x00007000ff1077ac */ /* 0x000e620008000a00 */
[----:B0-----:R-:W-:Y:S02]  /*3450*/  IMAD R7, R5, UR6, RZ ;  /* 0x0000000605077c24 */ /* 0x001fe4000f8e02ff */
[----:B------:R-:W-:-:S04]  /*3460*/  IMAD.WIDE.U32 R54, R48, UR6, R54 ;  /* 0x0000000630367c25 */ /* 0x000fc8000f8e0036 */
[----:B------:R-:W-:Y:S01]  /*3470*/  IMAD R7, R48, UR7, R7 ;  /* 0x0000000730077c24 */ /* 0x000fe2000f8e0207 */
[----:B-1----:R-:W-:-:S04]  /*3480*/  LEA R6, P0, R54, UR16, 0x1 ;  /* 0x0000001036067c11 */ /* 0x002fc8000f8008ff */
[----:B------:R-:W-:-:S04]  /*3490*/  IADD3 R7, PT, PT, R55, R7, RZ ;  /* 0x0000000737077210 */ /* 0x000fc80007ffe0ff */
[----:B------:R-:W-:-:S05]  /*34a0*/  LEA.HI.X R7, R54, UR17, R7, 0x1, P0 ;  /* 0x0000001136077c11 */ /* 0x000fca00080f0c07 */
[----:B------:R0:W-:Y:S02]  /*34b0*/  STG.E desc[UR20][R6.64], R9 ;  /* 0x0000000906007986 */ /* 0x0001e4000c101914 */
.L_x_25:
[----:B------:R-:W-:Y:S05]  /*34c0*/  BSYNC.RECONVERGENT B0 ;  /* 0x0000000000007941 */ /* 0x000fea0003800200 */
.L_x_24:
[----:B------:R-:W-:Y:S02]  /*34d0*/  UIADD3 UR14, UPT, UPT, UR23, UR14, URZ ;  /* 0x0000000e170e7290 */ /* 0x000fe4000fffe0ff */
[----:B------:R-:W-:Y:S02]  /*34e0*/  UIADD3 UR4, UPT, UPT, UR4, 0x1, URZ ;  /* 0x0000000104047890 */ /* 0x000fe4000fffe0ff */
[----:B------:R-:W-:-:S09]  /*34f0*/  UISETP.GE.AND UP0, UPT, UR14, UR8, UPT ;  /* 0x000000080e00728c */ /* 0x000fd2000bf06270 */
[----:B------:R-:W-:Y:S05]  /*3500*/  BRA.U !UP0, `(.L_x_26) ;  /* 0xffffffcd08587547 */ /* 0x000fea000b83ffff */
.L_x_1:
[----:B0-----:R-:W0:Y:S01]  /*3510*/  LDC R6, c[0x0][0x370] ;  /* 0x0000dc00ff067b82 */ /* 0x001e220000000800 */
[----:B------:R-:W-:Y:S01]  /*3520*/  ISETP.NE.AND P2, PT, R4, RZ, PT ;  /* 0x000000ff0400720c */ /* 0x000fe20003f45270 */
[----:B------:R-:W-:Y:S06]  /*3530*/  BSSY.RECONVERGENT B0, `(.L_x_27) ;  /* 0x0000011000007945 */ /* 0x000fec0003800200 */
[----:B------:R-:W1:Y:S08]  /*3540*/  LDC R7, c[0x0][0x374] ;  /* 0x0000dd00ff077b82 */ /* 0x000e700000000800 */
[----:B------:R-:W2:Y:S01]  /*3550*/  LDC.64 R2, c[0x0][0x3c8] ;  /* 0x0000f200ff027b82 */ /* 0x000ea20000000a00 */
[----:B0-----:R-:W-:-:S02]  /*3560*/  IADD3 R5, PT, PT, R6, -0x1, RZ ;  /* 0xffffffff06057810 */ /* 0x001fc40007ffe0ff */
[----:B------:R-:W-:Y:S02]  /*3570*/  ISETP.NE.AND P1, PT, R6, 0x1, PT ;  /* 0x000000010600780c */ /* 0x000fe40003f25270 */
[----:B-1----:R-:W-:-:S04]  /*3580*/  IADD3 R0, PT, PT, R7, -0x1, RZ ;  /* 0xffffffff07007810 */ /* 0x002fc80007ffe0ff */
[----:B------:R-:W-:Y:S02]  /*3590*/  ISETP.NE.AND P0, PT, R0, UR5, PT ;  /* 0x0000000500007c0c */ /* 0x000fe4000bf05270 */
[----:B------:R-:W-:Y:S02]  /*35a0*/  SHF.L.U32 R0, R7, 0x1, RZ ;  /* 0x0000000107007819 */ /* 0x000fe400000006ff */
[----:B------:R-:W-:Y:S02]  /*35b0*/  ISETP.NE.OR P0, PT, R5, UR22, P0 ;  /* 0x0000001605007c0c */ /* 0x000fe40008705670 */
[----:B------:R-:W-:-:S05]  /*35c0*/  SEL R5, R0, RZ, P1 ;  /* 0x000000ff00057207 */ /* 0x000fca0000800000 */
[----:B--2---:R-:W-:Y:S01]  /*35d0*/  IMAD.WIDE.U32 R2, R5, 0x4, R2 ;  /* 0x0000000405027825 */ /* 0x004fe200078e0002 */
[----:B------:R-:W-:Y:S06]  /*35e0*/  @P2 BRA `(.L_x_28) ;  /* 0x0000000000142947 */ /* 0x000fec0003800000 */
[----:B------:R-:W-:Y:S01]  /*35f0*/  HFMA2 R5, -RZ, RZ, 0, 5.9604644775390625e-08 ;  /* 0x00000001ff057431 */ /* 0x000fe200000001ff */
[----:B------:R-:W-:Y:S06]  /*3600*/  MEMBAR.ALL.GPU ;  /* 0x0000000000007992 */ /* 0x000fec000000a000 */
[----:B------:R-:W-:-:S00]  /*3610*/  ERRBAR ;  /* 0x00000000000079ab */ /* 0x000fc00000000000 */
[----:B------:R-:W-:Y:S06]  /*3620*/  CGAERRBAR ;  /* 0x00000000000075ab */ /* 0x000fec0000000000 */
[----:B------:R0:W-:Y:S02]  /*3630*/  REDG.E.ADD.S32.STRONG.GPU desc[UR20][R2.64], R5 ;  /* 0x000000050200798e */ /* 0x0001e4000c12e314 */
.L_x_28:
[----:B------:R-:W-:Y:S05]  /*3640*/  BSYNC.RECONVERGENT B0 ;  /* 0x0000000000007941 */ /* 0x000fea0003800200 */
.L_x_27:
[----:B------:R-:W-:Y:S05]  /*3650*/  @P0 EXIT ;  /* 0x000000000000094d */ /* 0x000fea0003800000 */
[----:B------:R-:W-:Y:S05]  /*3660*/  @P2 BRA `(.L_x_29) ;  /* 0x0000000000202947 */ /* 0x000fea0003800000 */
[----:B------:R-:W-:-:S05]  /*3670*/  IMAD R0, R6, R7, RZ ;  /* 0x0000000706007224 */ /* 0x000fca00078e02ff */
[----:B------:R-:W-:-:S13]  /*3680*/  ISETP.NE.AND P0, PT, R0, -0x1, PT ;  /* 0xffffffff0000780c */ /* 0x000fda0003f05270 */
[----:B------:R-:W-:Y:S05]  /*3690*/  @!P0 BRA `(.L_x_29) ;  /* 0x0000000000148947 */ /* 0x000fea0003800000 */
.L_x_30:
[----:B0-----:R-:W2:Y:S04]  /*36a0*/  LDG.E.STRONG.GPU R5, desc[UR20][R2.64] ;  /* 0x0000001402057981 */ /* 0x001ea8000c1ef900 */
[----:B--2---:R-:W-:Y:S01]  /*36b0*/  CCTL.IVALL ;  /* 0x00000000ff00798f */ /* 0x004fe20002000000 */
[----:B------:R-:W-:Y:S05]  /*36c0*/  YIELD ;  /* 0x0000000000007946 */ /* 0x000fea0003800000 */
[----:B------:R-:W-:-:S13]  /*36d0*/  ISETP.NE.AND P0, PT, R5, R0, PT ;  /* 0x000000000500720c */ /* 0x000fda0003f05270 */
[----:B------:R-:W-:Y:S05]  /*36e0*/  @P0 BRA `(.L_x_30) ;  /* 0xfffffffc00ec0947 */ /* 0x000fea000383ffff */
.L_x_29:
[----:B------:R-:W-:Y:S05]  /*36f0*/  WARPSYNC.ALL ;  /* 0x0000000000007948 */ /* 0x000fea0003800000 */
[----:B------:R-:W0:Y:S08]  /*3700*/  LDC.64 R6, c[0x0][0x3f8] ;  /* 0x0000fe00ff067b82 */ /* 0x000e300000000a00 */
[----:B------:R-:W-:Y:S01]  /*3710*/  BAR.SYNC.DEFER_BLOCKING 0x0 ;  /* 0x0000000000007b1d */ /* 0x000fe20000010000 */
[----:B0-----:R-:W-:-:S04]  /*3720*/  LEA.HI R3, P0, R7, R6, RZ, 0x1 ;  /* 0x0000000607037211 */ /* 0x001fc800078108ff */
[----:B------:R-:W-:-:S04]  /*3730*/  IADD3.X R0, PT, PT, RZ, R7, RZ, P0, !PT ;  /* 0x00000007ff007210 */ /* 0x000fc800007fe4ff */
[--C-:B------:R-:W-:Y:S02]  /*3740*/  SHF.R.S64 R3, R3, 0x1, R0.reuse ;  /* 0x0000000103037819 */ /* 0x100fe40000001000 */
[----:B------:R-:W-:Y:S02]  /*3750*/  SHF.R.S32.HI R0, RZ, 0x1, R0 ;  /* 0x00000001ff007819 */ /* 0x000fe40000011400 */
[----:B------:R-:W-:-:S04]  /*3760*/  ISETP.GT.U32.AND P0, PT, R3, R4, PT ;  /* 0x000000040300720c */ /* 0x000fc80003f04070 */
[----:B------:R-:W-:-:S13]  /*3770*/  ISETP.GT.AND.EX P0, PT, R0, RZ, PT, P0 ;  /* 0x000000ff0000720c */ /* 0x000fda0003f04300 */
[----:B------:R-:W-:Y:S05]  /*3780*/  @!P0 EXIT ;  /* 0x000000000000894d */ /* 0x000fea0003800000 */
[----:B------:R-:W-:Y:S01]  /*3790*/  IADD3 R8, P1, PT, R4, 0x200, RZ ;  /* 0x0000020004087810 */ /* 0x000fe20007f3e0ff */
[----:B------:R-:W-:Y:S01]  /*37a0*/  BSSY.RECONVERGENT B0, `(.L_x_31) ;  /* 0x000004e000007945 */ /* 0x000fe20003800200 */
[----:B------:R-:W-:Y:S02]  /*37b0*/  MOV R19, RZ ;  /* 0x000000ff00137202 */ /* 0x000fe40000000f00 */
[----:B------:R-:W-:Y:S02]  /*37c0*/  ISETP.GT.U32.AND P0, PT, R3, R8, PT ;  /* 0x000000080300720c */ /* 0x000fe40003f04070 */
[----:B------:R-:W-:Y:S02]  /*37d0*/  IADD3.X R11, PT, PT, RZ, R19, RZ, P1, !PT ;  /* 0x00000013ff0b7210 */ /* 0x000fe40000ffe4ff */
[----:B------:R-:W-:Y:S02]  /*37e0*/  LOP3.LUT R2, RZ, R4, RZ, 0x33, !PT ;  /* 0x00000004ff027212 */ /* 0x000fe400078e33ff */
[----:B------:R-:W-:-:S02]  /*37f0*/  ISETP.GT.AND.EX P0, PT, R0, R11, PT, P0 ;  /* 0x0000000b0000720c */ /* 0x000fc40003f04300 */
[----:B------:R-:W-:Y:S02]  /*3800*/  LEA R13, R7, R7, 0x1 ;  /* 0x00000007070d7211 */ /* 0x000fe400078e08ff */
[----:B------:R-:W-:Y:S01]  /*3810*/  SEL R5, R3, R8, P0 ;  /* 0x0000000803057207 */ /* 0x000fe20000000000 */
[----:B------:R-:W-:-:S03]  /*3820*/  IMAD.WIDE.U32 R8, R6, 0x3, RZ ;  /* 0x0000000306087825 */ /* 0x000fc600078e00ff */
[----:B------:R-:W-:Y:S02]  /*3830*/  IADD3 R10, P1, PT, R2, R5, RZ ;  /* 0x00000005020a7210 */ /* 0x000fe40007f3e0ff */
[----:B------:R-:W-:Y:S02]  /*3840*/  LOP3.LUT R2, RZ, R19, RZ, 0x33, !PT ;  /* 0x00000013ff027212 */ /* 0x000fe400078e33ff */
[----:B------:R-:W-:Y:S02]  /*3850*/  SEL R5, R0, R11, P0 ;  /* 0x0000000b00057207 */ /* 0x000fe40000000000 */
[----:B------:R-:W-:Y:S02]  /*3860*/  LOP3.LUT R11, R10, 0x600, RZ, 0xc0, !PT ;  /* 0x000006000a0b7812 */ /* 0x000fe400078ec0ff */
[----:B------:R-:W-:Y:S02]  /*3870*/  IADD3.X R5, PT, PT, R2, R5, RZ, P1, !PT ;  /* 0x0000000502057210 */ /* 0x000fe40000ffe4ff */
[----:B------:R-:W-:-:S02]  /*3880*/  ISETP.NE.U32.AND P1, PT, R11, 0x600, PT ;  /* 0x000006000b00780c */ /* 0x000fc40003f25070 */
[----:B------:R-:W-:Y:S02]  /*3890*/  IADD3 R13, PT, PT, R9, R13, RZ ;  /* 0x0000000d090d7210 */ /* 0x000fe40007ffe0ff */
[----:B------:R-:W-:Y:S02]  /*38a0*/  ISETP.NE.AND.EX P1, PT, RZ, RZ, PT, P1 ;  /* 0x000000ffff00720c */ /* 0x000fe40003f25310 */
[----:B------:R-:W-:Y:S02]  /*38b0*/  LEA.HI R31, P2, R13, R8, RZ, 0x1 ;  /* 0x000000080d1f7211 */ /* 0x000fe400078508ff */
[----:B------:R-:W-:Y:S02]  /*38c0*/  ISETP.GE.U32.AND P0, PT, R10, 0x600, PT ;  /* 0x000006000a00780c */ /* 0x000fe40003f06070 */
[----:B------:R-:W-:Y:S02]  /*38d0*/  IADD3.X R34, PT, PT, RZ, R13, RZ, P2, !PT ;  /* 0x0000000dff227210 */ /* 0x000fe400017fe4ff */
[----:B------:R-:W-:-:S02]  /*38e0*/  ISETP.GE.U32.AND.EX P0, PT, R5, RZ, PT, P0 ;  /* 0x000000ff0500720c */ /* 0x000fc40003f06100 */
[--C-:B------:R-:W-:Y:S02]  /*38f0*/  SHF.R.S64 R31, R31, 0x1, R34.reuse ;  /* 0x000000011f1f7819 */ /* 0x100fe40000001022 */
[----:B------:R-:W-:Y:S01]  /*3900*/  SHF.R.S32.HI R34, RZ, 0x1, R34 ;  /* 0x00000001ff227819 */ /* 0x000fe20000011422 */
[----:B------:R-:W-:Y:S08]  /*3910*/  @!P1 BRA `(.L_x_32) ;  /* 0x0000000000d89947 */ /* 0x000ff00003800000 */
[----:B------:R-:W0:Y:S01]  /*3920*/  LDCU.64 UR4, c[0x0][0x3d8] ;  /* 0x00007b00ff0477ac */ /* 0x000e220008000a00 */
[----:B------:R-:W-:Y:S01]  /*3930*/  SHF.R.U64 R2, R10, 0x9, R5 ;  /* 0x000000090a027819 */ /* 0x000fe20000001205 */
[----:B------:R-:W-:Y:S01]  /*3940*/  IMAD.WIDE.U32 R8, R6, 0x4, RZ ;  /* 0x0000000406087825 */ /* 0x000fe200078e00ff */
[----:B------:R-:W-:Y:S01]  /*3950*/  SHF.L.U32 R18, R4, 0x3, RZ ;  /* 0x0000000304127819 */ /* 0x000fe200000006ff */
[----:B------:R-:W1:Y:S01]  /*3960*/  LDCU.64 UR6, c[0x0][0x390] ;  /* 0x00007200ff0677ac */ /* 0x000e620008000a00 */
[----:B------:R-:W-:Y:S02]  /*3970*/  IADD3 R2, PT, PT, R2, 0x1, RZ ;  /* 0x0000000102027810 */ /* 0x000fe40007ffe0ff */
[----:B------:R-:W-:Y:S01]  /*3980*/  SHF.L.U64.HI R25, R4, 0x3, R19 ;  /* 0x0000000304197819 */ /* 0x000fe20000010213 */
[----:B------:R-:W2:Y:S01]  /*3990*/  LDCU.64 UR8, c[0x0][0x388] ;  /* 0x00007100ff0877ac */ /* 0x000ea20008000a00 */
[C---:B------:R-:W-:Y:S02]  /*39a0*/  SHF.L.U32 R5, R2.reuse, 0x9, RZ ;  /* 0x0000000902057819 */ /* 0x040fe400000006ff */
[----:B------:R-:W-:-:S02]  /*39b0*/  LOP3.LUT R2, R2, 0x3, RZ, 0xc0, !PT ;  /* 0x0000000302027812 */ /* 0x000fc400078ec0ff */
[----:B------:R-:W-:Y:S02]  /*39c0*/  LOP3.LUT R5, R5, 0x600, RZ, 0xc0, !PT ;  /* 0x0000060005057812 */ /* 0x000fe400078ec0ff */
[----:B------:R-:W-:Y:S02]  /*39d0*/  IADD3 R2, P3, PT, RZ, -R2, RZ ;  /* 0x80000002ff027210 */ /* 0x000fe40007f7e0ff */
[----:B------:R-:W-:Y:S02]  /*39e0*/  SHF.L.U64.HI R32, R3, 0x2, R0 ;  /* 0x0000000203207819 */ /* 0x000fe40000010200 */
[----:B0-----:R-:W-:Y:S02]  /*39f0*/  LEA R26, P1, R4, UR4, 0x2 ;  /* 0x00000004041a7c11 */ /* 0x001fe4000f8210ff */
[----:B------:R-:W-:Y:S02]  /*3a00*/  SHF.L.U64.HI R28, R31, 0x2, R34 ;  /* 0x000000021f1c7819 */ /* 0x000fe40000010222 */
[----:B-1----:R-:W-:-:S02]  /*3a10*/  IADD3 R24, P2, PT, R18, UR6, RZ ;  /* 0x0000000612187c10 */ /* 0x002fc4000ff5e0ff */
[----:B------:R-:W-:Y:S02]  /*3a20*/  LEA.HI.X R29, R4, UR5, R19, 0x2, P1 ;  /* 0x00000005041d7c11 */ /* 0x000fe400088f1413 */
[----:B------:R-:W-:Y:S02]  /*3a30*/  IADD3.X R27, PT, PT, R25, UR7, RZ, P2, !PT ;  /* 0x00000007191b7c10 */ /* 0x000fe400097fe4ff */
[----:B------:R-:W-:Y:S02]  /*3a40*/  IADD3 R4, P2, PT, R5, R4, RZ ;  /* 0x0000000405047210 */ /* 0x000fe40007f5e0ff */
[----:B------:R-:W-:Y:S02]  /*3a50*/  SHF.L.U32 R5, R7, 0x2, RZ ;  /* 0x0000000207057819 */ /* 0x000fe400000006ff */
[----:B--2---:R-:W-:Y:S02]  /*3a60*/  IADD3 R18, P1, PT, R18, UR8, RZ ;  /* 0x0000000812127c10 */ /* 0x004fe4000ff3e0ff */
[----:B------:R-:W-:-:S02]  /*3a70*/  IADD3 R30, PT, PT, R9, R5, RZ ;  /* 0x00000005091e7210 */ /* 0x000fc40007ffe0ff */
[----:B------:R-:W-:Y:S02]  /*3a80*/  IADD3.X R25, PT, PT, R25, UR9, RZ, P1, !PT ;  /* 0x0000000919197c10 */ /* 0x000fe40008ffe4ff */
[----:B------:R-:W-:Y:S02]  /*3a90*/  IADD3.X R5, PT, PT, RZ, -0x1, RZ, P3, !PT ;  /* 0xffffffffff057810 */ /* 0x000fe40001ffe4ff */
[----:B------:R-:W-:-:S07]  /*3aa0*/  IADD3.X R19, PT, PT, RZ, R19, RZ, P2, !PT ;  /* 0x00000013ff137210 */ /* 0x000fce00017fe4ff */
.L_x_33:
[----:B0-----:R-:W-:Y:S02]  /*3ab0*/  LEA R12, P1, R3, R26, 0x2 ;  /* 0x0000001a030c7211 */ /* 0x001fe400078210ff */
[----:B------:R-:W-:Y:S02]  /*3ac0*/  IADD3 R14, P2, PT, R26, R8, RZ ;  /* 0x000000081a0e7210 */ /* 0x000fe40007f5e0ff */
[----:B------:R-:W-:Y:S02]  /*3ad0*/  LEA R16, P3, R31, R26, 0x2 ;  /* 0x0000001a1f107211 */ /* 0x000fe400078610ff */
[C---:B------:R-:W-:Y:S02]  /*3ae0*/  IADD3.X R13, PT, PT, R29.reuse, R32, RZ, P1, !PT ;  /* 0x000000201d0d7210 */ /* 0x040fe40000ffe4ff */
[----:B------:R-:W-:Y:S02]  /*3af0*/  MOV R10, R26 ;  /* 0x0000001a000a7202 */ /* 0x000fe40000000f00 */
[----:B------:R-:W-:Y:S01]  /*3b00*/  MOV R11, R29 ;  /* 0x0000001d000b7202 */ /* 0x000fe20000000f00 */
[----:B------:R0:W2:Y:S01]  /*3b10*/  LDG.E R21, desc[UR20][R12.64] ;  /* 0x000000140c157981 */ /* 0x0000a2000c1e1900 */
[----:B------:R-:W-:-:S02]  /*3b20*/  IADD3.X R15, PT, PT, R29, R30, RZ, P2, !PT ;  /* 0x0000001e1d0f7210 */ /* 0x000fc400017fe4ff */
[----:B------:R-:W-:Y:S01]  /*3b30*/  IADD3.X R17, PT, PT, R29, R28, RZ, P3, !PT ;  /* 0x0000001c1d117210 */ /* 0x000fe20001ffe4ff */
[----:B------:R1:W2:Y:S04]  /*3b40*/  LDG.E R20, desc[UR20][R10.64] ;  /* 0x000000140a147981 */ /* 0x0002a8000c1e1900 */
[----:B------:R-:W3:Y:S04]  /*3b50*/  LDG.E R22, desc[UR20][R14.64] ;  /* 0x000000140e167981 */ /* 0x000ee8000c1e1900 */
[----:B------:R-:W3:Y:S01]  /*3b60*/  LDG.E R23, desc[UR20][R16.64] ;  /* 0x0000001410177981 */ /* 0x000ee2000c1e1900 */
[----:B0-----:R-:W-:-:S02]  /*3b70*/  MOV R12, R24 ;  /* 0x00000018000c7202 */ /* 0x001fc40000000f00 */
[----:B-1----:R-:W-:Y:S02]  /*3b80*/  MOV R10, R18 ;  /* 0x00000012000a7202 */ /* 0x002fe40000000f00 */
[----:B------:R-:W-:Y:S02]  /*3b90*/  MOV R11, R25 ;  /* 0x00000019000b7202 */ /* 0x000fe40000000f00 */
[----:B------:R-:W-:Y:S02]  /*3ba0*/  MOV R13, R27 ;  /* 0x0000001b000d7202 */ /* 0x000fe40000000f00 */
[----:B------:R-:W-:-:S04]  /*3bb0*/  IADD3 R2, P1, PT, R2, 0x1, RZ ;  /* 0x0000000102027810 */ /* 0x000fc80007f3e0ff */
[----:B------:R-:W-:Y:S02]  /*3bc0*/  IADD3.X R5, PT, PT, RZ, R5, RZ, P1, !PT ;  /* 0x00000005ff057210 */ /* 0x000fe40000ffe4ff */
[----:B------:R-:W-:-:S04]  /*3bd0*/  ISETP.NE.U32.AND P1, PT, R2, RZ, PT ;  /* 0x000000ff0200720c */ /* 0x000fc80003f25070 */
[----:B------:R-:W-:Y:S02]  /*3be0*/  ISETP.NE.AND.EX P1, PT, R5, RZ, PT, P1 ;  /* 0x000000ff0500720c */ /* 0x000fe40003f25310 */
[----:B------:R-:W-:Y:S02]  /*3bf0*/  IADD3 R26, P2, PT, R26, 0x800, RZ ;  /* 0x000008001a1a7810 */ /* 0x000fe40007f5e0ff */
[----:B------:R-:W-:Y:S02]  /*3c00*/  IADD3 R24, P3, PT, R24, 0x1000, RZ ;  /* 0x0000100018187810 */ /* 0x000fe40007f7e0ff */
[----:B------:R-:W-:Y:S02]  /*3c10*/  IADD3 R18, P4, PT, R18, 0x1000, RZ ;  /* 0x0000100012127810 */ /* 0x000fe40007f9e0ff */
[----:B------:R-:W-:Y:S02]  /*3c20*/  IADD3.X R29, PT, PT, RZ, R29, RZ, P2, !PT ;  /* 0x0000001dff1d7210 */ /* 0x000fe400017fe4ff */
[----:B------:R-:W-:-:S02]  /*3c30*/  IADD3.X R27, PT, PT, RZ, R27, RZ, P3, !PT ;  /* 0x0000001bff1b7210 */ /* 0x000fc40001ffe4ff */
[----:B------:R-:W-:Y:S01]  /*3c40*/  IADD3.X R25, PT, PT, RZ, R25, RZ, P4, !PT ;  /* 0x00000019ff197210 */ /* 0x000fe200027fe4ff */
[----:B--2---:R0:W-:Y:S04]  /*3c50*/  STG.E.64 desc[UR20][R10.64], R20 ;  /* 0x000000140a007986 */ /* 0x0041e8000c101b14 */
[----:B---3--:R0:W-:Y:S01]  /*3c60*/  STG.E.64 desc[UR20][R12.64], R22 ;  /* 0x000000160c007986 */ /* 0x0081e2000c101b14 */
[----:B------:R-:W-:Y:S05]  /*3c70*/  @P1 BRA `(.L_x_33) ;  /* 0xfffffffc008c1947 */ /* 0x000fea000383ffff */
.L_x_32:
[----:B------:R-:W-:Y:S05]  /*3c80*/  BSYNC.RECONVERGENT B0 ;  /* 0x0000000000007941 */ /* 0x000fea0003800200 */
.L_x_31:
[----:B------:R-:W-:Y:S05]  /*3c90*/  @!P0 EXIT ;  /* 0x000000000000894d */ /* 0x000fea0003800000 */
[C---:B------:R-:W-:Y:S01]  /*3ca0*/  SHF.L.U64.HI R2, R6.reuse, 0x2, R7 ;  /* 0x0000000206027819 */ /* 0x040fe20000010207 */
[----:B------:R-:W1:Y:S01]  /*3cb0*/  LDCU.64 UR4, c[0x0][0x3d8] ;  /* 0x00007b00ff0477ac */ /* 0x000e620008000a00 */
[----:B------:R-:W-:Y:S02]  /*3cc0*/  SHF.L.U32 R7, R6, 0x2, RZ ;  /* 0x0000000206077819 */ /* 0x000fe400000006ff */
[C---:B------:R-:W-:Y:S01]  /*3cd0*/  SHF.L.U64.HI R8, R31.reuse, 0x2, R34 ;  /* 0x000000021f087819 */ /* 0x040fe20000010222 */
[----:B------:R-:W2:Y:S01]  /*3ce0*/  LDCU.64 UR6, c[0x0][0x388] ;  /* 0x00007100ff0677ac */ /* 0x000ea20008000a00 */
[----:B------:R-:W-:Y:S02]  /*3cf0*/  SHF.L.U32 R9, R31, 0x2, RZ ;  /* 0x000000021f097819 */ /* 0x000fe400000006ff */
[C---:B------:R-:W-:Y:S01]  /*3d00*/  SHF.L.U64.HI R5, R3.reuse, 0x2, R0 ;  /* 0x0000000203057819 */ /* 0x040fe20000010200 */
[----:B------:R-:W3:Y:S01]  /*3d10*/  LDCU.64 UR8, c[0x0][0x390] ;  /* 0x00007200ff0877ac */ /* 0x000ee20008000a00 */
[----:B------:R-:W-:-:S07]  /*3d20*/  SHF.L.U32 R6, R3, 0x2, RZ ;  /* 0x0000000203067819 */ /* 0x000fce00000006ff */
.L_x_34:
[C---:B0---4-:R-:W-:Y:S02]  /*3d30*/  SHF.L.U32 R21, R4.reuse, 0x2, RZ ;  /* 0x0000000204157819 */ /* 0x051fe400000006ff */
[----:B------:R-:W-:Y:S02]  /*3d40*/  SHF.L.U64.HI R23, R4, 0x2, R19 ;  /* 0x0000000204177819 */ /* 0x000fe40000010213 */
[----:B-1----:R-:W-:-:S04]  /*3d50*/  IADD3 R10, P0, PT, R21, UR4, RZ ;  /* 0x00000004150a7c10 */ /* 0x002fc8000ff1e0ff */
[----:B------:R-:W-:Y:S02]  /*3d60*/  IADD3.X R11, PT, PT, R23, UR5, RZ, P0, !PT ;  /* 0x00000005170b7c10 */ /* 0x000fe400087fe4ff */
[C---:B------:R-:W-:Y:S02]  /*3d70*/  IADD3 R12, P0, PT, R10.reuse, R6, RZ ;  /* 0x000000060a0c7210 */ /* 0x040fe40007f1e0ff */
[C---:B------:R-:W-:Y:S01]  /*3d80*/  IADD3 R16, P1, PT, R10.reuse, R9, RZ ;  /* 0x000000090a107210 */ /* 0x040fe20007f3e0ff */
[----:B------:R0:W4:Y:S01]  /*3d90*/  LDG.E R24, desc[UR20][R10.64] ;  /* 0x000000140a187981 */ /* 0x000122000c1e1900 */
[C---:B------:R-:W-:Y:S02]  /*3da0*/  IADD3.X R13, PT, PT, R11.reuse, R5, RZ, P0, !PT ;  /* 0x000000050b0d7210 */ /* 0x040fe400007fe4ff */
[----:B------:R-:W-:Y:S02]  /*3db0*/  IADD3 R14, P0, PT, R10, R7, RZ ;  /* 0x000000070a0e7210 */ /* 0x000fe40007f1e0ff */
[C---:B------:R-:W-:Y:S01]  /*3dc0*/  IADD3.X R17, PT, PT, R11.reuse, R8, RZ, P1, !PT ;  /* 0x000000080b117210 */ /* 0x040fe20000ffe4ff */
[----:B------:R1:W4:Y:S01]  /*3dd0*/  LDG.E R25, desc[UR20][R12.64] ;  /* 0x000000140c197981 */ /* 0x000322000c1e1900 */
[----:B------:R-:W-:-:S03]  /*3de0*/  IADD3.X R15, PT, PT, R11, R2, RZ, P0, !PT ;  /* 0x000000020b0f7210 */ /* 0x000fc600007fe4ff */
[----:B------:R-:W5:Y:S04]  /*3df0*/  LDG.E R27, desc[UR20][R16.64] ;  /* 0x00000014101b7981 */ /* 0x000f68000c1e1900 */
[----:B------:R1:W5:Y:S01]  /*3e00*/  LDG.E R26, desc[UR20][R14.64] ;  /* 0x000000140e1a7981 */ /* 0x000362000c1e1900 */
[C---:B------:R-:W-:Y:S02]  /*3e10*/  SHF.L.U32 R18, R4.reuse, 0x3, RZ ;  /* 0x0000000304127819 */ /* 0x040fe400000006ff */
[----:B------:R-:W-:Y:S02]  /*3e20*/  SHF.L.U64.HI R19, R4, 0x3, R19 ;  /* 0x0000000304137819 */ /* 0x000fe40000010213 */
[----:B------:R-:W-:Y:S02]  /*3e30*/  LOP3.LUT R22, R18, 0xfffffff8, RZ, 0xc0, !PT ;  /* 0xfffffff812167812 */ /* 0x000fe400078ec0ff */
[----:B------:R-:W-:-:S02]  /*3e40*/  LOP3.LUT R21, R21, 0xfffffffc, RZ, 0xc0, !PT ;  /* 0xfffffffc15157812 */ /* 0x000fc400078ec0ff */
[----:B0-----:R-:W-:Y:S02]  /*3e50*/  LOP3.LUT R11, R19, 0x3, RZ, 0xc0, !PT ;  /* 0x00000003130b7812 */ /* 0x001fe400078ec0ff */
[C---:B--2---:R-:W-:Y:S02]  /*3e60*/  IADD3 R20, P0, PT, R22.reuse, UR6, RZ ;  /* 0x0000000616147c10 */ /* 0x044fe4000ff1e0ff */
[----:B------:R-:W-:Y:S02]  /*3e70*/  LOP3.LUT R10, R23, 0x3, RZ, 0xc0, !PT ;  /* 0x00000003170a7812 */ /* 0x000fe400078ec0ff */
[----:B---3--:R-:W-:Y:S02]  /*3e80*/  IADD3 R22, P1, PT, R22, UR8, RZ ;  /* 0x0000000816167c10 */ /* 0x008fe4000ff3e0ff */
[----:B-1----:R-:W-:Y:S02]  /*3e90*/  IADD3 R12, P2, PT, R21, UR4, RZ ;  /* 0x00000004150c7c10 */ /* 0x002fe4000ff5e0ff */
[----:B------:R-:W-:-:S02]  /*3ea0*/  IADD3.X R21, PT, PT, R11, UR7, RZ, P0, !PT ;  /* 0x000000070b157c10 */ /* 0x000fc400087fe4ff */
[----:B------:R-:W-:Y:S02]  /*3eb0*/  IADD3.X R23, PT, PT, R11, UR9, RZ, P1, !PT ;  /* 0x000000090b177c10 */ /* 0x000fe40008ffe4ff */
[----:B------:R-:W-:Y:S02]  /*3ec0*/  IADD3.X R13, PT, PT, R10, UR5, RZ, P2, !PT ;  /* 0x000000050a0d7c10 */ /* 0x000fe400097fe4ff */
[C---:B------:R-:W-:Y:S02]  /*3ed0*/  IADD3 R14, P0, PT, R12.reuse, R6, RZ ;  /* 0x000000060c0e7210 */ /* 0x040fe40007f1e0ff */
[C---:B------:R-:W-:Y:S02]  /*3ee0*/  IADD3 R16, P1, PT, R12.reuse, R7, RZ ;  /* 0x000000070c107210 */ /* 0x040fe40007f3e0ff */
[----:B------:R-:W-:Y:S02]  /*3ef0*/  IADD3 R10, P2, PT, R12, R9, RZ ;  /* 0x000000090c0a7210 */ /* 0x000fe40007f5e0ff */
[----:B------:R-:W-:-:S02]  /*3f00*/  IADD3.X R15, PT, PT, R13, R5, RZ, P0, !PT ;  /* 0x000000050d0f7210 */ /* 0x000fc400007fe4ff */
[C---:B------:R-:W-:Y:S02]  /*3f10*/  IADD3.X R17, PT, PT, R13.reuse, R2, RZ, P1, !PT ;  /* 0x000000020d117210 */ /* 0x040fe40000ffe4ff */
[----:B------:R-:W-:Y:S01]  /*3f20*/  IADD3.X R11, PT, PT, R13, R8, RZ, P2, !PT ;  /* 0x000000080d0b7210 */ /* 0x000fe200017fe4ff */
[----:B----4-:R0:W-:Y:S04]  /*3f30*/  STG.E.64 desc[UR20][R20.64], R24 ;  /* 0x0000001814007986 */ /* 0x0101e8000c101b14 */
[----:B-----5:R1:W-:Y:S04]  /*3f40*/  STG.E.64 desc[UR20][R22.64], R26 ;  /* 0x0000001a16007986 */ /* 0x0203e8000c101b14 */
[----:B------:R-:W2:Y:S04]  /*3f50*/  LDG.E R28, desc[UR20][R12.64+0x800] ;  /* 0x000800140c1c7981 */ /* 0x000ea8000c1e1900 */
[----:B------:R-:W2:Y:S04]  /*3f60*/  LDG.E R29, desc[UR20][R14.64+0x800] ;  /* 0x000800140e1d7981 */ /* 0x000ea8000c1e1900 */
[----:B------:R-:W3:Y:S04]  /*3f70*/  LDG.E R30, desc[UR20][R16.64+0x800] ;  /* 0x00080014101e7981 */ /* 0x000ee8000c1e1900 */
[----:B------:R-:W3:Y:S01]  /*3f80*/  LDG.E R31, desc[UR20][R10.64+0x800] ;  /* 0x000800140a1f7981 */ /* 0x000ee2000c1e1900 */
[----:B0-----:R-:W-:-:S04]  /*3f90*/  IADD3 R24, P0, PT, R18, 0x1000, RZ ;  /* 0x0000100012187810 */ /* 0x001fc80007f1e0ff */
[----:B------:R-:W-:Y:S02]  /*3fa0*/  IADD3.X R25, PT, PT, RZ, R19, RZ, P0, !PT ;  /* 0x00000013ff197210 */ /* 0x000fe400007fe4ff */
[----:B------:R-:W-:Y:S02]  /*3fb0*/  LOP3.LUT R24, R24, 0xfffffff8, RZ, 0xc0, !PT ;  /* 0xfffffff818187812 */ /* 0x000fe400078ec0ff */
[----:B------:R-:W-:Y:S02]  /*3fc0*/  LOP3.LUT R25, R25, 0x3, RZ, 0xc0, !PT ;  /* 0x0000000319197812 */ /* 0x000fe400078ec0ff */
[C---:B------:R-:W-:Y:S02]  /*3fd0*/  IADD3 R20, P0, PT, R24.reuse, UR6, RZ ;  /* 0x0000000618147c10 */ /* 0x040fe4000ff1e0ff */
[----:B------:R-:W-:Y:S02]  /*3fe0*/  IADD3 R24, P1, PT, R24, UR8, RZ ;  /* 0x0000000818187c10 */ /* 0x000fe4000ff3e0ff */
[----:B------:R-:W-:-:S02]  /*3ff0*/  IADD3.X R21, PT, PT, R25, UR7, RZ, P0, !PT ;  /* 0x0000000719157c10 */ /* 0x000fc400087fe4ff */
[----:B------:R-:W-:-:S03]  /*4000*/  IADD3.X R25, PT, PT, R25, UR9, RZ, P1, !PT ;  /* 0x0000000919197c10 */ /* 0x000fc60008ffe4ff */
[----:B--2---:R0:W-:Y:S04]  /*4010*/  STG.E.64 desc[UR20][R20.64], R28 ;  /* 0x0000001c14007986 */ /* 0x0041e8000c101b14 */
[----:B---3--:R2:W-:Y:S04]  /*4020*/  STG.E.64 desc[UR20][R24.64], R30 ;  /* 0x0000001e18007986 */ /* 0x0085e8000c101b14 */
[----:B-1----:R-:W3:Y:S04]  /*4030*/  LDG.E R26, desc[UR20][R12.64+0x1000] ;  /* 0x001000140c1a7981 */ /* 0x002ee8000c1e1900 */
[----:B------:R-:W3:Y:S04]  /*4040*/  LDG.E R27, desc[UR20][R14.64+0x1000] ;  /* 0x001000140e1b7981 */ /* 0x000ee8000c1e1900 */
[----:B------:R-:W4:Y:S04]  /*4050*/  LDG.E R32, desc[UR20][R16.64+0x1000] ;  /* 0x0010001410207981 */ /* 0x000f28000c1e1900 */
[----:B------:R-:W4:Y:S01]  /*4060*/  LDG.E R33, desc[UR20][R10.64+0x1000] ;  /* 0x001000140a217981 */ /* 0x000f22000c1e1900 */
[----:B------:R-:W-:-:S04]  /*4070*/  IADD3 R23, P0, PT, R18, 0x2000, RZ ;  /* 0x0000200012177810 */ /* 0x000fc80007f1e0ff */
[----:B------:R-:W-:Y:S02]  /*4080*/  IADD3.X R34, PT, PT, RZ, R19, RZ, P0, !PT ;  /* 0x00000013ff227210 */ /* 0x000fe400007fe4ff */
[----:B------:R-:W-:Y:S02]  /*4090*/  LOP3.LUT R23, R23, 0xfffffff8, RZ, 0xc0, !PT ;  /* 0xfffffff817177812 */ /* 0x000fe400078ec0ff */
[----:B------:R-:W-:Y:S02]  /*40a0*/  LOP3.LUT R34, R34, 0x3, RZ, 0xc0, !PT ;  /* 0x0000000322227812 */ /* 0x000fe400078ec0ff */
[C---:B------:R-:W-:Y:S02]  /*40b0*/  IADD3 R22, P0, PT, R23.reuse, UR6, RZ ;  /* 0x0000000617167c10 */ /* 0x040fe4000ff1e0ff */
[----:B0-----:R-:W-:Y:S02]  /*40c0*/  IADD3 R20, P1, PT, R23, UR8, RZ ;  /* 0x0000000817147c10 */ /* 0x001fe4000ff3e0ff */
[----:B------:R-:W-:-:S02]  /*40d0*/  IADD3.X R23, PT, PT, R34, UR7, RZ, P0, !PT ;  /* 0x0000000722177c10 */ /* 0x000fc400087fe4ff */
[----:B------:R-:W-:-:S03]  /*40e0*/  IADD3.X R21, PT, PT, R34, UR9, RZ, P1, !PT ;  /* 0x0000000922157c10 */ /* 0x000fc60008ffe4ff */
[----:B---3--:R0:W-:Y:S04]  /*40f0*/  STG.E.64 desc[UR20][R22.64], R26 ;  /* 0x0000001a16007986 */ /* 0x0081e8000c101b14 */
[----:B----4-:R4:W-:Y:S04]  /*4100*/  STG.E.64 desc[UR20][R20.64], R32 ;  /* 0x0000002014007986 */ /* 0x0109e8000c101b14 */
[----:B------:R-:W3:Y:S04]  /*4110*/  LDG.E R28, desc[UR20][R12.64+0x1800] ;  /* 0x001800140c1c7981 */ /* 0x000ee8000c1e1900 */
[----:B------:R-:W3:Y:S04]  /*4120*/  LDG.E R29, desc[UR20][R14.64+0x1800] ;  /* 0x001800140e1d7981 */ /* 0x000ee8000c1e1900 */
[----:B--2---:R-:W2:Y:S04]  /*4130*/  LDG.E R30, desc[UR20][R16.64+0x1800] ;  /* 0x00180014101e7981 */ /* 0x004ea8000c1e1900 */
[----:B------:R-:W2:Y:S01]  /*4140*/  LDG.E R31, desc[UR20][R10.64+0x1800] ;  /* 0x001800140a1f7981 */ /* 0x000ea2000c1e1900 */
[----:B------:R-:W-:-:S04]  /*4150*/  IADD3 R18, P0, PT, R18, 0x3000, RZ ;  /* 0x0000300012127810 */ /* 0x000fc80007f1e0ff */
[----:B------:R-:W-:Y:S02]  /*4160*/  IADD3.X R19, PT, PT, RZ, R19, RZ, P0, !PT ;  /* 0x00000013ff137210 */ /* 0x000fe400007fe4ff */
[----:B------:R-:W-:Y:S02]  /*4170*/  LOP3.LUT R18, R18, 0xfffffff8, RZ, 0xc0, !PT ;  /* 0xfffffff812127812 */ /* 0x000fe400078ec0ff */
[----:B------:R-:W-:Y:S02]  /*4180*/  LOP3.LUT R19, R19, 0x3, RZ, 0xc0, !PT ;  /* 0x0000000313137812 */ /* 0x000fe400078ec0ff */
[C---:B------:R-:W-:Y:S02]  /*4190*/  IADD3 R24, P0, PT, R18.reuse, UR6, RZ ;  /* 0x0000000612187c10 */ /* 0x040fe4000ff1e0ff */
[----:B0-----:R-:W-:Y:S02]  /*41a0*/  IADD3 R22, P1, PT, R18, UR8, RZ ;  /* 0x0000000812167c10 */ /* 0x001fe4000ff3e0ff */
[----:B------:R-:W-:-:S02]  /*41b0*/  IADD3.X R25, PT, PT, R19, UR7, RZ, P0, !PT ;  /* 0x0000000713197c10 */ /* 0x000fc400087fe4ff */
[----:B------:R-:W-:Y:S02]  /*41c0*/  IADD3.X R23, PT, PT, R19, UR9, RZ, P1, !PT ;  /* 0x0000000913177c10 */ /* 0x000fe40008ffe4ff */
[----:B------:R-:W-:-:S04]  /*41d0*/  IADD3 R4, PT, PT, R4, 0x800, RZ ;  /* 0x0000080004047810 */ /* 0x000fc80007ffe0ff */
[----:B------:R-:W-:-:S04]  /*41e0*/  ISETP.GT.U32.AND P0, PT, R3, R4, PT ;  /* 0x000000040300720c */ /* 0x000fc80003f04070 */
[----:B------:R-:W-:Y:S01]  /*41f0*/  ISETP.GT.AND.EX P0, PT, R0, RZ, PT, P0 ;  /* 0x000000ff0000720c */ /* 0x000fe20003f04300 */
[----:B------:R-:W-:Y:S01]  /*4200*/  HFMA2 R19, -RZ, RZ, 0, 0 ;  /* 0x00000000ff137431 */ /* 0x000fe200000001ff */
[----:B---3--:R4:W-:Y:S04]  /*4210*/  STG.E.64 desc[UR20][R24.64], R28 ;  /* 0x0000001c18007986 */ /* 0x0089e8000c101b14 */
[----:B--2---:R4:W-:Y:S07]  /*4220*/  STG.E.64 desc[UR20][R22.64], R30 ;  /* 0x0000001e16007986 */ /* 0x0049ee000c101b14 */
[----:B------:R-:W-:Y:S05]  /*4230*/  @P0 BRA `(.L_x_34) ;  /* 0xfffffff800bc0947 */ /* 0x000fea000383ffff */
[----:B------:R-:W-:Y:S05]  /*4240*/  EXIT ;  /* 0x000000000000794d */ /* 0x000fea0003800000 */
.L_x_35:
        /* <DEDUP_REMOVED lines=11> */
.L_x_3407:


//--------------------- .text._Z35group_norm_nhwc_bwd_one_pass_kernelI11Bf16IOFp32WLi128ELi32ELi512EEv26Group_norm_nhwc_bwd_params --------------------------
	.section	.text._Z35group_norm_nhwc_bwd_one_pass_kernelI11Bf16IOFp32WLi128ELi32ELi512EEv26Group_norm_nhwc_bwd_params,"ax",@progbits
	.align	128
        .global         _Z35group_norm_nhwc_bwd_one_pass_kernelI11Bf16IOFp32WLi128ELi32ELi512EEv26Group_norm_nhwc_bwd_params
        .type           _Z35group_norm_nhwc_bwd_one_pass_kernelI11Bf16IOFp32WLi128ELi32ELi512EEv26Group_norm_nhwc_bwd_params,@function
        .size           _Z35group_norm_nhwc_bwd_one_pass_kernelI11Bf16IOFp32WLi128ELi32ELi512EEv26Group_norm_nhwc_bwd_params,(.L_x_3408 - _Z35group_norm_nhwc_bwd_one_pass_kernelI11Bf16IOFp32WLi128ELi32ELi512EEv26Group_norm_nhwc_bwd_params)
        .other          _Z35group_norm_nhwc_bwd_one_pass_kernelI11Bf16IOFp32WLi128ELi32ELi512EEv26Group_norm_nhwc_bwd_params,@"STO_CUDA_ENTRY STV_DEFAULT"
_Z35group_norm_nhwc_bwd_one_pass_kernelI11Bf16IOFp32WLi128ELi32ELi512EEv26Group_norm_nhwc_bwd_params:
.text._Z35group_norm_nhwc_bwd_one_pass_kernelI11Bf16IOFp32WLi128ELi32ELi512EEv26Group_norm_nhwc_bwd_params:
[----:B------:R-:W-:Y:S08]  /*0000*/  LDC R1, c[0x0][0x37c] ;  /* 0x0000df00ff017b82 */ /* 0x000ff00000000800 */
[----:B------:R-:W0:Y:S01]  /*0010*/  S2UR UR8, SR_CTAID.Y ;  /* 0x00000000000879c3 */ /* 0x000e220000002600 */
[----:B------:R-:W1:Y:S01]  /*0020*/  LDCU UR4, c[0x0][0x410] ;  /* 0x00008200ff0477ac */ /* 0x000e620008000800 */
[----:B------:R-:W1:Y:S01]  /*0030*/  LDCU UR5, c[0x0][0x3e0] ;  /* 0x00007c00ff0577ac */ /* 0x000e620008000800 */
[----:B------:R-:W2:Y:S01]  /*0040*/  LDCU.64 UR6, c[0x0][0x358] ;  /* 0x00006b00ff0677ac */ /* 0x000ea20008000a00 */
[----:B-1----:R-:W-:-:S04]  /*0050*/  UIMAD UR4, UR4, UR5, URZ ;  /* 0x00000005040472a4 */ /* 0x002fc8000f8e02ff */
[----:B0-----:R-:W-:-:S09]  /*0060*/  UISETP.GE.AND UP0, UPT, UR8, UR4, UPT ;  /* 0x000000040800728c */ /* 0x001fd2000bf06270 */
[----:B--2---:R-:W-:Y:S05]  /*0070*/  BRA.U UP0, `(.L_x_36) ;  /* 0x0000004100807547 */ /* 0x004fea000b800000 */
[----:B------:R-:W0:Y:S01]  /*0080*/  S2R R0, SR_LANEID ;  /* 0x0000000000007919 */ /* 0x000e220000000000 */
[----:B------:R-:W-:Y:S01]  /*0090*/  HFMA2 R37, -RZ, RZ, 0, 0 ;  /* 0x00000000ff257431 */ /* 0x000fe200000001ff */
[----:B------:R-:W-:-:S07]  /*00a0*/  MOV R38, UR8 ;  /* 0x0000000800267c02 */ /* 0x000fce0008000f00 */
.L_x_67:
[----:B------:R-:W1:Y:S01]  /*00b0*/  LDC R11, c[0x0][0x410] ;  /* 0x00010400ff0b7b82 */ /* 0x000e620000000800 */
[----:B------:R-:W-:Y:S01]  /*00c0*/  IABS R6, R38 ;  /* 0x0000002600067213 */ /* 0x000fe20000000000 */
[----:B--2---:R-:W2:Y:S01]  /*00d0*/  LDCU UR4, c[0x0][0x41c] ;  /* 0x00008380ff0477ac */ /* 0x004ea20008000800 */
[----:B------:R-:W-:Y:S02]  /*00e0*/  ISETP.GE.AND P2, PT, R38, RZ, PT ;  /* 0x000000ff2600720c */ /* 0x000fe40003f46270 */
[----:B------:R-:W-:Y:S01]  /*00f0*/  MOV R36, RZ ;  /* 0x000000ff00247202 */ /* 0x000fe20000000f00 */
[----:B------:R-:W3:Y:S01]  /*0100*/  LDCU.128 UR8, c[0x0][0x400] ;  /* 0x00008000ff0877ac */ /* 0x000ee20008000c00 */
[----:B-1----:R-:W-:-:S04]  /*0110*/  IABS R7, R11 ;  /* 0x0000000b00077213 */ /* 0x002fc80000000000 */
[----:B0-----:R-:W1:Y:S08]  /*0120*/  I2F.RP R3, R7 ;  /* 0x0000000700037306 */ /* 0x001e700000209400 */
[----:B-1----:R-:W1:Y:S02]  /*0130*/  MUFU.RCP R3, R3 ;  /* 0x0000000300037308 */ /* 0x002e640000001000 */
[----:B-1----:R-:W-:-:S02]  /*0140*/  IADD3 R4, PT, PT, R3, 0xffffffe, RZ ;  /* 0x0ffffffe03047810 */ /* 0x002fc40007ffe0ff */
[----:B------:R-:W2:Y:S04]  /*0150*/  S2R R3, SR_CTAID.X ;  /* 0x0000000000037919 */ /* 0x000ea80000002500 */
[----:B------:R1:W4:Y:S02]  /*0160*/  F2I.FTZ.U32.TRUNC.NTZ R5, R4 ;  /* 0x0000000400057305 */ /* 0x000324000021f000 */
[----:B-1----:R-:W-:Y:S02]  /*0170*/  MOV R4, RZ ;  /* 0x000000ff00047202 */ /* 0x002fe40000000f00 */
[----:B----4-:R-:W-:-:S05]  /*0180*/  IADD3 R2, PT, PT, RZ, -R5, RZ ;  /* 0x80000005ff027210 */ /* 0x010fca0007ffe0ff */
[----:B------:R-:W-:Y:S02]  /*0190*/  IMAD R9, R2, R7, RZ ;  /* 0x0000000702097224 */ /* 0x000fe400078e02ff */
[----:B------:R-:W1:Y:S02]  /*01a0*/  S2R R2, SR_TID.X ;  /* 0x0000000000027919 */ /* 0x000e640000002100 */
[----:B------:R-:W-:-:S06]  /*01b0*/  IMAD.HI.U32 R5, R5, R9, R4 ;  /* 0x0000000905057227 */ /* 0x000fcc00078e0004 */
[----:B------:R-:W-:-:S05]  /*01c0*/  IMAD.HI.U32 R5, R5, R6, RZ ;  /* 0x0000000605057227 */ /* 0x000fca00078e00ff */
[----:B------:R-:W-:-:S05]  /*01d0*/  IADD3 R4, PT, PT, -R5, RZ, RZ ;  /* 0x000000ff05047210 */ /* 0x000fca0007ffe1ff */
[----:B------:R-:W-:-:S05]  /*01e0*/  IMAD R4, R7, R4, R6 ;  /* 0x0000000407047224 */ /* 0x000fca00078e0206 */
[----:B------:R-:W-:Y:S02]  /*01f0*/  ISETP.GT.U32.AND P4, PT, R7, R4, PT ;  /* 0x000000040700720c */ /* 0x000fe40003f84070 */
[----:B-1----:R-:W-:Y:S02]  /*0200*/  SHF.R.U32.HI R6, RZ, 0x4, R2 ;  /* 0x00000004ff067819 */ /* 0x002fe40000011602 */
[----:B------:R-:W-:-:S09]  /*0210*/  SHF.L.U32 R12, R2, 0x1, RZ ;  /* 0x00000001020c7819 */ /* 0x000fd200000006ff */
[----:B------:R-:W-:Y:S01]  /*0220*/  @!P4 IADD3 R4, PT, PT, R4, -R7, RZ ;  /* 0x800000070404c210 */ /* 0x000fe20007ffe0ff */
[----:B--2---:R-:W-:Y:S01]  /*0230*/  IMAD R17, R3, UR4, R6 ;  /* 0x0000000403117c24 */ /* 0x004fe2000f8e0206 */
[----:B------:R-:W-:Y:S01]  /*0240*/  LOP3.LUT R6, R38, R11, RZ, 0x3c, !PT ;  /* 0x0000000b26067212 */ /* 0x000fe200078e3cff */
[----:B------:R-:W1:Y:S01]  /*0250*/  LDCU.U8 UR4, c[0x0][0x414] ;  /* 0x00008280ff0477ac */ /* 0x000e620008000000 */
[----:B------:R-:W-:Y:S02]  /*0260*/  ISETP.GE.U32.AND P3, PT, R4, R7, PT ;  /* 0x000000070400720c */ /* 0x000fe40003f66070 */
[----:B---3--:R-:W-:Y:S02]  /*0270*/  ISETP.GE.U32.AND P0, PT, R17, UR8, PT ;  /* 0x0000000811007c0c */ /* 0x008fe4000bf06070 */
[----:B------:R-:W-:Y:S02]  /*0280*/  SHF.R.S32.HI R9, RZ, 0x1f, R17 ;  /* 0x0000001fff097819 */ /* 0x000fe40000011411 */
[----:B------:R-:W-:-:S02]  /*0290*/  ISETP.GE.AND P1, PT, R6, RZ, PT ;  /* 0x000000ff0600720c */ /* 0x000fc40003f26270 */
[----:B------:R-:W-:Y:S02]  /*02a0*/  ISETP.GE.AND.EX P0, PT, R9, UR9, PT, P0 ;  /* 0x0000000909007c0c */ /* 0x000fe4000bf06300 */
[----:B------:R-:W-:Y:S02]  /*02b0*/  @!P4 IADD3 R5, PT, PT, R5, 0x1, RZ ;  /* 0x000000010505c810 */ /* 0x000fe40007ffe0ff */
[-C--:B------:R-:W-:Y:S02]  /*02c0*/  ISETP.GT.U32.AND P4, PT, R7, R4.reuse, PT ;  /* 0x000000040700720c */ /* 0x080fe40003f84070 */
[----:B------:R-:W-:Y:S02]  /*02d0*/  IADD3 R7, PT, PT, R4, -R7, RZ ;  /* 0x8000000704077210 */ /* 0x000fe40007ffe0ff */
[----:B------:R-:W-:Y:S02]  /*02e0*/  @P3 IADD3 R5, PT, PT, R5, 0x1, RZ ;  /* 0x0000000105053810 */ /* 0x000fe40007ffe0ff */
[----:B------:R-:W-:-:S02]  /*02f0*/  SEL R4, R7, R4, !P4 ;  /* 0x0000000407047207 */ /* 0x000fc40006000000 */
[----:B------:R-:W-:Y:S01]  /*0300*/  ISETP.NE.AND P3, PT, R11, RZ, PT ;  /* 0x000000ff0b00720c */ /* 0x000fe20003f65270 */
[----:B------:R-:W2:Y:S01]  /*0310*/  @!P0 LDC.64 R14, c[0x0][0x3a0] ;  /* 0x0000e800ff0e8b82 */ /* 0x000ea20000000a00 */
[----:B------:R-:W-:Y:S02]  /*0320*/  LOP3.LUT R7, RZ, R11, RZ, 0x33, !PT ;  /* 0x0000000bff077212 */ /* 0x000fe400078e33ff */
[----:B------:R-:W-:Y:S02]  /*0330*/  MOV R6, R5 ;  /* 0x0000000500067202 */ /* 0x000fe40000000f00 */
[----:B------:R-:W-:Y:S02]  /*0340*/  IADD3 R23, PT, PT, R17, 0x20, RZ ;  /* 0x0000002011177810 */ /* 0x000fe40007ffe0ff */
[----:B------:R-:W-:Y:S01]  /*0350*/  @!P2 IADD3 R4, PT, PT, -R4, RZ, RZ ;  /* 0x000000ff0404a210 */ /* 0x000fe20007ffe1ff */
[----:B------:R-:W3:Y:S01]  /*0360*/  @!P0 LDC.64 R10, c[0x0][0x3f8] ;  /* 0x0000fe00ff0a8b82 */ /* 0x000ee20000000a00 */
[----:B------:R-:W-:-:S02]  /*0370*/  @!P1 IADD3 R6, PT, PT, -R6, RZ, RZ ;  /* 0x000000ff06069210 */ /* 0x000fc40007ffe1ff */
[----:B------:R-:W-:Y:S02]  /*0380*/  ISETP.GE.U32.AND P1, PT, R23, UR8, PT ;  /* 0x0000000817007c0c */ /* 0x000fe4000bf26070 */
[----:B------:R-:W-:Y:S02]  /*0390*/  SHF.R.S32.HI R25, RZ, 0x1f, R23 ;  /* 0x0000001fff197819 */ /* 0x000fe40000011417 */
[C---:B------:R-:W-:Y:S01]  /*03a0*/  SEL R5, R7.reuse, R4, !P3 ;  /* 0x0000000407057207 */ /* 0x040fe20005800000 */
[----:B------:R-:W4:Y:S01]  /*03b0*/  @!P0 LDC.64 R18, c[0x0][0x398] ;  /* 0x0000e600ff128b82 */ /* 0x000f220000000a00 */
[----:B------:R-:W-:Y:S02]  /*03c0*/  SEL R7, R7, R6, !P3 ;  /* 0x0000000607077207 */ /* 0x000fe40005800000 */
[----:B------:R-:W-:Y:S02]  /*03d0*/  ISETP.GE.AND.EX P1, PT, R25, UR9, PT, P1 ;  /* 0x0000000919007c0c */ /* 0x000fe4000bf26310 */
[----:B------:R-:W-:-:S02]  /*03e0*/  SHF.L.U32 R13, R5, 0x5, RZ ;  /* 0x00000005050d7819 */ /* 0x000fc400000006ff */
[----:B------:R-:W-:Y:S02]  /*03f0*/  SHF.R.S32.HI R4, RZ, 0x1f, R7 ;  /* 0x0000001fff047819 */ /* 0x000fe40000011407 */
[----:B------:R-:W-:Y:S02]  /*0400*/  LOP3.LUT R12, R13, 0x1e, R12, 0xf8, !PT ;  /* 0x0000001e0d0c7812 */ /* 0x000fe400078ef80c */
[----:B------:R-:W-:Y:S01]  /*0410*/  SHF.R.S32.HI R13, RZ, 0x1f, R13 ;  /* 0x0000001fff0d7819 */ /* 0x000fe2000001140d */
[----:B------:R-:W-:Y:S01]  /*0420*/  IMAD R4, R4, UR10, RZ ;  /* 0x0000000a04047c24 */ /* 0x000fe2000f8e02ff */
[----:B------:R-:W-:Y:S01]  /*0430*/  IADD3 R20, PT, PT, R17, 0x40, RZ ;  /* 0x0000004011147810 */ /* 0x000fe20007ffe0ff */
[----:B------:R-:W-:-:S03]  /*0440*/  IMAD.WIDE.U32 R48, R7, UR10, R12 ;  /* 0x0000000a07307c25 */ /* 0x000fc6000f8e000c */
[----:B------:R-:W-:Y:S02]  /*0450*/  ISETP.GE.U32.AND P2, PT, R20, UR8, PT ;  /* 0x0000000814007c0c */ /* 0x000fe4000bf46070 */
[----:B------:R-:W-:Y:S01]  /*0460*/  SHF.R.S32.HI R21, RZ, 0x1f, R20 ;  /* 0x0000001fff157819 */ /* 0x000fe20000011414 */
[----:B------:R-:W-:Y:S01]  /*0470*/  IMAD R51, R7, UR11, R4 ;  /* 0x0000000b07337c24 */ /* 0x000fe2000f8e0204 */
[----:B------:R-:W-:Y:S01]  /*0480*/  @!P0 MOV R50, R48 ;  /* 0x0000003000328202 */ /* 0x000fe20000000f00 */
[----:B------:R-:W0:Y:S01]  /*0490*/  @!P1 LDC.64 R6, c[0x0][0x3f8] ;  /* 0x0000fe00ff069b82 */ /* 0x000e220000000a00 */
[----:B---3--:R-:W-:Y:S01]  /*04a0*/  @!P0 IMAD R4, R9, R10, RZ ;  /* 0x0000000a09048224 */ /* 0x008fe200078e02ff */
[----:B------:R-:W-:Y:S02]  /*04b0*/  ISETP.GE.AND.EX P2, PT, R21, UR9, PT, P2 ;  /* 0x0000000915007c0c */ /* 0x000fe4000bf46320 */
[----:B------:R-:W-:Y:S01]  /*04c0*/  IADD3 R51, PT, PT, R49, R51, RZ ;  /* 0x0000003331337210 */ /* 0x000fe20007ffe0ff */
[C---:B------:R-:W-:Y:S01]  /*04d0*/  @!P0 IMAD R27, R17.reuse, R11, R4 ;  /* 0x0000000b111b8224 */ /* 0x040fe200078e0204 */
[----:B------:R-:W-:-:S02]  /*04e0*/  IADD3 R4, PT, PT, R17, 0x60, RZ ;  /* 0x0000006011047810 */ /* 0x000fc40007ffe0ff */
[----:B------:R-:W3:Y:S01]  /*04f0*/  LDC.64 R8, c[0x0][0x3b8] ;  /* 0x0000ee00ff087b82 */ /* 0x000ee20000000a00 */
[----:B------:R-:W-:Y:S01]  /*0500*/  @!P0 IMAD.WIDE.U32 R10, R17, R10, R50 ;  /* 0x0000000a110a8225 */ /* 0x000fe200078e0032 */
[----:B------:R-:W-:Y:S02]  /*0510*/  ISETP.GE.U32.AND P3, PT, R4, UR8, PT ;  /* 0x0000000804007c0c */ /* 0x000fe4000bf66070 */
[----:B------:R-:W-:Y:S02]  /*0520*/  SHF.R.S32.HI R13, RZ, 0x1f, R4 ;  /* 0x0000001fff0d7819 */ /* 0x000fe40000011404 */
[----:B------:R-:W-:Y:S02]  /*0530*/  @!P0 IADD3 R11, PT, PT, R11, R27, RZ ;  /* 0x0000001b0b0b8210 */ /* 0x000fe40007ffe0ff */
[----:B------:R-:W-:Y:S01]  /*0540*/  @!P0 SHF.L.U32 R29, R10, 0x1, RZ ;  /* 0x000000010a1d8819 */ /* 0x000fe200000006ff */
[----:B------:R-:W1:Y:S01]  /*0550*/  @!P1 LDC.64 R16, c[0x0][0x3a0] ;  /* 0x0000e800ff109b82 */ /* 0x000e620000000a00 */
[----:B------:R-:W-:-:S02]  /*0560*/  ISETP.GE.AND.EX P3, PT, R13, UR9, PT, P3 ;  /* 0x000000090d007c0c */ /* 0x000fc4000bf66330 */
[----:B------:R-:W-:Y:S02]  /*0570*/  @!P0 SHF.L.U64.HI R28, R10, 0x1, R11 ;  /* 0x000000010a1c8819 */ /* 0x000fe4000001020b */
[----:B--2---:R-:W-:Y:S01]  /*0580*/  @!P0 IADD3 R24, P4, PT, R29, R14, RZ ;  /* 0x0000000e1d188210 */ /* 0x004fe20007f9e0ff */
[----:B0-----:R-:W-:Y:S02]  /*0590*/  @!P1 IMAD R14, R25, R6, RZ ;  /* 0x00000006190e9224 */ /* 0x001fe400078e02ff */
[----:B------:R-:W0:Y:S01]  /*05a0*/  @!P2 LDC.64 R10, c[0x0][0x3f8] ;  /* 0x0000fe00ff0aab82 */ /* 0x000e220000000a00 */
[----:B------:R-:W-:Y:S02]  /*05b0*/  @!P1 MOV R26, R48 ;  /* 0x00000030001a9202 */ /* 0x000fe40000000f00 */
[----:B------:R-:W-:Y:S01]  /*05c0*/  @!P1 MOV R27, R51 ;  /* 0x00000033001b9202 */ /* 0x000fe20000000f00 */
[----:B------:R-:W-:Y:S01]  /*05d0*/  @!P1 IMAD R7, R23, R7, R14 ;  /* 0x0000000717079224 */ /* 0x000fe200078e020e */
[----:B------:R-:W-:Y:S01]  /*05e0*/  @!P0 IADD3.X R25, PT, PT, R28, R15, RZ, P4, !PT ;  /* 0x0000000f1c198210 */ /* 0x000fe200027fe4ff */
[----:B---3--:R-:W-:-:S02]  /*05f0*/  IMAD.WIDE R8, R38, 0x8, R8 ;  /* 0x0000000826087825 */ /* 0x008fc400078e0208 */
[----:B------:R-:W2:Y:S02]  /*0600*/  @!P1 LDC.64 R14, c[0x0][0x398] ;  /* 0x0000e600ff0e9b82 */ /* 0x000ea40000000a00 */
[----:B------:R-:W-:Y:S01]  /*0610*/  @!P1 IMAD.WIDE.U32 R26, R23, R6, R26 ;  /* 0x00000006171a9225 */ /* 0x000fe200078e001a */
[----:B----4-:R-:W-:Y:S01]  /*0620*/  @!P0 IADD3 R22, P4, PT, R29, R18, RZ ;  /* 0x000000121d168210 */ /* 0x010fe20007f9e0ff */
[----:B------:R-:W3:Y:S03]  /*0630*/  LDG.E.64 R8, desc[UR6][R8.64] ;  /* 0x0000000608087981 */ /* 0x000ee6000c1e1b00 */
[----:B------:R-:W-:Y:S02]  /*0640*/  @!P1 IADD3 R23, PT, PT, R27, R7, RZ ;  /* 0x000000071b179210 */ /* 0x000fe40007ffe0ff */
[----:B------:R-:W-:Y:S01]  /*0650*/  CS2R R34, SRZ ;  /* 0x0000000000227805 */ /* 0x000fe2000001ff00 */
[----:B------:R-:W4:Y:S01]  /*0660*/  @!P3 LDC.64 R6, c[0x0][0x3f8] ;  /* 0x0000fe00ff06bb82 */ /* 0x000f220000000a00 */
[----:B------:R1:W3:Y:S01]  /*0670*/  @!P0 LDG.E R36, desc[UR6][R24.64] ;  /* 0x0000000618248981 */ /* 0x0002e2000c1e1900 */
[----:B------:R-:W-:-:S02]  /*0680*/  @!P1 SHF.L.U64.HI R30, R26, 0x1, R23 ;  /* 0x000000011a1e9819 */ /* 0x000fc40000010217 */
[----:B------:R-:W-:Y:S02]  /*0690*/  @!P0 IADD3.X R23, PT, PT, R28, R19, RZ, P4, !PT ;  /* 0x000000131c178210 */ /* 0x000fe400027fe4ff */
[----:B------:R-:W-:Y:S01]  /*06a0*/  @!P2 MOV R28, R48 ;  /* 0x00000030001ca202 */ /* 0x000fe20000000f00 */
[----:B0-----:R-:W-:Y:S01]  /*06b0*/  @!P2 IMAD R21, R21, R10, RZ ;  /* 0x0000000a1515a224 */ /* 0x001fe200078e02ff */
[----:B------:R-:W-:Y:S01]  /*06c0*/  @!P2 MOV R29, R51 ;  /* 0x00000033001da202 */ /* 0x000fe20000000f00 */
[----:B------:R0:W3:Y:S01]  /*06d0*/  @!P0 LDG.E R35, desc[UR6][R22.64] ;  /* 0x0000000616238981 */ /* 0x0000e2000c1e1900 */
[----:B------:R-:W-:Y:S01]  /*06e0*/  @!P1 SHF.L.U32 R31, R26, 0x1, RZ ;  /* 0x000000011a1f9819 */ /* 0x000fe200000006ff */
[----:B------:R-:W0:Y:S01]  /*06f0*/  @!P2 LDC.64 R18, c[0x0][0x3a0] ;  /* 0x0000e800ff12ab82 */ /* 0x000e220000000a00 */
[----:B-1----:R-:W-:Y:S01]  /*0700*/  ISETP.NE.AND P0, PT, RZ, UR4, PT ;  /* 0x00000004ff007c0c */ /* 0x002fe2000bf05270 */
[C---:B------:R-:W-:Y:S01]  /*0710*/  @!P2 IMAD R25, R20.reuse, R11, R21 ;  /* 0x0000000b1419a224 */ /* 0x040fe200078e0215 */
[C---:B------:R-:W-:Y:S01]  /*0720*/  @!P1 IADD3 R26, P5, PT, R31.reuse, R16, RZ ;  /* 0x000000101f1a9210 */ /* 0x040fe20007fbe0ff */
[----:B------:R-:W-:Y:S01]  /*0730*/  @!P2 IMAD.WIDE.U32 R28, R20, R10, R28 ;  /* 0x0000000a141ca225 */ /* 0x000fe200078e001c */
[----:B--2---:R-:W-:-:S02]  /*0740*/  @!P1 IADD3 R24, P4, PT, R31, R14, RZ ;  /* 0x0000000e1f189210 */ /* 0x004fc40007f9e0ff */
[C---:B------:R-:W-:Y:S01]  /*0750*/  @!P1 IADD3.X R27, PT, PT, R30.reuse, R17, RZ, P5, !PT ;  /* 0x000000111e1b9210 */ /* 0x040fe20002ffe4ff */
[----:B------:R-:W1:Y:S01]  /*0760*/  @!P3 LDC.64 R20, c[0x0][0x3a0] ;  /* 0x0000e800ff14bb82 */ /* 0x000e620000000a00 */
[----:B------:R-:W-:Y:S02]  /*0770*/  @!P2 IADD3 R29, PT, PT, R29, R25, RZ ;  /* 0x000000191d1da210 */ /* 0x000fe40007ffe0ff */
[----:B------:R-:W-:Y:S01]  /*0780*/  @!P1 IADD3.X R25, PT, PT, R30, R15, RZ, P4, !PT ;  /* 0x0000000f1e199210 */ /* 0x000fe200027fe4ff */
[----:B------:R2:W3:Y:S01]  /*0790*/  @!P1 LDG.E R34, desc[UR6][R26.64] ;  /* 0x000000061a229981 */ /* 0x0004e2000c1e1900 */
[----:B----4-:R-:W-:-:S03]  /*07a0*/  @!P3 IMAD R13, R13, R6, RZ ;  /* 0x000000060d0db224 */ /* 0x010fc600078e02ff */
[----:B------:R-:W4:Y:S01]  /*07b0*/  @!P3 LDC.64 R10, c[0x0][0x398] ;  /* 0x0000e600ff0abb82 */ /* 0x000f220000000a00 */
[----:B------:R-:W-:Y:S02]  /*07c0*/  @!P3 MOV R14, R48 ;  /* 0x00000030000eb202 */ /* 0x000fe40000000f00 */
[----:B------:R-:W-:-:S05]  /*07d0*/  @!P3 MOV R15, R51 ;  /* 0x00000033000fb202 */ /* 0x000fca0000000f00 */
[----:B------:R-:W4:Y:S01]  /*07e0*/  @!P2 LDC.64 R16, c[0x0][0x398] ;  /* 0x0000e600ff10ab82 */ /* 0x000f220000000a00 */
[C---:B------:R-:W-:Y:S02]  /*07f0*/  @!P3 IMAD R13, R4.reuse, R7, R13 ;  /* 0x00000007040db224 */ /* 0x040fe400078e020d */
[----:B------:R-:W-:-:S05]  /*0800*/  @!P3 IMAD.WIDE.U32 R6, R4, R6, R14 ;  /* 0x000000060406b225 */ /* 0x000fca00078e000e */
[----:B0-----:R-:W0:Y:S01]  /*0810*/  @P0 LDC.64 R22, c[0x0][0x3b0] ;  /* 0x0000ec00ff160b82 */ /* 0x001e220000000a00 */
[----:B--2---:R-:W-:-:S07]  /*0820*/  @!P2 SHF.L.U32 R27, R28, 0x1, RZ ;  /* 0x000000011c1ba819 */ /* 0x004fce00000006ff */
[----:B------:R-:W2:Y:S01]  /*0830*/  LDC.64 R14, c[0x0][0x3a8] ;  /* 0x0000ea00ff0e7b82 */ /* 0x000ea20000000a00 */
[----:B------:R-:W-:Y:S02]  /*0840*/  CS2R R32, SRZ ;  /* 0x0000000000207805 */ /* 0x000fe4000001ff00 */
[----:B------:R-:W-:Y:S02]  /*0850*/  @!P2 SHF.L.U64.HI R28, R28, 0x1, R29 ;  /* 0x000000011c1ca819 */ /* 0x000fe4000001021d */
[----:B------:R-:W-:Y:S02]  /*0860*/  @!P2 IADD3 R18, P4, PT, R27, R18, RZ ;  /* 0x000000121b12a210 */ /* 0x000fe40007f9e0ff */
[----:B------:R-:W-:Y:S01]  /*0870*/  @!P3 IADD3 R13, PT, PT, R7, R13, RZ ;  /* 0x0000000d070db210 */ /* 0x000fe20007ffe0ff */
[----:B------:R4:W3:Y:S01]  /*0880*/  @!P1 LDG.E R33, desc[UR6][R24.64] ;  /* 0x0000000618219981 */ /* 0x0008e2000c1e1900 */
[----:B------:R-:W-:Y:S02]  /*0890*/  @!P3 SHF.L.U32 R7, R6, 0x1, RZ ;  /* 0x000000010607b819 */ /* 0x000fe400000006ff */
[----:B------:R-:W-:-:S02]  /*08a0*/  @!P2 IADD3.X R19, PT, PT, R28, R19, RZ, P4, !PT ;  /* 0x000000131c13a210 */ /* 0x000fc400027fe4ff */
[----:B------:R-:W-:Y:S02]  /*08b0*/  @!P3 SHF.L.U64.HI R6, R6, 0x1, R13 ;  /* 0x000000010606b819 */ /* 0x000fe4000001020d */
[C---:B-1----:R-:W-:Y:S01]  /*08c0*/  @!P3 IADD3 R20, P4, PT, R7.reuse, R20, RZ ;  /* 0x000000140714b210 */ /* 0x042fe20007f9e0ff */
[----:B------:R-:W3:Y:S01]  /*08d0*/  @!P2 LDG.E R32, desc[UR6][R18.64] ;  /* 0x000000061220a981 */ /* 0x000ee2000c1e1900 */
[----:B----4-:R-:W-:Y:S02]  /*08e0*/  @!P3 IADD3 R24, P5, PT, R7, R10, RZ ;  /* 0x0000000a0718b210 */ /* 0x010fe40007fbe0ff */
[----:B------:R-:W-:Y:S02]  /*08f0*/  @!P2 IADD3 R16, P1, PT, R27, R16, RZ ;  /* 0x000000101b10a210 */ /* 0x000fe40007f3e0ff */
[C---:B------:R-:W-:Y:S02]  /*0900*/  @!P3 IADD3.X R21, PT, PT, R6.reuse, R21, RZ, P4, !PT ;  /* 0x000000150615b210 */ /* 0x040fe400027fe4ff */
[----:B------:R-:W-:-:S02]  /*0910*/  @!P3 IADD3.X R25, PT, PT, R6, R11, RZ, P5, !PT ;  /* 0x0000000b0619b210 */ /* 0x000fc40002ffe4ff */
[----:B------:R-:W-:Y:S02]  /*0920*/  CS2R R6, SRZ ;  /* 0x0000000000067805 */ /* 0x000fe4000001ff00 */
[----:B------:R-:W-:Y:S02]  /*0930*/  MOV R4, RZ ;  /* 0x000000ff00047202 */ /* 0x000fe40000000f00 */
[----:B------:R-:W-:Y:S01]  /*0940*/  @!P2 IADD3.X R17, PT, PT, R28, R17, RZ, P1, !PT ;  /* 0x000000111c11a210 */ /* 0x000fe20000ffe4ff */
[C---:B0-----:R-:W-:Y:S01]  /*0950*/  @P0 IMAD.WIDE R22, R12.reuse, 0x4, R22 ;  /* 0x000000040c160825 */ /* 0x041fe200078e0216 */
[----:B------:R-:W4:Y:S03]  /*0960*/  @!P3 LDG.E R6, desc[UR6][R24.64] ;  /* 0x000000061806b981 */ /* 0x000f26000c1e1900 */
[----:B--2---:R-:W-:Y:S01]  /*0970*/  IMAD.WIDE R12, R12, 0x4, R14 ;  /* 0x000000040c0c7825 */ /* 0x004fe200078e020e */
[----:B------:R-:W2:Y:S04]  /*0980*/  @!P2 LDG.E R7, desc[UR6][R16.64] ;  /* 0x000000061007a981 */ /* 0x000ea8000c1e1900 */
[----:B------:R-:W2:Y:S04]  /*0990*/  @!P3 LDG.E R4, desc[UR6][R20.64] ;  /* 0x000000061404b981 */ /* 0x000ea8000c1e1900 */
[----:B------:R-:W5:Y:S01]  /*09a0*/  LDG.E.64 R12, desc[UR6][R12.64] ;  /* 0x000000060c0c7981 */ /* 0x000f62000c1e1b00 */
[----:B------:R-:W-:-:S06]  /*09b0*/  CS2R R10, SRZ ;  /* 0x00000000000a7805 */ /* 0x000fcc000001ff00 */
[----:B------:R0:W5:Y:S01]  /*09c0*/  @P0 LDG.E.64 R10, desc[UR6][R22.64] ;  /* 0x00000006160a0981 */ /* 0x000162000c1e1b00 */
[----:B------:R-:W-:Y:S01]  /*09d0*/  MOV R46, 0x3f800000 ;  /* 0x3f800000002e7802 */ /* 0x000fe20000000f00 */
[----:B------:R-:W-:Y:S01]  /*09e0*/  UISETP.NE.AND UP0, UPT, UR4, URZ, UPT ;  /* 0x000000ff0400728c */ /* 0x000fe2000bf05270 */
[----:B---3--:R-:W-:-:S05]  /*09f0*/  FFMA.FTZ R9, -R8, R8, R9 ;  /* 0x0000000808097223 */ /* 0x008fca0000010109 */
[----:B------:R-:W-:-:S13]  /*0a00*/  FSETP.GTU.FTZ.AND P0, PT, R9, RZ, PT ;  /* 0x000000ff0900720b */ /* 0x000fda0003f1c000 */
[----:B------:R-:W1:Y:S01]  /*0a10*/  @P0 LDC R14, c[0x0][0x3c0] ;  /* 0x0000f000ff0e0b82 */ /* 0x000e620000000800 */
[----:B------:R-:W-:Y:S02]  /*0a20*/  PRMT R44, R36, 0x7632, R44 ;  /* 0x00007632242c7816 */ /* 0x000fe4000000002c */
[----:B------:R-:W-:Y:S01]  /*0a30*/  PRMT R45, R35, 0x7632, R45 ;  /* 0x00007632232d7816 */ /* 0x000fe2000000002d */
[----:B-1----:R-:W-:-:S04]  /*0a40*/  @P0 FADD.FTZ R14, R9, R14 ;  /* 0x0000000e090e0221 */ /* 0x002fc80000010000 */
[----:B------:R0:W1:Y:S01]  /*0a50*/  @P0 MUFU.RSQ R46, R14 ;  /* 0x0000000e002e0308 */ /* 0x0000620000001400 */
[----:B------:R-:W-:Y:S02]  /*0a60*/  PRMT R42, R34, 0x7632, R42 ;  /* 0x00007632222a7816 */ /* 0x000fe4000000002a */
[----:B------:R-:W-:Y:S02]  /*0a70*/  PRMT R43, R33, 0x7632, R43 ;  /* 0x00007632212b7816 */ /* 0x000fe4000000002b */
[----:B------:R-:W-:Y:S02]  /*0a80*/  PRMT R40, R32, 0x7632, R40 ;  /* 0x0000763220287816 */ /* 0x000fe40000000028 */
[----:B----4-:R-:W-:Y:S02]  /*0a90*/  PRMT R39, R6, 0x7632, R39 ;  /* 0x0000763206277816 */ /* 0x010fe40000000027 */
[----:B--2---:R-:W-:Y:S02]  /*0aa0*/  PRMT R41, R7, 0x7632, R41 ;  /* 0x0000763207297816 */ /* 0x004fe40000000029 */
[----:B------:R-:W-:Y:S01]  /*0ab0*/  PRMT R9, R4, 0x7632, R9 ;  /* 0x0000763204097816 */ /* 0x000fe20000000009 */
[----:B01----:R-:W-:Y:S06]  /*0ac0*/  BRA.U UP0, `(.L_x_37) ;  /* 0x0000000500247547 */ /* 0x003fec000b800000 */
[----:B------:R-:W-:Y:S02]  /*0ad0*/  SHF.L.U32 R17, R36, 0x10, RZ ;  /* 0x0000001024117819 */ /* 0x000fe400000006ff */
[----:B------:R-:W-:Y:S02]  /*0ae0*/  SHF.L.U32 R19, R44, 0x10, RZ ;  /* 0x000000102c137819 */ /* 0x000fe400000006ff */
[----:B------:R-:W-:Y:S01]  /*0af0*/  SHF.L.U32 R15, R35, 0x10, RZ ;  /* 0x00000010230f7819 */ /* 0x000fe200000006ff */
[C---:B------:R-:W-:Y:S01]  /*0b00*/  FADD.FTZ R17, -R8.reuse, R17 ;  /* 0x0000001108117221 */ /* 0x040fe20000010100 */
[----:B------:R-:W-:Y:S01]  /*0b10*/  SHF.L.U32 R14, R45, 0x10, RZ ;  /* 0x000000102d0e7819 */ /* 0x000fe200000006ff */
[----:B------:R-:W-:Y:S01]  /*0b20*/  FADD.FTZ R19, -R8, R19 ;  /* 0x0000001308137221 */ /* 0x000fe20000010100 */
[----:B------:R-:W-:Y:S01]  /*0b30*/  SHF.L.U32 R23, R34, 0x10, RZ ;  /* 0x0000001022177819 */ /* 0x000fe200000006ff */
[----:B-----5:R-:W-:Y:S01]  /*0b40*/  FMUL.FTZ R21, R12, R15 ;  /* 0x0000000f0c157220 */ /* 0x020fe20000410000 */
[-C--:B------:R-:W-:Y:S01]  /*0b50*/  FMUL.FTZ R16, R17, R46.reuse ;  /* 0x0000002e11107220 */ /* 0x080fe20000410000 */
[----:B------:R-:W-:Y:S01]  /*0b60*/  FMUL.FTZ R17, R19, R46 ;  /* 0x0000002e13117220 */ /* 0x000fe20000410000 */
[----:B------:R-:W-:Y:S01]  /*0b70*/  FMUL.FTZ R18, R13, R14 ;  /* 0x0000000e0d127220 */ /* 0x000fe20000410000 */
[----:B------:R-:W-:Y:S01]  /*0b80*/  FADD.FTZ R19, RZ, R21 ;  /* 0x00000015ff137221 */ /* 0x000fe20000010000 */
[----:B------:R-:W-:Y:S01]  /*0b90*/  FFMA.FTZ R20, R16, R21, RZ ;  /* 0x0000001510147223 */ /* 0x000fe200000100ff */
[----:B------:R-:W-:Y:S01]  /*0ba0*/  SHF.L.U32 R21, R33, 0x10, RZ ;  /* 0x0000001021157819 */ /* 0x000fe200000006ff */
[----:B------:R-:W-:Y:S01]  /*0bb0*/  FADD.FTZ R25, -R8, R23 ;  /* 0x0000001708197221 */ /* 0x000fe20000010100 */
[----:B------:R-:W-:Y:S01]  /*0bc0*/  SHF.L.U32 R23, R42, 0x10, RZ ;  /* 0x000000102a177819 */ /* 0x000fe200000006ff */
[----:B------:R-:W-:Y:S01]  /*0bd0*/  FADD.FTZ R19, R18, R19 ;  /* 0x0000001312137221 */ /* 0x000fe20000010000 */
[----:B------:R-:W-:Y:S01]  /*0be0*/  FFMA.FTZ R20, R17, R18, R20 ;  /* 0x0000001211147223 */ /* 0x000fe20000010014 */
[----:B------:R-:W-:Y:S01]  /*0bf0*/  FMUL.FTZ R22, R12, R21 ;  /* 0x000000150c167220 */ /* 0x000fe20000410000 */
[----:B------:R-:W-:Y:S01]  /*0c00*/  FMUL.FTZ R25, R25, R46 ;  /* 0x0000002e19197220 */ /* 0x000fe20000410000 */
[----:B------:R-:W-:Y:S01]  /*0c10*/  SHF.L.U32 R18, R43, 0x10, RZ ;  /* 0x000000102b127819 */ /* 0x000fe200000006ff */
[----:B------:R-:W-:Y:S01]  /*0c20*/  FADD.FTZ R23, -R8, R23 ;  /* 0x0000001708177221 */ /* 0x000fe20000010100 */
[----:B------:R-:W-:Y:S01]  /*0c30*/  SHF.L.U32 R29, R32, 0x10, RZ ;  /* 0x00000010201d7819 */ /* 0x000fe200000006ff */
[----:B------:R-:W-:Y:S01]  /*0c40*/  FADD.FTZ R27, R19, R22 ;  /* 0x00000016131b7221 */ /* 0x000fe20000010000 */
[----:B------:R-:W-:Y:S01]  /*0c50*/  FFMA.FTZ R26, R25, R22, R20 ;  /* 0x00000016191a7223 */ /* 0x000fe20000010014 */
[----:B------:R-:W-:Y:S01]  /*0c60*/  SHF.L.U32 R19, R7, 0x10, RZ ;  /* 0x0000001007137819 */ /* 0x000fe200000006ff */
[----:B------:R-:W-:Y:S01]  /*0c70*/  FMUL.FTZ R24, R13, R18 ;  /* 0x000000120d187220 */ /* 0x000fe20000410000 */
[----:B------:R-:W-:Y:S01]  /*0c80*/  FMUL.FTZ R23, R23, R46 ;  /* 0x0000002e17177220 */ /* 0x000fe20000410000 */
[----:B------:R-:W-:Y:S01]  /*0c90*/  FFMA.FTZ R22, R15, R16, RZ ;  /* 0x000000100f167223 */ /* 0x000fe200000100ff */
[----:B------:R-:W-:Y:S01]  /*0ca0*/  FADD.FTZ R29, -R8, R29 ;  /* 0x0000001d081d7221 */ /* 0x000fe20000010100 */
[----:B------:R-:W-:Y:S01]  /*0cb0*/  FADD.FTZ R20, RZ, R15 ;  /* 0x0000000fff147221 */ /* 0x000fe20000010000 */
[----:B------:R-:W-:Y:S01]  /*0cc0*/  FADD.FTZ R27, R24, R27 ;  /* 0x0000001b181b7221 */ /* 0x000fe20000010000 */
[----:B------:R-:W-:Y:S01]  /*0cd0*/  FFMA.FTZ R15, R23, R24, R26 ;  /* 0x00000018170f7223 */ /* 0x000fe2000001001a */
[----:B------:R-:W-:Y:S01]  /*0ce0*/  FFMA.FTZ R22, R21, R25, R22 ;  /* 0x0000001915167223 */ /* 0x000fe20000010016 */
[----:B------:R-:W-:Y:S01]  /*0cf0*/  FMUL.FTZ R24, R12, R19 ;  /* 0x000000130c187220 */ /* 0x000fe20000410000 */
[----:B------:R-:W-:Y:S01]  /*0d00*/  FMUL.FTZ R16, R29, R46 ;  /* 0x0000002e1d107220 */ /* 0x000fe20000410000 */
[----:B------:R-:W-:Y:S01]  /*0d10*/  SHF.L.U32 R25, R40, 0x10, RZ ;  /* 0x0000001028197819 */ /* 0x000fe200000006ff */
[----:B------:R-:W-:Y:S01]  /*0d20*/  FADD.FTZ R20, R21, R20 ;  /* 0x0000001415147221 */ /* 0x000fe20000010000 */
[----:B------:R-:W-:Y:S01]  /*0d30*/  FADD.FTZ R27, R27, R24 ;  /* 0x000000181b1b7221 */ /* 0x000fe20000010000 */
[----:B------:R-:W-:Y:S01]  /*0d40*/  FFMA.FTZ R26, R16, R24, R15 ;  /* 0x00000018101a7223 */ /* 0x000fe2000001000f */
[----:B------:R-:W-:Y:S01]  /*0d50*/  FFMA.FTZ R21, R14, R17, RZ ;  /* 0x000000110e157223 */ /* 0x000fe200000100ff */
[----:B------:R-:W-:Y:S01]  /*0d60*/  SHF.L.U32 R24, R41, 0x10, RZ ;  /* 0x0000001029187819 */ /* 0x000fe200000006ff */
[----:B------:R-:W-:Y:S01]  /*0d70*/  FADD.FTZ R17, -R8, R25 ;  /* 0x0000001908117221 */ /* 0x000fe20000010100 */
[----:B------:R-:W-:Y:S01]  /*0d80*/  SHF.L.U32 R25, R4, 0x10, RZ ;  /* 0x0000001004197819 */ /* 0x000fe200000006ff */
[----:B------:R-:W-:Y:S01]  /*0d90*/  FADD.FTZ R15, RZ, R14 ;  /* 0x0000000eff0f7221 */ /* 0x000fe20000010000 */
        /* <DEDUP_REMOVED lines=8> */
[----:B------:R-:W-:Y:S01]  /*0e20*/  FADD.FTZ R15, R18, R15 ;  /* 0x0000000f120f7221 */ /* 0x000fe20000010000 */
[----:B------:R-:W-:Y:S01]  /*0e30*/  SHF.L.U32 R14, R39, 0x10, RZ ;  /* 0x00000010270e7819 */ /* 0x000fe200000006ff */
[----:B------:R-:W-:Y:S01]  /*0e40*/  FMUL.FTZ R18, R12, R21 ;  /* 0x000000150c127220 */ /* 0x000fe20000410000 */
[----:B------:R-:W-:Y:S01]  /*0e50*/  FMUL.FTZ R29, R29, R46 ;  /* 0x0000002e1d1d7220 */ /* 0x000fe20000410000 */
[----:B------:R-:W-:Y:S01]  /*0e60*/  FADD.FTZ R25, -R8, R25 ;  /* 0x0000001908197221 */ /* 0x000fe20000010100 */
[----:B------:R-:W-:Y:S01]  /*0e70*/  FFMA.FTZ R22, R19, R16, R22 ;  /* 0x0000001013167223 */ /* 0x000fe20000010016 */
[----:B------:R-:W-:Y:S01]  /*0e80*/  FADD.FTZ R27, R27, R18 ;  /* 0x000000121b1b7221 */ /* 0x000fe20000010000 */
[----:B------:R-:W-:Y:S01]  /*0e90*/  FMUL.FTZ R16, R13, R14 ;  /* 0x0000000e0d107220 */ /* 0x000fe20000410000 */
[----:B------:R-:W-:Y:S01]  /*0ea0*/  FFMA.FTZ R26, R29, R18, R26 ;  /* 0x000000121d1a7223 */ /* 0x000fe2000001001a */
[----:B------:R-:W-:Y:S01]  /*0eb0*/  FMUL.FTZ R25, R25, R46 ;  /* 0x0000002e19197220 */ /* 0x000fe20000410000 */
[----:B------:R-:W-:Y:S01]  /*0ec0*/  FADD.FTZ R20, R20, R19 ;  /* 0x0000001314147221 */ /* 0x000fe20000010000 */
[----:B------:R-:W-:Y:S01]  /*0ed0*/  FADD.FTZ R15, R15, R24 ;  /* 0x000000180f0f7221 */ /* 0x000fe20000010000 */
[----:B------:R-:W-:Y:S01]  /*0ee0*/  FFMA.FTZ R23, R24, R17, R23 ;  /* 0x0000001118177223 */ /* 0x000fe20000010017 */
[----:B------:R-:W-:Y:S01]  /*0ef0*/  FADD.FTZ R17, R16, R27 ;  /* 0x0000001b10117221 */ /* 0x000fe20000010000 */
[----:B------:R-:W-:Y:S01]  /*0f00*/  FFMA.FTZ R16, R25, R16, R26 ;  /* 0x0000001019107223 */ /* 0x000fe2000001001a */
[----:B------:R-:W-:Y:S01]  /*0f10*/  FADD.FTZ R26, R20, R21 ;  /* 0x00000015141a7221 */ /* 0x000fe20000010000 */
[----:B------:R-:W-:Y:S01]  /*0f20*/  FFMA.FTZ R24, R21, R29, R22 ;  /* 0x0000001d15187223 */ /* 0x000fe20000010016 */
[----:B------:R-:W-:Y:S01]  /*0f30*/  FADD.FTZ R27, R15, R14 ;  /* 0x0000000e0f1b7221 */ /* 0x000fe20000010000 */
[----:B------:R-:W-:Y:S01]  /*0f40*/  FFMA.FTZ R25, R14, R25, R23 ;  /* 0x000000190e197223 */ /* 0x000fe20000010017 */
[----:B------:R-:W-:Y:S06]  /*0f50*/  BRA `(.L_x_38) ;  /* 0x0000000800407947 */ /* 0x000fec0003800000 */
.L_x_37:
[----:B------:R-:W-:Y:S02]  /*0f60*/  SHF.L.U32 R15, R36, 0x10, RZ ;  /* 0x00000010240f7819 */ /* 0x000fe400000006ff */
[----:B------:R-:W-:Y:S02]  /*0f70*/  SHF.L.U32 R17, R44, 0x10, RZ ;  /* 0x000000102c117819 */ /* 0x000fe400000006ff */
[----:B------:R-:W-:Y:S01]  /*0f80*/  SHF.L.U32 R21, R34, 0x10, RZ ;  /* 0x0000001022157819 */ /* 0x000fe200000006ff */
[----:B------:R-:W-:Y:S01]  /*0f90*/  FADD.FTZ R15, -R8, R15 ;  /* 0x0000000f080f7221 */ /* 0x000fe20000010100 */
[----:B------:R-:W-:Y:S01]  /*0fa0*/  SHF.L.U32 R27, R42, 0x10, RZ ;  /* 0x000000102a1b7819 */ /* 0x000fe200000006ff */
[C---:B------:R-:W-:Y:S01]  /*0fb0*/  FADD.FTZ R19, -R8.reuse, R17 ;  /* 0x0000001108137221 */ /* 0x040fe20000010100 */
[----:B------:R-:W-:Y:S01]  /*0fc0*/  SHF.L.U32 R26, R35, 0x10, RZ ;  /* 0x00000010231a7819 */ /* 0x000fe200000006ff */
[-C--:B------:R-:W-:Y:S01]  /*0fd0*/  FMUL.FTZ R15, R15, R46.reuse ;  /* 0x0000002e0f0f7220 */ /* 0x080fe20000410000 */
[C---:B------:R-:W-:Y:S01]  /*0fe0*/  FADD.FTZ R21, -R8.reuse, R21 ;  /* 0x0000001508157221 */ /* 0x040fe20000010100 */
[-C--:B------:R-:W-:Y:S01]  /*0ff0*/  FMUL.FTZ R14, R19, R46.reuse ;  /* 0x0000002e130e7220 */ /* 0x080fe20000410000 */
[----:B------:R-:W-:Y:S01]  /*1000*/  FADD.FTZ R27, -R8, R27 ;  /* 0x0000001b081b7221 */ /* 0x000fe20000010100 */
[--C-:B-----5:R-:W-:Y:S01]  /*1010*/  FFMA.FTZ R17, R12, R15, R10.reuse ;  /* 0x0000000f0c117223 */ /* 0x120fe2000001000a */
[----:B------:R-:W-:Y:S01]  /*1020*/  FMUL.FTZ R21, R21, R46 ;  /* 0x0000002e15157220 */ /* 0x000fe20000410000 */
[----:B------:R-:W-:Y:S01]  /*1030*/  FFMA.FTZ R22, R13, R14, R11 ;  /* 0x0000000e0d167223 */ /* 0x000fe2000001000b */
[----:B------:R-:W-:Y:S01]  /*1040*/  SHF.L.U32 R29, R32, 0x10, RZ ;  /* 0x00000010201d7819 */ /* 0x000fe200000006ff */
[----:B------:R-:W-:Y:S01]  /*1050*/  FMUL.FTZ R16, R17, -1.4426950216293334961 ;  /* 0xbfb8aa3b11107820 */ /* 0x000fe20000410000 */
[----:B------:R-:W-:Y:S01]  /*1060*/  FFMA.FTZ R18, R12, R21, R10 ;  /* 0x000000150c127223 */ /* 0x000fe2000001000a */
[----:B------:R-:W-:Y:S01]  /*1070*/  FMUL.FTZ R24, R22, -1.4426950216293334961 ;  /* 0xbfb8aa3b16187820 */ /* 0x000fe20000410000 */
[----:B------:R-:W-:-:S02]  /*1080*/  SHF.L.U32 R31, R45, 0x10, RZ ;  /* 0x000000102d1f7819 */ /* 0x000fc400000006ff */
[----:B------:R-:W-:Y:S01]  /*1090*/  FMUL.FTZ R25, R18, -1.4426950216293334961 ;  /* 0xbfb8aa3b12197820 */ /* 0x000fe20000410000 */
[----:B------:R-:W0:Y:S01]  /*10a0*/  MUFU.EX2 R16, R16 ;  /* 0x0000001000107308 */ /* 0x000e220000000800 */
[----:B------:R-:W-:Y:S02]  /*10b0*/  SHF.L.U32 R47, R40, 0x10, RZ ;  /* 0x00000010282f7819 */ /* 0x000fe400000006ff */
[----:B------:R-:W-:Y:S01]  /*10c0*/  SHF.L.U32 R54, R39, 0x10, RZ ;  /* 0x0000001027367819 */ /* 0x000fe200000006ff */
[----:B------:R-:W1:Y:S02]  /*10d0*/  MUFU.EX2 R24, R24 ;  /* 0x0000001800187308 */ /* 0x000e640000000800 */
[----:B------:R-:W-:Y:S02]  /*10e0*/  FADD.FTZ R47, -R8, R47 ;  /* 0x0000002f082f7221 */ /* 0x000fe40000010100 */
[----:B------:R-:W2:Y:S01]  /*10f0*/  MUFU.EX2 R25, R25 ;  /* 0x0000001900197308 */ /* 0x000ea20000000800 */
[----:B0-----:R-:W-:Y:S01]  /*1100*/  FADD.FTZ R23, R16, 1 ;  /* 0x3f80000010177421 */ /* 0x001fe20000010000 */
[----:B------:R-:W-:Y:S01]  /*1110*/  FMUL.FTZ R16, R27, R46 ;  /* 0x0000002e1b107220 */ /* 0x000fe20000410000 */
[----:B-1----:R-:W-:-:S04]  /*1120*/  FADD.FTZ R20, R24, 1 ;  /* 0x3f80000018147421 */ /* 0x002fc80000010000 */
[----:B------:R-:W0:Y:S01]  /*1130*/  MUFU.RCP R23, R23 ;  /* 0x0000001700177308 */ /* 0x000e220000001000 */
[----:B--2---:R-:W-:-:S07]  /*1140*/  FADD.FTZ R19, R25, 1 ;  /* 0x3f80000019137421 */ /* 0x004fce0000010000 */
[----:B------:R-:W1:Y:S08]  /*1150*/  MUFU.RCP R20, R20 ;  /* 0x0000001400147308 */ /* 0x000e700000001000 */
[----:B------:R-:W2:Y:S01]  /*1160*/  MUFU.RCP R19, R19 ;  /* 0x0000001300137308 */ /* 0x000ea20000001000 */
[----:B0-----:R-:W-:Y:S01]  /*1170*/  FADD.FTZ R24, -R23, 1 ;  /* 0x3f80000017187421 */ /* 0x001fe20000010100 */
[----:B------:R-:W-:-:S03]  /*1180*/  FMUL.FTZ R23, R26, R23 ;  /* 0x000000171a177220 */ /* 0x000fc60000410000 */
[----:B------:R-:W-:Y:S01]  /*1190*/  FFMA.FTZ R26, R17, R24, 1 ;  /* 0x3f800000111a7423 */ /* 0x000fe20000010018 */
[----:B------:R-:W-:Y:S01]  /*11a0*/  FFMA.FTZ R24, R13, R16, R11 ;  /* 0x000000100d187223 */ /* 0x000fe2000001000b */
[----:B------:R-:W-:Y:S01]  /*11b0*/  FADD.FTZ R17, -R8, R29 ;  /* 0x0000001d08117221 */ /* 0x000fe20000010100 */
[----:B-1----:R-:W-:Y:S01]  /*11c0*/  FADD.FTZ R25, -R20, 1 ;  /* 0x3f80000014197421 */ /* 0x002fe20000010100 */
[----:B------:R-:W-:Y:S02]  /*11d0*/  FMUL.FTZ R20, R31, R20 ;  /* 0x000000141f147220 */ /* 0x000fe40000410000 */
[----:B------:R-:W-:Y:S01]  /*11e0*/  FMUL.FTZ R17, R17, R46 ;  /* 0x0000002e11117220 */ /* 0x000fe20000410000 */
[----:B------:R-:W-:Y:S01]  /*11f0*/  FFMA.FTZ R27, R22, R25, 1 ;  /* 0x3f800000161b7423 */ /* 0x000fe20000010019 */
[----:B------:R-:W-:Y:S01]  /*1200*/  FMUL.FTZ R22, R23, R26 ;  /* 0x0000001a17167220 */ /* 0x000fe20000410000 */
[----:B------:R-:W-:Y:S01]  /*1210*/  FMUL.FTZ R23, R24, -1.4426950216293334961 ;  /* 0xbfb8aa3b18177820 */ /* 0x000fe20000410000 */
[----:B------:R-:W-:Y:S01]  /*1220*/  FFMA.FTZ R25, R12, R17, R10 ;  /* 0x000000110c197223 */ /* 0x000fe2000001000a */
[----:B--2---:R-:W-:Y:S01]  /*1230*/  FADD.FTZ R29, -R19, 1 ;  /* 0x3f800000131d7421 */ /* 0x004fe20000010100 */
[----:B------:R-:W-:Y:S01]  /*1240*/  SHF.L.U32 R26, R33, 0x10, RZ ;  /* 0x00000010211a7819 */ /* 0x000fe200000006ff */
[----:B------:R-:W-:Y:S01]  /*1250*/  FMUL.FTZ R20, R20, R27 ;  /* 0x0000001b14147220 */ /* 0x000fe20000410000 */
[----:B------:R-:W-:Y:S01]  /*1260*/  SHF.L.U32 R27, R4, 0x10, RZ ;  /* 0x00000010041b7819 */ /* 0x000fe200000006ff */
[----:B------:R-:W0:Y:S01]  /*1270*/  MUFU.EX2 R23, R23 ;  /* 0x0000001700177308 */ /* 0x000e220000000800 */
[----:B------:R-:W-:Y:S01]  /*1280*/  FFMA.FTZ R30, R18, R29, 1 ;  /* 0x3f800000121e7423 */ /* 0x000fe2000001001d */
[----:B------:R-:W-:Y:S01]  /*1290*/  FMUL.FTZ R29, R25, -1.4426950216293334961 ;  /* 0xbfb8aa3b191d7820 */ /* 0x000fe20000410000 */
[----:B------:R-:W-:Y:S01]  /*12a0*/  FMUL.FTZ R19, R26, R19 ;  /* 0x000000131a137220 */ /* 0x000fe20000410000 */
[----:B------:R-:W-:-:S04]  /*12b0*/  FMUL.FTZ R18, R47, R46 ;  /* 0x0000002e2f127220 */ /* 0x000fc80000410000 */
[----:B------:R-:W1:Y:S01]  /*12c0*/  MUFU.EX2 R29, R29 ;  /* 0x0000001d001d7308 */ /* 0x000e620000000800 */
[----:B------:R-:W-:-:S04]  /*12d0*/  FFMA.FTZ R26, R13, R18, R11 ;  /* 0x000000120d1a7223 */ /* 0x000fc8000001000b */
[----:B------:R-:W-:Y:S01]  /*12e0*/  FMUL.FTZ R31, R26, -1.4426950216293334961 ;  /* 0xbfb8aa3b1a1f7820 */ /* 0x000fe20000410000 */
[----:B0-----:R-:W-:Y:S01]  /*12f0*/  FADD.FTZ R28, R23, 1 ;  /* 0x3f800000171c7421 */ /* 0x001fe20000010000 */
[----:B------:R-:W-:Y:S01]  /*1300*/  FMUL.FTZ R23, R19, R30 ;  /* 0x0000001e13177220 */ /* 0x000fe20000410000 */
[----:B------:R-:W-:-:S03]  /*1310*/  FADD.FTZ R19, -R8, R27 ;  /* 0x0000001b08137221 */ /* 0x000fc60000010100 */
[----:B------:R-:W0:Y:S01]  /*1320*/  MUFU.EX2 R31, R31 ;  /* 0x0000001f001f7308 */ /* 0x000e220000000800 */
[----:B------:R-:W-:Y:S01]  /*1330*/  FMUL.FTZ R19, R19, R46 ;  /* 0x0000002e13137220 */ /* 0x000fe20000410000 */
[----:B-1----:R-:W-:Y:S02]  /*1340*/  FADD.FTZ R30, R29, 1 ;  /* 0x3f8000001d1e7421 */ /* 0x002fe40000010000 */
[----:B------:R-:W1:Y:S01]  /*1350*/  MUFU.RCP R28, R28 ;  /* 0x0000001c001c7308 */ /* 0x000e620000001000 */
[----:B------:R-:W-:-:S04]  /*1360*/  FFMA.FTZ R27, R12, R19, R10 ;  /* 0x000000130c1b7223 */ /* 0x000fc8000001000a */
[----:B------:R-:W-:-:S03]  /*1370*/  FMUL.FTZ R52, R27, -1.4426950216293334961 ;  /* 0xbfb8aa3b1b347820 */ /* 0x000fc60000410000 */
[----:B------:R-:W2:Y:S01]  /*1380*/  MUFU.RCP R30, R30 ;  /* 0x0000001e001e7308 */ /* 0x000ea20000001000 */
[----:B0-----:R-:W-:Y:S01]  /*1390*/  FADD.FTZ R47, R31, 1 ;  /* 0x3f8000001f2f7421 */ /* 0x001fe20000010000 */
[----:B------:R-:W-:-:S06]  /*13a0*/  SHF.L.U32 R31, R7, 0x10, RZ ;  /* 0x00000010071f7819 */ /* 0x000fcc00000006ff */
[----:B------:R-:W0:Y:S01]  /*13b0*/  MUFU.EX2 R52, R52 ;  /* 0x0000003400347308 */ /* 0x000e220000000800 */
[----:B-1----:R-:W-:-:S03]  /*13c0*/  FADD.FTZ R29, -R28, 1 ;  /* 0x3f8000001c1d7421 */ /* 0x002fc60000010100 */
[----:B------:R-:W1:Y:S01]  /*13d0*/  MUFU.RCP R47, R47 ;  /* 0x0000002f002f7308 */ /* 0x000e620000001000 */
[----:B------:R-:W-:Y:S01]  /*13e0*/  FFMA.FTZ R24, R24, R29, 1 ;  /* 0x3f80000018187423 */ /* 0x000fe2000001001d */
[----:B------:R-:W-:-:S05]  /*13f0*/  SHF.L.U32 R29, R43, 0x10, RZ ;  /* 0x000000102b1d7819 */ /* 0x000fca00000006ff */
[----:B------:R-:W-:Y:S01]  /*1400*/  FMUL.FTZ R29, R29, R28 ;  /* 0x0000001c1d1d7220 */ /* 0x000fe20000410000 */
[----:B--2---:R-:W-:Y:S01]  /*1410*/  FADD.FTZ R28, -R30, 1 ;  /* 0x3f8000001e1c7421 */ /* 0x004fe20000010100 */
[----:B------:R-:W-:Y:S02]  /*1420*/  FMUL.FTZ R30, R31, R30 ;  /* 0x0000001e1f1e7220 */ /* 0x000fe40000410000 */
[----:B------:R-:W-:Y:S01]  /*1430*/  FMUL.FTZ R24, R29, R24 ;  /* 0x000000181d187220 */ /* 0x000fe20000410000 */
[----:B------:R-:W-:Y:S01]  /*1440*/  FFMA.FTZ R25, R25, R28, 1 ;  /* 0x3f80000019197423 */ /* 0x000fe2000001001c */
[----:B0-----:R-:W-:Y:S01]  /*1450*/  FADD.FTZ R28, R52, 1 ;  /* 0x3f800000341c7421 */ /* 0x001fe20000010000 */
[----:B------:R-:W-:Y:S02]  /*1460*/  SHF.L.U32 R52, R41, 0x10, RZ ;  /* 0x0000001029347819 */ /* 0x000fe400000006ff */
[----:B------:R-:W-:Y:S01]  /*1470*/  SHF.L.U32 R29, R9, 0x10, RZ ;  /* 0x00000010091d7819 */ /* 0x000fe200000006ff */
[----:B-1----:R-:W-:-:S02]  /*1480*/  FADD.FTZ R31, -R47, 1 ;  /* 0x3f8000002f1f7421 */ /* 0x002fc40000010100 */
[----:B------:R-:W0:Y:S01]  /*1490*/  MUFU.RCP R28, R28 ;  /* 0x0000001c001c7308 */ /* 0x000e220000001000 */
[----:B------:R-:W-:Y:S01]  /*14a0*/  FMUL.FTZ R47, R52, R47 ;  /* 0x0000002f342f7220 */ /* 0x000fe20000410000 */
[----:B------:R-:W-:Y:S01]  /*14b0*/  FFMA.FTZ R26, R26, R31, 1 ;  /* 0x3f8000001a1a7423 */ /* 0x000fe2000001001f */
[----:B------:R-:W-:Y:S01]  /*14c0*/  SHF.L.U32 R31, R6, 0x10, RZ ;  /* 0x00000010061f7819 */ /* 0x000fe200000006ff */
[----:B0-----:R-:W-:-:S04]  /*14d0*/  FADD.FTZ R52, -R28, 1 ;  /* 0x3f8000001c347421 */ /* 0x001fc80000010100 */
[----:B------:R-:W-:Y:S01]  /*14e0*/  FMUL.FTZ R31, R31, R28 ;  /* 0x0000001c1f1f7220 */ /* 0x000fe20000410000 */
[----:B------:R-:W-:Y:S01]  /*14f0*/  FMUL.FTZ R28, R12, R22 ;  /* 0x000000160c1c7220 */ /* 0x000fe20000410000 */
[----:B------:R-:W-:Y:S01]  /*1500*/  FFMA.FTZ R52, R27, R52, 1 ;  /* 0x3f8000001b347423 */ /* 0x000fe20000010034 */
[----:B------:R-:W-:Y:S01]  /*1510*/  FMUL.FTZ R27, R30, R25 ;  /* 0x000000191e1b7220 */ /* 0x000fe20000410000 */
[----:B------:R-:W-:Y:S01]  /*1520*/  FMUL.FTZ R25, R47, R26 ;  /* 0x0000001a2f197220 */ /* 0x000fe20000410000 */
[----:B------:R-:W-:Y:S01]  /*1530*/  FADD.FTZ R47, -R8, R29 ;  /* 0x0000001d082f7221 */ /* 0x000fe20000010100 */
[----:B------:R-:W-:Y:S01]  /*1540*/  FMUL.FTZ R26, R31, R52 ;  /* 0x000000341f1a7220 */ /* 0x000fe20000410000 */
[----:B------:R-:W-:Y:S01]  /*1550*/  FFMA.FTZ R31, R15, R28, RZ ;  /* 0x0000001c0f1f7223 */ /* 0x000fe200000100ff */
[----:B------:R-:W-:Y:S01]  /*1560*/  FADD.FTZ R30, RZ, R28 ;  /* 0x0000001cff1e7221 */ /* 0x000fe20000010000 */
[----:B------:R-:W-:Y:S01]  /*1570*/  FMUL.FTZ R29, R13, R20 ;  /* 0x000000140d1d7220 */ /* 0x000fe20000410000 */
[----:B------:R-:W-:-:S03]  /*1580*/  FMUL.FTZ R28, R47, R46 ;  /* 0x0000002e2f1c7220 */ /* 0x000fc60000410000 */
[----:B------:R-:W-:Y:S01]  /*1590*/  FFMA.FTZ R52, R14, R29, R31 ;  /* 0x0000001d0e347223 */ /* 0x000fe2000001001f */
[----:B------:R-:W-:Y:S01]  /*15a0*/  FFMA.FTZ R31, R13, R28, R11 ;  /* 0x0000001c0d1f7223 */ /* 0x000fe2000001000b */
[----:B------:R-:W-:Y:S01]  /*15b0*/  FADD.FTZ R29, R29, R30 ;  /* 0x0000001e1d1d7221 */ /* 0x000fe20000010000 */
[----:B------:R-:W-:Y:S01]  /*15c0*/  FFMA.FTZ R30, R15, R22, RZ ;  /* 0x000000160f1e7223 */ /* 0x000fe200000100ff */
[----:B------:R-:W-:Y:S01]  /*15d0*/  FADD.FTZ R22, RZ, R22 ;  /* 0x00000016ff167221 */ /* 0x000fe20000010000 */
[----:B------:R-:W-:Y:S02]  /*15e0*/  FMUL.FTZ R47, R31, -1.4426950216293334961 ;  /* 0xbfb8aa3b1f2f7820 */ /* 0x000fe40000410000 */
[-C--:B------:R-:W-:Y:S01]  /*15f0*/  FFMA.FTZ R30, R21, R23.reuse, R30 ;  /* 0x00000017151e7223 */ /* 0x080fe2000001001e */
[----:B------:R-:W-:Y:S01]  /*1600*/  FADD.FTZ R22, R22, R23 ;  /* 0x0000001716167221 */ /* 0x000fe20000010000 */
[----:B------:R-:W-:Y:S02]  /*1610*/  FMUL.FTZ R23, R12, R23 ;  /* 0x000000170c177220 */ /* 0x000fe40000410000 */
[----:B------:R-:W0:Y:S01]  /*1620*/  MUFU.EX2 R47, R47 ;  /* 0x0000002f002f7308 */ /* 0x000e220000000800 */
[----:B------:R-:W-:Y:S01]  /*1630*/  FFMA.FTZ R30, R17, R27, R30 ;  /* 0x0000001b111e7223 */ /* 0x000fe2000001001e */
[----:B------:R-:W-:Y:S01]  /*1640*/  FFMA.FTZ R52, R21, R23, R52 ;  /* 0x0000001715347223 */ /* 0x000fe20000010034 */
[----:B------:R-:W-:-:S04]  /*1650*/  FFMA.FTZ R21, R14, R20, RZ ;  /* 0x000000140e157223 */ /* 0x000fc800000100ff */
[----:B------:R-:W-:-:S04]  /*1660*/  FFMA.FTZ R21, R16, R24, R21 ;  /* 0x0000001810157223 */ /* 0x000fc80000010015 */
[----:B------:R-:W-:Y:S01]  /*1670*/  FFMA.FTZ R21, R18, R25, R21 ;  /* 0x0000001912157223 */ /* 0x000fe20000010015 */
[----:B0-----:R-:W-:-:S06]  /*1680*/  FADD.FTZ R53, R47, 1 ;  /* 0x3f8000002f357421 */ /* 0x001fcc0000010000 */
[----:B------:R-:W0:Y:S02]  /*1690*/  MUFU.RCP R53, R53 ;  /* 0x0000003500357308 */ /* 0x000e240000001000 */
[----:B0-----:R-:W-:Y:S01]  /*16a0*/  FMUL.FTZ R15, R54, R53 ;  /* 0x00000035360f7220 */ /* 0x001fe20000410000 */
[----:B------:R-:W-:-:S04]  /*16b0*/  FADD.FTZ R54, -R53, 1 ;  /* 0x3f80000035367421 */ /* 0x000fc80000010100 */
[----:B------:R-:W-:-:S04]  /*16c0*/  FFMA.FTZ R54, R31, R54, 1 ;  /* 0x3f8000001f367423 */ /* 0x000fc80000010036 */
[----:B------:R-:W-:Y:S01]  /*16d0*/  FMUL.FTZ R15, R15, R54 ;  /* 0x000000360f0f7220 */ /* 0x000fe20000410000 */
[----:B------:R-:W-:Y:S01]  /*16e0*/  FADD.FTZ R54, R29, R23 ;  /* 0x000000171d367221 */ /* 0x000fe20000010000 */
[----:B------:R-:W-:Y:S01]  /*16f0*/  FMUL.FTZ R23, R13, R24 ;  /* 0x000000180d177220 */ /* 0x000fe20000410000 */
[----:B------:R-:W-:Y:S01]  /*1700*/  FMUL.FTZ R29, R12, R27 ;  /* 0x0000001b0c1d7220 */ /* 0x000fe20000410000 */
[----:B------:R-:W-:Y:S02]  /*1710*/  FADD.FTZ R27, R22, R27 ;  /* 0x0000001b161b7221 */ /* 0x000fe40000010000 */
[----:B------:R-:W-:Y:S01]  /*1720*/  FFMA.FTZ R52, R16, R23, R52 ;  /* 0x0000001710347223 */ /* 0x000fe20000010034 */
[----:B------:R-:W-:Y:S01]  /*1730*/  FADD.FTZ R54, R23, R54 ;  /* 0x0000003617367221 */ /* 0x000fe20000010000 */
[----:B------:R-:W-:Y:S02]  /*1740*/  FADD.FTZ R23, RZ, R20 ;  /* 0x00000014ff177221 */ /* 0x000fe40000010000 */
[----:B------:R-:W-:Y:S01]  /*1750*/  FFMA.FTZ R31, R17, R29, R52 ;  /* 0x0000001d111f7223 */ /* 0x000fe20000010034 */
[----:B------:R-:W-:Y:S01]  /*1760*/  FADD.FTZ R54, R54, R29 ;  /* 0x0000001d36367221 */ /* 0x000fe20000010000 */
[----:B------:R-:W-:Y:S01]  /*1770*/  FADD.FTZ R24, R23, R24 ;  /* 0x0000001817187221 */ /* 0x000fe20000010000 */
[----:B------:R-:W-:Y:S01]  /*1780*/  FMUL.FTZ R23, R13, R25 ;  /* 0x000000190d177220 */ /* 0x000fe20000410000 */
[----:B------:R-:W-:-:S03]  /*1790*/  FMUL.FTZ R17, R12, R26 ;  /* 0x0000001a0c117220 */ /* 0x000fc60000410000 */
[----:B------:R-:W-:Y:S01]  /*17a0*/  FFMA.FTZ R14, R18, R23, R31 ;  /* 0x00000017120e7223 */ /* 0x000fe2000001001f */
[----:B------:R-:W-:Y:S01]  /*17b0*/  FADD.FTZ R54, R23, R54 ;  /* 0x0000003617367221 */ /* 0x000fe20000010000 */
[----:B------:R-:W-:Y:S02]  /*17c0*/  FMUL.FTZ R23, R13, R15 ;  /* 0x0000000f0d177220 */ /* 0x000fe40000410000 */
[C---:B------:R-:W-:Y:S01]  /*17d0*/  FFMA.FTZ R29, R19.reuse, R17, R14 ;  /* 0x00000011131d7223 */ /* 0x040fe2000001000e */
[----:B------:R-:W-:Y:S01]  /*17e0*/  FADD.FTZ R54, R54, R17 ;  /* 0x0000001136367221 */ /* 0x000fe20000010000 */
[----:B------:R-:W-:Y:S01]  /*17f0*/  FADD.FTZ R14, R24, R25 ;  /* 0x00000019180e7221 */ /* 0x000fe20000010000 */
[----:B------:R-:W-:Y:S01]  /*1800*/  FFMA.FTZ R24, R19, R26, R30 ;  /* 0x0000001a13187223 */ /* 0x000fe2000001001e */
[----:B------:R-:W-:Y:S01]  /*1810*/  FADD.FTZ R26, R27, R26 ;  /* 0x0000001a1b1a7221 */ /* 0x000fe20000010000 */
[C---:B------:R-:W-:Y:S01]  /*1820*/  FFMA.FTZ R16, R28.reuse, R23, R29 ;  /* 0x000000171c107223 */ /* 0x040fe2000001001d */
[----:B------:R-:W-:Y:S01]  /*1830*/  FADD.FTZ R17, R23, R54 ;  /* 0x0000003617117221 */ /* 0x000fe20000010000 */
[----:B------:R-:W-:Y:S01]  /*1840*/  FFMA.FTZ R25, R28, R15, R21 ;  /* 0x0000000f1c197223 */ /* 0x000fe20000010015 */
[----:B------:R-:W-:-:S07]  /*1850*/  FADD.FTZ R27, R14, R15 ;  /* 0x0000000f0e1b7221 */ /* 0x000fce0000010000 */
.L_x_38:
[----:B------:R-:W0:Y:S01]  /*1860*/  SHFL.DOWN PT, R14, R16, 0x1, 0x1f ;  /* 0x08201f00100e7f89 */ /* 0x000e2200000e0000 */
[C---:B------:R-:W-:Y:S01]  /*1870*/  ISETP.GT.AND P0, PT, R0.reuse, 0x1e, PT ;  /* 0x0000001e0000780c */ /* 0x040fe20003f04270 */
[----:B------:R-:W1:Y:S01]  /*1880*/  S2UR UR8, SR_CgaCtaId ;  /* 0x00000000000879c3 */ /* 0x000e620000008800 */
[----:B------:R-:W-:Y:S01]  /*1890*/  UMOV UR5, 0x400 ;  /* 0x0000040000057882 */ /* 0x000fe20000000000 */
[----:B------:R-:W2:Y:S01]  /*18a0*/  SHFL.DOWN PT, R15, R17, 0x1, 0x1f ;  /* 0x08201f00110f7f89 */ /* 0x000ea200000e0000 */
[----:B------:R-:W-:Y:S01]  /*18b0*/  UIADD3 UR4, UPT, UPT, UR5, 0xa0, URZ ;  /* 0x000000a005047890 */ /* 0x000fe2000fffe0ff */
[----:B------:R-:W-:Y:S01]  /*18c0*/  ISETP.GT.AND P2, PT, R0, 0xf, PT ;  /* 0x0000000f0000780c */ /* 0x000fe20003f44270 */
[----:B------:R-:W-:Y:S01]  /*18d0*/  BSSY.RECONVERGENT B0, `(.L_x_39) ;  /* 0x0000024000007945 */ /* 0x000fe20003800200 */
[C---:B------:R-:W-:Y:S02]  /*18e0*/  ISETP.NE.AND P1, PT, R2.reuse, RZ, PT ;  /* 0x000000ff0200720c */ /* 0x040fe40003f25270 */
[----:B------:R-:W-:-:S04]  /*18f0*/  ISETP.GT.U32.AND P3, PT, R2, 0xf, PT ;  /* 0x0000000f0200780c */ /* 0x000fc80003f64070 */
[----:B0-----:R-:W-:Y:S01]  /*1900*/  @!P0 FADD.FTZ R16, R14, R16 ;  /* 0x000000100e108221 */ /* 0x001fe20000010000 */
[----:B-1----:R-:W-:Y:S01]  /*1910*/  ULEA UR4, UR8, UR4, 0x18 ;  /* 0x0000000408047291 */ /* 0x002fe2000f8ec0ff */
[----:B--2---:R-:W-:-:S03]  /*1920*/  @!P0 FADD.FTZ R17, R15, R17 ;  /* 0x000000110f118221 */ /* 0x004fc60000010000 */
[----:B------:R-:W0:Y:S01]  /*1930*/  SHFL.DOWN PT, R14, R16, 0x2, 0x1f ;  /* 0x08401f00100e7f89 */ /* 0x000e2200000e0000 */
[----:B------:R-:W-:Y:S02]  /*1940*/  ISETP.GT.AND P0, PT, R0, 0x1d, PT ;  /* 0x0000001d0000780c */ /* 0x000fe40003f04270 */
[----:B------:R-:W-:Y:S01]  /*1950*/  LEA R47, R2, UR4, 0x4 ;  /* 0x00000004022f7c11 */ /* 0x000fe2000f8e20ff */
[----:B------:R-:W1:Y:S04]  /*1960*/  SHFL.DOWN PT, R15, R17, 0x2, 0x1f ;  /* 0x08401f00110f7f89 */ /* 0x000e6800000e0000 */
        /* <DEDUP_REMOVED lines=21> */
[----:B------:R-:W-:Y:S01]  /*1ac0*/  VOTEU.ALL UP0, P0 ;  /* 0x0000000000ff7886 */ /* 0x000fe20000000000 */
[----:B------:R-:W-:-:S04]  /*1ad0*/  @!P0 SHF.R.U32.HI R16, RZ, 0x2, R2 ;  /* 0x00000002ff108819 */ /* 0x000fc80000011602 */
[----:B------:R-:W-:Y:S01]  /*1ae0*/  @!UP0 ULEA UR4, UR8, UR5, 0x18 ;  /* 0x0000000508048291 */ /* 0x000fe2000f8ec0ff */
[----:B------:R-:W-:-:S08]  /*1af0*/  @!P0 LOP3.LUT R16, R16, 0xf8, RZ, 0xc0, !PT ;  /* 0x000000f810108812 */ /* 0x000fd000078ec0ff */
[----:B------:R3:W-:Y:S03]  /*1b00*/  @!P0 STS.64 [R16+UR4+0x10], R14 ;  /* 0x0000100e10008988 */ /* 0x0007e60008000a04 */
.L_x_40:
[----:B------:R-:W-:Y:S05]  /*1b10*/  BSYNC.RECONVERGENT B0 ;  /* 0x0000000000007941 */ /* 0x000fea0003800200 */
.L_x_39:
[----:B------:R-:W-:Y:S06]  /*1b20*/  BAR.SYNC.DEFER_BLOCKING 0x0 ;  /* 0x0000000000007b1d */ /* 0x000fec0000010000 */
[----:B------:R-:W-:Y:S04]  /*1b30*/  BSSY.RECONVERGENT B0, `(.L_x_41) ;  /* 0x0000029000007945 */ /* 0x000fe80003800200 */
[----:B------:R-:W-:Y:S05]  /*1b40*/  @P1 BRA `(.L_x_42) ;  /* 0x00000000009c1947 */ /* 0x000fea0003800000 */
[----:B------:R-:W-:-:S09]  /*1b50*/  ULEA UR4, UR8, UR5, 0x18 ;  /* 0x0000000508047291 */ /* 0x000fd2000f8ec0ff */
[----:B------:R-:W4:Y:S04]  /*1b60*/  LDS.64 R28, [UR4+0x18] ;  /* 0x00001804ff1c7984 */ /* 0x000f280008000a00 */
[----:B--23--:R-:W2:Y:S04]  /*1b70*/  LDS.128 R16, [UR4+0x20] ;  /* 0x00002004ff107984 */ /* 0x00cea80008000c00 */
[----:B-1----:R-:W1:Y:S01]  /*1b80*/  LDS.128 R20, [UR4+0x30] ;  /* 0x00003004ff147984 */ /* 0x002e620008000c00 */
[----:B----4-:R-:W-:Y:S01]  /*1b90*/  FADD.FTZ R31, R14, R28 ;  /* 0x0000001c0e1f7221 */ /* 0x010fe20000010000 */
[----:B0-----:R-:W-:-:S03]  /*1ba0*/  FADD.FTZ R14, R15, R29 ;  /* 0x0000001d0f0e7221 */ /* 0x001fc60000010000 */
[----:B--2---:R-:W-:Y:S01]  /*1bb0*/  FADD.FTZ R15, R31, R16 ;  /* 0x000000101f0f7221 */ /* 0x004fe20000010000 */
[----:B------:R-:W-:Y:S01]  /*1bc0*/  FADD.FTZ R14, R14, R17 ;  /* 0x000000110e0e7221 */ /* 0x000fe20000010000 */
[----:B------:R-:W0:Y:S02]  /*1bd0*/  LDS.128 R28, [UR4+0x40] ;  /* 0x00004004ff1c7984 */ /* 0x000e240008000c00 */
[----:B------:R-:W-:Y:S01]  /*1be0*/  FADD.FTZ R15, R15, R18 ;  /* 0x000000120f0f7221 */ /* 0x000fe20000010000 */
[----:B------:R-:W-:Y:S02]  /*1bf0*/  FADD.FTZ R14, R14, R19 ;  /* 0x000000130e0e7221 */ /* 0x000fe40000010000 */
[----:B------:R-:W2:Y:S01]  /*1c00*/  LDS.128 R16, [UR4+0x50] ;  /* 0x00005004ff107984 */ /* 0x000ea20008000c00 */
[----:B-1----:R-:W-:Y:S01]  /*1c10*/  FADD.FTZ R15, R15, R20 ;  /* 0x000000140f0f7221 */ /* 0x002fe20000010000 */
[----:B------:R-:W-:-:S03]  /*1c20*/  FADD.FTZ R14, R14, R21 ;  /* 0x000000150e0e7221 */ /* 0x000fc60000010000 */
[----:B------:R-:W-:Y:S01]  /*1c30*/  FADD.FTZ R15, R15, R22 ;  /* 0x000000160f0f7221 */ /* 0x000fe20000010000 */
[----:B------:R-:W-:Y:S02]  /*1c40*/  FADD.FTZ R14, R14, R23 ;  /* 0x000000170e0e7221 */ /* 0x000fe40000010000 */
[----:B------:R-:W1:Y:S01]  /*1c50*/  LDS.128 R20, [UR4+0x60] ;  /* 0x00006004ff147984 */ /* 0x000e620008000c00 */
[----:B0-----:R-:W-:Y:S01]  /*1c60*/  FADD.FTZ R15, R15, R28 ;  /* 0x0000001c0f0f7221 */ /* 0x001fe20000010000 */
[----:B------:R-:W-:-:S03]  /*1c70*/  FADD.FTZ R14, R14, R29 ;  /* 0x0000001d0e0e7221 */ /* 0x000fc60000010000 */
[----:B------:R-:W-:Y:S01]  /*1c80*/  FADD.FTZ R15, R15, R30 ;  /* 0x0000001e0f0f7221 */ /* 0x000fe20000010000 */
[----:B------:R-:W-:Y:S02]  /*1c90*/  FADD.FTZ R14, R14, R31 ;  /* 0x0000001f0e0e7221 */ /* 0x000fe40000010000 */
[----:B------:R-:W0:Y:S01]  /*1ca0*/  LDS.128 R28, [UR4+0x70] ;  /* 0x00007004ff1c7984 */ /* 0x000e220008000c00 */
[----:B--2---:R-:W-:Y:S01]  /*1cb0*/  FADD.FTZ R15, R15, R16 ;  /* 0x000000100f0f7221 */ /* 0x004fe20000010000 */
[----:B------:R-:W-:-:S03]  /*1cc0*/  FADD.FTZ R14, R14, R17 ;  /* 0x000000110e0e7221 */ /* 0x000fc60000010000 */
[----:B------:R-:W-:Y:S01]  /*1cd0*/  FADD.FTZ R15, R15, R18 ;  /* 0x000000120f0f7221 */ /* 0x000fe20000010000 */
[----:B------:R-:W-:Y:S02]  /*1ce0*/  FADD.FTZ R14, R14, R19 ;  /* 0x000000130e0e7221 */ /* 0x000fe40000010000 */
[----:B------:R-:W2:Y:S01]  /*1cf0*/  LDS.128 R16, [UR4+0x80] ;  /* 0x00008004ff107984 */ /* 0x000ea20008000c00 */
[----:B-1----:R-:W-:Y:S01]  /*1d00*/  FADD.FTZ R15, R15, R20 ;  /* 0x000000140f0f7221 */ /* 0x002fe20000010000 */
[----:B------:R-:W-:-:S03]  /*1d10*/  FADD.FTZ R14, R14, R21 ;  /* 0x000000150e0e7221 */ /* 0x000fc60000010000 */
[----:B------:R-:W-:Y:S01]  /*1d20*/  FADD.FTZ R15, R15, R22 ;  /* 0x000000160f0f7221 */ /* 0x000fe20000010000 */
[----:B------:R-:W-:-:S03]  /*1d30*/  FADD.FTZ R14, R14, R23 ;  /* 0x000000170e0e7221 */ /* 0x000fc60000010000 */
[----:B0-----:R-:W-:Y:S01]  /*1d40*/  FADD.FTZ R15, R15, R28 ;  /* 0x0000001c0f0f7221 */ /* 0x001fe20000010000 */
[----:B------:R-:W-:-:S03]  /*1d50*/  FADD.FTZ R14, R14, R29 ;  /* 0x0000001d0e0e7221 */ /* 0x000fc60000010000 */
[----:B------:R-:W-:Y:S01]  /*1d60*/  FADD.FTZ R15, R15, R30 ;  /* 0x0000001e0f0f7221 */ /* 0x000fe20000010000 */
[----:B------:R-:W-:-:S03]  /*1d70*/  FADD.FTZ R14, R14, R31 ;  /* 0x0000001f0e0e7221 */ /* 0x000fc60000010000 */
[----:B--2---:R-:W-:Y:S01]  /*1d80*/  FADD.FTZ R15, R15, R16 ;  /* 0x000000100f0f7221 */ /* 0x004fe20000010000 */
[----:B------:R-:W-:-:S03]  /*1d90*/  FADD.FTZ R16, R14, R17 ;  /* 0x000000110e107221 */ /* 0x000fc60000010000 */
[----:B------:R-:W-:Y:S01]  /*1da0*/  FADD.FTZ R14, R15, R18 ;  /* 0x000000120f0e7221 */ /* 0x000fe20000010000 */
[----:B------:R-:W-:-:S07]  /*1db0*/  FADD.FTZ R15, R16, R19 ;  /* 0x00000013100f7221 */ /* 0x000fce0000010000 */
.L_x_42:
[----:B------:R-:W-:Y:S05]  /*1dc0*/  BSYNC.RECONVERGENT B0 ;  /* 0x0000000000007941 */ /* 0x000fea0003800200 */
.L_x_41:
[----:B------:R-:W-:Y:S06]  /*1dd0*/  BAR.SYNC.DEFER_BLOCKING 0x0 ;  /* 0x0000000000007b1d */ /* 0x000fec0000010000 */
[----:B------:R-:W-:Y:S04]  /*1de0*/  BSSY.RECONVERGENT B0, `(.L_x_43) ;  /* 0x000009d000007945 */ /* 0x000fe80003800200 */
[----:B------:R-:W-:Y:S05]  /*1df0*/  @P3 BRA `(.L_x_44) ;  /* 0x00000008006c3947 */ /* 0x000fea0003800000 */
[----:B------:R-:W4:Y:S04]  /*1e00*/  LDS.128 R28, [R47+0x100] ;  /* 0x000100002f1c7984 */ /* 0x000f280000000c00 */
[----:B-1----:R-:W1:Y:S04]  /*1e10*/  LDS.128 R20, [R47+0x200] ;  /* 0x000200002f147984 */ /* 0x002e680000000c00 */
[----:B--23--:R-:W2:Y:S01]  /*1e20*/  LDS.128 R16, [R47+0x300] ;  /* 0x000300002f107984 */ /* 0x00cea20000000c00 */
[----:B----4-:R-:W-:Y:S01]  /*1e30*/  FADD.FTZ R53, R24, R28 ;  /* 0x0000001c18357221 */ /* 0x010fe20000010000 */
[----:B------:R-:W-:Y:S01]  /*1e40*/  FADD.FTZ R28, R25, R29 ;  /* 0x0000001d191c7221 */ /* 0x000fe20000010000 */
[----:B------:R-:W-:Y:S01]  /*1e50*/  FADD.FTZ R29, R26, R30 ;  /* 0x0000001e1a1d7221 */ /* 0x000fe20000010000 */
[----:B------:R-:W-:Y:S01]  /*1e60*/  FADD.FTZ R30, R27, R31 ;  /* 0x0000001f1b1e7221 */ /* 0x000fe20000010000 */
[----:B-1----:R-:W-:Y:S01]  /*1e70*/  FADD.FTZ R53, R53, R20 ;  /* 0x0000001435357221 */ /* 0x002fe20000010000 */
[----:B------:R-:W1:Y:S01]  /*1e80*/  LDS.128 R24, [R47+0x400] ;  /* 0x000400002f187984 */ /* 0x000e620000000c00 */
[----:B------:R-:W-:Y:S01]  /*1e90*/  FADD.FTZ R28, R28, R21 ;  /* 0x000000151c1c7221 */ /* 0x000fe20000010000 */
[----:B------:R-:W-:Y:S01]  /*1ea0*/  FADD.FTZ R29, R29, R22 ;  /* 0x000000161d1d7221 */ /* 0x000fe20000010000 */
[----:B------:R-:W-:Y:S01]  /*1eb0*/  FADD.FTZ R30, R30, R23 ;  /* 0x000000171e1e7221 */ /* 0x000fe20000010000 */
[----:B--2---:R-:W-:Y:S01]  /*1ec0*/  FADD.FTZ R53, R53, R16 ;  /* 0x0000001035357221 */ /* 0x004fe20000010000 */
[----:B------:R-:W-:Y:S01]  /*1ed0*/  FADD.FTZ R28, R28, R17 ;  /* 0x000000111c1c7221 */ /* 0x000fe20000010000 */
[----:B------:R-:W-:Y:S01]  /*1ee0*/  FADD.FTZ R29, R29, R18 ;  /* 0x000000121d1d7221 */ /* 0x000fe20000010000 */
[----:B------:R-:W-:Y:S01]  /*1ef0*/  FADD.FTZ R30, R30, R19 ;  /* 0x000000131e1e7221 */ /* 0x000fe20000010000 */
[----:B------:R-:W-:Y:S04]  /*1f00*/  LDS.128 R20, [R47+0x600] ;  /* 0x000600002f147984 */ /* 0x000fe80000000c00 */
[----:B------:R-:W2:Y:S01]  /*1f10*/  LDS.128 R16, [R47+0x500] ;  /* 0x000500002f107984 */ /* 0x000ea20000000c00 */
[----:B-1----:R-:W-:Y:S01]  /*1f20*/  FADD.FTZ R53, R53, R24 ;  /* 0x0000001835357221 */ /* 0x002fe20000010000 */
[----:B------:R-:W-:Y:S01]  /*1f30*/  FADD.FTZ R28, R28, R25 ;  /* 0x000000191c1c7221 */ /* 0x000fe20000010000 */
[----:B------:R-:W-:Y:S01]  /*1f40*/  FADD.FTZ R29, R29, R26 ;  /* 0x0000001a1d1d7221 */ /* 0x000fe20000010000 */
[----:B------:R-:W-:-:S02]  /*1f50*/  FADD.FTZ R30, R30, R27 ;  /* 0x0000001b1e1e7221 */ /* 0x000fc40000010000 */
[----:B------:R-:W1:Y:S01]  /*1f60*/  LDS.128 R24, [R47+0x700] ;  /* 0x000700002f187984 */ /* 0x000e620000000c00 */
[----:B--2---:R-:W-:Y:S01]  /*1f70*/  FADD.FTZ R53, R53, R16 ;  /* 0x0000001035357221 */ /* 0x004fe20000010000 */
[----:B------:R-:W-:Y:S01]  /*1f80*/  FADD.FTZ R28, R28, R17 ;  /* 0x000000111c1c7221 */ /* 0x000fe20000010000 */
[----:B------:R-:W-:Y:S01]  /*1f90*/  FADD.FTZ R29, R29, R18 ;  /* 0x000000121d1d7221 */ /* 0x000fe20000010000 */
[----:B------:R-:W-:Y:S01]  /*1fa0*/  FADD.FTZ R30, R30, R19 ;  /* 0x000000131e1e7221 */ /* 0x000fe20000010000 */
[----:B------:R-:W-:Y:S01]  /*1fb0*/  FADD.FTZ R53, R53, R20 ;  /* 0x0000001435357221 */ /* 0x000fe20000010000 */
[----:B------:R-:W2:Y:S01]  /*1fc0*/  LDS.128 R16, [R47+0x800] ;  /* 0x000800002f107984 */ /* 0x000ea20000000c00 */
[----:B------:R-:W-:Y:S01]  /*1fd0*/  FADD.FTZ R28, R28, R21 ;  /* 0x000000151c1c7221 */ /* 0x000fe20000010000 */
[----:B------:R-:W-:Y:S01]  /*1fe0*/  FADD.FTZ R29, R29, R22 ;  /* 0x000000161d1d7221 */ /* 0x000fe20000010000 */
[----:B------:R-:W-:Y:S02]  /*1ff0*/  FADD.FTZ R30, R30, R23 ;  /* 0x000000171e1e7221 */ /* 0x000fe40000010000 */
[----:B------:R-:W3:Y:S01]  /*2000*/  LDS.128 R20, [R47+0x900] ;  /* 0x000900002f147984 */ /* 0x000ee20000000c00 */
        /* <DEDUP_REMOVED lines=8> */
[----:B------:R-:W-:Y:S02]  /*2090*/  FADD.FTZ R30, R30, R19 ;  /* 0x000000131e1e7221 */ /* 0x000fe40000010000 */
[----:B------:R-:W2:Y:S01]  /*20a0*/  LDS.128 R16, [R47+0xb00] ;  /* 0x000b00002f107984 */ /* 0x000ea20000000c00 */
        /* <DEDUP_REMOVED lines=8> */
[----:B------:R-:W-:Y:S02]  /*2130*/  FADD.FTZ R30, R30, R27 ;  /* 0x0000001b1e1e7221 */ /* 0x000fe40000010000 */
[----:B------:R-:W1:Y:S01]  /*2140*/  LDS.128 R24, [R47+0xd00] ;  /* 0x000d00002f187984 */ /* 0x000e620000000c00 */
[----:B--2---:R-:W-:Y:S01]  /*2150*/  FADD.FTZ R53, R53, R16 ;  /* 0x0000001035357221 */ /* 0x004fe20000010000 */
[----:B------:R-:W-:Y:S01]  /*2160*/  FADD.FTZ R28, R28, R17 ;  /* 0x000000111c1c7221 */ /* 0x000fe20000010000 */
[----:B------:R-:W-:Y:S01]  /*2170*/  FADD.FTZ R29, R29, R18 ;  /* 0x000000121d1d7221 */ /* 0x000fe20000010000 */
[----:B------:R-:W-:-:S02]  /*2180*/  FADD.FTZ R30, R30, R19 ;  /* 0x000000131e1e7221 */ /* 0x000fc40000010000 */
[----:B------:R-:W2:Y:S01]  /*2190*/  LDS.128 R16, [R47+0xe00] ;  /* 0x000e00002f107984 */ /* 0x000ea20000000c00 */
[----:B---3--:R-:W-:Y:S01]  /*21a0*/  FADD.FTZ R53, R53, R20 ;  /* 0x0000001435357221 */ /* 0x008fe20000010000 */
        /* <DEDUP_REMOVED lines=95> */
[----:B------:R-:W-:-:S07]  /*27a0*/  FADD.FTZ R27, R52, R31 ;  /* 0x0000001f341b7221 */ /* 0x000fce0000010000 */
.L_x_44:
[----:B------:R-:W-:Y:S05]  /*27b0*/  BSYNC.RECONVERGENT B0 ;  /* 0x0000000000007941 */ /* 0x000fea0003800200 */
.L_x_43:
[----:B------:R-:W4:Y:S01]  /*27c0*/  LDC R28, c[0x0][0x374] ;  /* 0x0000dd00ff1c7b82 */ /* 0x000f220000000800 */
[----:B------:R-:W-:Y:S01]  /*27d0*/  BSSY.RECONVERGENT B0, `(.L_x_45) ;  /* 0x000001f000007945 */ /* 0x000fe20003800200 */
[----:B------:R-:W-:-:S06]  /*27e0*/  LEA R21, R5, R2, 0x4 ;  /* 0x0000000205157211 */ /* 0x000fcc00078e20ff */
[----:B------:R-:W5:Y:S02]  /*27f0*/  LDC R29, c[0x0][0x370] ;  /* 0x0000dc00ff1d7b82 */ /* 0x000f640000000800 */
[----:B-----5:R-:W-:Y:S01]  /*2800*/  ISETP.GE.U32.AND P0, PT, R29, 0x2, PT ;  /* 0x000000021d00780c */ /* 0x020fe20003f06070 */
[----:B----4-:R-:W-:-:S12]  /*2810*/  @P3 BRA `(.L_x_46) ;  /* 0x0000000000683947 */ /* 0x010fd80003800000 */
[----:B--23--:R-:W2:Y:S08]  /*2820*/  LDC.64 R16, c[0x0][0x3f8] ;  /* 0x0000fe00ff107b82 */ /* 0x00ceb00000000a00 */
[----:B------:R-:W3:Y:S01]  /*2830*/  LDC.64 R22, c[0x0][0x3d8] ;  /* 0x0000f600ff167b82 */ /* 0x000ee20000000a00 */
[----:B--2---:R-:W-:Y:S01]  /*2840*/  IMAD.WIDE.U32 R18, R16, 0x3, RZ ;  /* 0x0000000310127825 */ /* 0x004fe200078e00ff */
[----:B------:R-:W-:-:S02]  /*2850*/  LEA R5, R17, R17, 0x1 ;  /* 0x0000001111057211 */ /* 0x000fc400078e08ff */
[----:B------:R-:W-:Y:S02]  /*2860*/  LEA.HI R47, P2, R17, R16, RZ, 0x1 ;  /* 0x00000010112f7211 */ /* 0x000fe400078508ff */
[----:B------:R-:W-:Y:S02]  /*2870*/  IADD3 R19, PT, PT, R19, R5, RZ ;  /* 0x0000000513137210 */ /* 0x000fe40007ffe0ff */
[----:B-1----:R-:W-:Y:S01]  /*2880*/  IADD3.X R20, PT, PT, RZ, R17, RZ, P2, !PT ;  /* 0x00000011ff147210 */ /* 0x002fe200017fe4ff */
[----:B---3--:R-:W-:Y:S01]  /*2890*/  IMAD.WIDE R22, R21, 0x4, R22 ;  /* 0x0000000415167825 */ /* 0x008fe200078e0216 */
[----:B------:R-:W-:Y:S02]  /*28a0*/  LEA.HI R5, P3, R19, R18, RZ, 0x1 ;  /* 0x0000001213057211 */ /* 0x000fe400078708ff */
[----:B------:R-:W-:Y:S02]  /*28b0*/  SHF.L.U32 R21, R47, 0x1, RZ ;  /* 0x000000012f157819 */ /* 0x000fe400000006ff */
[----:B------:R-:W-:Y:S01]  /*28c0*/  IADD3.X R18, PT, PT, RZ, R19, RZ, P3, !PT ;  /* 0x00000013ff127210 */ /* 0x000fe20001ffe4ff */
[----:B------:R4:W-:Y:S01]  /*28d0*/  REDG.E.ADD.F32.FTZ.RN.STRONG.GPU desc[UR6][R22.64], R24 ;  /* 0x00000018160079a6 */ /* 0x0009e2000c12f306 */
[----:B------:R-:W-:-:S02]  /*28e0*/  LOP3.LUT R21, R21, 0xfffffffc, RZ, 0xc0, !PT ;  /* 0xfffffffc15157812 */ /* 0x000fc400078ec0ff */
[C---:B------:R-:W-:Y:S02]  /*28f0*/  SHF.L.U64.HI R31, R5.reuse, 0x1, R18 ;  /* 0x00000001051f7819 */ /* 0x040fe40000010212 */
[----:B------:R-:W-:Y:S02]  /*2900*/  SHF.L.U32 R5, R5, 0x1, RZ ;  /* 0x0000000105057819 */ /* 0x000fe400000006ff */
[----:B------:R-:W-:Y:S02]  /*2910*/  LEA R18, P3, R16, R22, 0x2 ;  /* 0x0000001610127211 */ /* 0x000fe400078610ff */
[----:B------:R-:W-:Y:S02]  /*2920*/  LOP3.LUT R5, R5, 0xfffffffc, RZ, 0xc0, !PT ;  /* 0xfffffffc05057812 */ /* 0x000fe400078ec0ff */
[----:B------:R-:W-:Y:S02]  /*2930*/  SHF.L.U64.HI R47, R47, 0x1, R20 ;  /* 0x000000012f2f7819 */ /* 0x000fe40000010214 */
[----:B------:R-:W-:-:S02]  /*2940*/  IADD3 R20, P2, PT, R22, R21, RZ ;  /* 0x0000001516147210 */ /* 0x000fc40007f5e0ff */
[----:B------:R-:W-:Y:S02]  /*2950*/  LEA.HI.X R19, R16, R23, R17, 0x2, P3 ;  /* 0x0000001710137211 */ /* 0x000fe400018f1411 */
[----:B------:R-:W-:Y:S02]  /*2960*/  IADD3 R16, P3, PT, R22, R5, RZ ;  /* 0x0000000516107210 */ /* 0x000fe40007f7e0ff */
[C---:B------:R-:W-:Y:S02]  /*2970*/  IADD3.X R21, PT, PT, R23.reuse, R47, RZ, P2, !PT ;  /* 0x0000002f17157210 */ /* 0x040fe400017fe4ff */
[----:B------:R-:W-:-:S03]  /*2980*/  IADD3.X R17, PT, PT, R23, R31, RZ, P3, !PT ;  /* 0x0000001f17117210 */ /* 0x000fc60001ffe4ff */
[----:B------:R4:W-:Y:S04]  /*2990*/  REDG.E.ADD.F32.FTZ.RN.STRONG.GPU desc[UR6][R20.64], R25 ;  /* 0x00000019140079a6 */ /* 0x0009e8000c12f306 */
[----:B------:R4:W-:Y:S04]  /*29a0*/  REDG.E.ADD.F32.FTZ.RN.STRONG.GPU desc[UR6][R18.64], R26 ;  /* 0x0000001a120079a6 */ /* 0x0009e8000c12f306 */
[----:B------:R4:W-:Y:S02]  /*29b0*/  REDG.E.ADD.F32.FTZ.RN.STRONG.GPU desc[UR6][R16.64], R27 ;  /* 0x0000001b100079a6 */ /* 0x0009e4000c12f306 */
.L_x_46:
[----:B------:R-:W-:Y:S05]  /*29c0*/  BSYNC.RECONVERGENT B0 ;  /* 0x0000000000007941 */ /* 0x000fea0003800200 */
.L_x_45:
[----:B------:R-:W-:Y:S05]  /*29d0*/  @!P0 BRA `(.L_x_47) ;  /* 0x0000000800988947 */ /* 0x000fea0003800000 */
[----:B------:R-:W5:Y:S01]  /*29e0*/  LDC.64 R56, c[0x0][0x3d0] ;  /* 0x0000f400ff387b82 */ /* 0x000f620000000a00 */
[----:B------:R-:W0:Y:S01]  /*29f0*/  S2R R5, SR_CTAID.Y ;  /* 0x0000000000057919 */ /* 0x000e220000002600 */
[----:B--2-4-:R-:W-:Y:S02]  /*2a00*/  LOP3.LUT R17, R37, 0x1, RZ, 0xc0, !PT ;  /* 0x0000000125117812 */ /* 0x014fe400078ec0ff */
[----:B------:R-:W-:-:S03]  /*2a10*/  ISETP.GE.U32.AND P2, PT, R29, 0x8, PT ;  /* 0x000000081d00780c */ /* 0x000fc60003f46070 */
[----:B------:R-:W-:-:S04]  /*2a20*/  IMAD R18, R17, R28, RZ ;  /* 0x0000001c11127224 */ /* 0x000fc800078e02ff */
[----:B---3--:R-:W-:-:S05]  /*2a30*/  IMAD R16, R18, R29, RZ ;  /* 0x0000001d12107224 */ /* 0x008fca00078e02ff */
[----:B------:R-:W-:-:S05]  /*2a40*/  SHF.L.U32 R17, R16, 0x1, RZ ;  /* 0x0000000110117819 */ /* 0x000fca00000006ff */
[----:B-----5:R-:W-:Y:S01]  /*2a50*/  IMAD.WIDE R56, R17, 0x4, R56 ;  /* 0x0000000411387825 */ /* 0x020fe200078e0238 */
[----:B0-----:R-:W-:Y:S06]  /*2a60*/  @P1 BRA `(.L_x_48) ;  /* 0x0000000000501947 */ /* 0x001fec0003800000 */
[----:B------:R-:W0:Y:S01]  /*2a70*/  LDC.64 R16, c[0x0][0x3c8] ;  /* 0x0000f200ff107b82 */ /* 0x000e220000000a00 */
[----:B-1----:R-:W-:Y:S01]  /*2a80*/  LOP3.LUT P0, R20, R37, 0x2, RZ, 0xc0, !PT ;  /* 0x0000000225147812 */ /* 0x002fe2000780c0ff */
[----:B------:R-:W-:Y:S01]  /*2a90*/  IMAD R21, R3, R28, R5 ;  /* 0x0000001c03157224 */ /* 0x000fe200078e0205 */
[----:B------:R-:W-:Y:S02]  /*2aa0*/  IADD3 R19, PT, PT, R18, R5, RZ ;  /* 0x0000000512137210 */ /* 0x000fe40007ffe0ff */
[----:B------:R-:W-:-:S04]  /*2ab0*/  SEL R23, R29, RZ, !P0 ;  /* 0x000000ff1d177207 */ /* 0x000fc80004000000 */
[----:B------:R-:W-:Y:S01]  /*2ac0*/  ISETP.NE.AND P0, PT, R23, -0x1, PT ;  /* 0xffffffff1700780c */ /* 0x000fe20003f05270 */
[----:B0-----:R-:W-:-:S04]  /*2ad0*/  IMAD.WIDE.U32 R16, R19, 0x4, R16 ;  /* 0x0000000413107825 */ /* 0x001fc800078e0010 */
[----:B------:R-:W-:Y:S01]  /*2ae0*/  IMAD.WIDE.U32 R18, R21, 0x8, R56 ;  /* 0x0000000815127825 */ /* 0x000fe200078e0038 */
[----:B------:R-:W-:-:S04]  /*2af0*/  IADD3 R21, PT, PT, -R20, 0x1, RZ ;  /* 0x0000000114157810 */ /* 0x000fc80007ffe1ff */
[----:B------:R0:W-:Y:S01]  /*2b00*/  STG.E.64 desc[UR6][R18.64], R14 ;  /* 0x0000000e12007986 */ /* 0x0001e2000c101b06 */
[----:B------:R-:W-:Y:S06]  /*2b10*/  MEMBAR.ALL.GPU ;  /* 0x0000000000007992 */ /* 0x000fec000000a000 */
[----:B------:R-:W-:-:S00]  /*2b20*/  ERRBAR ;  /* 0x00000000000079ab */ /* 0x000fc00000000000 */
[----:B------:R-:W-:Y:S06]  /*2b30*/  CGAERRBAR ;  /* 0x00000000000075ab */ /* 0x000fec0000000000 */
[----:B------:R0:W-:Y:S01]  /*2b40*/  REDG.E.ADD.S32.STRONG.GPU desc[UR6][R16.64], R21 ;  /* 0x000000151000798e */ /* 0x0001e2000c12e306 */
[----:B------:R-:W-:Y:S05]  /*2b50*/  @!P0 BRA `(.L_x_48) ;  /* 0x0000000000148947 */ /* 0x000fea0003800000 */
.L_x_49:
[----:B0-----:R-:W2:Y:S04]  /*2b60*/  LDG.E.STRONG.GPU R18, desc[UR6][R16.64] ;  /* 0x0000000610127981 */ /* 0x001ea8000c1ef900 */
[----:B--2---:R-:W-:Y:S01]  /*2b70*/  CCTL.IVALL ;  /* 0x00000000ff00798f */ /* 0x004fe20002000000 */
[----:B------:R-:W-:Y:S05]  /*2b80*/  YIELD ;  /* 0x0000000000007946 */ /* 0x000fea0003800000 */
[----:B------:R-:W-:-:S13]  /*2b90*/  ISETP.NE.AND P0, PT, R18, R23, PT ;  /* 0x000000171200720c */ /* 0x000fda0003f05270 */
[----:B------:R-:W-:Y:S05]  /*2ba0*/  @P0 BRA `(.L_x_49) ;  /* 0xfffffffc00ec0947 */ /* 0x000fea000383ffff */
.L_x_48:
[----:B------:R-:W-:Y:S05]  /*2bb0*/  WARPSYNC.ALL ;  /* 0x0000000000007948 */ /* 0x000fea0003800000 */
[----:B------:R-:W-:Y:S01]  /*2bc0*/  BAR.SYNC.DEFER_BLOCKING 0x0 ;  /* 0x0000000000007b1d */ /* 0x000fe20000010000 */
[----:B------:R-:W-:-:S05]  /*2bd0*/  MOV R24, RZ ;  /* 0x000000ff00187202 */ /* 0x000fca0000000f00 */
[----:B------:R-:W-:Y:S05]  /*2be0*/  @!P2 BRA `(.L_x_50) ;  /* 0x00000004001ca947 */ /* 0x000fea0003800000 */
[C-C-:B------:R-:W-:Y:S01]  /*2bf0*/  IMAD R55, R28.reuse, 0x3, R5.reuse ;  /* 0x000000031c377824 */ /* 0x140fe200078e0205 */
[CC--:B0-----:R-:W-:Y:S01]  /*2c00*/  LEA R21, R28.reuse, R5.reuse, 0x1 ;  /* 0x000000051c157211 */ /* 0x0c1fe200078e08ff */
[C-C-:B------:R-:W-:Y:S01]  /*2c10*/  IMAD R23, R28.reuse, 0x5, R5.reuse ;  /* 0x000000051c177824 */ /* 0x140fe200078e0205 */
[CC--:B------:R-:W-:Y:S01]  /*2c20*/  LEA R25, R28.reuse, R5.reuse, 0x2 ;  /* 0x000000051c197211 */ /* 0x0c0fe200078e10ff */
[C-C-:B------:R-:W-:Y:S01]  /*2c30*/  IMAD R27, R28.reuse, 0x6, R5.reuse ;  /* 0x000000061c1b7824 */ /* 0x140fe200078e0205 */
[----:B------:R-:W-:Y:S01]  /*2c40*/  IADD3 R47, PT, PT, R5, R28, RZ ;  /* 0x0000001c052f7210 */ /* 0x000fe20007ffe0ff */
[----:B------:R-:W-:Y:S01]  /*2c50*/  IMAD R31, R28, 0x7, R5 ;  /* 0x000000071c1f7824 */ /* 0x000fe200078e0205 */
[----:B-1----:R-:W-:Y:S01]  /*2c60*/  IADD3 R20, PT, PT, -R3, RZ, RZ ;  /* 0x000000ff03147210 */ /* 0x002fe20007ffe1ff */
[----:B------:R-:W-:Y:S01]  /*2c70*/  UMOV UR4, URZ ;  /* 0x000000ff00047c82 */ /* 0x000fe20008000000 */
[----:B------:R-:W-:Y:S02]  /*2c80*/  MOV R53, R5 ;  /* 0x0000000500357202 */ /* 0x000fe40000000f00 */
[----:B------:R-:W-:-:S07]  /*2c90*/  LOP3.LUT R22, R29, 0x7ffffff8, RZ, 0xc0, !PT ;  /* 0x7ffffff81d167812 */ /* 0x000fce00078ec0ff */
.L_x_51:
[----:B------:R-:W-:Y:S01]  /*2ca0*/  ISETP.EQ.OR P0, PT, R20, RZ, P1 ;  /* 0x000000ff1400720c */ /* 0x000fe20000f02670 */
[----:B------:R-:W-:-:S06]  /*2cb0*/  UIADD3 UR5, UPT, UPT, UR4, 0x1, URZ ;  /* 0x0000000104057890 */ /* 0x000fcc000fffe0ff */
[----:B------:R-:W-:-:S06]  /*2cc0*/  ISETP.EQ.OR P2, PT, R3, UR5, P1 ;  /* 0x0000000503007c0c */ /* 0x000fcc0008f42670 */
[----:B------:R-:W-:-:S05]  /*2cd0*/  @!P0 IMAD.WIDE.U32 R58, R53, 0x8, R56 ;  /* 0x00000008353a8825 */ /* 0x000fca00078e0038 */
[----:B------:R-:W2:Y:S02]  /*2ce0*/  @!P0 LDG.E.64 R18, desc[UR6][R58.64] ;  /* 0x000000063a128981 */ /* 0x000ea4000c1e1b00 */
[----:B------:R-:W-:-:S06]  /*2cf0*/  @!P2 IMAD.WIDE.U32 R16, R47, 0x8, R56 ;  /* 0x000000082f10a825 */ /* 0x000fcc00078e0038 */
[----:B------:R-:W3:Y:S01]  /*2d00*/  @!P2 LDG.E.64 R16, desc[UR6][R16.64] ;  /* 0x000000061010a981 */ /* 0x000ee2000c1e1b00 */
[----:B------:R-:W-:-:S06]  /*2d10*/  UIADD3 UR5, UPT, UPT, UR4, 0x2, URZ ;  /* 0x0000000204057890 */ /* 0x000fcc000fffe0ff */
[----:B------:R-:W-:Y:S01]  /*2d20*/  ISETP.EQ.OR P3, PT, R3, UR5, P1 ;  /* 0x0000000503007c0c */ /* 0x000fe20008f62670 */
[----:B------:R-:W-:Y:S01]  /*2d30*/  UIADD3 UR5, UPT, UPT, UR4, 0x3, URZ ;  /* 0x0000000304057890 */ /* 0x000fe2000fffe0ff */
[----:B--2---:R-:W-:Y:S01]  /*2d40*/  @!P0 FADD.FTZ R14, R14, R18 ;  /* 0x000000120e0e8221 */ /* 0x004fe20000010000 */
[----:B------:R-:W-:-:S10]  /*2d50*/  @!P0 FADD.FTZ R15, R15, R19 ;  /* 0x000000130f0f8221 */ /* 0x000fd40000010000 */
[----:B------:R-:W-:Y:S01]  /*2d60*/  @!P3 IMAD.WIDE.U32 R18, R21, 0x8, R56 ;  /* 0x000000081512b825 */ /* 0x000fe200078e0038 */
[----:B------:R-:W-:-:S05]  /*2d70*/  ISETP.EQ.OR P0, PT, R3, UR5, P1 ;  /* 0x0000000503007c0c */ /* 0x000fca0008f02670 */
[----:B------:R-:W2:Y:S01]  /*2d80*/  @!P3 LDG.E.64 R18, desc[UR6][R18.64] ;  /* 0x000000061212b981 */ /* 0x000ea2000c1e1b00 */
[----:B---3--:R-:W-:Y:S01]  /*2d90*/  @!P2 FADD.FTZ R14, R14, R16 ;  /* 0x000000100e0ea221 */ /* 0x008fe20000010000 */
[----:B------:R-:W-:-:S06]  /*2da0*/  @!P2 FADD.FTZ R15, R15, R17 ;  /* 0x000000110f0fa221 */ /* 0x000fcc0000010000 */
        /* <DEDUP_REMOVED lines=26> */
[----:B------:R-:W-:Y:S01]  /*2f50*/  UIADD3 UR4, UPT, UPT, UR4, 0x8, URZ ;  /* 0x0000000804047890 */ /* 0x000fe2000fffe0ff */
[----:B------:R-:W-:Y:S02]  /*2f60*/  IADD3 R20, PT, PT, R20, 0x8, RZ ;  /* 0x0000000814147810 */ /* 0x000fe40007ffe0ff */
[C---:B------:R-:W-:Y:S02]  /*2f70*/  LEA R53, R28.reuse, R53, 0x3 ;  /* 0x000000351c357211 */ /* 0x040fe400078e18ff */
[C---:B------:R-:W-:Y:S02]  /*2f80*/  LEA R47, R28.reuse, R47, 0x3 ;  /* 0x0000002f1c2f7211 */ /* 0x040fe400078e18ff */
[C---:B------:R-:W-:Y:S02]  /*2f90*/  LEA R21, R28.reuse, R21, 0x3 ;  /* 0x000000151c157211 */ /* 0x040fe400078e18ff */
[----:B------:R-:W-:-:S02]  /*2fa0*/  LEA R55, R28, R55, 0x3 ;  /* 0x000000371c377211 */ /* 0x000fc400078e18ff */
[C---:B------:R-:W-:Y:S02]  /*2fb0*/  LEA R25, R28.reuse, R25, 0x3 ;  /* 0x000000191c197211 */ /* 0x040fe400078e18ff */
[C---:B------:R-:W-:Y:S02]  /*2fc0*/  LEA R23, R28.reuse, R23, 0x3 ;  /* 0x000000171c177211 */ /* 0x040fe400078e18ff */
[C---:B------:R-:W-:Y:S02]  /*2fd0*/  LEA R27, R28.reuse, R27, 0x3 ;  /* 0x0000001b1c1b7211 */ /* 0x040fe400078e18ff */
[----:B------:R-:W-:Y:S01]  /*2fe0*/  LEA R31, R28, R31, 0x3 ;  /* 0x0000001f1c1f7211 */ /* 0x000fe200078e18ff */
[----:B--2---:R-:W-:Y:S01]  /*2ff0*/  @!P0 FADD.FTZ R14, R14, R18 ;  /* 0x000000120e0e8221 */ /* 0x004fe20000010000 */
[----:B------:R-:W-:Y:S01]  /*3000*/  @!P0 FADD.FTZ R15, R15, R19 ;  /* 0x000000130f0f8221 */ /* 0x000fe20000010000 */
[----:B------:R-:W-:Y:S02]  /*3010*/  ISETP.NE.AND P0, PT, R22, UR4, PT ;  /* 0x0000000416007c0c */ /* 0x000fe4000bf05270 */
[----:B---3--:R-:W-:Y:S01]  /*3020*/  @!P2 FADD.FTZ R14, R14, R16 ;  /* 0x000000100e0ea221 */ /* 0x008fe20000010000 */
[----:B------:R-:W-:-:S10]  /*3030*/  @!P2 FADD.FTZ R15, R15, R17 ;  /* 0x000000110f0fa221 */ /* 0x000fd40000010000 */
[----:B------:R-:W-:Y:S05]  /*3040*/  @P0 BRA `(.L_x_51) ;  /* 0xfffffffc00140947 */ /* 0x000fea000383ffff */
[----:B------:R-:W-:-:S07]  /*3050*/  MOV R24, R22 ;  /* 0x0000001600187202 */ /* 0x000fce0000000f00 */
.L_x_50:
[----:B0-----:R-:W-:-:S13]  /*3060*/  LOP3.LUT P0, R16, R29, 0x7, RZ, 0xc0, !PT ;  /* 0x000000071d107812 */ /* 0x001fda000780c0ff */
[----:B------:R-:W-:Y:S05]  /*3070*/  @!P0 BRA `(.L_x_47) ;  /* 0x0000000000f08947 */ /* 0x000fea0003800000 */
[----:B------:R-:W-:Y:S02]  /*3080*/  IADD3 R16, PT, PT, R16, -0x1, RZ ;  /* 0xffffffff10107810 */ /* 0x000fe40007ffe0ff */
[----:B------:R-:W-:Y:S02]  /*3090*/  LOP3.LUT P0, R25, R29, 0x3, RZ, 0xc0, !PT ;  /* 0x000000031d197812 */ /* 0x000fe4000780c0ff */
[----:B------:R-:W-:-:S13]  /*30a0*/  ISETP.GE.U32.AND P2, PT, R16, 0x3, PT ;  /* 0x000000031000780c */ /* 0x000fda0003f46070 */
[----:B------:R-:W-:Y:S05]  /*30b0*/  @!P2 BRA `(.L_x_52) ;  /* 0x000000000070a947 */ /* 0x000fea0003800000 */
[C---:B------:R-:W-:Y:S02]  /*30c0*/  IADD3 R16, PT, PT, R24.reuse, 0x1, RZ ;  /* 0x0000000118107810 */ /* 0x040fe40007ffe0ff */
[CC--:B------:R-:W-:Y:S02]  /*30d0*/  ISETP.EQ.OR P2, PT, R24.reuse, R3.reuse, P1 ;  /* 0x000000031800720c */ /* 0x0c0fe40000f42670 */
[----:B------:R-:W-:Y:S02]  /*30e0*/  IADD3 R18, PT, PT, R24, 0x2, RZ ;  /* 0x0000000218127810 */ /* 0x000fe40007ffe0ff */
[-C--:B------:R-:W-:Y:S02]  /*30f0*/  ISETP.EQ.OR P3, PT, R16, R3.reuse, P1 ;  /* 0x000000031000720c */ /* 0x080fe40000f62670 */
[----:B-1----:R-:W-:Y:S02]  /*3100*/  IADD3 R20, PT, PT, R24, 0x3, RZ ;  /* 0x0000000318147810 */ /* 0x002fe40007ffe0ff */
[----:B------:R-:W-:-:S02]  /*3110*/  ISETP.EQ.OR P4, PT, R18, R3, P1 ;  /* 0x000000031200720c */ /* 0x000fc40000f82670 */
[----:B------:R-:W-:-:S03]  /*3120*/  ISETP.EQ.OR P5, PT, R20, R3, P1 ;  /* 0x000000031400720c */ /* 0x000fc60000fa2670 */
[----:B------:R-:W-:-:S04]  /*3130*/  @!P2 IMAD R17, R24, R28, R5 ;  /* 0x0000001c1811a224 */ /* 0x000fc800078e0205 */
[----:B------:R-:W-:Y:S02]  /*3140*/  @!P3 IMAD R19, R16, R28, R5 ;  /* 0x0000001c1013b224 */ /* 0x000fe400078e0205 */
[----:B------:R-:W-:-:S04]  /*3150*/  @!P2 IMAD.WIDE.U32 R16, R17, 0x8, R56 ;  /* 0x000000081110a825 */ /* 0x000fc800078e0038 */
[-C--:B------:R-:W-:Y:S02]  /*3160*/  @!P4 IMAD R21, R18, R28.reuse, R5 ;  /* 0x0000001c1215c224 */ /* 0x080fe400078e0205 */
[----:B------:R-:W-:Y:S01]  /*3170*/  @!P3 IMAD.WIDE.U32 R18, R19, 0x8, R56 ;  /* 0x000000081312b825 */ /* 0x000fe200078e0038 */
[----:B------:R-:W2:Y:S03]  /*3180*/  @!P2 LDG.E.64 R16, desc[UR6][R16.64] ;  /* 0x000000061010a981 */ /* 0x000ea6000c1e1b00 */
[----:B------:R-:W-:Y:S02]  /*3190*/  @!P5 IMAD R23, R20, R28, R5 ;  /* 0x0000001c1417d224 */ /* 0x000fe400078e0205 */
[--C-:B------:R-:W-:Y:S01]  /*31a0*/  @!P4 IMAD.WIDE.U32 R20, R21, 0x8, R56.reuse ;  /* 0x000000081514c825 */ /* 0x100fe200078e0038 */
[----:B------:R-:W3:Y:S03]  /*31b0*/  @!P3 LDG.E.64 R18, desc[UR6][R18.64] ;  /* 0x000000061212b981 */ /* 0x000ee6000c1e1b00 */
[----:B------:R-:W-:-:S02]  /*31c0*/  @!P5 IMAD.WIDE.U32 R22, R23, 0x8, R56 ;  /* 0x000000081716d825 */ /* 0x000fc400078e0038 */
[----:B------:R-:W4:Y:S04]  /*31d0*/  @!P4 LDG.E.64 R20, desc[UR6][R20.64] ;  /* 0x000000061414c981 */ /* 0x000f28000c1e1b00 */
[----:B------:R-:W5:Y:S01]  /*31e0*/  @!P5 LDG.E.64 R22, desc[UR6][R22.64] ;  /* 0x000000061616d981 */ /* 0x000f62000c1e1b00 */
[----:B------:R-:W-:Y:S01]  /*31f0*/  IADD3 R24, PT, PT, R24, 0x4, RZ ;  /* 0x0000000418187810 */ /* 0x000fe20007ffe0ff */
[----:B--2---:R-:W-:Y:S01]  /*3200*/  @!P2 FADD.FTZ R14, R14, R16 ;  /* 0x000000100e0ea221 */ /* 0x004fe20000010000 */
[----:B------:R-:W-:-:S03]  /*3210*/  @!P2 FADD.FTZ R15, R15, R17 ;  /* 0x000000110f0fa221 */ /* 0x000fc60000010000 */
[----:B---3--:R-:W-:Y:S01]  /*3220*/  @!P3 FADD.FTZ R14, R14, R18 ;  /* 0x000000120e0eb221 */ /* 0x008fe20000010000 */
[----:B------:R-:W-:-:S03]  /*3230*/  @!P3 FADD.FTZ R15, R15, R19 ;  /* 0x000000130f0fb221 */ /* 0x000fc60000010000 */
[----:B----4-:R-:W-:Y:S01]  /*3240*/  @!P4 FADD.FTZ R14, R14, R20 ;  /* 0x000000140e0ec221 */ /* 0x010fe20000010000 */
[----:B------:R-:W-:-:S03]  /*3250*/  @!P4 FADD.FTZ R15, R15, R21 ;  /* 0x000000150f0fc221 */ /* 0x000fc60000010000 */
[----:B-----5:R-:W-:Y:S01]  /*3260*/  @!P5 FADD.FTZ R14, R14, R22 ;  /* 0x000000160e0ed221 */ /* 0x020fe20000010000 */
[----:B------:R-:W-:-:S07]  /*3270*/  @!P5 FADD.FTZ R15, R15, R23 ;  /* 0x000000170f0fd221 */ /* 0x000fce0000010000 */
.L_x_52:
[----:B------:R-:W-:Y:S05]  /*3280*/  @!P0 BRA `(.L_x_47) ;  /* 0x00000000006c8947 */ /* 0x000fea0003800000 */
[----:B------:R-:W-:Y:S02]  /*3290*/  ISETP.NE.AND P0, PT, R25, 0x1, PT ;  /* 0x000000011900780c */ /* 0x000fe40003f05270 */
[----:B------:R-:W-:-:S11]  /*32a0*/  LOP3.LUT R29, R29, 0x1, RZ, 0xc0, !PT ;  /* 0x000000011d1d7812 */ /* 0x000fd600078ec0ff */
[----:B------:R-:W-:Y:S05]  /*32b0*/  @!P0 BRA `(.L_x_53) ;  /* 0x0000000000388947 */ /* 0x000fea0003800000 */
[C---:B------:R-:W-:Y:S02]  /*32c0*/  IADD3 R16, PT, PT, R24.reuse, 0x1, RZ ;  /* 0x0000000118107810 */ /* 0x040fe40007ffe0ff */
[-C--:B------:R-:W-:Y:S02]  /*32d0*/  ISETP.EQ.OR P2, PT, R24, R3.reuse, P1 ;  /* 0x000000031800720c */ /* 0x080fe40000f42670 */
[----:B------:R-:W-:-:S11]  /*32e0*/  ISETP.EQ.OR P0, PT, R16, R3, P1 ;  /* 0x000000031000720c */ /* 0x000fd60000f02670 */
[-CC-:B------:R-:W-:Y:S02]  /*32f0*/  @!P2 IMAD R17, R24, R28.reuse, R5.reuse ;  /* 0x0000001c1811a224 */ /* 0x180fe400078e0205 */
[----:B------:R-:W-:Y:S02]  /*3300*/  @!P0 IMAD R19, R16, R28, R5 ;  /* 0x0000001c10138224 */ /* 0x000fe400078e0205 */
[----:B------:R-:W-:-:S04]  /*3310*/  @!P2 IMAD.WIDE.U32 R16, R17, 0x8, R56 ;  /* 0x000000081110a825 */ /* 0x000fc800078e0038 */
[----:B------:R-:W-:Y:S02]  /*3320*/  @!P0 IMAD.WIDE.U32 R18, R19, 0x8, R56 ;  /* 0x0000000813128825 */ /* 0x000fe400078e0038 */
[----:B------:R-:W2:Y:S04]  /*3330*/  @!P2 LDG.E.64 R16, desc[UR6][R16.64] ;  /* 0x000000061010a981 */ /* 0x000ea8000c1e1b00 */
[----:B------:R-:W3:Y:S01]  /*3340*/  @!P0 LDG.E.64 R18, desc[UR6][R18.64] ;  /* 0x0000000612128981 */ /* 0x000ee2000c1e1b00 */
[----:B------:R-:W-:Y:S01]  /*3350*/  IADD3 R24, PT, PT, R24, 0x2, RZ ;  /* 0x0000000218187810 */ /* 0x000fe20007ffe0ff */
[----:B--2---:R-:W-:Y:S01]  /*3360*/  @!P2 FADD.FTZ R14, R14, R16 ;  /* 0x000000100e0ea221 */ /* 0x004fe20000010000 */
[----:B------:R-:W-:-:S03]  /*3370*/  @!P2 FADD.FTZ R15, R15, R17 ;  /* 0x000000110f0fa221 */ /* 0x000fc60000010000 */
[----:B---3--:R-:W-:Y:S01]  /*3380*/  @!P0 FADD.FTZ R14, R14, R18 ;  /* 0x000000120e0e8221 */ /* 0x008fe20000010000 */
[----:B------:R-:W-:-:S07]  /*3390*/  @!P0 FADD.FTZ R15, R15, R19 ;  /* 0x000000130f0f8221 */ /* 0x000fce0000010000 */
.L_x_53:
[----:B------:R-:W-:Y:S01]  /*33a0*/  ISETP.EQ.OR P0, PT, R24, R3, P1 ;  /* 0x000000031800720c */ /* 0x000fe20000f02670 */
[----:B------:R-:W-:Y:S03]  /*33b0*/  BSSY.RECONVERGENT B0, `(.L_x_47) ;  /* 0x0000008000007945 */ /* 0x000fe60003800200 */
[----:B------:R-:W-:-:S13]  /*33c0*/  ISETP.NE.U32.OR P0, PT, R29, 0x1, P0 ;  /* 0x000000011d00780c */ /* 0x000fda0000705470 */
[----:B------:R-:W-:Y:S05]  /*33d0*/  @P0 BRA `(.L_x_54) ;  /* 0x0000000000140947 */ /* 0x000fea0003800000 */
[----:B------:R-:W-:-:S04]  /*33e0*/  IMAD R5, R28, R24, R5 ;  /* 0x000000181c057224 */ /* 0x000fc800078e0205 */
[----:B------:R-:W-:-:S06]  /*33f0*/  IMAD.WIDE.U32 R56, R5, 0x8, R56 ;  /* 0x0000000805387825 */ /* 0x000fcc00078e0038 */
[----:B------:R-:W2:Y:S02]  /*3400*/  LDG.E.64 R56, desc[UR6][R56.64] ;  /* 0x0000000638387981 */ /* 0x000ea4000c1e1b00 */
[----:B--2---:R-:W-:Y:S01]  /*3410*/  FADD.FTZ R14, R14, R56 ;  /* 0x000000380e0e7221 */ /* 0x004fe20000010000 */
[----:B------:R-:W-:-:S07]  /*3420*/  FADD.FTZ R15, R15, R57 ;  /* 0x000000390f0f7221 */ /* 0x000fce0000010000 */
.L_x_54:
[----:B------:R-:W-:Y:S05]  /*3430*/  BSYNC.RECONVERGENT B0 ;  /* 0x0000000000007941 */ /* 0x000fea0003800200 */
.L_x_47:
[----:B------:R-:W5:Y:S01]  /*3440*/  S2UR UR5, SR_CgaCtaId ;  /* 0x00000000000579c3 */ /* 0x000f620000008800 */
[----:B------:R-:W-:Y:S01]  /*3450*/  UMOV UR4, 0x400 ;  /* 0x0000040000047882 */ /* 0x000fe20000000000 */
[----:B----4-:R-:W-:Y:S02]  /*3460*/  SHF.L.U32 R19, R36, 0x10, RZ ;  /* 0x0000001024137819 */ /* 0x010fe400000006ff */
[----:B------:R-:W-:Y:S02]  /*3470*/  SHF.L.U32 R21, R44, 0x10, RZ ;  /* 0x000000102c157819 */ /* 0x000fe400000006ff */
[----:B------:R-:W-:-:S03]  /*3480*/  SHF.L.U32 R35, R35, 0x10, RZ ;  /* 0x0000001023237819 */ /* 0x000fc600000006ff */
[----:B------:R-:W-:-:S04]  /*3490*/  FADD.FTZ R21, -R8, R21 ;  /* 0x0000001508157221 */ /* 0x000fc80000010100 */
[----:B------:R-:W-:Y:S01]  /*34a0*/  FMUL.FTZ R18, R21, R46 ;  /* 0x0000002e15127220 */ /* 0x000fe20000410000 */
[----:B-----5:R-:W-:Y:S01]  /*34b0*/  ULEA UR4, UR5, UR4, 0x18 ;  /* 0x0000000405047291 */ /* 0x020fe2000f8ec0ff */
[----:B------:R-:W4:Y:S08]  /*34c0*/  LDCU.U8 UR5, c[0x0][0x414] ;  /* 0x00008280ff0577ac */ /* 0x000f300008000000 */
[----:B------:R0:W-:Y:S01]  /*34d0*/  @!P1 STS.64 [UR4+0x98], R14 ;  /* 0x0000980eff009988 */ /* 0x0001e20008000a04 */
[----:B------:R-:W-:Y:S01]  /*34e0*/  BAR.SYNC.DEFER_BLOCKING 0x0 ;  /* 0x0000000000007b1d */ /* 0x000fe20000010000 */
[----:B0--3--:R-:W-:Y:S01]  /*34f0*/  SHF.L.U32 R14, R45, 0x10, RZ ;  /* 0x000000102d0e7819 */ /* 0x009fe200000006ff */
[----:B----4-:R-:W-:-:S04]  /*3500*/  UISETP.NE.AND UP0, UPT, UR5, URZ, UPT ;  /* 0x000000ff0500728c */ /* 0x010fc8000bf05270 */
[----:B--2---:R-:W0:Y:S01]  /*3510*/  LDS.64 R16, [UR4+0x98] ;  /* 0x00009804ff107984 */ /* 0x004e220008000a00 */
[----:B------:R-:W0:Y:S02]  /*3520*/  LDCU UR4, c[0x0][0x42c] ;  /* 0x00008580ff0477ac */ /* 0x000e240008000800 */
[----:B0-----:R-:W-:Y:S01]  /*3530*/  FMUL.FTZ R5, R16, UR4 ;  /* 0x0000000410057c20 */ /* 0x001fe20008410000 */
[----:B------:R-:W-:Y:S01]  /*3540*/  FMUL.FTZ R16, R17, UR4 ;  /* 0x0000000411107c20 */ /* 0x000fe20008410000 */
[----:B------:R-:W-:-:S04]  /*3550*/  FADD.FTZ R17, -R8, R19 ;  /* 0x0000001308117221 */ /* 0x000fc80000010100 */
[----:B------:R-:W-:Y:S01]  /*3560*/  FMUL.FTZ R17, R17, R46 ;  /* 0x0000002e11117220 */ /* 0x000fe20000410000 */
[----:B------:R-:W-:Y:S06]  /*3570*/  BRA.U !UP0, `(.L_x_55) ;  /* 0x0000000108487547 */ /* 0x000fec000b800000 */
[----:B------:R-:W-:Y:S01]  /*3580*/  FFMA.FTZ R15, R12, R17, R10 ;  /* 0x000000110c0f7223 */ /* 0x000fe2000001000a */
[----:B------:R-:W-:-:S03]  /*3590*/  FFMA.FTZ R19, R13, R18, R11 ;  /* 0x000000120d137223 */ /* 0x000fc6000001000b */
[----:B-1----:R-:W-:Y:S01]  /*35a0*/  FMUL.FTZ R20, R15, -1.4426950216293334961 ;  /* 0xbfb8aa3b0f147820 */ /* 0x002fe20000410000 */
[----:B------:R-:W-:-:S05]  /*35b0*/  FMUL.FTZ R23, R19, -1.4426950216293334961 ;  /* 0xbfb8aa3b13177820 */ /* 0x000fca0000410000 */
[----:B------:R-:W0:Y:S04]  /*35c0*/  MUFU.EX2 R20, R20 ;  /* 0x0000001400147308 */ /* 0x000e280000000800 */
[----:B------:R-:W1:Y:S01]  /*35d0*/  MUFU.EX2 R23, R23 ;  /* 0x0000001700177308 */ /* 0x000e620000000800 */
[----:B0-----:R-:W-:Y:S01]  /*35e0*/  FADD.FTZ R21, R20, 1 ;  /* 0x3f80000014157421 */ /* 0x001fe20000010000 */
[----:B-1----:R-:W-:-:S03]  /*35f0*/  FADD.FTZ R24, R23, 1 ;  /* 0x3f80000017187421 */ /* 0x002fc60000010000 */
        /* <DEDUP_REMOVED lines=10> */
.L_x_55:
[----:B------:R-:W0:Y:S01]  /*36a0*/  LDCU UR4, c[0x0][0x41c] ;  /* 0x00008380ff0477ac */ /* 0x000e220008000800 */
[----:B------:R-:W-:Y:S01]  /*36b0*/  SHF.R.U32.HI R2, RZ, 0x4, R2 ;  /* 0x00000004ff027819 */ /* 0x000fe20000011602 */
[----:B------:R-:W-:Y:S01]  /*36c0*/  BSSY.RECONVERGENT B0, `(.L_x_56) ;  /* 0x000003b000007945 */ /* 0x000fe20003800200 */
[----:B------:R-:W-:Y:S01]  /*36d0*/  SHF.L.U32 R25, R4, 0x10, RZ ;  /* 0x0000001004197819 */ /* 0x000fe200000006ff */
[----:B------:R-:W2:Y:S01]  /*36e0*/  LDCU.64 UR8, c[0x0][0x400] ;  /* 0x00008000ff0877ac */ /* 0x000ea20008000a00 */
[----:B------:R-:W-:Y:S02]  /*36f0*/  SHF.L.U32 R15, R34, 0x10, RZ ;  /* 0x00000010220f7819 */ /* 0x000fe400000006ff */
[----:B------:R-:W-:Y:S01]  /*3700*/  SHF.L.U32 R19, R42, 0x10, RZ ;  /* 0x000000102a137819 */ /* 0x000fe200000006ff */
[----:B------:R-:W-:Y:S01]  /*3710*/  FADD.FTZ R25, -R8, R25 ;  /* 0x0000001908197221 */ /* 0x000fe20000010100 */
[----:B------:R-:W-:Y:S01]  /*3720*/  SHF.L.U32 R21, R32, 0x10, RZ ;  /* 0x0000001020157819 */ /* 0x000fe200000006ff */
[----:B------:R-:W-:Y:S01]  /*3730*/  FADD.FTZ R15, -R8, R15 ;  /* 0x0000000f080f7221 */ /* 0x000fe20000010100 */
[----:B------:R-:W-:Y:S01]  /*3740*/  SHF.L.U32 R23, R40, 0x10, RZ ;  /* 0x0000001028177819 */ /* 0x000fe200000006ff */
[C---:B------:R-:W-:Y:S01]  /*3750*/  FADD.FTZ R19, -R8.reuse, R19 ;  /* 0x0000001308137221 */ /* 0x040fe20000010100 */
[----:B------:R-:W-:Y:S01]  /*3760*/  SHF.L.U32 R9, R9, 0x10, RZ ;  /* 0x0000001009097819 */ /* 0x000fe200000006ff */
[C---:B------:R-:W-:Y:S01]  /*3770*/  FADD.FTZ R21, -R8.reuse, R21 ;  /* 0x0000001508157221 */ /* 0x040fe20000010100 */
[-C--:B------:R-:W-:Y:S01]  /*3780*/  FMUL.FTZ R27, R15, R46.reuse ;  /* 0x0000002e0f1b7220 */ /* 0x080fe20000410000 */
[----:B------:R-:W-:Y:S01]  /*3790*/  FADD.FTZ R23, -R8, R23 ;  /* 0x0000001708177221 */ /* 0x000fe20000010100 */
[----:B------:R-:W-:Y:S01]  /*37a0*/  FMUL.FTZ R32, R19, R46 ;  /* 0x0000002e13207220 */ /* 0x000fe20000410000 */
[----:B0-----:R-:W-:-:S02]  /*37b0*/  IMAD R29, R3, UR4, R2 ;  /* 0x00000004031d7c24 */ /* 0x001fc4000f8e0202 */
[----:B------:R-:W-:Y:S01]  /*37c0*/  FADD.FTZ R9, -R8, R9 ;  /* 0x0000000908097221 */ /* 0x000fe20000010100 */
[--C-:B------:R-:W-:Y:S01]  /*37d0*/  FFMA.FTZ R2, R5, R18, R16.reuse ;  /* 0x0000001205027223 */ /* 0x100fe20000010010 */
[-C--:B------:R-:W-:Y:S01]  /*37e0*/  FMUL.FTZ R19, R21, R46.reuse ;  /* 0x0000002e15137220 */ /* 0x080fe20000410000 */
[-C--:B-1----:R-:W-:Y:S01]  /*37f0*/  FMUL.FTZ R20, R23, R46.reuse ;  /* 0x0000002e17147220 */ /* 0x082fe20000410000 */
[----:B--2---:R-:W-:Y:S01]  /*3800*/  ISETP.GE.U32.AND P0, PT, R29, UR8, PT ;  /* 0x000000081d007c0c */ /* 0x004fe2000bf06070 */
[-C--:B------:R-:W-:Y:S01]  /*3810*/  FMUL.FTZ R15, R25, R46.reuse ;  /* 0x0000002e190f7220 */ /* 0x080fe20000410000 */
[----:B------:R-:W-:Y:S01]  /*3820*/  SHF.R.S32.HI R4, RZ, 0x1f, R29 ;  /* 0x0000001fff047819 */ /* 0x000fe2000001141d */
[----:B------:R-:W-:Y:S01]  /*3830*/  FMUL.FTZ R9, R9, R46 ;  /* 0x0000002e09097220 */ /* 0x000fe20000410000 */
[----:B------:R-:W-:Y:S01]  /*3840*/  IADD3 R24, PT, PT, R29, 0x20, RZ ;  /* 0x000000201d187810 */ /* 0x000fe20007ffe0ff */
[C-C-:B------:R-:W-:Y:S01]  /*3850*/  FFMA.FTZ R3, R5.reuse, R17, R16.reuse ;  /* 0x0000001105037223 */ /* 0x140fe20000010010 */
[----:B------:R-:W-:Y:S01]  /*3860*/  ISETP.GE.AND.EX P1, PT, R4, UR9, PT, P0 ;  /* 0x0000000904007c0c */ /* 0x000fe2000bf26300 */
[--C-:B------:R-:W-:Y:S01]  /*3870*/  FFMA.FTZ R25, R5, R27, R16.reuse ;  /* 0x0000001b05197223 */ /* 0x100fe20000010010 */
[----:B------:R-:W-:Y:S01]  /*3880*/  IADD3 R18, PT, PT, R29, 0x40, RZ ;  /* 0x000000401d127810 */ /* 0x000fe20007ffe0ff */
[--C-:B------:R-:W-:Y:S01]  /*3890*/  FFMA.FTZ R30, R5, R32, R16.reuse ;  /* 0x00000020051e7223 */ /* 0x100fe20000010010 */
[----:B------:R-:W-:Y:S01]  /*38a0*/  IADD3 R8, PT, PT, R29, 0x60, RZ ;  /* 0x000000601d087810 */ /* 0x000fe20007ffe0ff */
[C-C-:B------:R-:W-:Y:S01]  /*38b0*/  FFMA.FTZ R23, R5.reuse, R19, R16.reuse ;  /* 0x0000001305177223 */ /* 0x140fe20000010010 */
[----:B------:R-:W-:Y:S01]  /*38c0*/  ISETP.GE.U32.AND P2, PT, R24, UR8, PT ;  /* 0x0000000818007c0c */ /* 0x000fe2000bf46070 */
[C-C-:B------:R-:W-:Y:S01]  /*38d0*/  FFMA.FTZ R22, R5.reuse, R20, R16.reuse ;  /* 0x0000001405167223 */ /* 0x140fe20000010010 */
[----:B------:R-:W-:Y:S01]  /*38e0*/  ISETP.GE.U32.AND P3, PT, R18, UR8, PT ;  /* 0x0000000812007c0c */ /* 0x000fe2000bf66070 */
[C---:B------:R-:W-:Y:S01]  /*38f0*/  FFMA.FTZ R17, R5.reuse, R15, R16 ;  /* 0x0000000f05117223 */ /* 0x040fe20000010010 */
[----:B------:R-:W-:Y:S01]  /*3900*/  SHF.R.S32.HI R26, RZ, 0x1f, R24 ;  /* 0x0000001fff1a7819 */ /* 0x000fe20000011418 */
[----:B------:R-:W-:Y:S01]  /*3910*/  FFMA.FTZ R16, R5, R9, R16 ;  /* 0x0000000905107223 */ /* 0x000fe20000010010 */
[----:B------:R-:W-:Y:S01]  /*3920*/  SHF.R.S32.HI R21, RZ, 0x1f, R18 ;  /* 0x0000001fff157819 */ /* 0x000fe20000011412 */
[----:B------:R-:W-:Y:S01]  /*3930*/  FFMA.FTZ R35, R12, R35, -R3 ;  /* 0x000000230c237223 */ /* 0x000fe20000010803 */
[----:B------:R-:W-:Y:S01]  /*3940*/  ISETP.GE.U32.AND P0, PT, R8, UR8, PT ;  /* 0x0000000808007c0c */ /* 0x000fe2000bf06070 */
[----:B------:R-:W-:Y:S01]  /*3950*/  FFMA.FTZ R5, R13, R14, -R2 ;  /* 0x0000000e0d057223 */ /* 0x000fe20000010802 */
[----:B------:R-:W-:-:S02]  /*3960*/  ISETP.GE.AND.EX P2, PT, R26, UR9, PT, P2 ;  /* 0x000000091a007c0c */ /* 0x000fc4000bf46320 */
[----:B------:R-:W-:Y:S01]  /*3970*/  ISETP.GE.AND.EX P3, PT, R21, UR9, PT, P3 ;  /* 0x0000000915007c0c */ /* 0x000fe2000bf66330 */
[----:B------:R-:W-:-:S12]  /*3980*/  @P1 BRA `(.L_x_57) ;  /* 0x0000000000381947 */ /* 0x000fd80003800000 */
[----:B------:R-:W0:Y:S01]  /*3990*/  LDCU.64 UR10, c[0x0][0x3f8] ;  /* 0x00007f00ff0a77ac */ /* 0x000e220008000a00 */
[----:B------:R-:W-:Y:S01]  /*39a0*/  MOV R2, R48 ;  /* 0x0000003000027202 */ /* 0x000fe20000000f00 */
[-C--:B------:R-:W-:Y:S01]  /*39b0*/  FMUL.FTZ R35, R35, R46.reuse ;  /* 0x0000002e23237220 */ /* 0x080fe20000410000 */
[----:B------:R-:W-:Y:S01]  /*39c0*/  MOV R3, R51 ;  /* 0x0000003300037202 */ /* 0x000fe20000000f00 */
[----:B------:R-:W1:Y:S01]  /*39d0*/  LDCU.64 UR4, c[0x0][0x380] ;  /* 0x00007000ff0477ac */ /* 0x000e620008000a00 */
[----:B------:R-:W-:Y:S01]  /*39e0*/  FMUL.FTZ R14, R5, R46 ;  /* 0x0000002e050e7220 */ /* 0x000fe20000410000 */
[----:B0-----:R-:W-:Y:S02]  /*39f0*/  IMAD R4, R4, UR10, RZ ;  /* 0x0000000a04047c24 */ /* 0x001fe4000f8e02ff */
[----:B------:R-:W-:-:S04]  /*3a00*/  IMAD.WIDE.U32 R2, R29, UR10, R2 ;  /* 0x0000000a1d027c25 */ /* 0x000fc8000f8e0002 */
[----:B------:R-:W-:Y:S01]  /*3a10*/  IMAD R29, R29, UR11, R4 ;  /* 0x0000000b1d1d7c24 */ /* 0x000fe2000f8e0204 */
[----:B-1----:R-:W-:-:S04]  /*3a20*/  LEA R4, P1, R2, UR4, 0x1 ;  /* 0x0000000402047c11 */ /* 0x002fc8000f8208ff */
[----:B------:R-:W-:Y:S02]  /*3a30*/  IADD3 R29, PT, PT, R3, R29, RZ ;  /* 0x0000001d031d7210 */ /* 0x000fe40007ffe0ff */
[----:B------:R-:W-:Y:S02]  /*3a40*/  F2FP.BF16.F32.PACK_AB R3, R14, R35 ;  /* 0x000000230e03723e */ /* 0x000fe400000010ff */
[----:B------:R-:W-:-:S05]  /*3a50*/  LEA.HI.X R5, R2, UR5, R29, 0x1, P1 ;  /* 0x0000000502057c11 */ /* 0x000fca00088f0c1d */
[----:B------:R0:W-:Y:S02]  /*3a60*/  STG.E desc[UR6][R4.64], R3 ;  /* 0x0000000304007986 */ /* 0x0001e4000c101906 */
.L_x_57:
[----:B------:R-:W-:Y:S05]  /*3a70*/  BSYNC.RECONVERGENT B0 ;  /* 0x0000000000007941 */ /* 0x000fea0003800200 */
.L_x_56:
[----:B------:R-:W-:Y:S02]  /*3a80*/  SHF.L.U32 R33, R33, 0x10, RZ ;  /* 0x0000001021217819 */ /* 0x000fe400000006ff */
[----:B------:R-:W-:Y:S01]  /*3a90*/  SHF.L.U32 R43, R43, 0x10, RZ ;  /* 0x000000102b2b7819 */ /* 0x000fe200000006ff */
[----:B------:R-:W-:Y:S06]  /*3aa0*/  BRA.U !UP0, `(.L_x_58) ;  /* 0x0000000108487547 */ /* 0x000fec000b800000 */
[----:B------:R-:W-:Y:S01]  /*3ab0*/  FFMA.FTZ R32, R13, R32, R11 ;  /* 0x000000200d207223 */ /* 0x000fe2000001000b */
[----:B------:R-:W-:-:S03]  /*3ac0*/  FFMA.FTZ R27, R12, R27, R10 ;  /* 0x0000001b0c1b7223 */ /* 0x000fc6000001000a */
[----:B0-----:R-:W-:Y:S01]  /*3ad0*/  FMUL.FTZ R5, R32, -1.4426950216293334961 ;  /* 0xbfb8aa3b20057820 */ /* 0x001fe20000410000 */
        /* <DEDUP_REMOVED lines=15> */
.L_x_58:
[----:B------:R-:W-:Y:S01]  /*3bd0*/  BSSY.RECONVERGENT B0, `(.L_x_59) ;  /* 0x0000012000007945 */ /* 0x000fe20003800200 */
[----:B------:R-:W-:Y:S01]  /*3be0*/  FFMA.FTZ R25, R12, R33, -R25 ;  /* 0x000000210c197223 */ /* 0x000fe20000010819 */
[----:B------:R-:W-:Y:S02]  /*3bf0*/  FFMA.FTZ R43, R13, R43, -R30 ;  /* 0x0000002b0d2b7223 */ /* 0x000fe4000001081e */
[----:B------:R-:W-:Y:S05]  /*3c00*/  @P2 BRA `(.L_x_60) ;  /* 0x0000000000382947 */ /* 0x000fea0003800000 */
[----:B------:R-:W1:Y:S01]  /*3c10*/  LDCU.64 UR4, c[0x0][0x3f8] ;  /* 0x00007f00ff0477ac */ /* 0x000e620008000a00 */
[----:B------:R-:W-:Y:S01]  /*3c20*/  MOV R2, R48 ;  /* 0x0000003000027202 */ /* 0x000fe20000000f00 */
[-C--:B------:R-:W-:Y:S01]  /*3c30*/  FMUL.FTZ R25, R25, R46.reuse ;  /* 0x0000002e19197220 */ /* 0x080fe20000410000 */
[----:B0-----:R-:W-:Y:S01]  /*3c40*/  MOV R3, R51 ;  /* 0x0000003300037202 */ /* 0x001fe20000000f00 */
[----:B------:R-:W0:Y:S01]  /*3c50*/  LDCU.64 UR10, c[0x0][0x380] ;  /* 0x00007000ff0a77ac */ /* 0x000e220008000a00 */
[----:B------:R-:W-:Y:S01]  /*3c60*/  FMUL.FTZ R14, R43, R46 ;  /* 0x0000002e2b0e7220 */ /* 0x000fe20000410000 */
[----:B-1----:R-:W-:Y:S02]  /*3c70*/  IMAD R5, R26, UR4, RZ ;  /* 0x000000041a057c24 */ /* 0x002fe4000f8e02ff */
[----:B------:R-:W-:-:S04]  /*3c80*/  IMAD.WIDE.U32 R2, R24, UR4, R2 ;  /* 0x0000000418027c25 */ /* 0x000fc8000f8e0002 */
[----:B------:R-:W-:Y:S01]  /*3c90*/  IMAD R5, R24, UR5, R5 ;  /* 0x0000000518057c24 */ /* 0x000fe2000f8e0205 */
[----:B0-----:R-:W-:-:S04]  /*3ca0*/  LEA R4, P1, R2, UR10, 0x1 ;  /* 0x0000000a02047c11 */ /* 0x001fc8000f8208ff */
[----:B------:R-:W-:Y:S02]  /*3cb0*/  IADD3 R5, PT, PT, R3, R5, RZ ;  /* 0x0000000503057210 */ /* 0x000fe40007ffe0ff */
[----:B------:R-:W-:Y:S02]  /*3cc0*/  F2FP.BF16.F32.PACK_AB R3, R14, R25 ;  /* 0x000000190e03723e */ /* 0x000fe400000010ff */
[----:B------:R-:W-:-:S05]  /*3cd0*/  LEA.HI.X R5, R2, UR11, R5, 0x1, P1 ;  /* 0x0000000b02057c11 */ /* 0x000fca00088f0c05 */
[----:B------:R1:W-:Y:S02]  /*3ce0*/  STG.E desc[UR6][R4.64], R3 ;  /* 0x0000000304007986 */ /* 0x0003e4000c101906 */
.L_x_60:
[----:B------:R-:W-:Y:S05]  /*3cf0*/  BSYNC.RECONVERGENT B0 ;  /* 0x0000000000007941 */ /* 0x000fea0003800200 */
.L_x_59:
[----:B------:R-:W-:Y:S02]  /*3d00*/  SHF.L.U32 R7, R7, 0x10, RZ ;  /* 0x0000001007077819 */ /* 0x000fe400000006ff */
[----:B------:R-:W-:Y:S01]  /*3d10*/  SHF.L.U32 R41, R41, 0x10, RZ ;  /* 0x0000001029297819 */ /* 0x000fe200000006ff */
[----:B------:R-:W-:Y:S06]  /*3d20*/  BRA.U !UP0, `(.L_x_61) ;  /* 0x0000000108487547 */ /* 0x000fec000b800000 */
[----:B------:R-:W-:Y:S01]  /*3d30*/  FFMA.FTZ R20, R13, R20, R11 ;  /* 0x000000140d147223 */ /* 0x000fe2000001000b */
[----:B------:R-:W-:-:S03]  /*3d40*/  FFMA.FTZ R19, R12, R19, R10 ;  /* 0x000000130c137223 */ /* 0x000fc6000001000a */
[----:B01----:R-:W-:Y:S01]  /*3d50*/  FMUL.FTZ R5, R20, -1.4426950216293334961 ;  /* 0xbfb8aa3b14057820 */ /* 0x003fe20000410000 */
        /* <DEDUP_REMOVED lines=15> */
.L_x_61:
[----:B------:R-:W-:Y:S01]  /*3e50*/  BSSY.RECONVERGENT B0, `(.L_x_62) ;  /* 0x0000012000007945 */ /* 0x000fe20003800200 */
[----:B------:R-:W-:Y:S01]  /*3e60*/  FFMA.FTZ R23, R12, R7, -R23 ;  /* 0x000000070c177223 */ /* 0x000fe20000010817 */
[----:B------:R-:W-:Y:S02]  /*3e70*/  FFMA.FTZ R7, R13, R41, -R22 ;  /* 0x000000290d077223 */ /* 0x000fe40000010816 */
[----:B------:R-:W-:Y:S05]  /*3e80*/  @P3 BRA `(.L_x_63) ;  /* 0x0000000000383947 */ /* 0x000fea0003800000 */
[----:B------:R-:W2:Y:S01]  /*3e90*/  LDCU.64 UR4, c[0x0][0x3f8] ;  /* 0x00007f00ff0477ac */ /* 0x000ea20008000a00 */
[----:B------:R-:W-:Y:S01]  /*3ea0*/  MOV R2, R48 ;  /* 0x0000003000027202 */ /* 0x000fe20000000f00 */
[-C--:B------:R-:W-:Y:S01]  /*3eb0*/  FMUL.FTZ R14, R23, R46.reuse ;  /* 0x0000002e170e7220 */ /* 0x080fe20000410000 */
[----:B01----:R-:W-:Y:S01]  /*3ec0*/  MOV R3, R51 ;  /* 0x0000003300037202 */ /* 0x003fe20000000f00 */
[----:B------:R-:W0:Y:S01]  /*3ed0*/  LDCU.64 UR10, c[0x0][0x380] ;  /* 0x00007000ff0a77ac */ /* 0x000e220008000a00 */
[----:B------:R-:W-:-:S05]  /*3ee0*/  FMUL.FTZ R7, R7, R46 ;  /* 0x0000002e07077220 */ /* 0x000fca0000410000 */
[----:B------:R-:W-:Y:S01]  /*3ef0*/  F2FP.BF16.F32.PACK_AB R7, R7, R14 ;  /* 0x0000000e0707723e */ /* 0x000fe200000010ff */
[----:B--2---:R-:W-:Y:S02]  /*3f00*/  IMAD R21, R21, UR4, RZ ;  /* 0x0000000415157c24 */ /* 0x004fe4000f8e02ff */
[----:B------:R-:W-:-:S04]  /*3f10*/  IMAD.WIDE.U32 R4, R18, UR4, R2 ;  /* 0x0000000412047c25 */ /* 0x000fc8000f8e0002 */
[----:B------:R-:W-:Y:S01]  /*3f20*/  IMAD R21, R18, UR5, R21 ;  /* 0x0000000512157c24 */ /* 0x000fe2000f8e0215 */
[----:B0-----:R-:W-:-:S04]  /*3f30*/  LEA R2, P1, R4, UR10, 0x1 ;  /* 0x0000000a04027c11 */ /* 0x001fc8000f8208ff */
[----:B------:R-:W-:-:S04]  /*3f40*/  IADD3 R21, PT, PT, R5, R21, RZ ;  /* 0x0000001505157210 */ /* 0x000fc80007ffe0ff */
[----:B------:R-:W-:-:S05]  /*3f50*/  LEA.HI.X R3, R4, UR11, R21, 0x1, P1 ;  /* 0x0000000b04037c11 */ /* 0x000fca00088f0c15 */
[----:B------:R2:W-:Y:S02]  /*3f60*/  STG.E desc[UR6][R2.64], R7 ;  /* 0x0000000702007986 */ /* 0x0005e4000c101906 */
.L_x_63:
[----:B------:R-:W-:Y:S05]  /*3f70*/  BSYNC.RECONVERGENT B0 ;  /* 0x0000000000007941 */ /* 0x000fea0003800200 */
.L_x_62:
[----:B------:R-:W-:Y:S02]  /*3f80*/  SHF.L.U32 R6, R6, 0x10, RZ ;  /* 0x0000001006067819 */ /* 0x000fe400000006ff */
[----:B------:R-:W-:Y:S02]  /*3f90*/  SHF.R.S32.HI R19, RZ, 0x1f, R8 ;  /* 0x0000001fff137819 */ /* 0x000fe40000011408 */
[----:B------:R-:W-:Y:S01]  /*3fa0*/  SHF.L.U32 R39, R39, 0x10, RZ ;  /* 0x0000001027277819 */ /* 0x000fe200000006ff */
[----:B------:R-:W-:Y:S06]  /*3fb0*/  BRA.U !UP0, `(.L_x_64) ;  /* 0x0000000108487547 */ /* 0x000fec000b800000 */
[----:B------:R-:W-:Y:S01]  /*3fc0*/  FFMA.FTZ R10, R12, R15, R10 ;  /* 0x0000000f0c0a7223 */ /* 0x000fe2000001000a */
[----:B------:R-:W-:-:S03]  /*3fd0*/  FFMA.FTZ R9, R13, R9, R11 ;  /* 0x000000090d097223 */ /* 0x000fc6000001000b */
[----:B--2---:R-:W-:Y:S01]  /*3fe0*/  FMUL.FTZ R2, R10, -1.4426950216293334961 ;  /* 0xbfb8aa3b0a027820 */ /* 0x004fe20000410000 */
[----:B01----:R-:W-:-:S05]  /*3ff0*/  FMUL.FTZ R4, R9, -1.4426950216293334961 ;  /* 0xbfb8aa3b09047820 */ /* 0x003fca0000410000 */
        /* <DEDUP_REMOVED lines=14> */
.L_x_64:
[----:B------:R-:W-:Y:S01]  /*40e0*/  ISETP.GE.AND.EX P0, PT, R19, UR9, PT, P0 ;  /* 0x0000000913007c0c */ /* 0x000fe2000bf06300 */
[----:B------:R-:W-:Y:S01]  /*40f0*/  FFMA.FTZ R17, R12, R6, -R17 ;  /* 0x000000060c117223 */ /* 0x000fe20000010811 */
[----:B------:R-:W-:Y:S01]  /*4100*/  FFMA.FTZ R13, R13, R39, -R16 ;  /* 0x000000270d0d7223 */ /* 0x000fe20000010810 */
[----:B------:R-:W-:Y:S02]  /*4110*/  BSSY.RECONVERGENT B0, `(.L_x_65) ;  /* 0x000000f000007945 */ /* 0x000fe40003800200 */
[-C--:B01----:R-:W-:Y:S01]  /*4120*/  FMUL.FTZ R5, R17, R46.reuse ;  /* 0x0000002e11057220 */ /* 0x083fe20000410000 */
[----:B------:R-:W-:-:S07]  /*4130*/  FMUL.FTZ R46, R13, R46 ;  /* 0x0000002e0d2e7220 */ /* 0x000fce0000410000 */
[----:B------:R-:W-:Y:S05]  /*4140*/  @P0 BRA `(.L_x_66) ;  /* 0x00000000002c0947 */ /* 0x000fea0003800000 */
[----:B------:R-:W0:Y:S01]  /*4150*/  LDCU.64 UR4, c[0x0][0x3f8] ;  /* 0x00007f00ff0477ac */ /* 0x000e220008000a00 */
[----:B------:R-:W-:Y:S02]  /*4160*/  MOV R49, R51 ;  /* 0x0000003300317202 */ /* 0x000fe40000000f00 */
[----:B------:R-:W-:Y:S01]  /*4170*/  F2FP.BF16.F32.PACK_AB R5, R46, R5 ;  /* 0x000000052e05723e */ /* 0x000fe200000010ff */
[----:B------:R-:W2:Y:S01]  /*4180*/  LDCU.64 UR8, c[0x0][0x380] ;  /* 0x00007000ff0877ac */ /* 0x000ea20008000a00 */
[----:B0-----:R-:W-:Y:S02]  /*4190*/  IMAD R19, R19, UR4, RZ ;  /* 0x0000000413137c24 */ /* 0x001fe4000f8e02ff */
[----:B------:R-:W-:-:S04]  /*41a0*/  IMAD.WIDE.U32 R48, R8, UR4, R48 ;  /* 0x0000000408307c25 */ /* 0x000fc8000f8e0030 */
[----:B------:R-:W-:Y:S01]  /*41b0*/  IMAD R19, R8, UR5, R19 ;  /* 0x0000000508137c24 */ /* 0x000fe2000f8e0213 */
[----:B--2---:R-:W-:-:S04]  /*41c0*/  LEA R2, P0, R48, UR8, 0x1 ;  /* 0x0000000830027c11 */ /* 0x004fc8000f8008ff */
[----:B------:R-:W-:-:S04]  /*41d0*/  IADD3 R19, PT, PT, R49, R19, RZ ;  /* 0x0000001331137210 */ /* 0x000fc80007ffe0ff */
[----:B------:R-:W-:-:S05]  /*41e0*/  LEA.HI.X R3, R48, UR9, R19, 0x1, P0 ;  /* 0x0000000930037c11 */ /* 0x000fca00080f0c13 */
[----:B------:R0:W-:Y:S02]  /*41f0*/  STG.E desc[UR6][R2.64], R5 ;  /* 0x0000000502007986 */ /* 0x0001e4000c101906 */
.L_x_66:
[----:B------:R-:W-:Y:S05]  /*4200*/  BSYNC.RECONVERGENT B0 ;  /* 0x0000000000007941 */ /* 0x000fea0003800200 */
.L_x_65:
[----:B------:R-:W1:Y:S01]  /*4210*/  LDCU UR4, c[0x0][0x410] ;  /* 0x00008200ff0477ac */ /* 0x000e620008000800 */
[----:B------:R-:W-:Y:S02]  /*4220*/  IADD3 R38, PT, PT, R28, R38, RZ ;  /* 0x000000261c267210 */ /* 0x000fe40007ffe0ff */
[----:B------:R-:W-:Y:S01]  /*4230*/  IADD3 R37, PT, PT, R37, 0x1, RZ ;  /* 0x0000000125257810 */ /* 0x000fe20007ffe0ff */
[----:B------:R-:W1:Y:S02]  /*4240*/  LDCU UR5, c[0x0][0x3e0] ;  /* 0x00007c00ff0577ac */ /* 0x000e640008000800 */
[----:B-1----:R-:W-:-:S06]  /*4250*/  UIMAD UR4, UR4, UR5, URZ ;  /* 0x00000005040472a4 */ /* 0x002fcc000f8e02ff */
[----:B------:R-:W-:-:S13]  /*4260*/  ISETP.GE.AND P0, PT, R38, UR4, PT ;  /* 0x0000000426007c0c */ /* 0x000fda000bf06270 */
[----:B------:R-:W-:Y:S05]  /*4270*/  @!P0 BRA `(.L_x_67) ;  /* 0xffffffbc008c8947 */ /* 0x000fea000383ffff */
.L_x_36:
[----:B------:R-:W1:Y:S01]  /*4280*/  S2R R9, SR_TID.X ;  /* 0x0000000000097919 */ /* 0x000e620000002100 */
[----:B------:R-:W3:Y:S01]  /*4290*/  LDC R4, c[0x0][0x370] ;  /* 0x0000dc00ff047b82 */ /* 0x000ee20000000800 */
[----:B------:R-:W-:Y:S07]  /*42a0*/  BSSY.RECONVERGENT B0, `(.L_x_68) ;  /* 0x000000e000007945 */ /* 0x000fee0003800200 */
[----:B--2---:R-:W2:Y:S08]  /*42b0*/  LDC R7, c[0x0][0x374] ;  /* 0x0000dd00ff077b82 */ /* 0x004eb00000000800 */
[----:B0-----:R-:W0:Y:S01]  /*42c0*/  LDC.64 R2, c[0x0][0x3c8] ;  /* 0x0000f200ff027b82 */ /* 0x001e220000000a00 */
[----:B---3--:R-:W-:-:S02]  /*42d0*/  ISETP.NE.AND P0, PT, R4, 0x1, PT ;  /* 0x000000010400780c */ /* 0x008fc40003f05270 */
[----:B-1----:R-:W-:Y:S02]  /*42e0*/  ISETP.NE.AND P1, PT, R9, RZ, PT ;  /* 0x000000ff0900720c */ /* 0x002fe40003f25270 */
[----:B--2---:R-:W-:-:S04]  /*42f0*/  SHF.L.U32 R0, R7, 0x1, RZ ;  /* 0x0000000107007819 */ /* 0x004fc800000006ff */
[----:B------:R-:W-:-:S05]  /*4300*/  SEL R5, R0, RZ, P0 ;  /* 0x000000ff00057207 */ /* 0x000fca0000000000 */
[----:B0-----:R-:W-:Y:S02]  /*4310*/  IMAD.WIDE.U32 R2, R5, 0x4, R2 ;  /* 0x0000000405027825 */ /* 0x001fe400078e0002 */
[----:B------:R-:W-:Y:S05]  /*4320*/  @P1 BRA `(.L_x_69) ;  /* 0x0000000000141947 */ /* 0x000fea0003800000 */
[----:B------:R-:W-:Y:S01]  /*4330*/  HFMA2 R5, -RZ, RZ, 0, 5.9604644775390625e-08 ;  /* 0x00000001ff057431 */ /* 0x000fe200000001ff */
[----:B------:R-:W-:Y:S06]  /*4340*/  MEMBAR.ALL.GPU ;  /* 0x0000000000007992 */ /* 0x000fec000000a000 */
[----:B------:R-:W-:-:S00]  /*4350*/  ERRBAR ;  /* 0x00000000000079ab */ /* 0x000fc00000000000 */
[----:B------:R-:W-:Y:S06]  /*4360*/  CGAERRBAR ;  /* 0x00000000000075ab */ /* 0x000fec0000000000 */
[----:B------:R0:W-:Y:S02]  /*4370*/  REDG.E.ADD.S32.STRONG.GPU desc[UR6][R2.64], R5 ;  /* 0x000000050200798e */ /* 0x0001e4000c12e306 */
.L_x_69:
[----:B------:R-:W-:Y:S05]  /*4380*/  BSYNC.RECONVERGENT B0 ;  /* 0x0000000000007941 */ /* 0x000fea0003800200 */
.L_x_68:
[----:B------:R-:W1:Y:S01]  /*4390*/  S2UR UR5, SR_CTAID.Y ;  /* 0x00000000000579c3 */ /* 0x000e620000002600 */
[----:B0-----:R-:W-:Y:S02]  /*43a0*/  IADD3 R5, PT, PT, R7, -0x1, RZ ;  /* 0xffffffff07057810 */ /* 0x001fe40007ffe0ff */
[----:B------:R-:W-:-:S05]  /*43b0*/  IADD3 R0, PT, PT, R4, -0x1, RZ ;  /* 0xffffffff04007810 */ /* 0x000fca0007ffe0ff */
[----:B------:R-:W0:Y:S01]  /*43c0*/  S2UR UR4, SR_CTAID.X ;  /* 0x00000000000479c3 */ /* 0x000e220000002500 */
[----:B-1----:R-:W-:-:S04]  /*43d0*/  ISETP.NE.AND P0, PT, R5, UR5, PT ;  /* 0x0000000505007c0c */ /* 0x002fc8000bf05270 */
[----:B0-----:R-:W-:-:S13]  /*43e0*/  ISETP.NE.OR P0, PT, R0, UR4, P0 ;  /* 0x0000000400007c0c */ /* 0x001fda0008705670 */
[----:B------:R-:W-:Y:S05]  /*43f0*/  @P0 EXIT ;  /* 0x000000000000094d */ /* 0x000fea0003800000 */
[----:B------:R-:W-:Y:S05]  /*4400*/  @P1 BRA `(.L_x_70) ;  /* 0x0000000000201947 */ /* 0x000fea0003800000 */
[----:B------:R-:W-:-:S05]  /*4410*/  IMAD R0, R4, R7, RZ ;  /* 0x0000000704007224 */ /* 0x000fca00078e02ff */
[----:B------:R-:W-:-:S13]  /*4420*/  ISETP.NE.AND P0, PT, R0, -0x1, PT ;  /* 0xffffffff0000780c */ /* 0x000fda0003f05270 */
[----:B------:R-:W-:Y:S05]  /*4430*/  @!P0 BRA `(.L_x_70) ;  /* 0x0000000000148947 */ /* 0x000fea0003800000 */
.L_x_71:
[----:B------:R-:W2:Y:S04]  /*4440*/  LDG.E.STRONG.GPU R5, desc[UR6][R2.64] ;  /* 0x0000000602057981 */ /* 0x000ea8000c1ef900 */
[----:B--2---:R-:W-:Y:S01]  /*4450*/  CCTL.IVALL ;  /* 0x00000000ff00798f */ /* 0x004fe20002000000 */
[----:B------:R-:W-:Y:S05]  /*4460*/  YIELD ;  /* 0x0000000000007946 */ /* 0x000fea0003800000 */
[----:B------:R-:W-:-:S13]  /*4470*/  ISETP.NE.AND P0, PT, R5, R0, PT ;  /* 0x000000000500720c */ /* 0x000fda0003f05270 */
[----:B------:R-:W-:Y:S05]  /*4480*/  @P0 BRA `(.L_x_71) ;  /* 0xfffffffc00ec0947 */ /* 0x000fea000383ffff */
.L_x_70:
        /* <DEDUP_REMOVED lines=10> */
[----:B------:R-:W-:Y:S01]  /*4530*/  MOV R5, R9 ;  /* 0x0000000900057202 */ /* 0x000fe20000000f00 */
[----:B------:R-:W-:Y:S01]  /*4540*/  HFMA2 R10, -RZ, RZ, 0, 0 ;  /* 0x00000000ff0a7431 */ /* 0x000fe200000001ff */
[----:B------:R-:W-:Y:S01]  /*4550*/  LEA R13, R7, R7, 0x1 ;  /* 0x00000007070d7211 */ /* 0x000fe200078e08ff */
[----:B------:R-:W-:Y:S01]  /*4560*/  BSSY.RECONVERGENT B0, `(.L_x_72) ;  /* 0x000004d000007945 */ /* 0x000fe20003800200 */
[----:B------:R-:W-:Y:S02]  /*4570*/  IADD3 R9, P1, PT, R5, 0x200, RZ ;  /* 0x0000020005097810 */ /* 0x000fe40007f3e0ff */
[----:B------:R-:W-:Y:S02]  /*4580*/  LOP3.LUT R2, RZ, R5, RZ, 0x33, !PT ;  /* 0x00000005ff027212 */ /* 0x000fe400078e33ff */
[----:B------:R-:W-:Y:S02]  /*4590*/  ISETP.GT.U32.AND P0, PT, R0, R9, PT ;  /* 0x000000090000720c */ /* 0x000fe40003f04070 */
[----:B------:R-:W-:-:S04]  /*45a0*/  IADD3.X R4, PT, PT, RZ, R10, RZ, P1, !PT ;  /* 0x0000000aff047210 */ /* 0x000fc80000ffe4ff */
[----:B------:R-:W-:-:S04]  /*45b0*/  ISETP.GT.AND.EX P0, PT, R3, R4, PT, P0 ;  /* 0x000000040300720c */ /* 0x000fc80003f04300 */
[----:B------:R-:W-:Y:S02]  /*45c0*/  SEL R9, R0, R9, P0 ;  /* 0x0000000900097207 */ /* 0x000fe40000000000 */
[----:B------:R-:W-:Y:S02]  /*45d0*/  SEL R11, R3, R4, P0 ;  /* 0x00000004030b7207 */ /* 0x000fe40000000000 */
[----:B------:R-:W-:Y:S01]  /*45e0*/  IADD3 R12, P1, PT, R2, R9, RZ ;  /* 0x00000009020c7210 */ /* 0x000fe20007f3e0ff */
[----:B------:R-:W-:Y:S01]  /*45f0*/  IMAD.WIDE.U32 R8, R6, 0x3, RZ ;  /* 0x0000000306087825 */ /* 0x000fe200078e00ff */
[----:B------:R-:W-:Y:S02]  /*4600*/  LOP3.LUT R2, RZ, R10, RZ, 0x33, !PT ;  /* 0x0000000aff027212 */ /* 0x000fe400078e33ff */
[----:B------:R-:W-:Y:S02]  /*4610*/  LOP3.LUT R4, R12, 0x600, RZ, 0xc0, !PT ;  /* 0x000006000c047812 */ /* 0x000fe400078ec0ff */
[----:B------:R-:W-:-:S02]  /*4620*/  IADD3.X R11, PT, PT, R2, R11, RZ, P1, !PT ;  /* 0x0000000b020b7210 */ /* 0x000fc40000ffe4ff */
[----:B------:R-:W-:Y:S02]  /*4630*/  ISETP.NE.U32.AND P1, PT, R4, 0x600, PT ;  /* 0x000006000400780c */ /* 0x000fe40003f25070 */
[----:B------:R-:W-:Y:S02]  /*4640*/  IADD3 R13, PT, PT, R9, R13, RZ ;  /* 0x0000000d090d7210 */ /* 0x000fe40007ffe0ff */
[----:B------:R-:W-:Y:S02]  /*4650*/  ISETP.NE.AND.EX P1, PT, RZ, RZ, PT, P1 ;  /* 0x000000ffff00720c */ /* 0x000fe40003f25310 */
[----:B------:R-:W-:Y:S02]  /*4660*/  LEA.HI R30, P2, R13, R8, RZ, 0x1 ;  /* 0x000000080d1e7211 */ /* 0x000fe400078508ff */
[----:B------:R-:W-:Y:S02]  /*4670*/  ISETP.GE.U32.AND P0, PT, R12, 0x600, PT ;  /* 0x000006000c00780c */ /* 0x000fe40003f06070 */
[----:B------:R-:W-:-:S02]  /*4680*/  IADD3.X R13, PT, PT, RZ, R13, RZ, P2, !PT ;  /* 0x0000000dff0d7210 */ /* 0x000fc400017fe4ff */
[----:B------:R-:W-:Y:S02]  /*4690*/  ISETP.GE.U32.AND.EX P0, PT, R11, RZ, PT, P0 ;  /* 0x000000ff0b00720c */ /* 0x000fe40003f06100 */
[--C-:B------:R-:W-:Y:S02]  /*46a0*/  SHF.R.S64 R30, R30, 0x1, R13.reuse ;  /* 0x000000011e1e7819 */ /* 0x100fe4000000100d */
[----:B------:R-:W-:Y:S01]  /*46b0*/  SHF.R.S32.HI R35, RZ, 0x1, R13 ;  /* 0x00000001ff237819 */ /* 0x000fe2000001140d */
[----:B------:R-:W-:Y:S08]  /*46c0*/  @!P1 BRA `(.L_x_73) ;  /* 0x0000000000d89947 */ /* 0x000ff00003800000 */
[----:B------:R-:W0:Y:S01]  /*46d0*/  LDCU.64 UR4, c[0x0][0x3d8] ;  /* 0x00007b00ff0477ac */ /* 0x000e220008000a00 */
[----:B------:R-:W-:Y:S01]  /*46e0*/  SHF.R.U64 R4, R12, 0x9, R11 ;  /* 0x000000090c047819 */ /* 0x000fe2000000120b */
[----:B------:R-:W-:Y:S01]  /*46f0*/  IMAD.WIDE.U32 R8, R6, 0x4, RZ ;  /* 0x0000000406087825 */ /* 0x000fe200078e00ff */
[C---:B------:R-:W-:Y:S01]  /*4700*/  SHF.L.U32 R11, R5.reuse, 0x3, RZ ;  /* 0x00000003050b7819 */ /* 0x040fe200000006ff */
[----:B------:R-:W1:Y:S01]  /*4710*/  LDCU.64 UR8, c[0x0][0x390] ;  /* 0x00007200ff0877ac */ /* 0x000e620008000a00 */
[----:B------:R-:W-:Y:S02]  /*4720*/  IADD3 R4, PT, PT, R4, 0x1, RZ ;  /* 0x0000000104047810 */ /* 0x000fe40007ffe0ff */
[----:B------:R-:W-:Y:S01]  /*4730*/  SHF.L.U64.HI R24, R5, 0x3, R10 ;  /* 0x0000000305187819 */ /* 0x000fe2000001020a */
[----:B------:R-:W2:Y:S01]  /*4740*/  LDCU.64 UR10, c[0x0][0x388] ;  /* 0x00007100ff0a77ac */ /* 0x000ea20008000a00 */
[----:B------:R-:W-:Y:S02]  /*4750*/  SHF.L.U32 R2, R4, 0x9, RZ ;  /* 0x0000000904027819 */ /* 0x000fe400000006ff */
[----:B------:R-:W-:-:S02]  /*4760*/  SHF.L.U32 R31, R7, 0x2, RZ ;  /* 0x00000002071f7819 */ /* 0x000fc400000006ff */
[----:B------:R-:W-:Y:S02]  /*4770*/  LOP3.LUT R2, R2, 0x600, RZ, 0xc0, !PT ;  /* 0x0000060002027812 */ /* 0x000fe400078ec0ff */
[----:B------:R-:W-:Y:S02]  /*4780*/  SHF.L.U64.HI R33, R0, 0x2, R3 ;  /* 0x0000000200217819 */ /* 0x000fe40000010203 */
[----:B------:R-:W-:Y:S02]  /*4790*/  SHF.L.U64.HI R29, R30, 0x2, R35 ;  /* 0x000000021e1d7819 */ /* 0x000fe40000010223 */
[----:B0-----:R-:W-:Y:S02]  /*47a0*/  LEA R27, P1, R5, UR4, 0x2 ;  /* 0x00000004051b7c11 */ /* 0x001fe4000f8210ff */
[----:B------:R-:W-:Y:S02]  /*47b0*/  IADD3 R31, PT, PT, R9, R31, RZ ;  /* 0x0000001f091f7210 */ /* 0x000fe40007ffe0ff */
[----:B-1----:R-:W-:-:S02]  /*47c0*/  IADD3 R25, P2, PT, R11, UR8, RZ ;  /* 0x000000080b197c10 */ /* 0x002fc4000ff5e0ff */
[----:B------:R-:W-:Y:S02]  /*47d0*/  LEA.HI.X R28, R5, UR5, R10, 0x2, P1 ;  /* 0x00000005051c7c11 */ /* 0x000fe400088f140a */
[----:B------:R-:W-:Y:S02]  /*47e0*/  IADD3.X R26, PT, PT, R24, UR9, RZ, P2, !PT ;  /* 0x00000009181a7c10 */ /* 0x000fe400097fe4ff */
[----:B------:R-:W-:Y:S02]  /*47f0*/  IADD3 R5, P2, PT, R2, R5, RZ ;  /* 0x0000000502057210 */ /* 0x000fe40007f5e0ff */
[----:B------:R-:W-:Y:S02]  /*4800*/  LOP3.LUT R2, R4, 0x3, RZ, 0xc0, !PT ;  /* 0x0000000304027812 */ /* 0x000fe400078ec0ff */
[----:B--2---:R-:W-:Y:S02]  /*4810*/  IADD3 R11, P1, PT, R11, UR10, RZ ;  /* 0x0000000a0b0b7c10 */ /* 0x004fe4000ff3e0ff */
[----:B------:R-:W-:-:S02]  /*4820*/  IADD3 R2, P3, PT, RZ, -R2, RZ ;  /* 0x80000002ff027210 */ /* 0x000fc40007f7e0ff */
[----:B------:R-:W-:Y:S02]  /*4830*/  IADD3.X R24, PT, PT, R24, UR11, RZ, P1, !PT ;  /* 0x0000000b18187c10 */ /* 0x000fe40008ffe4ff */
[----:B------:R-:W-:Y:S02]  /*4840*/  IADD3.X R4, PT, PT, RZ, -0x1, RZ, P3, !PT ;  /* 0xffffffffff047810 */ /* 0x000fe40001ffe4ff */
[----:B------:R-:W-:-:S07]  /*4850*/  IADD3.X R10, PT, PT, RZ, R10, RZ, P2, !PT ;  /* 0x0000000aff0a7210 */ /* 0x000fce00017fe4ff */
.L_x_74:
[-C--:B0-----:R-:W-:Y:S02]  /*4860*/  LEA R14, P1, R0, R27.reuse, 0x2 ;  /* 0x0000001b000e7211 */ /* 0x081fe400078210ff */
        /* <DEDUP_REMOVED lines=28> */
.L_x_73:
[----:B------:R-:W-:Y:S05]  /*4a30*/  BSYNC.RECONVERGENT B0 ;  /* 0x0000000000007941 */ /* 0x000fea0003800200 */
.L_x_72:
        /* <DEDUP_REMOVED lines=10> */
.L_x_75:
[C---:B------:R-:W-:Y:S02]  /*4ae0*/  SHF.L.U32 R11, R5.reuse, 0x2, RZ ;  /* 0x00000002050b7819 */ /* 0x040fe400000006ff */
[----:B0-----:R-:W-:Y:S02]  /*4af0*/  SHF.L.U64.HI R23, R5, 0x2, R10 ;  /* 0x0000000205177819 */ /* 0x001fe4000001020a */
        /* <DEDUP_REMOVED lines=16> */
[C---:B--2---:R-:W-:Y:S02]  /*4c00*/  IADD3 R22, P0, PT, R24.reuse, UR8, RZ ;  /* 0x0000000818167c10 */ /* 0x044fe4000ff1e0ff */
[----:B0-----:R-:W-:Y:S02]  /*4c10*/  LOP3.LUT R13, R19, 0x3, RZ, 0xc0, !PT ;  /* 0x00000003130d7812 */ /* 0x001fe400078ec0ff */
[----:B---3--:R-:W-:Y:S02]  /*4c20*/  IADD3 R24, P1, PT, R24, UR10, RZ ;  /* 0x0000000a18187c10 */ /* 0x008fe4000ff3e0ff */
[----:B------:R-:W-:Y:S02]  /*4c30*/  LOP3.LUT R11, R23, 0x3, RZ, 0xc0, !PT ;  /* 0x00000003170b7812 */ /* 0x000fe400078ec0ff */
[----:B------:R-:W-:Y:S02]  /*4c40*/  IADD3 R12, P2, PT, R10, UR4, RZ ;  /* 0x000000040a0c7c10 */ /* 0x000fe4000ff5e0ff */
[----:B------:R-:W-:-:S02]  /*4c50*/  IADD3.X R23, PT, PT, R13, UR9, RZ, P0, !PT ;  /* 0x000000090d177c10 */ /* 0x000fc400087fe4ff */
[----:B------:R-:W-:Y:S02]  /*4c60*/  IADD3.X R25, PT, PT, R13, UR11, RZ, P1, !PT ;  /* 0x0000000b0d197c10 */ /* 0x000fe40008ffe4ff */
[----:B------:R-:W-:Y:S02]  /*4c70*/  IADD3.X R13, PT, PT, R11, UR5, RZ, P2, !PT ;  /* 0x000000050b0d7c10 */ /* 0x000fe400097fe4ff */
[C---:B-1----:R-:W-:Y:S02]  /*4c80*/  IADD3 R14, P0, PT, R12.reuse, R6, RZ ;  /* 0x000000060c0e7210 */ /* 0x042fe40007f1e0ff */
        /* <DEDUP_REMOVED lines=21> */
[----:B------:R-:W3:Y:S04]  /*4de0*/  LDG.E R26, desc[UR6][R12.64+0x1000] ;  /* 0x001000060c1a7981 */ /* 0x000ee8000c1e1900 */
[----:B------:R-:W3:Y:S04]  /*4df0*/  LDG.E R27, desc[UR6][R14.64+0x1000] ;  /* 0x001000060e1b7981 */ /* 0x000ee8000c1e1900 */
[----:B-1----:R-:W4:Y:S04]  /*4e00*/  LDG.E R28, desc[UR6][R16.64+0x1000] ;  /* 0x00100006101c7981 */ /* 0x002f28000c1e1900 */
        /* <DEDUP_REMOVED lines=14> */
[----:B------:R1:W2:Y:S01]  /*4ef0*/  LDG.E R33, desc[UR6][R10.64+0x1800] ;  /* 0x001800060a217981 */ /* 0x0002a2000c1e1900 */
[----:B------:R-:W-:-:S04]  /*4f00*/  IADD3 R22, P0, PT, R18, 0x3000, RZ ;  /* 0x0000300012167810 */ /* 0x000fc80007f1e0ff */
[----:B------:R-:W-:Y:S02]  /*4f10*/  IADD3.X R23, PT, PT, RZ, R19, RZ, P0, !PT ;  /* 0x00000013ff177210 */ /* 0x000fe400007fe4ff */
[----:B------:R-:W-:Y:S02]  /*4f20*/  LOP3.LUT R22, R22, 0xfffffff8, RZ, 0xc0, !PT ;  /* 0xfffffff816167812 */ /* 0x000fe400078ec0ff */
[----:B------:R-:W-:Y:S02]  /*4f30*/  LOP3.LUT R23, R23, 0x3, RZ, 0xc0, !PT ;  /* 0x0000000317177812 */ /* 0x000fe400078ec0ff */
[C---:B------:R-:W-:Y:S02]  /*4f40*/  IADD3 R18, P0, PT, R22.reuse, UR8, RZ ;  /* 0x0000000816127c10 */ /* 0x040fe4000ff1e0ff */
[----:B------:R-:W-:Y:S02]  /*4f50*/  IADD3 R22, P1, PT, R22, UR10, RZ ;  /* 0x0000000a16167c10 */ /* 0x000fe4000ff3e0ff */
[----:B------:R-:W-:-:S02]  /*4f60*/  IADD3.X R19, PT, PT, R23, UR9, RZ, P0, !PT ;  /* 0x0000000917137c10 */ /* 0x000fc400087fe4ff */
[----:B------:R-:W-:Y:S02]  /*4f70*/  IADD3.X R23, PT, PT, R23, UR11, RZ, P1, !PT ;  /* 0x0000000b17177c10 */ /* 0x000fe40008ffe4ff */
[----:B------:R-:W-:-:S04]  /*4f80*/  IADD3 R5, PT, PT, R5, 0x800, RZ ;  /* 0x0000080005057810 */ /* 0x000fc80007ffe0ff */
[----:B------:R-:W-:-:S04]  /*4f90*/  ISETP.GT.U32.AND P0, PT, R0, R5, PT ;  /* 0x000000050000720c */ /* 0x000fc80003f04070 */
[----:B------:R-:W-:Y:S01]  /*4fa0*/  ISETP.GT.AND.EX P0, PT, R3, RZ, PT, P0 ;  /* 0x000000ff0300720c */ /* 0x000fe20003f04300 */
[----:B-1----:R-:W-:Y:S01]  /*4fb0*/  HFMA2 R10, -RZ, RZ, 0, 0 ;  /* 0x00000000ff0a7431 */ /* 0x002fe200000001ff */
[----:B---3--:R0:W-:Y:S04]  /*4fc0*/  STG.E.64 desc[UR6][R18.64], R30 ;  /* 0x0000001e12007986 */ /* 0x0081e8000c101b06 */
[----:B--2---:R0:W-:Y:S07]  /*4fd0*/  STG.E.64 desc[UR6][R22.64], R32 ;  /* 0x0000002016007986 */ /* 0x0041ee000c101b06 */
[----:B------:R-:W-:Y:S05]  /*4fe0*/  @P0 BRA `(.L_x_75) ;  /* 0xfffffff800bc0947 */ /* 0x000fea000383ffff */
[----:B------:R-:W-:Y:S05]  /*4ff0*/  EXIT ;  /* 0x000000000000794d */ /* 0x000fea0003800000 */
.L_x_76:
        /* <DEDUP_REMOVED lines=16> */
.L_x_3408:


//--------------------- .text._Z35group_norm_nhwc_bwd_one_pass_kernelI11Bf16IOFp32WLi256ELi32ELi512EEv26Group_norm_nhwc_bwd_params --------------------------
	.section	.text._Z35group_norm_nhwc_bwd_one_pass_kernelI11Bf16IOFp32WLi256ELi32ELi512EEv26Group_norm_nhwc_bwd_params,"ax",@progbits
	.align	128
        .global         _Z35group_norm_nhwc_bwd_one_pass_kernelI11Bf16IOFp32WLi256ELi32ELi512EEv26Group_norm_nhwc_bwd_params
        .type           _Z35group_norm_nhwc_bwd_one_pass_kernelI11Bf16IOFp32WLi256ELi32ELi512EEv26Group_norm_nhwc_bwd_params,@function
        .size           _Z35group_norm_nhwc_bwd_one_pass_kernelI11Bf16IOFp32WLi256ELi32ELi512EEv26Group_norm_nhwc_bwd_params,(.L_x_3409 - _Z35group_norm_nhwc_bwd_one_pass_kernelI11Bf16IOFp32WLi256ELi32ELi512EEv26Group_norm_nhwc_bwd_params)
        .other          _Z35group_norm_nhwc_bwd_one_pass_kernelI11Bf16IOFp32WLi256ELi32ELi512EEv26Group_norm_nhwc_bwd_params,@"STO_CUDA_ENTRY STV_DEFAULT"
_Z35group_norm_nhwc_bwd_one_pass_kernelI11Bf16IOFp32WLi256ELi32ELi512EEv26Group_norm_nhwc_bwd_params:
.text._Z35group_norm_nhwc_bwd_one_pass_kernelI11Bf16IOFp32WLi256ELi32ELi512EEv26Group_norm_nhwc_bwd_params:
[----:B------:R-:W-:Y:S01]  /*0000*/  LDC R1, c[0x0][0x37c] ;  /* 0x0000df00ff017b82 */ /* 0x000fe20000000800 */
[----:B------:R-:W0:Y:S01]  /*0010*/  S2R R60, SR_CTAID.Y ;  /* 0x00000000003c7919 */ /* 0x000e220000002600 */
[----:B------:R-:W1:Y:S06]  /*0020*/  LDCU UR4, c[0x0][0x410] ;  /* 0x00008200ff0477ac */ /* 0x000e6c0008000800 */
[----:B------:R-:W2:Y:S01]  /*0030*/  S2UR UR11, SR_CTAID.X ;  /* 0x00000000000b79c3 */ /* 0x000ea20000002500 */
[----:B------:R-:W3:Y:S01]  /*0040*/  S2R R61, SR_TID.X ;  /* 0x00000000003d7919 */ /* 0x000ee20000002100 */
[----:B------:R-:W1:Y:S01]  /*0050*/  LDCU UR5, c[0x0][0x3e0] ;  /* 0x00007c00ff0577ac */ /* 0x000e620008000800 */
[----:B------:R-:W4:Y:S01]  /*0060*/  LDCU.64 UR8, c[0x0][0x358] ;  /* 0x00006b00ff0877ac */ /* 0x000f220008000a00 */
[----:B-1----:R-:W-:-:S06]  /*0070*/  UIMAD UR4, UR4, UR5, URZ ;  /* 0x00000005040472a4 */ /* 0x002fcc000f8e02ff */
[----:B0-----:R-:W-:-:S13]  /*0080*/  ISETP.GE.AND P0, PT, R60, UR4, PT ;  /* 0x000000043c007c0c */ /* 0x001fda000bf06270 */
[----:B--234-:R-:W-:Y:S05]  /*0090*/  @P0 BRA `(.L_x_77) ;  /* 0x0000006000f80947 */ /* 0x01cfea0003800000 */
[----:B------:R-:W0:Y:S01]  /*00a0*/  LDC R4, c[0x0][0x41c] ;  /* 0x00010700ff047b82 */ /* 0x000e220000000800 */
[----:B------:R-:W-:Y:S01]  /*00b0*/  SHF.R.U32.HI R3, RZ, 0x4, R61 ;  /* 0x00000004ff037819 */ /* 0x000fe2000001163d */
[----:B------:R-:W-:Y:S01]  /*00c0*/  HFMA2 R59, -RZ, RZ, 0, 0 ;  /* 0x00000000ff3b7431 */ /* 0x000fe200000001ff */
[----:B------:R-:W-:Y:S01]  /*00d0*/  MOV R50, R60 ;  /* 0x0000003c00327202 */ /* 0x000fe20000000f00 */
[----:B------:R-:W1:Y:S04]  /*00e0*/  LDCU.U8 UR12, c[0x0][0x414] ;  /* 0x00008280ff0c77ac */ /* 0x000e680008000000 */
[----:B------:R-:W2:Y:S08]  /*00f0*/  LDC R0, c[0x0][0x374] ;  /* 0x0000dd00ff007b82 */ /* 0x000eb00000000800 */
[----:B------:R-:W3:Y:S01]  /*0100*/  LDC R2, c[0x0][0x370] ;  /* 0x0000dc00ff027b82 */ /* 0x000ee20000000800 */
[----:B0-----:R-:W-:-:S05]  /*0110*/  IMAD R4, R4, UR11, R3 ;  /* 0x0000000b04047c24 */ /* 0x001fca000f8e0203 */
[C---:B------:R-:W-:Y:S02]  /*0120*/  IADD3 R49, PT, PT, R4.reuse, 0x60, RZ ;  /* 0x0000006004317810 */ /* 0x040fe40007ffe0ff */
[C---:B------:R-:W-:Y:S02]  /*0130*/  IADD3 R3, PT, PT, R4.reuse, 0x80, RZ ;  /* 0x0000008004037810 */ /* 0x040fe40007ffe0ff */
[----:B-12---:R-:W-:-:S07]  /*0140*/  IADD3 R4, PT, PT, R4, 0xe0, RZ ;  /* 0x000000e004047810 */ /* 0x006fce0007ffe0ff */
.L_x_120:
[----:B0-----:R-:W0:Y:S01]  /*0150*/  LDC R11, c[0x0][0x410] ;  /* 0x00010400ff0b7b82 */ /* 0x001e220000000800 */
[----:B------:R-:W-:Y:S01]  /*0160*/  IABS R10, R50 ;  /* 0x00000032000a7213 */ /* 0x000fe20000000000 */
[----:B-1----:R-:W1:Y:S01]  /*0170*/  LDCU.128 UR16, c[0x0][0x400] ;  /* 0x00008000ff1077ac */ /* 0x002e620008000c00 */
[----:B------:R-:W-:Y:S02]  /*0180*/  SHF.R.S32.HI R17, RZ, 0x1f, R3 ;  /* 0x0000001fff117819 */ /* 0x000fe40000011403 */
[----:B------:R-:W-:Y:S02]  /*0190*/  CS2R R42, SRZ ;  /* 0x00000000002a7805 */ /* 0x000fe4000001ff00 */
[----:B------:R-:W-:Y:S02]  /*01a0*/  ISETP.GE.AND P3, PT, R50, RZ, PT ;  /* 0x000000ff3200720c */ /* 0x000fe40003f66270 */
[----:B------:R-:W-:Y:S02]  /*01b0*/  SHF.R.U32.HI R32, RZ, 0x4, R61 ;  /* 0x00000004ff207819 */ /* 0x000fe4000001163d */
[----:B-1----:R-:W-:-:S02]  /*01c0*/  ISETP.GE.U32.AND P1, PT, R3, UR16, PT ;  /* 0x0000001003007c0c */ /* 0x002fc4000bf26070 */
[----:B0-----:R-:W-:Y:S02]  /*01d0*/  IABS R8, R11 ;  /* 0x0000000b00087213 */ /* 0x001fe40000000000 */
[----:B------:R-:W-:Y:S02]  /*01e0*/  ISETP.GE.AND.EX P1, PT, R17, UR17, PT, P1 ;  /* 0x0000001111007c0c */ /* 0x000fe4000bf26310 */
[----:B------:R-:W0:Y:S11]  /*01f0*/  I2F.RP R5, R8 ;  /* 0x0000000800057306 */ /* 0x000e360000209400 */
[----:B------:R-:W1:Y:S01]  /*0200*/  @!P1 LDC.64 R14, c[0x0][0x3f8] ;  /* 0x0000fe00ff0e9b82 */ /* 0x000e620000000a00 */
[----:B0-----:R-:W0:Y:S07]  /*0210*/  MUFU.RCP R5, R5 ;  /* 0x0000000500057308 */ /* 0x001e2e0000001000 */
[----:B------:R-:W2:Y:S08]  /*0220*/  @!P1 LDC.64 R12, c[0x0][0x3a0] ;  /* 0x0000e800ff0c9b82 */ /* 0x000eb00000000a00 */
[----:B------:R-:W4:Y:S01]  /*0230*/  @!P1 LDC.64 R26, c[0x0][0x398] ;  /* 0x0000e600ff1a9b82 */ /* 0x000f220000000a00 */
[----:B0-----:R-:W-:-:S04]  /*0240*/  IADD3 R6, PT, PT, R5, 0xffffffe, RZ ;  /* 0x0ffffffe05067810 */ /* 0x001fc80007ffe0ff */
[----:B------:R0:W3:Y:S02]  /*0250*/  F2I.FTZ.U32.TRUNC.NTZ R7, R6 ;  /* 0x0000000600077305 */ /* 0x0000e4000021f000 */
[----:B0-----:R-:W-:Y:S02]  /*0260*/  MOV R6, RZ ;  /* 0x000000ff00067202 */ /* 0x001fe40000000f00 */
[----:B---3--:R-:W-:-:S05]  /*0270*/  IADD3 R9, PT, PT, RZ, -R7, RZ ;  /* 0x80000007ff097210 */ /* 0x008fca0007ffe0ff */
[----:B------:R-:W-:-:S04]  /*0280*/  IMAD R9, R9, R8, RZ ;  /* 0x0000000809097224 */ /* 0x000fc800078e02ff */
[----:B------:R-:W-:Y:S01]  /*0290*/  IMAD.HI.U32 R7, R7, R9, R6 ;  /* 0x0000000907077227 */ /* 0x000fe200078e0006 */
[----:B------:R-:W-:Y:S02]  /*02a0*/  MOV R9, R10 ;  /* 0x0000000a00097202 */ /* 0x000fe40000000f00 */
[----:B------:R-:W-:-:S03]  /*02b0*/  LOP3.LUT R10, R50, R11, RZ, 0x3c, !PT ;  /* 0x0000000b320a7212 */ /* 0x000fc600078e3cff */
[----:B------:R-:W-:Y:S01]  /*02c0*/  IMAD.HI.U32 R7, R7, R9, RZ ;  /* 0x0000000907077227 */ /* 0x000fe200078e00ff */
[----:B------:R-:W-:-:S04]  /*02d0*/  ISETP.GE.AND P2, PT, R10, RZ, PT ;  /* 0x000000ff0a00720c */ /* 0x000fc80003f46270 */
[----:B------:R-:W-:-:S05]  /*02e0*/  IADD3 R5, PT, PT, -R7, RZ, RZ ;  /* 0x000000ff07057210 */ /* 0x000fca0007ffe1ff */
[C---:B------:R-:W-:Y:S02]  /*02f0*/  IMAD R5, R8.reuse, R5, R9 ;  /* 0x0000000508057224 */ /* 0x040fe400078e0209 */
[----:B------:R-:W0:Y:S03]  /*0300*/  LDC R9, c[0x0][0x41c] ;  /* 0x00010700ff097b82 */ /* 0x000e260000000800 */
[----:B------:R-:W-:-:S13]  /*0310*/  ISETP.GT.U32.AND P4, PT, R8, R5, PT ;  /* 0x000000050800720c */ /* 0x000fda0003f84070 */
[-C--:B------:R-:W-:Y:S02]  /*0320*/  @!P4 IADD3 R5, PT, PT, R5, -R8.reuse, RZ ;  /* 0x800000080505c210 */ /* 0x080fe40007ffe0ff */
[----:B------:R-:W-:Y:S02]  /*0330*/  @!P4 IADD3 R7, PT, PT, R7, 0x1, RZ ;  /* 0x000000010707c810 */ /* 0x000fe40007ffe0ff */
[CC--:B------:R-:W-:Y:S02]  /*0340*/  ISETP.GE.U32.AND P0, PT, R5.reuse, R8.reuse, PT ;  /* 0x000000080500720c */ /* 0x0c0fe40003f06070 */
[----:B------:R-:W-:Y:S02]  /*0350*/  ISETP.GT.U32.AND P5, PT, R8, R5, PT ;  /* 0x000000050800720c */ /* 0x000fe40003fa4070 */
[----:B------:R-:W-:Y:S01]  /*0360*/  IADD3 R6, PT, PT, R5, -R8, RZ ;  /* 0x8000000805067210 */ /* 0x000fe20007ffe0ff */
[----:B0-----:R-:W-:Y:S01]  /*0370*/  IMAD R32, R9, UR11, R32 ;  /* 0x0000000b09207c24 */ /* 0x001fe2000f8e0220 */
[----:B------:R-:W-:-:S02]  /*0380*/  ISETP.NE.AND P4, PT, R11, RZ, PT ;  /* 0x000000ff0b00720c */ /* 0x000fc40003f85270 */
[----:B------:R-:W-:Y:S02]  /*0390*/  SEL R5, R6, R5, !P5 ;  /* 0x0000000506057207 */ /* 0x000fe40006800000 */
[----:B------:R-:W-:Y:S02]  /*03a0*/  LOP3.LUT R6, RZ, R11, RZ, 0x33, !PT ;  /* 0x0000000bff067212 */ /* 0x000fe400078e33ff */
[----:B------:R-:W-:Y:S02]  /*03b0*/  SHF.R.S32.HI R19, RZ, 0x1f, R32 ;  /* 0x0000001fff137819 */ /* 0x000fe40000011420 */
[----:B------:R-:W-:Y:S02]  /*03c0*/  @P0 IADD3 R7, PT, PT, R7, 0x1, RZ ;  /* 0x0000000107070810 */ /* 0x000fe40007ffe0ff */
[----:B------:R-:W-:Y:S02]  /*03d0*/  ISETP.GE.U32.AND P0, PT, R32, UR16, PT ;  /* 0x0000001020007c0c */ /* 0x000fe4000bf06070 */
[----:B------:R-:W-:-:S02]  /*03e0*/  @!P3 IADD3 R5, PT, PT, -R5, RZ, RZ ;  /* 0x000000ff0505b210 */ /* 0x000fc40007ffe1ff */
[----:B------:R-:W-:Y:S02]  /*03f0*/  @!P2 IADD3 R7, PT, PT, -R7, RZ, RZ ;  /* 0x000000ff0707a210 */ /* 0x000fe40007ffe1ff */
[----:B------:R-:W-:Y:S02]  /*0400*/  ISETP.GE.AND.EX P0, PT, R19, UR17, PT, P0 ;  /* 0x0000001113007c0c */ /* 0x000fe4000bf06300 */
[C---:B------:R-:W-:Y:S02]  /*0410*/  SEL R48, R6.reuse, R5, !P4 ;  /* 0x0000000506307207 */ /* 0x040fe40006000000 */
[----:B------:R-:W-:Y:S02]  /*0420*/  SHF.L.U32 R5, R61, 0x1, RZ ;  /* 0x000000013d057819 */ /* 0x000fe400000006ff */
[----:B------:R-:W-:Y:S02]  /*0430*/  SEL R9, R6, R7, !P4 ;  /* 0x0000000706097207 */ /* 0x000fe40006000000 */
[----:B------:R-:W-:-:S02]  /*0440*/  SHF.L.U32 R6, R48, 0x5, RZ ;  /* 0x0000000530067819 */ /* 0x000fc400000006ff */
[----:B------:R-:W-:Y:S02]  /*0450*/  LOP3.LUT R5, R5, 0x1e, RZ, 0xc0, !PT ;  /* 0x0000001e05057812 */ /* 0x000fe400078ec0ff */
[----:B------:R-:W-:Y:S01]  /*0460*/  SHF.R.S32.HI R8, RZ, 0x1f, R9 ;  /* 0x0000001fff087819 */ /* 0x000fe20000011409 */
[----:B------:R-:W0:Y:S01]  /*0470*/  @!P0 LDC.64 R10, c[0x0][0x3f8] ;  /* 0x0000fe00ff0a8b82 */ /* 0x000e220000000a00 */
[----:B------:R-:W-:Y:S02]  /*0480*/  SHF.R.S32.HI R7, RZ, 0x1f, R6 ;  /* 0x0000001fff077819 */ /* 0x000fe40000011406 */
[----:B------:R-:W-:Y:S01]  /*0490*/  LOP3.LUT R6, R6, R5, RZ, 0xfc, !PT ;  /* 0x0000000506067212 */ /* 0x000fe200078efcff */
[----:B------:R-:W-:Y:S01]  /*04a0*/  IMAD R8, R8, UR18, RZ ;  /* 0x0000001208087c24 */ /* 0x000fe2000f8e02ff */
[C---:B------:R-:W-:Y:S02]  /*04b0*/  IADD3 R22, PT, PT, R32.reuse, 0x20, RZ ;  /* 0x0000002020167810 */ /* 0x040fe40007ffe0ff */
[----:B------:R-:W-:Y:S01]  /*04c0*/  IADD3 R23, PT, PT, R32, 0x40, RZ ;  /* 0x0000004020177810 */ /* 0x000fe20007ffe0ff */
[C---:B------:R-:W-:Y:S01]  /*04d0*/  IMAD.WIDE.U32 R6, R9.reuse, UR18, R6 ;  /* 0x0000001209067c25 */ /* 0x040fe2000f8e0006 */
[----:B------:R-:W-:Y:S01]  /*04e0*/  ISETP.GE.U32.AND P3, PT, R22, UR16, PT ;  /* 0x0000001016007c0c */ /* 0x000fe2000bf66070 */
[----:B------:R-:W3:Y:S01]  /*04f0*/  @!P0 LDC.64 R20, c[0x0][0x398] ;  /* 0x0000e600ff148b82 */ /* 0x000ee20000000a00 */
[----:B------:R-:W-:Y:S01]  /*0500*/  SHF.R.S32.HI R29, RZ, 0x1f, R22 ;  /* 0x0000001fff1d7819 */ /* 0x000fe20000011416 */
[----:B------:R-:W-:Y:S01]  /*0510*/  IMAD R9, R9, UR19, R8 ;  /* 0x0000001309097c24 */ /* 0x000fe2000f8e0208 */
[----:B------:R-:W-:Y:S01]  /*0520*/  SHF.R.S32.HI R31, RZ, 0x1f, R23 ;  /* 0x0000001fff1f7819 */ /* 0x000fe20000011417 */
[----:B-1----:R-:W-:Y:S01]  /*0530*/  @!P1 IMAD R8, R17, R14, RZ ;  /* 0x0000000e11089224 */ /* 0x002fe200078e02ff */
[----:B------:R-:W-:-:S02]  /*0540*/  ISETP.GE.AND.EX P3, PT, R29, UR17, PT, P3 ;  /* 0x000000111d007c0c */ /* 0x000fc4000bf66330 */
[----:B------:R-:W-:Y:S01]  /*0550*/  IADD3 R9, PT, PT, R7, R9, RZ ;  /* 0x0000000907097210 */ /* 0x000fe20007ffe0ff */
[----:B------:R-:W-:Y:S01]  /*0560*/  @!P1 IMAD R17, R3, R15, R8 ;  /* 0x0000000f03119224 */ /* 0x000fe200078e0208 */
[----:B------:R-:W-:-:S05]  /*0570*/  @!P1 MOV R8, R6 ;  /* 0x0000000600089202 */ /* 0x000fca0000000f00 */
[----:B------:R-:W-:-:S04]  /*0580*/  @!P1 IMAD.WIDE.U32 R14, R3, R14, R8 ;  /* 0x0000000e030e9225 */ /* 0x000fc800078e0008 */
[----:B0-----:R-:W-:Y:S01]  /*0590*/  @!P0 IMAD R19, R19, R10, RZ ;  /* 0x0000000a13138224 */ /* 0x001fe200078e02ff */
[----:B------:R-:W-:Y:S02]  /*05a0*/  @!P1 IADD3 R17, PT, PT, R15, R17, RZ ;  /* 0x000000110f119210 */ /* 0x000fe40007ffe0ff */
[----:B------:R-:W-:Y:S01]  /*05b0*/  @!P1 SHF.L.U32 R15, R14, 0x1, RZ ;  /* 0x000000010e0f9819 */ /* 0x000fe200000006ff */
[----:B------:R-:W-:Y:S01]  /*05c0*/  @!P0 IMAD R19, R32, R11, R19 ;  /* 0x0000000b20138224 */ /* 0x000fe200078e0213 */
[----:B------:R-:W-:Y:S02]  /*05d0*/  @!P1 SHF.L.U64.HI R18, R14, 0x1, R17 ;  /* 0x000000010e129819 */ /* 0x000fe40000010211 */
[C---:B--2---:R-:W-:Y:S01]  /*05e0*/  @!P1 IADD3 R12, P2, PT, R15.reuse, R12, RZ ;  /* 0x0000000c0f0c9210 */ /* 0x044fe20007f5e0ff */
[----:B------:R-:W0:Y:S01]  /*05f0*/  @!P0 LDC.64 R16, c[0x0][0x3a0] ;  /* 0x0000e800ff108b82 */ /* 0x000e220000000a00 */
[----:B----4-:R-:W-:Y:S02]  /*0600*/  @!P1 IADD3 R26, P4, PT, R15, R26, RZ ;  /* 0x0000001a0f1a9210 */ /* 0x010fe40007f9e0ff */
[----:B------:R-:W-:-:S02]  /*0610*/  @!P0 MOV R14, R6 ;  /* 0x00000006000e8202 */ /* 0x000fc40000000f00 */
[----:B------:R-:W-:Y:S02]  /*0620*/  @!P0 MOV R15, R9 ;  /* 0x00000009000f8202 */ /* 0x000fe40000000f00 */
[----:B------:R-:W-:Y:S02]  /*0630*/  @!P1 IADD3.X R13, PT, PT, R18, R13, RZ, P2, !PT ;  /* 0x0000000d120d9210 */ /* 0x000fe400017fe4ff */
[----:B------:R-:W-:Y:S01]  /*0640*/  ISETP.GE.U32.AND P2, PT, R23, UR16, PT ;  /* 0x0000001017007c0c */ /* 0x000fe2000bf46070 */
[----:B------:R-:W-:Y:S02]  /*0650*/  @!P0 IMAD.WIDE.U32 R10, R32, R10, R14 ;  /* 0x0000000a200a8225 */ /* 0x000fe400078e000e */
[----:B------:R-:W1:Y:S01]  /*0660*/  @!P3 LDC.64 R14, c[0x0][0x3f8] ;  /* 0x0000fe00ff0ebb82 */ /* 0x000e620000000a00 */
[----:B------:R-:W-:Y:S02]  /*0670*/  ISETP.GE.AND.EX P2, PT, R31, UR17, PT, P2 ;  /* 0x000000111f007c0c */ /* 0x000fe4000bf46320 */
[----:B------:R-:W-:-:S02]  /*0680*/  CS2R R36, SRZ ;  /* 0x0000000000247805 */ /* 0x000fc4000001ff00 */
[----:B------:R-:W-:Y:S01]  /*0690*/  @!P0 IADD3 R11, PT, PT, R11, R19, RZ ;  /* 0x000000130b0b8210 */ /* 0x000fe20007ffe0ff */
[----:B------:R2:W4:Y:S01]  /*06a0*/  @!P1 LDG.E R43, desc[UR8][R12.64] ;  /* 0x000000080c2b9981 */ /* 0x000522000c1e1900 */
[----:B------:R-:W-:Y:S02]  /*06b0*/  @!P0 SHF.L.U32 R25, R10, 0x1, RZ ;  /* 0x000000010a198819 */ /* 0x000fe400000006ff */
[----:B------:R-:W-:Y:S02]  /*06c0*/  @!P1 IADD3.X R27, PT, PT, R18, R27, RZ, P4, !PT ;  /* 0x0000001b121b9210 */ /* 0x000fe400027fe4ff */
[----:B------:R-:W-:Y:S01]  /*06d0*/  @!P0 SHF.L.U64.HI R28, R10, 0x1, R11 ;  /* 0x000000010a1c8819 */ /* 0x000fe2000001020b */
[----:B------:R-:W1:Y:S01]  /*06e0*/  @!P3 LDC.64 R18, c[0x0][0x3a0] ;  /* 0x0000e800ff12bb82 */ /* 0x000e620000000a00 */
[----:B------:R-:W-:Y:S01]  /*06f0*/  IADD3 R35, PT, PT, R32, 0xa0, RZ ;  /* 0x000000a020237810 */ /* 0x000fe20007ffe0ff */
[----:B------:R1:W4:Y:S01]  /*0700*/  @!P1 LDG.E R37, desc[UR8][R26.64] ;  /* 0x000000081a259981 */ /* 0x000322000c1e1900 */
[----:B0-----:R-:W-:-:S02]  /*0710*/  @!P0 IADD3 R16, P4, PT, R25, R16, RZ ;  /* 0x0000001019108210 */ /* 0x001fc40007f9e0ff */
[----:B------:R-:W-:Y:S02]  /*0720*/  CS2R R46, SRZ ;  /* 0x00000000002e7805 */ /* 0x000fe4000001ff00 */
[----:B---3--:R-:W-:Y:S01]  /*0730*/  @!P0 IADD3 R24, P1, PT, R25, R20, RZ ;  /* 0x0000001419188210 */ /* 0x008fe20007f3e0ff */
[----:B--2---:R-:W0:Y:S01]  /*0740*/  @!P3 LDC.64 R12, c[0x0][0x398] ;  /* 0x0000e600ff0cbb82 */ /* 0x004e220000000a00 */
[----:B------:R-:W-:Y:S01]  /*0750*/  @!P0 IADD3.X R17, PT, PT, R28, R17, RZ, P4, !PT ;  /* 0x000000111c118210 */ /* 0x000fe200027fe4ff */
[----:B-1----:R-:W-:-:S06]  /*0760*/  @!P3 IMAD R29, R29, R14, RZ ;  /* 0x0000000e1d1db224 */ /* 0x002fcc00078e02ff */
[----:B------:R-:W1:Y:S01]  /*0770*/  @!P2 LDC.64 R10, c[0x0][0x3f8] ;  /* 0x0000fe00ff0aab82 */ /* 0x000e620000000a00 */
[----:B------:R-:W-:Y:S01]  /*0780*/  ISETP.GE.U32.AND P4, PT, R35, UR16, PT ;  /* 0x0000001023007c0c */ /* 0x000fe2000bf86070 */
[----:B------:R-:W-:Y:S01]  /*0790*/  @!P3 IMAD R27, R22, R15, R29 ;  /* 0x0000000f161bb224 */ /* 0x000fe200078e021d */
[----:B------:R-:W-:Y:S01]  /*07a0*/  SHF.R.S32.HI R39, RZ, 0x1f, R35 ;  /* 0x0000001fff277819 */ /* 0x000fe20000011423 */
[----:B------:R2:W3:Y:S01]  /*07b0*/  @!P0 LDG.E R47, desc[UR8][R16.64] ;  /* 0x00000008102f8981 */ /* 0x0004e2000c1e1900 */
[----:B------:R-:W-:-:S03]  /*07c0*/  @!P0 IADD3.X R25, PT, PT, R28, R21, RZ, P1, !PT ;  /* 0x000000151c198210 */ /* 0x000fc60000ffe4ff */
[----:B------:R-:W0:Y:S01]  /*07d0*/  LDC.64 R28, c[0x0][0x3b8] ;  /* 0x0000ee00ff1c7b82 */ /* 0x000e220000000a00 */
[----:B------:R-:W-:Y:S02]  /*07e0*/  ISETP.GE.AND.EX P4, PT, R39, UR17, PT, P4 ;  /* 0x0000001127007c0c */ /* 0x000fe4000bf86340 */
[----:B--2---:R-:W-:Y:S02]  /*07f0*/  @!P3 MOV R16, R6 ;  /* 0x000000060010b202 */ /* 0x004fe40000000f00 */
[----:B------:R-:W-:Y:S02]  /*0800*/  @!P3 MOV R17, R9 ;  /* 0x000000090011b202 */ /* 0x000fe40000000f00 */
[----:B------:R-:W-:Y:S01]  /*0810*/  CS2R R40, SRZ ;  /* 0x0000000000287805 */ /* 0x000fe2000001ff00 */
[----:B------:R-:W-:Y:S01]  /*0820*/  @!P3 IMAD.WIDE.U32 R14, R22, R14, R16 ;  /* 0x0000000e160eb225 */ /* 0x000fe200078e0010 */
[----:B------:R-:W-:-:S05]  /*0830*/  IADD3 R32, PT, PT, R32, 0xc0, RZ ;  /* 0x000000c020207810 */ /* 0x000fca0007ffe0ff */
[----:B------:R-:W2:Y:S01]  /*0840*/  @!P4 LDC.64 R20, c[0x0][0x3f8] ;  /* 0x0000fe00ff14cb82 */ /* 0x000ea20000000a00 */
[----:B------:R1:W5:Y:S01]  /*0850*/  @!P0 LDG.E R41, desc[UR8][R24.64] ;  /* 0x0000000818298981 */ /* 0x000362000c1e1900 */
[----:B------:R-:W-:Y:S02]  /*0860*/  @!P3 IADD3 R27, PT, PT, R15, R27, RZ ;  /* 0x0000001b0f1bb210 */ /* 0x000fe40007ffe0ff */
[----:B------:R-:W-:Y:S01]  /*0870*/  @!P3 SHF.L.U32 R15, R14, 0x1, RZ ;  /* 0x000000010e0fb819 */ /* 0x000fe200000006ff */
[----:B-1----:R-:W-:Y:S01]  /*0880*/  @!P2 IMAD R16, R31, R10, RZ ;  /* 0x0000000a1f10a224 */ /* 0x002fe200078e02ff */
[----:B------:R-:W-:Y:S02]  /*0890*/  ISETP.GE.U32.AND P1, PT, R32, UR16, PT ;  /* 0x0000001020007c0c */ /* 0x000fe4000bf26070 */
[----:B------:R-:W-:Y:S02]  /*08a0*/  SHF.R.S32.HI R33, RZ, 0x1f, R32 ;  /* 0x0000001fff217819 */ /* 0x000fe40000011420 */
[----:B------:R-:W-:Y:S01]  /*08b0*/  @!P3 SHF.L.U64.HI R22, R14, 0x1, R27 ;  /* 0x000000010e16b819 */ /* 0x000fe2000001021b */
[----:B------:R-:W1:Y:S01]  /*08c0*/  @!P2 LDC.64 R24, c[0x0][0x3a0] ;  /* 0x0000e800ff18ab82 */ /* 0x000e620000000a00 */
[----:B------:R-:W-:-:S02]  /*08d0*/  @!P3 IADD3 R18, P0, PT, R15, R18, RZ ;  /* 0x000000120f12b210 */ /* 0x000fc40007f1e0ff */
[----:B0-----:R-:W-:Y:S02]  /*08e0*/  @!P3 IADD3 R12, P6, PT, R15, R12, RZ ;  /* 0x0000000c0f0cb210 */ /* 0x001fe40007fde0ff */
[----:B------:R-:W-:Y:S02]  /*08f0*/  @!P2 MOV R14, R6 ;  /* 0x00000006000ea202 */ /* 0x000fe40000000f00 */
[----:B------:R-:W-:Y:S01]  /*0900*/  @!P2 MOV R15, R9 ;  /* 0x00000009000fa202 */ /* 0x000fe20000000f00 */
[----:B------:R-:W-:Y:S01]  /*0910*/  @!P2 IMAD R45, R23, R11, R16 ;  /* 0x0000000b172da224 */ /* 0x000fe200078e0210 */
[----:B------:R-:W-:Y:S01]  /*0920*/  ISETP.GE.AND.EX P1, PT, R33, UR17, PT, P1 ;  /* 0x0000001121007c0c */ /* 0x000fe2000bf26310 */
[----:B------:R-:W0:Y:S01]  /*0930*/  @!P2 LDC.64 R16, c[0x0][0x398] ;  /* 0x0000e600ff10ab82 */ /* 0x000e220000000a00 */
[----:B------:R-:W-:-:S04]  /*0940*/  @!P2 IMAD.WIDE.U32 R10, R23, R10, R14 ;  /* 0x0000000a170aa225 */ /* 0x000fc800078e000e */
[----:B------:R-:W-:-:S06]  /*0950*/  IMAD.WIDE R14, R50, 0x8, R28 ;  /* 0x00000008320e7825 */ /* 0x000fcc00078e021c */
[----:B------:R-:W4:Y:S01]  /*0960*/  LDG.E.64 R14, desc[UR8][R14.64] ;  /* 0x000000080e0e7981 */ /* 0x000f22000c1e1b00 */
[----:B------:R-:W0:Y:S01]  /*0970*/  @!P1 LDC.64 R26, c[0x0][0x3f8] ;  /* 0x0000fe00ff1a9b82 */ /* 0x000e220000000a00 */
[----:B--2---:R-:W-:Y:S01]  /*0980*/  @!P4 IMAD R28, R39, R20, RZ ;  /* 0x00000014271cc224 */ /* 0x004fe200078e02ff */
[C---:B------:R-:W-:Y:S02]  /*0990*/  @!P3 IADD3.X R19, PT, PT, R22.reuse, R19, RZ, P0, !PT ;  /* 0x000000131613b210 */ /* 0x040fe400007fe4ff */
[----:B------:R-:W-:Y:S01]  /*09a0*/  @!P2 IADD3 R11, PT, PT, R11, R45, RZ ;  /* 0x0000002d0b0ba210 */ /* 0x000fe20007ffe0ff */
[----:B------:R-:W-:Y:S01]  /*09b0*/  @!P4 IMAD R45, R35, R21, R28 ;  /* 0x00000015232dc224 */ /* 0x000fe200078e021c */
[----:B------:R-:W-:Y:S01]  /*09c0*/  SHF.R.S32.HI R31, RZ, 0x1f, R49 ;  /* 0x0000001fff1f7819 */ /* 0x000fe20000011431 */
[----:B------:R2:W5:Y:S01]  /*09d0*/  @!P3 LDG.E R46, desc[UR8][R18.64] ;  /* 0x00000008122eb981 */ /* 0x000562000c1e1900 */
[----:B------:R-:W-:Y:S02]  /*09e0*/  ISETP.GE.U32.AND P0, PT, R49, UR16, PT ;  /* 0x0000001031007c0c */ /* 0x000fe4000bf06070 */
[----:B------:R-:W-:-:S02]  /*09f0*/  @!P3 IADD3.X R13, PT, PT, R22, R13, RZ, P6, !PT ;  /* 0x0000000d160db210 */ /* 0x000fc400037fe4ff */
[----:B------:R-:W-:Y:S01]  /*0a00*/  @!P4 MOV R28, R6 ;  /* 0x00000006001cc202 */ /* 0x000fe20000000f00 */
[----:B------:R-:W0:Y:S01]  /*0a10*/  @!P4 LDC.64 R22, c[0x0][0x3a0] ;  /* 0x0000e800ff16cb82 */ /* 0x000e220000000a00 */
[----:B------:R-:W-:Y:S02]  /*0a20*/  @!P4 MOV R29, R9 ;  /* 0x00000009001dc202 */ /* 0x000fe40000000f00 */
[----:B------:R-:W-:Y:S02]  /*0a30*/  SHF.R.S32.HI R30, RZ, 0x1f, R4 ;  /* 0x0000001fff1e7819 */ /* 0x000fe40000011404 */
[----:B------:R-:W-:Y:S02]  /*0a40*/  MOV R54, RZ ;  /* 0x000000ff00367202 */ /* 0x000fe40000000f00 */
[C---:B------:R-:W-:Y:S01]  /*0a50*/  @!P2 SHF.L.U32 R39, R10.reuse, 0x1, RZ ;  /* 0x000000010a27a819 */ /* 0x040fe200000006ff */
[----:B--2---:R-:W2:Y:S01]  /*0a60*/  @!P1 LDC.64 R18, c[0x0][0x3a0] ;  /* 0x0000e800ff129b82 */ /* 0x004ea20000000a00 */
[----:B------:R-:W-:Y:S01]  /*0a70*/  ISETP.GE.AND.EX P0, PT, R31, UR17, PT, P0 ;  /* 0x000000111f007c0c */ /* 0x000fe2000bf06300 */
[----:B------:R-:W-:Y:S01]  /*0a80*/  @!P4 IMAD.WIDE.U32 R20, R35, R20, R28 ;  /* 0x000000142314c225 */ /* 0x000fe200078e001c */
[----:B------:R-:W-:-:S02]  /*0a90*/  @!P2 SHF.L.U64.HI R34, R10, 0x1, R11 ;  /* 0x000000010a22a819 */ /* 0x000fc4000001020b */
[----:B------:R-:W-:Y:S02]  /*0aa0*/  CS2R R52, SRZ ;  /* 0x0000000000347805 */ /* 0x000fe4000001ff00 */
[C---:B-1----:R-:W-:Y:S02]  /*0ab0*/  @!P2 IADD3 R24, P6, PT, R39.reuse, R24, RZ ;  /* 0x000000182718a210 */ /* 0x042fe40007fde0ff */
[----:B------:R-:W-:Y:S01]  /*0ac0*/  MOV R51, RZ ;  /* 0x000000ff00337202 */ /* 0x000fe20000000f00 */
[----:B------:R-:W1:Y:S01]  /*0ad0*/  @!P4 LDC.64 R10, c[0x0][0x398] ;  /* 0x0000e600ff0acb82 */ /* 0x000e620000000a00 */
[----:B------:R-:W-:Y:S01]  /*0ae0*/  @!P2 IADD3.X R25, PT, PT, R34, R25, RZ, P6, !PT ;  /* 0x000000192219a210 */ /* 0x000fe200037fe4ff */
[----:B------:R-:W-:Y:S01]  /*0af0*/  UISETP.NE.AND UP1, UPT, UR12, URZ, UPT ;  /* 0x000000ff0c00728c */ /* 0x000fe2000bf25270 */
[----:B0-----:R-:W-:Y:S01]  /*0b00*/  @!P2 IADD3 R16, P6, PT, R39, R16, RZ ;  /* 0x000000102710a210 */ /* 0x001fe20007fde0ff */
[----:B------:R-:W5:Y:S01]  /*0b10*/  @!P3 LDG.E R40, desc[UR8][R12.64] ;  /* 0x000000080c28b981 */ /* 0x000f62000c1e1900 */
[----:B------:R-:W-:Y:S01]  /*0b20*/  @!P4 IADD3 R21, PT, PT, R21, R45, RZ ;  /* 0x0000002d1515c210 */ /* 0x000fe20007ffe0ff */
[----:B------:R-:W-:Y:S01]  /*0b30*/  @!P1 IMAD R28, R33, R26, RZ ;  /* 0x0000001a211c9224 */ /* 0x000fe200078e02ff */
[----:B------:R-:W-:-:S02]  /*0b40*/  ISETP.GE.U32.AND P5, PT, R4, UR16, PT ;  /* 0x0000001004007c0c */ /* 0x000fc4000bfa6070 */
[----:B------:R-:W-:Y:S02]  /*0b50*/  @!P2 IADD3.X R17, PT, PT, R34, R17, RZ, P6, !PT ;  /* 0x000000112211a210 */ /* 0x000fe400037fe4ff */
[C---:B------:R-:W-:Y:S02]  /*0b60*/  @!P4 SHF.L.U32 R33, R20.reuse, 0x1, RZ ;  /* 0x000000011421c819 */ /* 0x040fe400000006ff */
[----:B------:R-:W-:Y:S02]  /*0b70*/  @!P4 SHF.L.U64.HI R34, R20, 0x1, R21 ;  /* 0x000000011422c819 */ /* 0x000fe40000010215 */
[----:B------:R-:W0:Y:S01]  /*0b80*/  @!P0 LDC.64 R20, c[0x0][0x3f8] ;  /* 0x0000fe00ff148b82 */ /* 0x000e220000000a00 */
[----:B------:R-:W-:Y:S01]  /*0b90*/  ISETP.GE.AND.EX P5, PT, R30, UR17, PT, P5 ;  /* 0x000000111e007c0c */ /* 0x000fe2000bfa6350 */
[----:B------:R-:W-:Y:S01]  /*0ba0*/  @!P1 IMAD R35, R32, R27, R28 ;  /* 0x0000001b20239224 */ /* 0x000fe200078e021c */
[----:B------:R-:W-:Y:S02]  /*0bb0*/  @!P1 MOV R28, R6 ;  /* 0x00000006001c9202 */ /* 0x000fe40000000f00 */
[----:B------:R-:W-:-:S02]  /*0bc0*/  @!P1 MOV R29, R9 ;  /* 0x00000009001d9202 */ /* 0x000fc40000000f00 */
[----:B------:R-:W-:Y:S02]  /*0bd0*/  CS2R R44, SRZ ;  /* 0x00000000002c7805 */ /* 0x000fe4000001ff00 */
[C---:B------:R-:W-:Y:S01]  /*0be0*/  @!P4 IADD3 R22, P6, PT, R33.reuse, R22, RZ ;  /* 0x000000162116c210 */ /* 0x040fe20007fde0ff */
[----:B------:R-:W-:Y:S02]  /*0bf0*/  @!P1 IMAD.WIDE.U32 R26, R32, R26, R28 ;  /* 0x0000001a201a9225 */ /* 0x000fe400078e001c */
[----:B------:R-:W0:Y:S01]  /*0c00*/  @!P1 LDC.64 R28, c[0x0][0x398] ;  /* 0x0000e600ff1c9b82 */ /* 0x000e220000000a00 */
[----:B------:R-:W-:Y:S01]  /*0c10*/  @!P4 IADD3.X R23, PT, PT, R34, R23, RZ, P6, !PT ;  /* 0x000000172217c210 */ /* 0x000fe200037fe4ff */
[----:B------:R2:W3:Y:S01]  /*0c20*/  @!P2 LDG.E R45, desc[UR8][R24.64] ;  /* 0x00000008182da981 */ /* 0x0004e2000c1e1900 */
[----:B-1----:R-:W-:Y:S02]  /*0c30*/  @!P4 IADD3 R10, P6, PT, R33, R10, RZ ;  /* 0x0000000a210ac210 */ /* 0x002fe40007fde0ff */
[----:B------:R-:W-:Y:S01]  /*0c40*/  @!P1 IADD3 R27, PT, PT, R27, R35, RZ ;  /* 0x000000231b1b9210 */ /* 0x000fe20007ffe0ff */
[----:B------:R-:W3:Y:S01]  /*0c50*/  @!P4 LDG.E R42, desc[UR8][R22.64] ;  /* 0x00000008162ac981 */ /* 0x000ee2000c1e1900 */
[----:B------:R-:W-:-:S02]  /*0c60*/  @!P1 SHF.L.U32 R33, R26, 0x1, RZ ;  /* 0x000000011a219819 */ /* 0x000fc400000006ff */
[----:B------:R-:W-:Y:S01]  /*0c70*/  @!P4 IADD3.X R11, PT, PT, R34, R11, RZ, P6, !PT ;  /* 0x0000000b220bc210 */ /* 0x000fe200037fe4ff */
[----:B--2---:R-:W1:Y:S01]  /*0c80*/  @!P5 LDC.64 R24, c[0x0][0x3f8] ;  /* 0x0000fe00ff18db82 */ /* 0x004e620000000a00 */
[----:B------:R-:W-:-:S03]  /*0c90*/  @!P1 SHF.L.U64.HI R32, R26, 0x1, R27 ;  /* 0x000000011a209819 */ /* 0x000fc6000001021b */
[----:B------:R2:W3:Y:S01]  /*0ca0*/  @!P4 LDG.E R36, desc[UR8][R10.64] ;  /* 0x000000080a24c981 */ /* 0x0004e2000c1e1900 */
[----:B------:R-:W-:Y:S01]  /*0cb0*/  @!P1 IADD3 R18, P6, PT, R33, R18, RZ ;  /* 0x0000001221129210 */ /* 0x000fe20007fde0ff */
[----:B0-----:R-:W-:-:S03]  /*0cc0*/  @!P0 IMAD R34, R31, R20, RZ ;  /* 0x000000141f228224 */ /* 0x001fc600078e02ff */
[----:B------:R-:W-:Y:S01]  /*0cd0*/  @!P1 IADD3.X R19, PT, PT, R32, R19, RZ, P6, !PT ;  /* 0x0000001320139210 */ /* 0x000fe200037fe4ff */
[----:B------:R-:W0:Y:S01]  /*0ce0*/  @!P0 LDC.64 R26, c[0x0][0x3a0] ;  /* 0x0000e800ff1a8b82 */ /* 0x000e220000000a00 */
[----:B--2---:R-:W-:Y:S02]  /*0cf0*/  @!P0 MOV R10, R6 ;  /* 0x00000006000a8202 */ /* 0x004fe40000000f00 */
[----:B------:R-:W-:-:S05]  /*0d00*/  @!P0 MOV R11, R9 ;  /* 0x00000009000b8202 */ /* 0x000fca0000000f00 */
[----:B------:R-:W2:Y:S01]  /*0d10*/  @!P0 LDC.64 R22, c[0x0][0x398] ;  /* 0x0000e600ff168b82 */ /* 0x000ea20000000a00 */
[C---:B------:R-:W-:Y:S01]  /*0d20*/  @!P0 IMAD R31, R49.reuse, R21, R34 ;  /* 0x00000015311f8224 */ /* 0x040fe200078e0222 */
[----:B------:R1:W3:Y:S01]  /*0d30*/  @!P1 LDG.E R54, desc[UR8][R18.64] ;  /* 0x0000000812369981 */ /* 0x0002e2000c1e1900 */
[----:B------:R-:W-:Y:S01]  /*0d40*/  @!P0 IMAD.WIDE.U32 R20, R49, R20, R10 ;  /* 0x0000001431148225 */ /* 0x000fe200078e000a */
[----:B------:R-:W-:-:S04]  /*0d50*/  @!P1 IADD3 R28, P6, PT, R33, R28, RZ ;  /* 0x0000001c211c9210 */ /* 0x000fc80007fde0ff */
[----:B------:R-:W2:Y:S01]  /*0d60*/  @!P5 LDC.64 R10, c[0x0][0x3a0] ;  /* 0x0000e800ff0adb82 */ /* 0x000ea20000000a00 */
[----:B------:R-:W-:-:S07]  /*0d70*/  @!P0 IADD3 R21, PT, PT, R21, R31, RZ ;  /* 0x0000001f15158210 */ /* 0x000fce0007ffe0ff */
[----:B-1----:R-:W1:Y:S01]  /*0d80*/  @!P5 LDC.64 R18, c[0x0][0x398] ;  /* 0x0000e600ff12db82 */ /* 0x002e620000000a00 */
[----:B------:R-:W-:Y:S01]  /*0d90*/  @!P1 IADD3.X R29, PT, PT, R32, R29, RZ, P6, !PT ;  /* 0x0000001d201d9210 */ /* 0x000fe200037fe4ff */
[----:B------:R-:W-:Y:S01]  /*0da0*/  @!P5 IMAD R30, R30, R24, RZ ;  /* 0x000000181e1ed224 */ /* 0x000fe200078e02ff */
[C---:B------:R-:W-:Y:S02]  /*0db0*/  @!P0 SHF.L.U32 R33, R20.reuse, 0x1, RZ ;  /* 0x0000000114218819 */ /* 0x040fe400000006ff */
[----:B------:R-:W-:Y:S01]  /*0dc0*/  @!P0 SHF.L.U64.HI R32, R20, 0x1, R21 ;  /* 0x0000000114208819 */ /* 0x000fe20000010215 */
[----:B------:R-:W3:Y:S01]  /*0dd0*/  @!P1 LDG.E R52, desc[UR8][R28.64] ;  /* 0x000000081c349981 */ /* 0x000ee2000c1e1900 */
[----:B------:R-:W-:Y:S02]  /*0de0*/  @!P5 MOV R20, R6 ;  /* 0x000000060014d202 */ /* 0x000fe40000000f00 */
[----:B------:R-:W-:Y:S01]  /*0df0*/  @!P5 MOV R21, R9 ;  /* 0x000000090015d202 */ /* 0x000fe20000000f00 */
[----:B------:R-:W-:Y:S01]  /*0e00*/  @!P5 IMAD R35, R4, R25, R30 ;  /* 0x000000190423d224 */ /* 0x000fe200078e021e */
[----:B0-----:R-:W-:-:S02]  /*0e10*/  @!P0 IADD3 R26, P6, PT, R33, R26, RZ ;  /* 0x0000001a211a8210 */ /* 0x001fc40007fde0ff */
[----:B------:R-:W-:Y:S02]  /*0e20*/  CS2R R38, SRZ ;  /* 0x0000000000267805 */ /* 0x000fe4000001ff00 */
[----:B--2---:R-:W-:Y:S01]  /*0e30*/  @!P0 IADD3 R22, P1, PT, R33, R22, RZ ;  /* 0x0000001621168210 */ /* 0x004fe20007f3e0ff */
[----:B------:R-:W-:Y:S01]  /*0e40*/  @!P5 IMAD.WIDE.U32 R24, R4, R24, R20 ;  /* 0x000000180418d225 */ /* 0x000fe200078e0014 */
[----:B------:R-:W-:Y:S01]  /*0e50*/  @!P0 IADD3.X R27, PT, PT, R32, R27, RZ, P6, !PT ;  /* 0x0000001b201b8210 */ /* 0x000fe200037fe4ff */
[----:B------:R-:W0:Y:S01]  /*0e60*/  LDC.64 R30, c[0x0][0x3a8] ;  /* 0x0000ea00ff1e7b82 */ /* 0x000e220000000a00 */
[----:B------:R-:W-:Y:S01]  /*0e70*/  ISETP.NE.AND P4, PT, RZ, UR12, PT ;  /* 0x0000000cff007c0c */ /* 0x000fe2000bf85270 */
[----:B------:R-:W5:Y:S01]  /*0e80*/  @!P2 LDG.E R39, desc[UR8][R16.64] ;  /* 0x000000081027a981 */ /* 0x000f62000c1e1900 */
[----:B------:R-:W-:Y:S02]  /*0e90*/  @!P5 IADD3 R33, PT, PT, R25, R35, RZ ;  /* 0x000000231921d210 */ /* 0x000fe40007ffe0ff */
[----:B------:R-:W-:Y:S01]  /*0ea0*/  @!P5 SHF.L.U32 R25, R24, 0x1, RZ ;  /* 0x000000011819d819 */ /* 0x000fe200000006ff */
[----:B------:R-:W2:Y:S01]  /*0eb0*/  @!P0 LDG.E R44, desc[UR8][R26.64] ;  /* 0x000000081a2c8981 */ /* 0x000ea2000c1e1900 */
[----:B------:R-:W-:-:S02]  /*0ec0*/  @!P0 IADD3.X R23, PT, PT, R32, R23, RZ, P1, !PT ;  /* 0x0000001720178210 */ /* 0x000fc40000ffe4ff */
[----:B------:R-:W-:Y:S02]  /*0ed0*/  @!P5 SHF.L.U64.HI R24, R24, 0x1, R33 ;  /* 0x000000011818d819 */ /* 0x000fe40000010221 */
[C---:B------:R-:W-:Y:S01]  /*0ee0*/  @!P5 IADD3 R10, P1, PT, R25.reuse, R10, RZ ;  /* 0x0000000a190ad210 */ /* 0x040fe20007f3e0ff */
[----:B------:R-:W2:Y:S01]  /*0ef0*/  @!P0 LDG.E R38, desc[UR8][R22.64] ;  /* 0x0000000816268981 */ /* 0x000ea2000c1e1900 */
[----:B-1----:R-:W-:Y:S01]  /*0f00*/  @!P5 IADD3 R18, P6, PT, R25, R18, RZ ;  /* 0x000000121912d210 */ /* 0x002fe20007fde0ff */
[----:B------:R-:W1:Y:S01]  /*0f10*/  @P4 LDC.64 R20, c[0x0][0x3b0] ;  /* 0x0000ec00ff144b82 */ /* 0x000e620000000a00 */
[C---:B------:R-:W-:Y:S02]  /*0f20*/  @!P5 IADD3.X R11, PT, PT, R24.reuse, R11, RZ, P1, !PT ;  /* 0x0000000b180bd210 */ /* 0x040fe40000ffe4ff */
[----:B------:R-:W-:-:S03]  /*0f30*/  @!P5 IADD3.X R19, PT, PT, R24, R19, RZ, P6, !PT ;  /* 0x000000131813d210 */ /* 0x000fc600037fe4ff */
[----:B------:R-:W2:Y:S04]  /*0f40*/  @!P5 LDG.E R53, desc[UR8][R10.64] ;  /* 0x000000080a35d981 */ /* 0x000ea8000c1e1900 */
[----:B------:R0:W2:Y:S01]  /*0f50*/  @!P5 LDG.E R51, desc[UR8][R18.64] ;  /* 0x000000081233d981 */ /* 0x0000a2000c1e1900 */
[----:B------:R-:W-:-:S05]  /*0f60*/  LEA R5, R48, R5, 0x5 ;  /* 0x0000000530057211 */ /* 0x000fca00078e28ff */
[----:B0-----:R-:W-:-:S04]  /*0f70*/  IMAD.WIDE R18, R5, 0x4, R30 ;  /* 0x0000000405127825 */ /* 0x001fc800078e021e */
[----:B-1----:R-:W-:Y:S01]  /*0f80*/  @P4 IMAD.WIDE R20, R5, 0x4, R20 ;  /* 0x0000000405144825 */ /* 0x002fe200078e0214 */
[----:B------:R-:W-:Y:S01]  /*0f90*/  CS2R R10, SRZ ;  /* 0x00000000000a7805 */ /* 0x000fe2000001ff00 */
[----:B------:R0:W5:Y:S01]  /*0fa0*/  LDG.E.64 R12, desc[UR8][R18.64] ;  /* 0x00000008120c7981 */ /* 0x000162000c1e1b00 */
[----:B------:R-:W-:-:S04]  /*0fb0*/  UMOV UR7, 0x3f800000 ;  /* 0x3f80000000077882 */ /* 0x000fc80000000000 */
[----:B------:R2:W5:Y:S01]  /*0fc0*/  @P4 LDG.E.64 R10, desc[UR8][R20.64] ;  /* 0x00000008140a4981 */ /* 0x000562000c1e1b00 */
[----:B----4-:R-:W-:-:S13]  /*0fd0*/  R2UR UR13, R14 ;  /* 0x000000000e0d72ca */ /* 0x010fda00000e0000 */
[----:B------:R-:W-:-:S05]  /*0fe0*/  MOV R14, UR13 ;  /* 0x0000000d000e7c02 */ /* 0x000fca0008000f00 */
[----:B------:R-:W-:-:S05]  /*0ff0*/  FFMA.FTZ R15, -R14, UR13, R15 ;  /* 0x0000000d0e0f7c23 */ /* 0x000fca000801010f */
[----:B------:R-:W-:-:S13]  /*1000*/  FSETP.GTU.FTZ.AND P1, PT, R15, RZ, PT ;  /* 0x000000ff0f00720b */ /* 0x000fda0003f3c000 */
[----:B------:R-:W-:-:S05]  /*1010*/  VOTEU.ANY UP0, P1 ;  /* 0x0000000000ff7886 */ /* 0x000fca0000800100 */
[----:B------:R-:W1:Y:S01]  /*1020*/  @UP0 LDCU UR5, c[0x0][0x3c0] ;  /* 0x00007800ff0507ac */ /* 0x000e620008000800 */
[----:B------:R-:W-:-:S13]  /*1030*/  PLOP3.LUT P1, PT, PT, PT, UP0, 0x80, 0x8 ;  /* 0x000000000008781c */ /* 0x000fda0003f2f008 */
[----:B-1----:R-:W-:-:S06]  /*1040*/  @P1 FADD.FTZ R5, R15, UR5 ;  /* 0x000000050f051e21 */ /* 0x002fcc0008010000 */
[----:B------:R-:W1:Y:S01]  /*1050*/  @P1 MUFU.RSQ R5, R5 ;  /* 0x0000000500051308 */ /* 0x000e620000001400 */
[----:B0-----:R-:W-:Y:S02]  /*1060*/  PRMT R19, R43, 0x7632, R19 ;  /* 0x000076322b137816 */ /* 0x001fe40000000013 */
[----:B------:R-:W-:Y:S02]  /*1070*/  PRMT R15, R37, 0x7632, R15 ;  /* 0x00007632250f7816 */ /* 0x000fe4000000000f */
[----:B---3--:R-:W-:Y:S02]  /*1080*/  PRMT R14, R47, 0x7632, R14 ;  /* 0x000076322f0e7816 */ /* 0x008fe4000000000e */
[----:B------:R-:W-:Y:S02]  /*1090*/  PRMT R22, R45, 0x7632, R22 ;  /* 0x000076322d167816 */ /* 0x000fe40000000016 */
[----:B-1----:R-:W-:Y:S02]  /*10a0*/  @P1 R2UR UR5, R5 ;  /* 0x00000000050512ca */ /* 0x002fe400000e0000 */
[----:B------:R-:W-:-:S02]  /*10b0*/  PRMT R18, R42, 0x7632, R18 ;  /* 0x000076322a127816 */ /* 0x000fc40000000012 */
[----:B------:R-:W-:Y:S02]  /*10c0*/  PRMT R17, R36, 0x7632, R17 ;  /* 0x0000763224117816 */ /* 0x000fe40000000011 */
[----:B------:R-:W-:-:S07]  /*10d0*/  PRMT R58, R54, 0x7632, R58 ;  /* 0x00007632363a7816 */ /* 0x000fce000000003a */
[----:B------:R-:W-:Y:S01]  /*10e0*/  @UP0 UMOV UR7, UR5 ;  /* 0x0000000500070c82 */ /* 0x000fe20008000000 */
[----:B------:R-:W-:Y:S02]  /*10f0*/  PRMT R56, R52, 0x7632, R56 ;  /* 0x0000763234387816 */ /* 0x000fe40000000038 */
[----:B--2---:R-:W-:Y:S02]  /*1100*/  PRMT R21, R44, 0x7632, R21 ;  /* 0x000076322c157816 */ /* 0x004fe40000000015 */
[----:B------:R-:W-:Y:S02]  /*1110*/  PRMT R20, R38, 0x7632, R20 ;  /* 0x0000763226147816 */ /* 0x000fe40000000014 */
[----:B------:R-:W-:Y:S02]  /*1120*/  PRMT R57, R53, 0x7632, R57 ;  /* 0x0000763235397816 */ /* 0x000fe40000000039 */
[----:B------:R-:W-:Y:S01]  /*1130*/  PRMT R55, R51, 0x7632, R55 ;  /* 0x0000763233377816 */ /* 0x000fe20000000037 */
[----:B------:R-:W-:Y:S06]  /*1140*/  BRA.U UP1, `(.L_x_78) ;  /* 0x0000000901547547 */ /* 0x000fec000b800000 */
[----:B------:R-:W-:Y:S02]  /*1150*/  SHF.L.U32 R16, R14, 0x10, RZ ;  /* 0x000000100e107819 */ /* 0x000fe400000006ff */
[----:B------:R-:W-:Y:S02]  /*1160*/  SHF.L.U32 R14, R47, 0x10, RZ ;  /* 0x000000102f0e7819 */ /* 0x000fe400000006ff */
[C---:B-----5:R-:W-:Y:S01]  /*1170*/  SHF.L.U32 R5, R41.reuse, 0x10, RZ ;  /* 0x0000001029057819 */ /* 0x060fe200000006ff */
[----:B------:R-:W-:Y:S01]  /*1180*/  FADD.FTZ R25, R16, -UR13 ;  /* 0x8000000d10197e21 */ /* 0x000fe20008010000 */
[----:B------:R-:W-:Y:S01]  /*1190*/  PRMT R26, R41, 0x7632, R26 ;  /* 0x00007632291a7816 */ /* 0x000fe2000000001a */
[----:B------:R-:W-:Y:S01]  /*11a0*/  FADD.FTZ R16, R14, -UR13 ;  /* 0x8000000d0e107e21 */ /* 0x000fe20008010000 */
[----:B------:R-:W-:Y:S01]  /*11b0*/  SHF.L.U32 R24, R46, 0x10, RZ ;  /* 0x000000102e187819 */ /* 0x000fe200000006ff */
[----:B------:R-:W-:Y:S01]  /*11c0*/  FMUL.FTZ R27, R12, R5 ;  /* 0x000000050c1b7220 */ /* 0x000fe20000410000 */
[----:B------:R-:W-:Y:S01]  /*11d0*/  SHF.L.U32 R14, R26, 0x10, RZ ;  /* 0x000000101a0e7819 */ /* 0x000fe200000006ff */
[----:B------:R-:W-:Y:S01]  /*11e0*/  FMUL.FTZ R16, R16, UR7 ;  /* 0x0000000710107c20 */ /* 0x000fe20008410000 */
[----:B------:R-:W-:Y:S01]  /*11f0*/  SHF.L.U32 R23, R40, 0x10, RZ ;  /* 0x0000001028177819 */ /* 0x000fe200000006ff */
[----:B------:R-:W-:Y:S01]  /*1200*/  FADD.FTZ R24, R24, -UR13 ;  /* 0x8000000d18187e21 */ /* 0x000fe20008010000 */
[----:B------:R-:W-:Y:S01]  /*1210*/  FADD.FTZ R29, RZ, R27 ;  /* 0x0000001bff1d7221 */ /* 0x000fe20000010000 */
[----:B------:R-:W-:Y:S01]  /*1220*/  FMUL.FTZ R28, R13, R14 ;  /* 0x0000000e0d1c7220 */ /* 0x000fe20000410000 */
[----:B------:R-:W-:Y:S01]  /*1230*/  FFMA.FTZ R30, R16, R27, RZ ;  /* 0x0000001b101e7223 */ /* 0x000fe200000100ff */
[----:B------:R-:W-:Y:S01]  /*1240*/  FMUL.FTZ R26, R24, UR7 ;  /* 0x00000007181a7c20 */ /* 0x000fe20008410000 */
[----:B------:R-:W-:Y:S01]  /*1250*/  FFMA.FTZ R32, R5, R16, RZ ;  /* 0x0000001005207223 */ /* 0x000fe200000100ff */
[--C-:B------:R-:W-:Y:S01]  /*1260*/  FADD.FTZ R24, R28, R29.reuse ;  /* 0x0000001d1c187221 */ /* 0x100fe20000010000 */
[----:B------:R-:W-:Y:S01]  /*1270*/  PRMT R29, R46, 0x7632, R29 ;  /* 0x000076322e1d7816 */ /* 0x000fe2000000001d */
[----:B------:R-:W-:Y:S01]  /*1280*/  FADD.FTZ R16, RZ, R5 ;  /* 0x00000005ff107221 */ /* 0x000fe20000010000 */
[----:B------:R-:W-:Y:S01]  /*1290*/  FMUL.FTZ R25, R25, UR7 ;  /* 0x0000000719197c20 */ /* 0x000fe20008410000 */
[----:B------:R-:W-:Y:S01]  /*12a0*/  FFMA.FTZ R5, R23, R26, R32 ;  /* 0x0000001a17057223 */ /* 0x000fe20000010020 */
[----:B------:R-:W-:Y:S01]  /*12b0*/  SHF.L.U32 R29, R29, 0x10, RZ ;  /* 0x000000101d1d7819 */ /* 0x000fe200000006ff */
[----:B------:R-:W-:Y:S01]  /*12c0*/  FADD.FTZ R16, R23, R16 ;  /* 0x0000001017107221 */ /* 0x000fe20000010000 */
[----:B------:R-:W-:Y:S01]  /*12d0*/  FFMA.FTZ R27, R25, R28, R30 ;  /* 0x0000001c191b7223 */ /* 0x000fe2000001001e */
[----:B------:R-:W-:Y:S01]  /*12e0*/  FMUL.FTZ R23, R12, R23 ;  /* 0x000000170c177220 */ /* 0x000fe20000410000 */
[----:B------:R-:W-:Y:S01]  /*12f0*/  PRMT R28, R40, 0x7632, R28 ;  /* 0x00007632281c7816 */ /* 0x000fe2000000001c */
[----:B------:R-:W-:Y:S01]  /*1300*/  FADD.FTZ R29, R29, -UR13 ;  /* 0x8000000d1d1d7e21 */ /* 0x000fe20008010000 */
[----:B------:R-:W-:Y:S01]  /*1310*/  SHF.L.U32 R30, R45, 0x10, RZ ;  /* 0x000000102d1e7819 */ /* 0x000fe200000006ff */
[----:B------:R-:W-:Y:S01]  /*1320*/  FFMA.FTZ R26, R26, R23, R27 ;  /* 0x000000171a1a7223 */ /* 0x000fe2000001001b */
[----:B------:R-:W-:Y:S01]  /*1330*/  SHF.L.U32 R28, R28, 0x10, RZ ;  /* 0x000000101c1c7819 */ /* 0x000fe200000006ff */
[----:B------:R-:W-:Y:S01]  /*1340*/  FFMA.FTZ R27, R14, R25, RZ ;  /* 0x000000190e1b7223 */ /* 0x000fe200000100ff */
[----:B------:R-:W-:Y:S01]  /*1350*/  FADD.FTZ R25, RZ, R14 ;  /* 0x0000000eff197221 */ /* 0x000fe20000010000 */
[----:B------:R-:W-:Y:S01]  /*1360*/  FMUL.FTZ R29, R29, UR7 ;  /* 0x000000071d1d7c20 */ /* 0x000fe20008410000 */
[----:B------:R-:W-:Y:S01]  /*1370*/  FADD.FTZ R30, R30, -UR13 ;  /* 0x8000000d1e1e7e21 */ /* 0x000fe20008010000 */
[----:B------:R-:W-:Y:S01]  /*1380*/  FADD.FTZ R23, R24, R23 ;  /* 0x0000001718177221 */ /* 0x000fe20000010000 */
[C---:B------:R-:W-:Y:S01]  /*1390*/  FADD.FTZ R25, R28.reuse, R25 ;  /* 0x000000191c197221 */ /* 0x040fe20000010000 */
[----:B------:R-:W-:Y:S01]  /*13a0*/  FFMA.FTZ R14, R28, R29, R27 ;  /* 0x0000001d1c0e7223 */ /* 0x000fe2000001001b */
[----:B------:R-:W-:Y:S01]  /*13b0*/  FMUL.FTZ R28, R13, R28 ;  /* 0x0000001c0d1c7220 */ /* 0x000fe20000410000 */
[----:B------:R-:W-:-:S02]  /*13c0*/  SHF.L.U32 R24, R39, 0x10, RZ ;  /* 0x0000001027187819 */ /* 0x000fc400000006ff */
[----:B------:R-:W-:Y:S01]  /*13d0*/  SHF.L.U32 R22, R22, 0x10, RZ ;  /* 0x0000001016167819 */ /* 0x000fe200000006ff */
[----:B------:R-:W-:Y:S01]  /*13e0*/  FFMA.FTZ R26, R29, R28, R26 ;  /* 0x0000001c1d1a7223 */ /* 0x000fe2000001001a */
[----:B------:R-:W-:Y:S01]  /*13f0*/  FMUL.FTZ R29, R30, UR7 ;  /* 0x000000071e1d7c20 */ /* 0x000fe20008410000 */
[----:B------:R-:W-:Y:S01]  /*1400*/  FADD.FTZ R23, R28, R23 ;  /* 0x000000171c177221 */ /* 0x000fe20000010000 */
[----:B------:R-:W-:Y:S01]  /*1410*/  PRMT R28, R39, 0x7632, R28 ;  /* 0x00007632271c7816 */ /* 0x000fe2000000001c */
[----:B------:R-:W-:Y:S01]  /*1420*/  FADD.FTZ R16, R16, R24 ;  /* 0x0000001810107221 */ /* 0x000fe20000010000 */
[----:B------:R-:W-:Y:S01]  /*1430*/  FFMA.FTZ R5, R24, R29, R5 ;  /* 0x0000001d18057223 */ /* 0x000fe20000010005 */
[----:B------:R-:W-:Y:S01]  /*1440*/  FMUL.FTZ R24, R12, R24 ;  /* 0x000000180c187220 */ /* 0x000fe20000410000 */
[----:B------:R-:W-:Y:S01]  /*1450*/  FADD.FTZ R27, R22, -UR13 ;  /* 0x8000000d161b7e21 */ /* 0x000fe20008010000 */
[----:B------:R-:W-:Y:S02]  /*1460*/  SHF.L.U32 R22, R28, 0x10, RZ ;  /* 0x000000101c167819 */ /* 0x000fe400000006ff */
[----:B------:R-:W-:Y:S01]  /*1470*/  SHF.L.U32 R28, R44, 0x10, RZ ;  /* 0x000000102c1c7819 */ /* 0x000fe200000006ff */
[----:B------:R-:W-:Y:S01]  /*1480*/  FFMA.FTZ R26, R29, R24, R26 ;  /* 0x000000181d1a7223 */ /* 0x000fe2000001001a */
[----:B------:R-:W-:Y:S01]  /*1490*/  FMUL.FTZ R27, R27, UR7 ;  /* 0x000000071b1b7c20 */ /* 0x000fe20008410000 */
[----:B------:R-:W-:Y:S01]  /*14a0*/  FADD.FTZ R24, R23, R24 ;  /* 0x0000001817187221 */ /* 0x000fe20000010000 */
[----:B------:R-:W-:Y:S01]  /*14b0*/  FMUL.FTZ R23, R13, R22 ;  /* 0x000000160d177220 */ /* 0x000fe20000410000 */
[----:B------:R-:W-:Y:S01]  /*14c0*/  FADD.FTZ R29, R28, -UR13 ;  /* 0x8000000d1c1d7e21 */ /* 0x000fe20008010000 */
[----:B------:R-:W-:Y:S01]  /*14d0*/  FADD.FTZ R25, R25, R22 ;  /* 0x0000001619197221 */ /* 0x000fe20000010000 */
[----:B------:R-:W-:Y:S01]  /*14e0*/  FFMA.FTZ R14, R22, R27, R14 ;  /* 0x0000001b160e7223 */ /* 0x000fe2000001000e */
[----:B------:R-:W-:Y:S01]  /*14f0*/  SHF.L.U32 R28, R38, 0x10, RZ ;  /* 0x00000010261c7819 */ /* 0x000fe200000006ff */
[----:B------:R-:W-:Y:S01]  /*1500*/  FADD.FTZ R22, R23, R24 ;  /* 0x0000001817167221 */ /* 0x000fe20000010000 */
[----:B------:R-:W-:Y:S01]  /*1510*/  FFMA.FTZ R26, R27, R23, R26 ;  /* 0x000000171b1a7223 */ /* 0x000fe2000001001a */
[----:B------:R-:W-:Y:S01]  /*1520*/  SHF.L.U32 R23, R21, 0x10, RZ ;  /* 0x0000001015177819 */ /* 0x000fe200000006ff */
[----:B------:R-:W-:Y:S01]  /*1530*/  FMUL.FTZ R29, R29, UR7 ;  /* 0x000000071d1d7c20 */ /* 0x000fe20008410000 */
[----:B------:R-:W-:Y:S01]  /*1540*/  FMUL.FTZ R27, R12, R28 ;  /* 0x0000001c0c1b7220 */ /* 0x000fe20000410000 */
[----:B------:R-:W-:Y:S01]  /*1550*/  FADD.FTZ R16, R16, R28 ;  /* 0x0000001c10107221 */ /* 0x000fe20000010000 */
[----:B------:R-:W-:Y:S01]  /*1560*/  SHF.L.U32 R18, R18, 0x10, RZ ;  /* 0x0000001012127819 */ /* 0x000fe200000006ff */
[----:B------:R-:W-:Y:S01]  /*1570*/  FFMA.FTZ R5, R28, R29, R5 ;  /* 0x0000001d1c057223 */ /* 0x000fe20000010005 */
[----:B------:R-:W-:Y:S01]  /*1580*/  FADD.FTZ R24, R23, -UR13 ;  /* 0x8000000d17187e21 */ /* 0x000fe20008010000 */
[----:B------:R-:W-:Y:S01]  /*1590*/  SHF.L.U32 R28, R43, 0x10, RZ ;  /* 0x000000102b1c7819 */ /* 0x000fe200000006ff */
[----:B------:R-:W-:Y:S01]  /*15a0*/  FADD.FTZ R21, R22, R27 ;  /* 0x0000001b16157221 */ /* 0x000fe20000010000 */
[----:B------:R-:W-:Y:S01]  /*15b0*/  SHF.L.U32 R23, R20, 0x10, RZ ;  /* 0x0000001014177819 */ /* 0x000fe200000006ff */
[----:B------:R-:W-:Y:S01]  /*15c0*/  FFMA.FTZ R22, R29, R27, R26 ;  /* 0x0000001b1d167223 */ /* 0x000fe2000001001a */
[----:B------:R-:W-:Y:S01]  /*15d0*/  SHF.L.U32 R26, R19, 0x10, RZ ;  /* 0x00000010131a7819 */ /* 0x000fe200000006ff */
[----:B------:R-:W-:Y:S01]  /*15e0*/  FMUL.FTZ R19, R24, UR7 ;  /* 0x0000000718137c20 */ /* 0x000fe20008410000 */
[----:B------:R-:W-:Y:S01]  /*15f0*/  SHF.L.U32 R27, R37, 0x10, RZ ;  /* 0x00000010251b7819 */ /* 0x000fe200000006ff */
[----:B------:R-:W-:Y:S01]  /*1600*/  FADD.FTZ R20, R28, -UR13 ;  /* 0x8000000d1c147e21 */ /* 0x000fe20008010000 */
[----:B------:R-:W-:Y:S01]  /*1610*/  FMUL.FTZ R24, R13, R23 ;  /* 0x000000170d187220 */ /* 0x000fe20000410000 */
[----:B------:R-:W-:Y:S01]  /*1620*/  FFMA.FTZ R14, R23, R19, R14 ;  /* 0x00000013170e7223 */ /* 0x000fe2000001000e */
[----:B------:R-:W-:Y:S01]  /*1630*/  FADD.FTZ R26, R26, -UR13 ;  /* 0x8000000d1a1a7e21 */ /* 0x000fe20008010000 */
[----:B------:R-:W-:Y:S01]  /*1640*/  FMUL.FTZ R20, R20, UR7 ;  /* 0x0000000714147c20 */ /* 0x000fe20008410000 */
[----:B------:R-:W-:Y:S01]  /*1650*/  FMUL.FTZ R28, R12, R27 ;  /* 0x0000001b0c1c7220 */ /* 0x000fe20000410000 */
[----:B------:R-:W-:Y:S01]  /*1660*/  FFMA.FTZ R19, R19, R24, R22 ;  /* 0x0000001813137223 */ /* 0x000fe20000010016 */
[----:B------:R-:W-:Y:S01]  /*1670*/  FADD.FTZ R25, R25, R23 ;  /* 0x0000001719197221 */ /* 0x000fe20000010000 */
[----:B------:R-:W-:Y:S01]  /*1680*/  SHF.L.U32 R23, R15, 0x10, RZ ;  /* 0x000000100f177819 */ /* 0x000fe200000006ff */
[----:B------:R-:W-:Y:S01]  /*1690*/  FMUL.FTZ R26, R26, UR7 ;  /* 0x000000071a1a7c20 */ /* 0x000fe20008410000 */
[----:B------:R-:W-:Y:S01]  /*16a0*/  FFMA.FTZ R5, R27, R20, R5 ;  /* 0x000000141b057223 */ /* 0x000fe20000010005 */
[----:B------:R-:W-:Y:S01]  /*16b0*/  FADD.FTZ R21, R24, R21 ;  /* 0x0000001518157221 */ /* 0x000fe20000010000 */
[----:B------:R-:W-:Y:S01]  /*16c0*/  FFMA.FTZ R19, R20, R28, R19 ;  /* 0x0000001c14137223 */ /* 0x000fe20000010013 */
[----:B------:R-:W-:Y:S01]  /*16d0*/  SHF.L.U32 R20, R42, 0x10, RZ ;  /* 0x000000102a147819 */ /* 0x000fe200000006ff */
[----:B------:R-:W-:Y:S01]  /*16e0*/  FADD.FTZ R25, R25, R23 ;  /* 0x0000001719197221 */ /* 0x000fe20000010000 */
[----:B------:R-:W-:Y:S01]  /*16f0*/  FFMA.FTZ R15, R23, R26, R14 ;  /* 0x0000001a170f7223 */ /* 0x000fe2000001000e */
[----:B------:R-:W-:Y:S01]  /*1700*/  FADD.FTZ R22, R21, R28 ;  /* 0x0000001c15167221 */ /* 0x000fe20000010000 */
[----:B------:R-:W-:Y:S01]  /*1710*/  FMUL.FTZ R23, R13, R23 ;  /* 0x000000170d177220 */ /* 0x000fe20000410000 */
[----:B------:R-:W-:Y:S01]  /*1720*/  SHF.L.U32 R14, R36, 0x10, RZ ;  /* 0x00000010240e7819 */ /* 0x000fe200000006ff */
[----:B------:R-:W-:Y:S01]  /*1730*/  FADD.FTZ R20, R20, -UR13 ;  /* 0x8000000d14147e21 */ /* 0x000fe20008010000 */
[----:B------:R-:W-:Y:S01]  /*1740*/  FADD.FTZ R21, R18, -UR13 ;  /* 0x8000000d12157e21 */ /* 0x000fe20008010000 */
[----:B------:R-:W-:Y:S01]  /*1750*/  FADD.FTZ R22, R23, R22 ;  /* 0x0000001617167221 */ /* 0x000fe20000010000 */
[----:B------:R-:W-:Y:S01]  /*1760*/  FFMA.FTZ R19, R26, R23, R19 ;  /* 0x000000171a137223 */ /* 0x000fe20000010013 */
[----:B------:R-:W-:Y:S01]  /*1770*/  FMUL.FTZ R23, R12, R14 ;  /* 0x0000000e0c177220 */ /* 0x000fe20000410000 */
[----:B------:R-:W-:Y:S01]  /*1780*/  FMUL.FTZ R18, R20, UR7 ;  /* 0x0000000714127c20 */ /* 0x000fe20008410000 */
[----:B------:R-:W-:Y:S01]  /*1790*/  FADD.FTZ R16, R16, R27 ;  /* 0x0000001b10107221 */ /* 0x000fe20000010000 */
[----:B------:R-:W-:Y:S01]  /*17a0*/  SHF.L.U32 R20, R17, 0x10, RZ ;  /* 0x0000001011147819 */ /* 0x000fe200000006ff */
[----:B------:R-:W-:Y:S01]  /*17b0*/  FADD.FTZ R27, R22, R23 ;  /* 0x00000017161b7221 */ /* 0x000fe20000010000 */
[----:B------:R-:W-:Y:S01]  /*17c0*/  FMUL.FTZ R21, R21, UR7 ;  /* 0x0000000715157c20 */ /* 0x000fe20008410000 */
[----:B------:R-:W-:Y:S01]  /*17d0*/  FFMA.FTZ R22, R18, R23, R19 ;  /* 0x0000001712167223 */ /* 0x000fe20000010013 */
[----:B------:R-:W-:Y:S01]  /*17e0*/  SHF.L.U32 R19, R54, 0x10, RZ ;  /* 0x0000001036137819 */ /* 0x000fe200000006ff */
[----:B------:R-:W-:Y:S01]  /*17f0*/  FADD.FTZ R25, R25, R20 ;  /* 0x0000001419197221 */ /* 0x000fe20000010000 */
[----:B------:R-:W-:Y:S01]  /*1800*/  FFMA.FTZ R15, R20, R21, R15 ;  /* 0x00000015140f7223 */ /* 0x000fe2000001000f */
[----:B------:R-:W-:Y:S01]  /*1810*/  FMUL.FTZ R20, R13, R20 ;  /* 0x000000140d147220 */ /* 0x000fe20000410000 */
[----:B------:R-:W-:Y:S01]  /*1820*/  SHF.L.U32 R17, R52, 0x10, RZ ;  /* 0x0000001034117819 */ /* 0x000fe200000006ff */
[----:B------:R-:W-:Y:S01]  /*1830*/  FADD.FTZ R19, R19, -UR13 ;  /* 0x8000000d13137e21 */ /* 0x000fe20008010000 */
[----:B------:R-:W-:Y:S01]  /*1840*/  SHF.L.U32 R23, R58, 0x10, RZ ;  /* 0x000000103a177819 */ /* 0x000fe200000006ff */
[----:B------:R-:W-:Y:S01]  /*1850*/  FFMA.FTZ R21, R21, R20, R22 ;  /* 0x0000001415157223 */ /* 0x000fe20000010016 */
[----:B------:R-:W-:Y:S01]  /*1860*/  FADD.FTZ R27, R20, R27 ;  /* 0x0000001b141b7221 */ /* 0x000fe20000010000 */
[----:B------:R-:W-:Y:S01]  /*1870*/  FMUL.FTZ R22, R19, UR7 ;  /* 0x0000000713167c20 */ /* 0x000fe20008410000 */
[----:B------:R-:W-:Y:S01]  /*1880*/  FMUL.FTZ R24, R12, R17 ;  /* 0x000000110c187220 */ /* 0x000fe20000410000 */
[----:B------:R-:W-:Y:S01]  /*1890*/  FADD.FTZ R19, R23, -UR13 ;  /* 0x8000000d17137e21 */ /* 0x000fe20008010000 */
[----:B------:R-:W-:Y:S01]  /*18a0*/  SHF.L.U32 R20, R56, 0x10, RZ ;  /* 0x0000001038147819 */ /* 0x000fe200000006ff */
[----:B------:R-:W-:Y:S01]  /*18b0*/  FFMA.FTZ R18, R14, R18, R5 ;  /* 0x000000120e127223 */ /* 0x000fe20000010005 */
[----:B------:R-:W-:Y:S01]  /*18c0*/  SHF.L.U32 R23, R53, 0x10, RZ ;  /* 0x0000001035177819 */ /* 0x000fe200000006ff */
[----:B------:R-:W-:Y:S01]  /*18d0*/  FADD.FTZ R27, R27, R24 ;  /* 0x000000181b1b7221 */ /* 0x000fe20000010000 */
[----:B------:R-:W-:Y:S01]  /*18e0*/  FFMA.FTZ R28, R22, R24, R21 ;  /* 0x00000018161c7223 */ /* 0x000fe20000010015 */
[----:B------:R-:W-:Y:S01]  /*18f0*/  FADD.FTZ R24, R16, R14 ;  /* 0x0000000e10187221 */ /* 0x000fe20000010000 */
[----:B------:R-:W-:Y:S01]  /*1900*/  FMUL.FTZ R26, R13, R20 ;  /* 0x000000140d1a7220 */ /* 0x000fe20000410000 */
[----:B------:R-:W-:Y:S01]  /*1910*/  FMUL.FTZ R19, R19, UR7 ;  /* 0x0000000713137c20 */ /* 0x000fe20008410000 */
[----:B------:R-:W-:Y:S01]  /*1920*/  SHF.L.U32 R5, R51, 0x10, RZ ;  /* 0x0000001033057819 */ /* 0x000fe200000006ff */
[----:B------:R-:W-:Y:S01]  /*1930*/  FADD.FTZ R16, R23, -UR13 ;  /* 0x8000000d17107e21 */ /* 0x000fe20008010000 */
[----:B------:R-:W-:Y:S01]  /*1940*/  SHF.L.U32 R23, R57, 0x10, RZ ;  /* 0x0000001039177819 */ /* 0x000fe200000006ff */
[----:B------:R-:W-:Y:S01]  /*1950*/  FADD.FTZ R27, R26, R27 ;  /* 0x0000001b1a1b7221 */ /* 0x000fe20000010000 */
[----:B------:R-:W-:Y:S01]  /*1960*/  FFMA.FTZ R21, R19, R26, R28 ;  /* 0x0000001a13157223 */ /* 0x000fe2000001001c */
[----:B------:R-:W-:Y:S01]  /*1970*/  SHF.L.U32 R14, R55, 0x10, RZ ;  /* 0x00000010370e7819 */ /* 0x000fe200000006ff */
[----:B------:R-:W-:Y:S01]  /*1980*/  FMUL.FTZ R26, R12, R5 ;  /* 0x000000050c1a7220 */ /* 0x000fe20000410000 */
[----:B------:R-:W-:Y:S01]  /*1990*/  FMUL.FTZ R16, R16, UR7 ;  /* 0x0000000710107c20 */ /* 0x000fe20008410000 */
[----:B------:R-:W-:Y:S01]  /*19a0*/  FADD.FTZ R23, R23, -UR13 ;  /* 0x8000000d17177e21 */ /* 0x000fe20008010000 */
[----:B------:R-:W-:Y:S01]  /*19b0*/  FFMA.FTZ R22, R17, R22, R18 ;  /* 0x0000001611167223 */ /* 0x000fe20000010012 */
[----:B------:R-:W-:Y:S01]  /*19c0*/  FADD.FTZ R27, R27, R26 ;  /* 0x0000001a1b1b7221 */ /* 0x000fe20000010000 */
[----:B------:R-:W-:Y:S01]  /*19d0*/  FADD.FTZ R24, R24, R17 ;  /* 0x0000001118187221 */ /* 0x000fe20000010000 */
[----:B------:R-:W-:Y:S01]  /*19e0*/  FFMA.FTZ R26, R16, R26, R21 ;  /* 0x0000001a101a7223 */ /* 0x000fe20000010015 */
[----:B------:R-:W-:Y:S01]  /*19f0*/  FMUL.FTZ R18, R13, R14 ;  /* 0x0000000e0d127220 */ /* 0x000fe20000410000 */
[----:B------:R-:W-:Y:S01]  /*1a00*/  FMUL.FTZ R23, R23, UR7 ;  /* 0x0000000717177c20 */ /* 0x000fe20008410000 */
        /* <DEDUP_REMOVED lines=9> */
.L_x_78:
[C---:B------:R-:W-:Y:S02]  /*1aa0*/  SHF.L.U32 R5, R47.reuse, 0x10, RZ ;  /* 0x000000102f057819 */ /* 0x040fe400000006ff */
[C---:B-----5:R-:W-:Y:S02]  /*1ab0*/  SHF.L.U32 R14, R46.reuse, 0x10, RZ ;  /* 0x000000102e0e7819 */ /* 0x060fe400000006ff */
[----:B------:R-:W-:Y:S01]  /*1ac0*/  PRMT R15, R47, 0x7632, R15 ;  /* 0x000076322f0f7816 */ /* 0x000fe2000000000f */
[----:B------:R-:W-:Y:S01]  /*1ad0*/  FADD.FTZ R5, R5, -UR13 ;  /* 0x8000000d05057e21 */ /* 0x000fe20008010000 */
[----:B------:R-:W-:Y:S01]  /*1ae0*/  PRMT R22, R46, 0x7632, R22 ;  /* 0x000076322e167816 */ /* 0x000fe20000000016 */
[----:B------:R-:W-:Y:S01]  /*1af0*/  FADD.FTZ R27, R14, -UR13 ;  /* 0x8000000d0e1b7e21 */ /* 0x000fe20008010000 */
[----:B------:R-:W-:Y:S01]  /*1b00*/  SHF.L.U32 R14, R15, 0x10, RZ ;  /* 0x000000100f0e7819 */ /* 0x000fe200000006ff */
[----:B------:R-:W-:Y:S01]  /*1b10*/  FMUL.FTZ R5, R5, UR7 ;  /* 0x0000000705057c20 */ /* 0x000fe20008410000 */
[----:B------:R-:W-:Y:S01]  /*1b20*/  SHF.L.U32 R22, R22, 0x10, RZ ;  /* 0x0000001016167819 */ /* 0x000fe200000006ff */
[----:B------:R-:W-:Y:S01]  /*1b30*/  FMUL.FTZ R27, R27, UR7 ;  /* 0x000000071b1b7c20 */ /* 0x000fe20008410000 */
[----:B------:R-:W-:Y:S01]  /*1b40*/  SHF.L.U32 R26, R45, 0x10, RZ ;  /* 0x000000102d1a7819 */ /* 0x000fe200000006ff */
[--C-:B------:R-:W-:Y:S01]  /*1b50*/  FFMA.FTZ R15, R12, R5, R10.reuse ;  /* 0x000000050c0f7223 */ /* 0x100fe2000001000a */
[----:B------:R-:W-:Y:S01]  /*1b60*/  FADD.FTZ R14, R14, -UR13 ;  /* 0x8000000d0e0e7e21 */ /* 0x000fe20008010000 */
[----:B------:R-:W-:Y:S01]  /*1b70*/  FFMA.FTZ R16, R12, R27, R10 ;  /* 0x0000001b0c107223 */ /* 0x000fe2000001000a */
[----:B------:R-:W-:Y:S01]  /*1b80*/  FADD.FTZ R24, R22, -UR13 ;  /* 0x8000000d16187e21 */ /* 0x000fe20008010000 */
[----:B------:R-:W-:Y:S01]  /*1b90*/  FMUL.FTZ R17, R15, -1.4426950216293334961 ;  /* 0xbfb8aa3b0f117820 */ /* 0x000fe20000410000 */
[----:B------:R-:W-:Y:S01]  /*1ba0*/  FMUL.FTZ R14, R14, UR7 ;  /* 0x000000070e0e7c20 */ /* 0x000fe20008410000 */
[----:B------:R-:W-:Y:S01]  /*1bb0*/  FMUL.FTZ R20, R16, -1.4426950216293334961 ;  /* 0xbfb8aa3b10147820 */ /* 0x000fe20000410000 */
[----:B------:R-:W-:Y:S01]  /*1bc0*/  FMUL.FTZ R24, R24, UR7 ;  /* 0x0000000718187c20 */ /* 0x000fe20008410000 */
[----:B------:R-:W-:Y:S01]  /*1bd0*/  SHF.L.U32 R25, R41, 0x10, RZ ;  /* 0x0000001029197819 */ /* 0x000fe200000006ff */
[C-C-:B------:R-:W-:Y:S01]  /*1be0*/  FFMA.FTZ R21, R13.reuse, R14, R11.reuse ;  /* 0x0000000e0d157223 */ /* 0x140fe2000001000b */
[----:B------:R-:W0:Y:S01]  /*1bf0*/  MUFU.EX2 R17, R17 ;  /* 0x0000001100117308 */ /* 0x000e220000000800 */
[----:B------:R-:W-:Y:S01]  /*1c00*/  FFMA.FTZ R30, R13, R24, R11 ;  /* 0x000000180d1e7223 */ /* 0x000fe2000001000b */
[----:B------:R-:W-:Y:S01]  /*1c10*/  FADD.FTZ R26, R26, -UR13 ;  /* 0x8000000d1a1a7e21 */ /* 0x000fe20008010000 */
[----:B------:R-:W-:Y:S01]  /*1c20*/  FMUL.FTZ R19, R21, -1.4426950216293334961 ;  /* 0xbfb8aa3b15137820 */ /* 0x000fe20000410000 */
[----:B------:R-:W1:Y:S01]  /*1c30*/  MUFU.EX2 R20, R20 ;  /* 0x0000001400147308 */ /* 0x000e620000000800 */
[----:B------:R-:W-:-:S04]  /*1c40*/  SHF.L.U32 R32, R40, 0x10, RZ ;  /* 0x0000001028207819 */ /* 0x000fc800000006ff */
[----:B------:R-:W2:Y:S01]  /*1c50*/  MUFU.EX2 R19, R19 ;  /* 0x0000001300137308 */ /* 0x000ea20000000800 */
[----:B0-----:R-:W-:Y:S01]  /*1c60*/  FADD.FTZ R18, R17, 1 ;  /* 0x3f80000011127421 */ /* 0x001fe20000010000 */
[----:B-1----:R-:W-:-:S05]  /*1c70*/  FADD.FTZ R23, R20, 1 ;  /* 0x3f80000014177421 */ /* 0x002fca0000010000 */
[----:B------:R-:W0:Y:S01]  /*1c80*/  MUFU.RCP R18, R18 ;  /* 0x0000001200127308 */ /* 0x000e220000001000 */
[----:B--2---:R-:W-:-:S07]  /*1c90*/  FADD.FTZ R22, R19, 1 ;  /* 0x3f80000013167421 */ /* 0x004fce0000010000 */
[----:B------:R1:W2:Y:S08]  /*1ca0*/  MUFU.RCP R17, R23 ;  /* 0x0000001700117308 */ /* 0x0002b00000001000 */
[----:B------:R-:W3:Y:S01]  /*1cb0*/  MUFU.RCP R19, R22 ;  /* 0x0000001600137308 */ /* 0x000ee20000001000 */
[----:B-1----:R-:W-:Y:S01]  /*1cc0*/  FMUL.FTZ R23, R26, UR7 ;  /* 0x000000071a177c20 */ /* 0x002fe20008410000 */
[----:B0-----:R-:W-:Y:S01]  /*1cd0*/  FADD.FTZ R20, -R18, 1 ;  /* 0x3f80000012147421 */ /* 0x001fe20000010100 */
[----:B------:R-:W-:Y:S01]  /*1ce0*/  FMUL.FTZ R28, R25, R18 ;  /* 0x00000012191c7220 */ /* 0x000fe20000410000 */
[----:B------:R-:W-:-:S02]  /*1cf0*/  PRMT R26, R41, 0x7632, R26 ;  /* 0x00007632291a7816 */ /* 0x000fc4000000001a */
[----:B------:R-:W-:Y:S01]  /*1d00*/  FFMA.FTZ R25, R15, R20, 1 ;  /* 0x3f8000000f197423 */ /* 0x000fe20000010014 */
[----:B------:R-:W-:Y:S01]  /*1d10*/  FMUL.FTZ R20, R30, -1.4426950216293334961 ;  /* 0xbfb8aa3b1e147820 */ /* 0x000fe20000410000 */
[----:B------:R-:W-:Y:S01]  /*1d20*/  FFMA.FTZ R15, R12, R23, R10 ;  /* 0x000000170c0f7223 */ /* 0x000fe2000001000a */
[----:B------:R-:W-:Y:S01]  /*1d30*/  SHF.L.U32 R26, R26, 0x10, RZ ;  /* 0x000000101a1a7819 */ /* 0x000fe200000006ff */
[----:B--2---:R-:W-:Y:S01]  /*1d40*/  FADD.FTZ R29, -R17, 1 ;  /* 0x3f800000111d7421 */ /* 0x004fe20000010100 */
[----:B------:R-:W-:Y:S01]  /*1d50*/  FMUL.FTZ R28, R28, R25 ;  /* 0x000000191c1c7220 */ /* 0x000fe20000410000 */
[----:B------:R-:W-:Y:S01]  /*1d60*/  PRMT R25, R45, 0x7632, R25 ;  /* 0x000076322d197816 */ /* 0x000fe20000000019 */
[----:B------:R-:W0:Y:S01]  /*1d70*/  MUFU.EX2 R20, R20 ;  /* 0x0000001400147308 */ /* 0x000e220000000800 */
[----:B------:R-:W-:Y:S01]  /*1d80*/  FFMA.FTZ R18, R16, R29, 1 ;  /* 0x3f80000010127423 */ /* 0x000fe2000001001d */
[----:B------:R-:W-:Y:S01]  /*1d90*/  FMUL.FTZ R16, R15, -1.4426950216293334961 ;  /* 0xbfb8aa3b0f107820 */ /* 0x000fe20000410000 */
[----:B------:R-:W-:Y:S01]  /*1da0*/  FMUL.FTZ R17, R32, R17 ;  /* 0x0000001120117220 */ /* 0x000fe20000410000 */
[----:B---3--:R-:W-:Y:S01]  /*1db0*/  FADD.FTZ R22, -R19, 1 ;  /* 0x3f80000013167421 */ /* 0x008fe20000010100 */
[----:B------:R-:W-:Y:S01]  /*1dc0*/  FMUL.FTZ R26, R26, R19 ;  /* 0x000000131a1a7220 */ /* 0x000fe20000410000 */
[----:B------:R-:W-:-:S02]  /*1dd0*/  SHF.L.U32 R19, R25, 0x10, RZ ;  /* 0x0000001019137819 */ /* 0x000fc400000006ff */
[----:B------:R-:W1:Y:S01]  /*1de0*/  MUFU.EX2 R16, R16 ;  /* 0x0000001000107308 */ /* 0x000e620000000800 */
[----:B------:R-:W-:Y:S01]  /*1df0*/  FFMA.FTZ R21, R21, R22, 1 ;  /* 0x3f80000015157423 */ /* 0x000fe20000010016 */
[----:B------:R-:W-:Y:S01]  /*1e00*/  SHF.L.U32 R25, R44, 0x10, RZ ;  /* 0x000000102c197819 */ /* 0x000fe200000006ff */
[----:B------:R-:W-:Y:S01]  /*1e10*/  FMUL.FTZ R18, R17, R18 ;  /* 0x0000001211127220 */ /* 0x000fe20000410000 */
[----:B------:R-:W-:Y:S01]  /*1e20*/  FADD.FTZ R19, R19, -UR13 ;  /* 0x8000000d13137e21 */ /* 0x000fe20008010000 */
[----:B------:R-:W-:Y:S01]  /*1e30*/  FMUL.FTZ R26, R26, R21 ;  /* 0x000000151a1a7220 */ /* 0x000fe20000410000 */
[----:B0-----:R-:W-:Y:S02]  /*1e40*/  FADD.FTZ R22, R20, 1 ;  /* 0x3f80000014167421 */ /* 0x001fe40000010000 */
[----:B------:R-:W-:Y:S01]  /*1e50*/  FMUL.FTZ R20, R19, UR7 ;  /* 0x0000000713147c20 */ /* 0x000fe20008410000 */
[----:B------:R-:W-:Y:S01]  /*1e60*/  FADD.FTZ R19, R25, -UR13 ;  /* 0x8000000d19137e21 */ /* 0x000fe20008010000 */
[----:B------:R-:W-:-:S02]  /*1e70*/  PRMT R25, R40, 0x7632, R25 ;  /* 0x0000763228197816 */ /* 0x000fc40000000019 */
[----:B------:R-:W0:Y:S01]  /*1e80*/  MUFU.RCP R22, R22 ;  /* 0x0000001600167308 */ /* 0x000e220000001000 */
[----:B------:R-:W-:Y:S01]  /*1e90*/  FFMA.FTZ R32, R13, R20, R11 ;  /* 0x000000140d207223 */ /* 0x000fe2000001000b */
[----:B-1----:R-:W-:Y:S01]  /*1ea0*/  FADD.FTZ R17, R16, 1 ;  /* 0x3f80000010117421 */ /* 0x002fe20000010000 */
[----:B------:R-:W-:Y:S01]  /*1eb0*/  FMUL.FTZ R19, R19, UR7 ;  /* 0x0000000713137c20 */ /* 0x000fe20008410000 */
[----:B------:R-:W-:Y:S01]  /*1ec0*/  SHF.L.U32 R25, R25, 0x10, RZ ;  /* 0x0000001019197819 */ /* 0x000fe200000006ff */
[----:B------:R-:W-:Y:S02]  /*1ed0*/  FMUL.FTZ R33, R32, -1.4426950216293334961 ;  /* 0xbfb8aa3b20217820 */ /* 0x000fe40000410000 */
[----:B------:R-:W-:Y:S01]  /*1ee0*/  FFMA.FTZ R16, R12, R19, R10 ;  /* 0x000000130c107223 */ /* 0x000fe2000001000a */
[----:B------:R-:W1:Y:S03]  /*1ef0*/  MUFU.RCP R17, R17 ;  /* 0x0000001100117308 */ /* 0x000e660000001000 */
[----:B------:R-:W-:-:S05]  /*1f00*/  FMUL.FTZ R35, R16, -1.4426950216293334961 ;  /* 0xbfb8aa3b10237820 */ /* 0x000fca0000410000 */
[----:B------:R-:W2:Y:S01]  /*1f10*/  MUFU.EX2 R29, R33 ;  /* 0x00000021001d7308 */ /* 0x000ea20000000800 */
[----:B0-----:R-:W-:Y:S01]  /*1f20*/  FMUL.FTZ R25, R25, R22 ;  /* 0x0000001619197220 */ /* 0x001fe20000410000 */
[----:B------:R-:W-:Y:S02]  /*1f30*/  FADD.FTZ R31, -R22, 1 ;  /* 0x3f800000161f7421 */ /* 0x000fe40000010100 */
[----:B------:R-:W0:Y:S02]  /*1f40*/  MUFU.EX2 R22, R35 ;  /* 0x0000002300167308 */ /* 0x000e240000000800 */
[----:B------:R-:W-:Y:S01]  /*1f50*/  FFMA.FTZ R30, R30, R31, 1 ;  /* 0x3f8000001e1e7423 */ /* 0x000fe2000001001f */
[----:B------:R-:W-:-:S03]  /*1f60*/  SHF.L.U32 R31, R39, 0x10, RZ ;  /* 0x00000010271f7819 */ /* 0x000fc600000006ff */
[----:B------:R-:W-:Y:S01]  /*1f70*/  FMUL.FTZ R25, R25, R30 ;  /* 0x0000001e19197220 */ /* 0x000fe20000410000 */
[----:B------:R-:W-:Y:S01]  /*1f80*/  FMUL.FTZ R30, R12, R28 ;  /* 0x0000001c0c1e7220 */ /* 0x000fe20000410000 */
[----:B--2---:R-:W-:Y:S01]  /*1f90*/  FADD.FTZ R34, R29, 1 ;  /* 0x3f8000001d227421 */ /* 0x004fe20000010000 */
[----:B-1----:R-:W-:-:S03]  /*1fa0*/  FADD.FTZ R29, -R17, 1 ;  /* 0x3f800000111d7421 */ /* 0x002fc60000010100 */
[----:B------:R1:W2:Y:S01]  /*1fb0*/  MUFU.RCP R33, R34 ;  /* 0x0000002200217308 */ /* 0x0002a20000001000 */
[----:B------:R-:W-:Y:S01]  /*1fc0*/  FFMA.FTZ R29, R15, R29, 1 ;  /* 0x3f8000000f1d7423 */ /* 0x000fe2000001001d */
[----:B0-----:R-:W-:Y:S01]  /*1fd0*/  FADD.FTZ R15, R22, 1 ;  /* 0x3f800000160f7421 */ /* 0x001fe20000010000 */
[----:B------:R-:W-:Y:S01]  /*1fe0*/  FMUL.FTZ R22, R31, R17 ;  /* 0x000000111f167220 */ /* 0x000fe20000410000 */
[----:B------:R-:W-:-:S03]  /*1ff0*/  PRMT R31, R39, 0x7632, R31 ;  /* 0x00007632271f7816 */ /* 0x000fc6000000001f */
[----:B------:R-:W-:Y:S01]  /*2000*/  FMUL.FTZ R22, R22, R29 ;  /* 0x0000001d16167220 */ /* 0x000fe20000410000 */
[----:B------:R-:W0:Y:S01]  /*2010*/  MUFU.RCP R15, R15 ;  /* 0x0000000f000f7308 */ /* 0x000e220000001000 */
[----:B------:R-:W-:Y:S02]  /*2020*/  PRMT R29, R44, 0x7632, R29 ;  /* 0x000076322c1d7816 */ /* 0x000fe4000000001d */
[----:B-1----:R-:W-:Y:S02]  /*2030*/  SHF.L.U32 R34, R38, 0x10, RZ ;  /* 0x0000001026227819 */ /* 0x002fe400000006ff */
[----:B------:R-:W-:Y:S02]  /*2040*/  SHF.L.U32 R29, R29, 0x10, RZ ;  /* 0x000000101d1d7819 */ /* 0x000fe400000006ff */
[----:B------:R-:W-:-:S05]  /*2050*/  SHF.L.U32 R31, R31, 0x10, RZ ;  /* 0x000000101f1f7819 */ /* 0x000fca00000006ff */
[----:B--2---:R-:W-:Y:S01]  /*2060*/  FMUL.FTZ R31, R31, R33 ;  /* 0x000000211f1f7220 */ /* 0x004fe20000410000 */
[----:B------:R-:W-:-:S04]  /*2070*/  FADD.FTZ R33, -R33, 1 ;  /* 0x3f80000021217421 */ /* 0x000fc80000010100 */
[----:B------:R-:W-:Y:S01]  /*2080*/  FFMA.FTZ R32, R32, R33, 1 ;  /* 0x3f80000020207423 */ /* 0x000fe20000010021 */
[----:B0-----:R-:W-:Y:S01]  /*2090*/  FADD.FTZ R17, -R15, 1 ;  /* 0x3f8000000f117421 */ /* 0x001fe20000010100 */
[----:B------:R-:W-:Y:S01]  /*20a0*/  FMUL.FTZ R34, R34, R15 ;  /* 0x0000000f22227220 */ /* 0x000fe20000410000 */
[----:B------:R-:W-:Y:S01]  /*20b0*/  FFMA.FTZ R33, R5, R30, RZ ;  /* 0x0000001e05217223 */ /* 0x000fe200000100ff */
[----:B------:R-:W-:Y:S01]  /*20c0*/  FMUL.FTZ R21, R31, R32 ;  /* 0x000000201f157220 */ /* 0x000fe20000410000 */
[----:B------:R-:W-:Y:S01]  /*20d0*/  FFMA.FTZ R17, R16, R17, 1 ;  /* 0x3f80000010117423 */ /* 0x000fe20000010011 */
[----:B------:R-:W-:Y:S01]  /*20e0*/  FADD.FTZ R16, R29, -UR13 ;  /* 0x8000000d1d107e21 */ /* 0x000fe20008010000 */
[----:B------:R-:W-:Y:S01]  /*20f0*/  FADD.FTZ R30, RZ, R30 ;  /* 0x0000001eff1e7221 */ /* 0x000fe20000010000 */
[----:B------:R-:W-:Y:S01]  /*2100*/  FMUL.FTZ R31, R13, R26 ;  /* 0x0000001a0d1f7220 */ /* 0x000fe20000410000 */
[----:B------:R-:W-:Y:S01]  /*2110*/  FMUL.FTZ R15, R34, R17 ;  /* 0x00000011220f7220 */ /* 0x000fe20000410000 */
[----:B------:R-:W-:-:S02]  /*2120*/  FMUL.FTZ R16, R16, UR7 ;  /* 0x0000000710107c20 */ /* 0x000fc40008410000 */
[----:B------:R-:W-:Y:S01]  /*2130*/  FFMA.FTZ R32, R14, R31, R33 ;  /* 0x0000001f0e207223 */ /* 0x000fe20000010021 */
[----:B------:R-:W-:Y:S01]  /*2140*/  FADD.FTZ R30, R31, R30 ;  /* 0x0000001e1f1e7221 */ /* 0x000fe20000010000 */
[----:B------:R-:W-:Y:S01]  /*2150*/  FFMA.FTZ R17, R13, R16, R11 ;  /* 0x000000100d117223 */ /* 0x000fe2000001000b */
[----:B------:R-:W-:-:S03]  /*2160*/  FMUL.FTZ R33, R12, R18 ;  /* 0x000000120c217220 */ /* 0x000fc60000410000 */
[----:B------:R-:W-:Y:S01]  /*2170*/  FMUL.FTZ R34, R17, -1.4426950216293334961 ;  /* 0xbfb8aa3b11227820 */ /* 0x000fe20000410000 */
[----:B------:R-:W-:-:S03]  /*2180*/  FADD.FTZ R30, R30, R33 ;  /* 0x000000211e1e7221 */ /* 0x000fc60000010000 */
[----:B------:R0:W1:Y:S02]  /*2190*/  MUFU.EX2 R29, R34 ;  /* 0x00000022001d7308 */ /* 0x0000640000000800 */
[----:B0-----:R-:W-:-:S04]  /*21a0*/  PRMT R34, R38, 0x7632, R34 ;  /* 0x0000763226227816 */ /* 0x001fc80000000022 */
[----:B------:R-:W-:Y:S01]  /*21b0*/  SHF.L.U32 R34, R34, 0x10, RZ ;  /* 0x0000001022227819 */ /* 0x000fe200000006ff */
[----:B-1----:R-:W-:-:S06]  /*21c0*/  FADD.FTZ R29, R29, 1 ;  /* 0x3f8000001d1d7421 */ /* 0x002fcc0000010000 */
[----:B------:R-:W0:Y:S02]  /*21d0*/  MUFU.RCP R29, R29 ;  /* 0x0000001d001d7308 */ /* 0x000e240000001000 */
[----:B0-----:R-:W-:Y:S01]  /*21e0*/  FMUL.FTZ R31, R34, R29 ;  /* 0x0000001d221f7220 */ /* 0x001fe20000410000 */
[----:B------:R-:W-:Y:S01]  /*21f0*/  FADD.FTZ R34, -R29, 1 ;  /* 0x3f8000001d227421 */ /* 0x000fe20000010100 */
[----:B------:R-:W-:-:S03]  /*2200*/  FADD.FTZ R29, RZ, R28 ;  /* 0x0000001cff1d7221 */ /* 0x000fc60000010000 */
[----:B------:R-:W-:Y:S01]  /*2210*/  FFMA.FTZ R34, R17, R34, 1 ;  /* 0x3f80000011227423 */ /* 0x000fe20000010022 */
[----:B------:R-:W-:-:S03]  /*2220*/  FADD.FTZ R29, R29, R18 ;  /* 0x000000121d1d7221 */ /* 0x000fc60000010000 */
[----:B------:R-:W-:Y:S01]  /*2230*/  FMUL.FTZ R17, R31, R34 ;  /* 0x000000221f117220 */ /* 0x000fe20000410000 */
[----:B------:R-:W-:Y:S01]  /*2240*/  FFMA.FTZ R34, R5, R28, RZ ;  /* 0x0000001c05227223 */ /* 0x000fe200000100ff */
[----:B------:R-:W-:Y:S01]  /*2250*/  SHF.L.U32 R5, R43, 0x10, RZ ;  /* 0x000000102b057819 */ /* 0x000fe200000006ff */
[----:B------:R-:W-:Y:S01]  /*2260*/  FFMA.FTZ R31, R27, R33, R32 ;  /* 0x000000211b1f7223 */ /* 0x000fe20000010020 */
[----:B------:R-:W-:Y:S01]  /*2270*/  SHF.L.U32 R33, R37, 0x10, RZ ;  /* 0x0000001025217819 */ /* 0x000fe200000006ff */
[----:B------:R-:W-:Y:S02]  /*2280*/  FFMA.FTZ R28, R27, R18, R34 ;  /* 0x000000121b1c7223 */ /* 0x000fe40000010022 */
[----:B------:R-:W-:Y:S02]  /*2290*/  FADD.FTZ R5, R5, -UR13 ;  /* 0x8000000d05057e21 */ /* 0x000fe40008010000 */
[----:B------:R-:W-:Y:S02]  /*22a0*/  FFMA.FTZ R28, R23, R22, R28 ;  /* 0x00000016171c7223 */ /* 0x000fe4000001001c */
[----:B------:R-:W-:-:S02]  /*22b0*/  FMUL.FTZ R5, R5, UR7 ;  /* 0x0000000705057c20 */ /* 0x000fc40008410000 */
[----:B------:R-:W-:Y:S02]  /*22c0*/  FFMA.FTZ R28, R19, R15, R28 ;  /* 0x0000000f131c7223 */ /* 0x000fe4000001001c */
[----:B------:R-:W-:-:S04]  /*22d0*/  FFMA.FTZ R18, R12, R5, R10 ;  /* 0x000000050c127223 */ /* 0x000fc8000001000a */
[----:B------:R-:W-:-:S06]  /*22e0*/  FMUL.FTZ R32, R18, -1.4426950216293334961 ;  /* 0xbfb8aa3b12207820 */ /* 0x000fcc0000410000 */
[----:B------:R-:W0:Y:S02]  /*22f0*/  MUFU.EX2 R32, R32 ;  /* 0x0000002000207308 */ /* 0x000e240000000800 */
[----:B0-----:R-:W-:-:S04]  /*2300*/  FADD.FTZ R34, R32, 1 ;  /* 0x3f80000020227421 */ /* 0x001fc80000010000 */
[----:B------:R0:W1:Y:S02]  /*2310*/  MUFU.RCP R27, R34 ;  /* 0x00000022001b7308 */ /* 0x0000640000001000 */
[----:B0-----:R-:W-:-:S04]  /*2320*/  FMUL.FTZ R34, R13, R25 ;  /* 0x000000190d227220 */ /* 0x001fc80000410000 */
[----:B------:R-:W-:Y:S01]  /*2330*/  FFMA.FTZ R32, R24, R34, R31 ;  /* 0x0000002218207223 */ /* 0x000fe2000001001f */
[--C-:B------:R-:W-:Y:S01]  /*2340*/  FADD.FTZ R31, R34, R30.reuse ;  /* 0x0000001e221f7221 */ /* 0x100fe20000010000 */
[----:B------:R-:W-:Y:S01]  /*2350*/  PRMT R30, R37, 0x7632, R30 ;  /* 0x00007632251e7816 */ /* 0x000fe2000000001e */
[----:B-1----:R-:W-:Y:S01]  /*2360*/  FMUL.FTZ R33, R33, R27 ;  /* 0x0000001b21217220 */ /* 0x002fe20000410000 */
[----:B------:R-:W-:Y:S02]  /*2370*/  FADD.FTZ R27, -R27, 1 ;  /* 0x3f8000001b1b7421 */ /* 0x000fe40000010100 */
[----:B------:R-:W-:Y:S02]  /*2380*/  SHF.L.U32 R30, R30, 0x10, RZ ;  /* 0x000000101e1e7819 */ /* 0x000fe400000006ff */
[----:B------:R-:W-:Y:S01]  /*2390*/  FFMA.FTZ R18, R18, R27, 1 ;  /* 0x3f80000012127423 */ /* 0x000fe2000001001b */
[----:B------:R-:W-:Y:S01]  /*23a0*/  FFMA.FTZ R27, R14, R26, RZ ;  /* 0x0000001a0e1b7223 */ /* 0x000fe200000100ff */
[----:B------:R-:W-:-:S02]  /*23b0*/  FADD.FTZ R26, RZ, R26 ;  /* 0x0000001aff1a7221 */ /* 0x000fc40000010000 */
[----:B------:R-:W-:Y:S01]  /*23c0*/  FMUL.FTZ R18, R33, R18 ;  /* 0x0000001221127220 */ /* 0x000fe20000410000 */
[----:B------:R-:W-:Y:S01]  /*23d0*/  PRMT R33, R43, 0x7632, R33 ;  /* 0x000076322b217816 */ /* 0x000fe20000000021 */
[----:B------:R-:W-:Y:S01]  /*23e0*/  FFMA.FTZ R27, R24, R25, R27 ;  /* 0x00000019181b7223 */ /* 0x000fe2000001001b */
[----:B------:R-:W-:Y:S01]  /*23f0*/  FADD.FTZ R26, R26, R25 ;  /* 0x000000191a1a7221 */ /* 0x000fe20000010000 */
[----:B------:R-:W-:Y:S01]  /*2400*/  FFMA.FTZ R28, R5, R18, R28 ;  /* 0x00000012051c7223 */ /* 0x000fe2000001001c */
[----:B------:R-:W-:Y:S01]  /*2410*/  SHF.L.U32 R33, R33, 0x10, RZ ;  /* 0x0000001021217819 */ /* 0x000fe200000006ff */
[----:B------:R-:W-:-:S04]  /*2420*/  FFMA.FTZ R27, R20, R21, R27 ;  /* 0x00000015141b7223 */ /* 0x000fc8000001001b */
[----:B------:R-:W-:Y:S01]  /*2430*/  FADD.FTZ R14, R33, -UR13 ;  /* 0x8000000d210e7e21 */ /* 0x000fe20008010000 */
[----:B------:R-:W-:-:S03]  /*2440*/  FFMA.FTZ R27, R16, R17, R27 ;  /* 0x00000011101b7223 */ /* 0x000fc6000001001b */
[----:B------:R-:W-:-:S04]  /*2450*/  FMUL.FTZ R14, R14, UR7 ;  /* 0x000000070e0e7c20 */ /* 0x000fc80008410000 */
[----:B------:R-:W-:-:S04]  /*2460*/  FFMA.FTZ R24, R13, R14, R11 ;  /* 0x0000000e0d187223 */ /* 0x000fc8000001000b */
[----:B------:R-:W-:-:S06]  /*2470*/  FMUL.FTZ R33, R24, -1.4426950216293334961 ;  /* 0xbfb8aa3b18217820 */ /* 0x000fcc0000410000 */
[----:B------:R-:W0:Y:S02]  /*2480*/  MUFU.EX2 R33, R33 ;  /* 0x0000002100217308 */ /* 0x000e240000000800 */
[----:B0-----:R-:W-:Y:S01]  /*2490*/  FADD.FTZ R25, R33, 1 ;  /* 0x3f80000021197421 */ /* 0x001fe20000010000 */
[----:B------:R-:W-:-:S04]  /*24a0*/  FMUL.FTZ R33, R12, R22 ;  /* 0x000000160c217220 */ /* 0x000fc80000410000 */
[----:B------:R-:W-:Y:S01]  /*24b0*/  FADD.FTZ R31, R31, R33 ;  /* 0x000000211f1f7221 */ /* 0x000fe20000010000 */
[----:B------:R-:W0:Y:S02]  /*24c0*/  MUFU.RCP R25, R25 ;  /* 0x0000001900197308 */ /* 0x000e240000001000 */
[----:B0-----:R-:W-:Y:S01]  /*24d0*/  FADD.FTZ R35, -R25, 1 ;  /* 0x3f80000019237421 */ /* 0x001fe20000010100 */
[----:B------:R-:W-:-:S03]  /*24e0*/  FMUL.FTZ R30, R30, R25 ;  /* 0x000000191e1e7220 */ /* 0x000fc60000410000 */
[----:B------:R-:W-:-:S04]  /*24f0*/  FFMA.FTZ R35, R24, R35, 1 ;  /* 0x3f80000018237423 */ /* 0x000fc80000010023 */
[----:B------:R-:W-:Y:S01]  /*2500*/  FMUL.FTZ R24, R30, R35 ;  /* 0x000000231e187220 */ /* 0x000fe20000410000 */
[----:B------:R-:W-:-:S03]  /*2510*/  SHF.L.U32 R30, R42, 0x10, RZ ;  /* 0x000000102a1e7819 */ /* 0x000fc600000006ff */
[----:B------:R-:W-:Y:S02]  /*2520*/  FFMA.FTZ R27, R14, R24, R27 ;  /* 0x000000180e1b7223 */ /* 0x000fe4000001001b */
[----:B------:R-:W-:Y:S01]  /*2530*/  FADD.FTZ R34, R30, -UR13 ;  /* 0x8000000d1e227e21 */ /* 0x000fe20008010000 */
[----:B------:R-:W-:Y:S01]  /*2540*/  FADD.FTZ R30, R29, R22 ;  /* 0x000000161d1e7221 */ /* 0x000fe20000010000 */
[----:B------:R-:W-:Y:S01]  /*2550*/  FFMA.FTZ R29, R23, R33, R32 ;  /* 0x00000021171d7223 */ /* 0x000fe20000010020 */
[----:B------:R-:W-:Y:S01]  /*2560*/  SHF.L.U32 R23, R36, 0x10, RZ ;  /* 0x0000001024177819 */ /* 0x000fe200000006ff */
        /* <DEDUP_REMOVED lines=9> */
[----:B------:R-:W-:Y:S01]  /*2600*/  FMUL.FTZ R23, R23, R32 ;  /* 0x0000002017177220 */ /* 0x000fe20000410000 */
[----:B------:R-:W-:Y:S01]  /*2610*/  FFMA.FTZ R32, R20, R34, R29 ;  /* 0x0000002214207223 */ /* 0x000fe2000001001d */
[----:B------:R-:W-:Y:S01]  /*2620*/  PRMT R34, R36, 0x7632, R34 ;  /* 0x0000763224227816 */ /* 0x000fe20000000022 */
[----:B------:R-:W-:Y:S01]  /*2630*/  FFMA.FTZ R22, R22, R33, 1 ;  /* 0x3f80000016167423 */ /* 0x000fe20000010021 */
[----:B------:R-:W-:Y:S02]  /*2640*/  PRMT R33, R42, 0x7632, R33 ;  /* 0x000076322a217816 */ /* 0x000fe40000000021 */
[----:B------:R-:W-:Y:S01]  /*2650*/  SHF.L.U32 R34, R34, 0x10, RZ ;  /* 0x0000001022227819 */ /* 0x000fe200000006ff */
[----:B------:R-:W-:Y:S01]  /*2660*/  FMUL.FTZ R23, R23, R22 ;  /* 0x0000001617177220 */ /* 0x000fe20000410000 */
[----:B------:R-:W-:Y:S01]  /*2670*/  SHF.L.U32 R33, R33, 0x10, RZ ;  /* 0x0000001021217819 */ /* 0x000fe200000006ff */
[----:B------:R-:W-:-:S02]  /*2680*/  FADD.FTZ R22, R26, R21 ;  /* 0x000000151a167221 */ /* 0x000fc40000010000 */
[----:B------:R-:W-:Y:S02]  /*2690*/  FFMA.FTZ R28, R25, R23, R28 ;  /* 0x00000017191c7223 */ /* 0x000fe4000001001c */
[----:B------:R-:W-:-:S04]  /*26a0*/  FADD.FTZ R33, R33, -UR13 ;  /* 0x8000000d21217e21 */ /* 0x000fc80008010000 */
[----:B------:R-:W-:-:S04]  /*26b0*/  FMUL.FTZ R26, R33, UR7 ;  /* 0x00000007211a7c20 */ /* 0x000fc80008410000 */
[----:B------:R-:W-:-:S04]  /*26c0*/  FFMA.FTZ R20, R13, R26, R11 ;  /* 0x0000001a0d147223 */ /* 0x000fc8000001000b */
[----:B------:R-:W-:-:S06]  /*26d0*/  FMUL.FTZ R29, R20, -1.4426950216293334961 ;  /* 0xbfb8aa3b141d7820 */ /* 0x000fcc0000410000 */
[----:B------:R-:W0:Y:S02]  /*26e0*/  MUFU.EX2 R29, R29 ;  /* 0x0000001d001d7308 */ /* 0x000e240000000800 */
[----:B0-----:R-:W-:Y:S01]  /*26f0*/  FADD.FTZ R33, R29, 1 ;  /* 0x3f8000001d217421 */ /* 0x001fe20000010000 */
[----:B------:R-:W-:-:S03]  /*2700*/  FMUL.FTZ R29, R12, R15 ;  /* 0x0000000f0c1d7220 */ /* 0x000fc60000410000 */
[----:B------:R0:W1:Y:S01]  /*2710*/  MUFU.RCP R21, R33 ;  /* 0x0000002100157308 */ /* 0x0000620000001000 */
[----:B------:R-:W-:Y:S01]  /*2720*/  FADD.FTZ R31, R31, R29 ;  /* 0x0000001d1f1f7221 */ /* 0x000fe20000010000 */
[----:B0-----:R-:W-:Y:S01]  /*2730*/  FFMA.FTZ R33, R19, R29, R32 ;  /* 0x0000001d13217223 */ /* 0x001fe20000010020 */
[----:B------:R-:W-:Y:S01]  /*2740*/  SHF.L.U32 R29, R52, 0x10, RZ ;  /* 0x00000010341d7819 */ /* 0x000fe200000006ff */
[----:B-1----:R-:W-:Y:S01]  /*2750*/  FMUL.FTZ R34, R34, R21 ;  /* 0x0000001522227220 */ /* 0x002fe20000410000 */
[----:B------:R-:W-:-:S04]  /*2760*/  FADD.FTZ R21, -R21, 1 ;  /* 0x3f80000015157421 */ /* 0x000fc80000010100 */
[----:B------:R-:W-:-:S04]  /*2770*/  FFMA.FTZ R21, R20, R21, 1 ;  /* 0x3f80000014157423 */ /* 0x000fc80000010015 */
[----:B------:R-:W-:Y:S01]  /*2780*/  FMUL.FTZ R20, R34, R21 ;  /* 0x0000001522147220 */ /* 0x000fe20000410000 */
[----:B------:R-:W-:-:S03]  /*2790*/  SHF.L.U32 R21, R54, 0x10, RZ ;  /* 0x0000001036157819 */ /* 0x000fc600000006ff */
[----:B------:R-:W-:Y:S02]  /*27a0*/  FFMA.FTZ R27, R26, R20, R27 ;  /* 0x000000141a1b7223 */ /* 0x000fe4000001001b */
[----:B------:R-:W-:Y:S01]  /*27b0*/  FADD.FTZ R34, R21, -UR13 ;  /* 0x8000000d15227e21 */ /* 0x000fe20008010000 */
[----:B------:R-:W-:-:S03]  /*27c0*/  FADD.FTZ R21, R30, R15 ;  /* 0x0000000f1e157221 */ /* 0x000fc60000010000 */
[----:B------:R-:W-:-:S04]  /*27d0*/  FMUL.FTZ R15, R34, UR7 ;  /* 0x00000007220f7c20 */ /* 0x000fc80008410000 */
[----:B------:R-:W-:-:S04]  /*27e0*/  FFMA.FTZ R19, R12, R15, R10 ;  /* 0x0000000f0c137223 */ /* 0x000fc8000001000a */
[----:B------:R-:W-:-:S06]  /*27f0*/  FMUL.FTZ R32, R19, -1.4426950216293334961 ;  /* 0xbfb8aa3b13207820 */ /* 0x000fcc0000410000 */
[----:B------:R-:W0:Y:S02]  /*2800*/  MUFU.EX2 R32, R32 ;  /* 0x0000002000207308 */ /* 0x000e240000000800 */
[----:B0-----:R-:W-:-:S06]  /*2810*/  FADD.FTZ R30, R32, 1 ;  /* 0x3f800000201e7421 */ /* 0x001fcc0000010000 */
[----:B------:R-:W0:Y:S02]  /*2820*/  MUFU.RCP R30, R30 ;  /* 0x0000001e001e7308 */ /* 0x000e240000001000 */
[----:B0-----:R-:W-:Y:S01]  /*2830*/  FADD.FTZ R34, -R30, 1 ;  /* 0x3f8000001e227421 */ /* 0x001fe20000010100 */
[----:B------:R-:W-:Y:S01]  /*2840*/  FMUL.FTZ R29, R29, R30 ;  /* 0x0000001e1d1d7220 */ /* 0x000fe20000410000 */
[----:B------:R-:W-:Y:S02]  /*2850*/  FMUL.FTZ R30, R13, R17 ;  /* 0x000000110d1e7220 */ /* 0x000fe40000410000 */
[----:B------:R-:W-:Y:S02]  /*2860*/  FFMA.FTZ R34, R19, R34, 1 ;  /* 0x3f80000013227423 */ /* 0x000fe40000010022 */
[----:B------:R-:W-:Y:S01]  /*2870*/  FFMA.FTZ R32, R16, R30, R33 ;  /* 0x0000001e10207223 */ /* 0x000fe20000010021 */
[----:B------:R-:W-:Y:S01]  /*2880*/  FADD.FTZ R31, R30, R31 ;  /* 0x0000001f1e1f7221 */ /* 0x000fe20000010000 */
[----:B------:R-:W-:Y:S01]  /*2890*/  FMUL.FTZ R19, R29, R34 ;  /* 0x000000221d137220 */ /* 0x000fe20000410000 */
[----:B------:R-:W-:-:S02]  /*28a0*/  SHF.L.U32 R29, R58, 0x10, RZ ;  /* 0x000000103a1d7819 */ /* 0x000fc400000006ff */
[----:B------:R-:W-:Y:S01]  /*28b0*/  SHF.L.U32 R30, R56, 0x10, RZ ;  /* 0x00000010381e7819 */ /* 0x000fe200000006ff */
[----:B------:R-:W-:Y:S02]  /*28c0*/  FFMA.FTZ R28, R15, R19, R28 ;  /* 0x000000130f1c7223 */ /* 0x000fe4000001001c */
[----:B------:R-:W-:Y:S01]  /*28d0*/  FADD.FTZ R34, R29, -UR13 ;  /* 0x8000000d1d227e21 */ /* 0x000fe20008010000 */
[----:B------:R-:W-:-:S03]  /*28e0*/  FADD.FTZ R29, R22, R17 ;  /* 0x00000011161d7221 */ /* 0x000fc60000010000 */
[----:B------:R-:W-:Y:S01]  /*28f0*/  FMUL.FTZ R22, R34, UR7 ;  /* 0x0000000722167c20 */ /* 0x000fe20008410000 */
[----:B------:R-:W-:-:S03]  /*2900*/  FADD.FTZ R29, R29, R24 ;  /* 0x000000181d1d7221 */ /* 0x000fc60000010000 */
[----:B------:R-:W-:Y:S01]  /*2910*/  FFMA.FTZ R16, R13, R22, R11 ;  /* 0x000000160d107223 */ /* 0x000fe2000001000b */
[----:B------:R-:W-:-:S03]  /*2920*/  FADD.FTZ R29, R29, R20 ;  /* 0x000000141d1d7221 */ /* 0x000fc60000010000 */
[----:B------:R-:W-:-:S06]  /*2930*/  FMUL.FTZ R33, R16, -1.4426950216293334961 ;  /* 0xbfb8aa3b10217820 */ /* 0x000fcc0000410000 */
[----:B------:R-:W0:Y:S02]  /*2940*/  MUFU.EX2 R33, R33 ;  /* 0x0000002100217308 */ /* 0x000e240000000800 */
[----:B0-----:R-:W-:-:S06]  /*2950*/  FADD.FTZ R17, R33, 1 ;  /* 0x3f80000021117421 */ /* 0x001fcc0000010000 */
        /* <DEDUP_REMOVED lines=9> */
[----:B------:R-:W-:Y:S02]  /*29f0*/  FMUL.FTZ R21, R12, R18 ;  /* 0x000000120c157220 */ /* 0x000fe40000410000 */
[----:B------:R-:W-:Y:S01]  /*2a00*/  FMUL.FTZ R17, R34, UR7 ;  /* 0x0000000722117c20 */ /* 0x000fe20008410000 */
[----:B------:R-:W-:Y:S01]  /*2a10*/  FADD.FTZ R30, R30, R23 ;  /* 0x000000171e1e7221 */ /* 0x000fe20000010000 */
[----:B------:R-:W-:Y:S01]  /*2a20*/  FFMA.FTZ R5, R5, R21, R32 ;  /* 0x0000001505057223 */ /* 0x000fe20000010020 */
[----:B------:R-:W-:Y:S01]  /*2a30*/  FADD.FTZ R31, R31, R21 ;  /* 0x000000151f1f7221 */ /* 0x000fe20000010000 */
[C---:B------:R-:W-:Y:S01]  /*2a40*/  FFMA.FTZ R18, R12.reuse, R17, R10 ;  /* 0x000000110c127223 */ /* 0x040fe2000001000a */
[----:B------:R-:W-:Y:S01]  /*2a50*/  SHF.L.U32 R21, R51, 0x10, RZ ;  /* 0x0000001033157819 */ /* 0x000fe200000006ff */
[----:B------:R-:W-:-:S02]  /*2a60*/  FMUL.FTZ R23, R12, R23 ;  /* 0x000000170c177220 */ /* 0x000fc40000410000 */
        /* <DEDUP_REMOVED lines=11> */
[----:B------:R-:W-:Y:S01]  /*2b20*/  SHF.L.U32 R21, R57, 0x10, RZ ;  /* 0x0000001039157819 */ /* 0x000fe200000006ff */
[----:B------:R-:W-:Y:S01]  /*2b30*/  FFMA.FTZ R14, R25, R23, R14 ;  /* 0x00000017190e7223 */ /* 0x000fe2000001000e */
[----:B------:R-:W-:-:S03]  /*2b40*/  SHF.L.U32 R32, R55, 0x10, RZ ;  /* 0x0000001037207819 */ /* 0x000fc600000006ff */
[----:B------:R-:W-:-:S04]  /*2b50*/  FADD.FTZ R21, R21, -UR13 ;  /* 0x8000000d15157e21 */ /* 0x000fc80008010000 */
[----:B------:R-:W-:-:S04]  /*2b60*/  FMUL.FTZ R24, R21, UR7 ;  /* 0x0000000715187c20 */ /* 0x000fc80008410000 */
[----:B------:R-:W-:-:S04]  /*2b70*/  FFMA.FTZ R21, R13, R24, R11 ;  /* 0x000000180d157223 */ /* 0x000fc8000001000b */
[----:B------:R-:W-:-:S06]  /*2b80*/  FMUL.FTZ R34, R21, -1.4426950216293334961 ;  /* 0xbfb8aa3b15227820 */ /* 0x000fcc0000410000 */
[----:B------:R-:W0:Y:S02]  /*2b90*/  MUFU.EX2 R34, R34 ;  /* 0x0000002200227308 */ /* 0x000e240000000800 */
[----:B0-----:R-:W-:-:S06]  /*2ba0*/  FADD.FTZ R33, R34, 1 ;  /* 0x3f80000022217421 */ /* 0x001fcc0000010000 */
[----:B------:R-:W0:Y:S02]  /*2bb0*/  MUFU.RCP R33, R33 ;  /* 0x0000002100217308 */ /* 0x000e240000001000 */
[----:B0-----:R-:W-:Y:S01]  /*2bc0*/  FMUL.FTZ R5, R32, R33 ;  /* 0x0000002120057220 */ /* 0x001fe20000410000 */
[----:B------:R-:W-:-:S04]  /*2bd0*/  FADD.FTZ R32, -R33, 1 ;  /* 0x3f80000021207421 */ /* 0x000fc80000010100 */
[----:B------:R-:W-:Y:S01]  /*2be0*/  FFMA.FTZ R32, R21, R32, 1 ;  /* 0x3f80000015207423 */ /* 0x000fe20000010020 */
[----:B------:R-:W-:-:S03]  /*2bf0*/  FMUL.FTZ R21, R13, R20 ;  /* 0x000000140d157220 */ /* 0x000fc60000410000 */
[----:B------:R-:W-:Y:S01]  /*2c00*/  FMUL.FTZ R5, R5, R32 ;  /* 0x0000002005057220 */ /* 0x000fe20000410000 */
[----:B------:R-:W-:Y:S01]  /*2c10*/  FADD.FTZ R32, R31, R23 ;  /* 0x000000171f207221 */ /* 0x000fe20000010000 */
[----:B------:R-:W-:Y:S01]  /*2c20*/  FFMA.FTZ R14, R26, R21, R14 ;  /* 0x000000151a0e7223 */ /* 0x000fe2000001000e */
[----:B------:R-:W-:Y:S02]  /*2c30*/  FMUL.FTZ R23, R13, R16 ;  /* 0x000000100d177220 */ /* 0x000fe40000410000 */
[----:B------:R-:W-:Y:S01]  /*2c40*/  FADD.FTZ R32, R21, R32 ;  /* 0x0000002015207221 */ /* 0x000fe20000010000 */
[----:B------:R-:W-:Y:S01]  /*2c50*/  FMUL.FTZ R21, R12, R19 ;  /* 0x000000130c157220 */ /* 0x000fe20000410000 */
[----:B------:R-:W-:-:S03]  /*2c60*/  FADD.FTZ R19, R30, R19 ;  /* 0x000000131e137221 */ /* 0x000fc60000010000 */
[----:B------:R-:W-:Y:S01]  /*2c70*/  FFMA.FTZ R25, R15, R21, R14 ;  /* 0x000000150f197223 */ /* 0x000fe2000001000e */
[----:B------:R-:W-:Y:S01]  /*2c80*/  FADD.FTZ R32, R32, R21 ;  /* 0x0000001520207221 */ /* 0x000fe20000010000 */
[----:B------:R-:W-:Y:S01]  /*2c90*/  FMUL.FTZ R15, R12, R18 ;  /* 0x000000120c0f7220 */ /* 0x000fe20000410000 */
[----:B------:R-:W-:Y:S01]  /*2ca0*/  FMUL.FTZ R21, R13, R5 ;  /* 0x000000050d157220 */ /* 0x000fe20000410000 */
[----:B------:R-:W-:Y:S01]  /*2cb0*/  FFMA.FTZ R14, R22, R23, R25 ;  /* 0x00000017160e7223 */ /* 0x000fe20000010019 */
[----:B------:R-:W-:-:S03]  /*2cc0*/  FADD.FTZ R32, R23, R32 ;  /* 0x0000002017207221 */ /* 0x000fc60000010000 */
[----:B------:R-:W-:Y:S01]  /*2cd0*/  FFMA.FTZ R23, R17, R15, R14 ;  /* 0x0000000f11177223 */ /* 0x000fe2000001000e */
        /* <DEDUP_REMOVED lines=8> */
.L_x_79:
[----:B------:R-:W0:Y:S01]  /*2d60*/  S2R R25, SR_LANEID ;  /* 0x0000000000197919 */ /* 0x000e220000000000 */
[----:B------:R-:W1:Y:S01]  /*2d70*/  S2UR UR10, SR_CgaCtaId ;  /* 0x00000000000a79c3 */ /* 0x000e620000008800 */
[----:B------:R-:W-:Y:S01]  /*2d80*/  UMOV UR6, 0x400 ;  /* 0x0000040000067882 */ /* 0x000fe20000000000 */
[----:B------:R-:W-:Y:S01]  /*2d90*/  BSSY.RECONVERGENT B0, `(.L_x_80) ;  /* 0x000002a000007945 */ /* 0x000fe20003800200 */
[----:B------:R-:W2:Y:S01]  /*2da0*/  SHFL.DOWN PT, R5, R20, 0x1, 0x1f ;  /* 0x08201f0014057f89 */ /* 0x000ea200000e0000 */
[----:B------:R-:W-:Y:S01]  /*2db0*/  UIADD3 UR5, UPT, UPT, UR6, 0xa0, URZ ;  /* 0x000000a006057890 */ /* 0x000fe2000fffe0ff */
[----:B------:R-:W-:Y:S02]  /*2dc0*/  ISETP.NE.AND P2, PT, R61, RZ, PT ;  /* 0x000000ff3d00720c */ /* 0x000fe40003f45270 */
[----:B------:R-:W3:Y:S01]  /*2dd0*/  SHFL.DOWN PT, R14, R15, 0x1, 0x1f ;  /* 0x08201f000f0e7f89 */ /* 0x000ee200000e0000 */
[----:B------:R-:W-:Y:S01]  /*2de0*/  ISETP.GE.U32.AND P3, PT, R2, 0x2, PT ;  /* 0x000000020200780c */ /* 0x000fe20003f66070 */
[----:B-1----:R-:W-:Y:S01]  /*2df0*/  ULEA UR5, UR10, UR5, 0x18 ;  /* 0x000000050a057291 */ /* 0x002fe2000f8ec0ff */
[----:B0-----:R-:W-:-:S02]  /*2e00*/  ISETP.GT.AND P1, PT, R25, 0x1e, PT ;  /* 0x0000001e1900780c */ /* 0x001fc40003f24270 */
[C---:B------:R-:W-:Y:S02]  /*2e10*/  ISETP.GT.AND P6, PT, R25.reuse, 0xf, PT ;  /* 0x0000000f1900780c */ /* 0x040fe40003fc4270 */
[----:B------:R-:W-:-:S09]  /*2e20*/  ISETP.GT.AND P5, PT, R25, 0x17, PT ;  /* 0x000000171900780c */ /* 0x000fd20003fa4270 */
[----:B--2---:R-:W-:Y:S01]  /*2e30*/  @!P1 FADD.FTZ R20, R5, R20 ;  /* 0x0000001405149221 */ /* 0x004fe20000010000 */
[----:B---3--:R-:W-:Y:S01]  /*2e40*/  @!P1 FADD.FTZ R15, R14, R15 ;  /* 0x0000000f0e0f9221 */ /* 0x008fe20000010000 */
[----:B------:R-:W-:-:S03]  /*2e50*/  ISETP.GT.AND P1, PT, R25, 0x1d, PT ;  /* 0x0000001d1900780c */ /* 0x000fc60003f24270 */
[----:B------:R-:W0:Y:S04]  /*2e60*/  SHFL.DOWN PT, R5, R20, 0x2, 0x1f ;  /* 0x08401f0014057f89 */ /* 0x000e2800000e0000 */
[----:B------:R-:W1:Y:S06]  /*2e70*/  SHFL.DOWN PT, R14, R15, 0x2, 0x1f ;  /* 0x08401f000f0e7f89 */ /* 0x000e6c00000e0000 */
        /* <DEDUP_REMOVED lines=8> */
[----:B------:R-:W-:-:S03]  /*2f00*/  ISETP.GT.U32.AND P1, PT, R61, 0xf, PT ;  /* 0x0000000f3d00780c */ /* 0x000fc60003f24070 */
[----:B------:R-:W1:Y:S01]  /*2f10*/  SHFL.DOWN PT, R14, R15, 0x8, 0x1f ;  /* 0x09001f000f0e7f89 */ /* 0x000e6200000e0000 */
[----:B0-----:R-:W-:Y:S01]  /*2f20*/  FADD.FTZ R21, R20, R5 ;  /* 0x0000000514157221 */ /* 0x001fe20000010000 */
[----:B------:R-:W-:Y:S01]  /*2f30*/  LEA R5, R61, UR5, 0x4 ;  /* 0x000000053d057c11 */ /* 0x000fe2000f8e20ff */
[----:B-1----:R-:W-:-:S03]  /*2f40*/  FADD.FTZ R22, R15, R14 ;  /* 0x0000000e0f167221 */ /* 0x002fc60000010000 */
[----:B------:R-:W-:Y:S01]  /*2f50*/  FSEL R14, R20, R21, P5 ;  /* 0x00000015140e7208 */ /* 0x000fe20002800000 */
[----:B------:R0:W-:Y:S01]  /*2f60*/  STS.128 [R5], R16 ;  /* 0x0000001005007388 */ /* 0x0001e20000000c00 */
        /* <DEDUP_REMOVED lines=12> */
.L_x_81:
[----:B------:R-:W-:Y:S05]  /*3030*/  BSYNC.RECONVERGENT B0 ;  /* 0x0000000000007941 */ /* 0x000fea0003800200 */
.L_x_80:
[----:B------:R-:W-:Y:S06]  /*3040*/  BAR.SYNC.DEFER_BLOCKING 0x0 ;  /* 0x0000000000007b1d */ /* 0x000fec0000010000 */
[----:B------:R-:W-:Y:S04]  /*3050*/  BSSY.RECONVERGENT B0, `(.L_x_82) ;  /* 0x0000029000007945 */ /* 0x000fe80003800200 */
[----:B------:R-:W-:Y:S05]  /*3060*/  @P2 BRA `(.L_x_83) ;  /* 0x00000000009c2947 */ /* 0x000fea0003800000 */
[----:B------:R-:W-:-:S09]  /*3070*/  ULEA UR5, UR10, UR6, 0x18 ;  /* 0x000000060a057291 */ /* 0x000fd2000f8ec0ff */
[----:B------:R-:W4:Y:S04]  /*3080*/  LDS.64 R28, [UR5+0x18] ;  /* 0x00001805ff1c7984 */ /* 0x000f280008000a00 */
[----:B--23--:R-:W2:Y:S04]  /*3090*/  LDS.128 R20, [UR5+0x20] ;  /* 0x00002005ff147984 */ /* 0x00cea80008000c00 */
[----:B-1----:R-:W1:Y:S04]  /*30a0*/  LDS.128 R24, [UR5+0x30] ;  /* 0x00003005ff187984 */ /* 0x002e680008000c00 */
[----:B------:R-:W-:Y:S01]  /*30b0*/  LDS.128 R32, [UR5+0x50] ;  /* 0x00005005ff207984 */ /* 0x000fe20008000c00 */
        /* <DEDUP_REMOVED lines=18> */
[----:B------:R-:W-:Y:S01]  /*31e0*/  FADD.FTZ R15, R15, R32 ;  /* 0x000000200f0f7221 */ /* 0x000fe20000010000 */
[----:B------:R-:W-:-:S03]  /*31f0*/  FADD.FTZ R14, R14, R33 ;  /* 0x000000210e0e7221 */ /* 0x000fc60000010000 */
[----:B------:R-:W-:Y:S01]  /*3200*/  FADD.FTZ R15, R15, R34 ;  /* 0x000000220f0f7221 */ /* 0x000fe20000010000 */
[----:B------:R-:W-:-:S03]  /*3210*/  FADD.FTZ R14, R14, R35 ;  /* 0x000000230e0e7221 */ /* 0x000fc60000010000 */
[----:B--2---:R-:W-:Y:S01]  /*3220*/  FADD.FTZ R15, R15, R20 ;  /* 0x000000140f0f7221 */ /* 0x004fe20000010000 */
[----:B------:R-:W-:-:S03]  /*3230*/  FADD.FTZ R14, R14, R21 ;  /* 0x000000150e0e7221 */ /* 0x000fc60000010000 */
[----:B------:R-:W-:Y:S01]  /*3240*/  FADD.FTZ R15, R15, R22 ;  /* 0x000000160f0f7221 */ /* 0x000fe20000010000 */
[----:B------:R-:W-:-:S03]  /*3250*/  FADD.FTZ R14, R14, R23 ;  /* 0x000000170e0e7221 */ /* 0x000fc60000010000 */
[----:B-1----:R-:W-:Y:S01]  /*3260*/  FADD.FTZ R15, R15, R24 ;  /* 0x000000180f0f7221 */ /* 0x002fe20000010000 */
[----:B------:R-:W-:-:S03]  /*3270*/  FADD.FTZ R14, R14, R25 ;  /* 0x000000190e0e7221 */ /* 0x000fc60000010000 */
[----:B------:R-:W-:Y:S01]  /*3280*/  FADD.FTZ R15, R15, R26 ;  /* 0x0000001a0f0f7221 */ /* 0x000fe20000010000 */
[----:B------:R-:W-:-:S03]  /*3290*/  FADD.FTZ R14, R14, R27 ;  /* 0x0000001b0e0e7221 */ /* 0x000fc60000010000 */
[----:B0-----:R-:W-:Y:S01]  /*32a0*/  FADD.FTZ R15, R15, R28 ;  /* 0x0000001c0f0f7221 */ /* 0x001fe20000010000 */
[----:B------:R-:W-:-:S03]  /*32b0*/  FADD.FTZ R20, R14, R29 ;  /* 0x0000001d0e147221 */ /* 0x000fc60000010000 */
[----:B------:R-:W-:Y:S01]  /*32c0*/  FADD.FTZ R14, R15, R30 ;  /* 0x0000001e0f0e7221 */ /* 0x000fe20000010000 */
[----:B------:R-:W-:-:S07]  /*32d0*/  FADD.FTZ R15, R20, R31 ;  /* 0x0000001f140f7221 */ /* 0x000fce0000010000 */
.L_x_83:
[----:B------:R-:W-:Y:S05]  /*32e0*/  BSYNC.RECONVERGENT B0 ;  /* 0x0000000000007941 */ /* 0x000fea0003800200 */
.L_x_82:
[----:B------:R-:W-:Y:S01]  /*32f0*/  BAR.SYNC.DEFER_BLOCKING 0x0 ;  /* 0x0000000000007b1d */ /* 0x000fe20000010000 */
[----:B------:R-:W-:-:S05]  /*3300*/  LEA R48, R48, R61, 0x4 ;  /* 0x0000003d30307211 */ /* 0x000fca00078e20ff */
[----:B------:R-:W-:Y:S04]  /*3310*/  BSSY.RECONVERGENT B0, `(.L_x_84) ;  /* 0x000009d000007945 */ /* 0x000fe80003800200 */
[----:B------:R-:W-:Y:S05]  /*3320*/  @P1 BRA `(.L_x_85) ;  /* 0x00000008006c1947 */ /* 0x000fea0003800000 */
[----:B--23--:R-:W2:Y:S04]  /*3330*/  LDS.128 R20, [R5+0x100] ;  /* 0x0001000005147984 */ /* 0x00cea80000000c00 */
[----:B-1----:R-:W1:Y:S04]  /*3340*/  LDS.128 R24, [R5+0x200] ;  /* 0x0002000005187984 */ /* 0x002e680000000c00 */
[----:B------:R-:W3:Y:S04]  /*3350*/  LDS.128 R28, [R5+0x300] ;  /* 0x00030000051c7984 */ /* 0x000ee80000000c00 */
[----:B------:R-:W4:Y:S01]  /*3360*/  LDS.128 R32, [R5+0x400] ;  /* 0x0004000005207984 */ /* 0x000f220000000c00 */
[----:B--2---:R-:W-:Y:S01]  /*3370*/  FADD.FTZ R20, R16, R20 ;  /* 0x0000001410147221 */ /* 0x004fe20000010000 */
[----:B0-----:R-:W-:Y:S01]  /*3380*/  FADD.FTZ R16, R17, R21 ;  /* 0x0000001511107221 */ /* 0x001fe20000010000 */
[----:B------:R-:W-:Y:S01]  /*3390*/  FADD.FTZ R17, R18, R22 ;  /* 0x0000001612117221 */ /* 0x000fe20000010000 */
[----:B------:R-:W-:Y:S01]  /*33a0*/  FADD.FTZ R18, R19, R23 ;  /* 0x0000001713127221 */ /* 0x000fe20000010000 */
[----:B-1----:R-:W-:Y:S01]  /*33b0*/  FADD.FTZ R19, R20, R24 ;  /* 0x0000001814137221 */ /* 0x002fe20000010000 */
[----:B------:R-:W-:Y:S01]  /*33c0*/  FADD.FTZ R16, R16, R25 ;  /* 0x0000001910107221 */ /* 0x000fe20000010000 */
[----:B------:R-:W-:Y:S01]  /*33d0*/  FADD.FTZ R17, R17, R26 ;  /* 0x0000001a11117221 */ /* 0x000fe20000010000 */
[----:B------:R-:W-:Y:S01]  /*33e0*/  FADD.FTZ R20, R18, R27 ;  /* 0x0000001b12147221 */ /* 0x000fe20000010000 */
[----:B---3--:R-:W-:Y:S01]  /*33f0*/  FADD.FTZ R21, R19, R28 ;  /* 0x0000001c13157221 */ /* 0x008fe20000010000 */
[----:B------:R-:W-:Y:S01]  /*3400*/  FADD.FTZ R22, R16, R29 ;  /* 0x0000001d10167221 */ /* 0x000fe20000010000 */
[----:B------:R-:W-:Y:S01]  /*3410*/  FADD.FTZ R25, R17, R30 ;  /* 0x0000001e11197221 */ /* 0x000fe20000010000 */
[----:B------:R-:W-:Y:S01]  /*3420*/  FADD.FTZ R28, R20, R31 ;  /* 0x0000001f141c7221 */ /* 0x000fe20000010000 */
[----:B------:R-:W0:Y:S01]  /*3430*/  LDS.128 R16, [R5+0x500] ;  /* 0x0005000005107984 */ /* 0x000e220000000c00 */
[----:B----4-:R-:W-:Y:S01]  /*3440*/  FADD.FTZ R29, R21, R32 ;  /* 0x00000020151d7221 */ /* 0x010fe20000010000 */
[----:B------:R-:W-:Y:S01]  /*3450*/  FADD.FTZ R30, R22, R33 ;  /* 0x00000021161e7221 */ /* 0x000fe20000010000 */
[----:B------:R-:W-:Y:S01]  /*3460*/  FADD.FTZ R31, R25, R34 ;  /* 0x00000022191f7221 */ /* 0x000fe20000010000 */
[----:B------:R-:W1:Y:S01]  /*3470*/  LDS.128 R20, [R5+0x600] ;  /* 0x0006000005147984 */ /* 0x000e620000000c00 */
[----:B------:R-:W-:-:S03]  /*3480*/  FADD.FTZ R28, R28, R35 ;  /* 0x000000231c1c7221 */ /* 0x000fc60000010000 */
[----:B------:R-:W2:Y:S01]  /*3490*/  LDS.128 R24, [R5+0x700] ;  /* 0x0007000005187984 */ /* 0x000ea20000000c00 */
[----:B0-----:R-:W-:Y:S01]  /*34a0*/  FADD.FTZ R29, R29, R16 ;  /* 0x000000101d1d7221 */ /* 0x001fe20000010000 */
[----:B------:R-:W-:Y:S01]  /*34b0*/  FADD.FTZ R30, R30, R17 ;  /* 0x000000111e1e7221 */ /* 0x000fe20000010000 */
[----:B------:R-:W-:Y:S01]  /*34c0*/  FADD.FTZ R31, R31, R18 ;  /* 0x000000121f1f7221 */ /* 0x000fe20000010000 */
[----:B------:R-:W-:Y:S01]  /*34d0*/  FADD.FTZ R28, R28, R19 ;  /* 0x000000131c1c7221 */ /* 0x000fe20000010000 */
[----:B-1----:R-:W-:Y:S01]  /*34e0*/  FADD.FTZ R33, R29, R20 ;  /* 0x000000141d217221 */ /* 0x002fe20000010000 */
[----:B------:R-:W0:Y:S01]  /*34f0*/  LDS.128 R16, [R5+0x800] ;  /* 0x0008000005107984 */ /* 0x000e220000000c00 */
        /* <DEDUP_REMOVED lines=8> */
[----:B------:R-:W2:Y:S01]  /*3580*/  LDS.128 R28, [R5+0xa00] ;  /* 0x000a0000051c7984 */ /* 0x000ea20000000c00 */
[----:B0-----:R-:W-:Y:S01]  /*3590*/  FADD.FTZ R33, R33, R16 ;  /* 0x0000001021217221 */ /* 0x001fe20000010000 */
[----:B------:R-:W-:Y:S01]  /*35a0*/  FADD.FTZ R24, R24, R17 ;  /* 0x0000001118187221 */ /* 0x000fe20000010000 */
[----:B------:R-:W-:Y:S01]  /*35b0*/  FADD.FTZ R25, R25, R18 ;  /* 0x0000001219197221 */ /* 0x000fe20000010000 */
[----:B------:R-:W-:-:S02]  /*35c0*/  FADD.FTZ R32, R32, R19 ;  /* 0x0000001320207221 */ /* 0x000fc40000010000 */
[----:B------:R-:W0:Y:S01]  /*35d0*/  LDS.128 R16, [R5+0xb00] ;  /* 0x000b000005107984 */ /* 0x000e220000000c00 */
        /* <DEDUP_REMOVED lines=111> */
[----:B------:R-:W-:-:S07]  /*3cd0*/  FADD.FTZ R19, R32, R27 ;  /* 0x0000001b20137221 */ /* 0x000fce0000010000 */
.L_x_85:
[----:B------:R-:W-:Y:S05]  /*3ce0*/  BSYNC.RECONVERGENT B0 ;  /* 0x0000000000007941 */ /* 0x000fea0003800200 */
.L_x_84:
[----:B------:R-:W-:Y:S04]  /*3cf0*/  BSSY.RECONVERGENT B0, `(.L_x_86) ;  /* 0x000001c000007945 */ /* 0x000fe80003800200 */
[----:B------:R-:W-:Y:S05]  /*3d00*/  @P1 BRA `(.L_x_87) ;  /* 0x0000000000681947 */ /* 0x000fea0003800000 */
[----:B------:R-:W3:Y:S08]  /*3d10*/  LDC.64 R26, c[0x0][0x3f8] ;  /* 0x0000fe00ff1a7b82 */ /* 0x000ef00000000a00 */
[----:B-1----:R-:W1:Y:S01]  /*3d20*/  LDC.64 R24, c[0x0][0x3d8] ;  /* 0x0000f600ff187b82 */ /* 0x002e620000000a00 */
[----:B---3--:R-:W-:Y:S01]  /*3d30*/  IMAD.WIDE.U32 R20, R26, 0x3, RZ ;  /* 0x000000031a147825 */ /* 0x008fe200078e00ff */
[----:B--2---:R-:W-:-:S02]  /*3d40*/  LEA R23, R27, R27, 0x1 ;  /* 0x0000001b1b177211 */ /* 0x004fc400078e08ff */
[----:B0-----:R-:W-:Y:S02]  /*3d50*/  LEA.HI R5, P1, R27, R26, RZ, 0x1 ;  /* 0x0000001a1b057211 */ /* 0x001fe400078308ff */
        /* <DEDUP_REMOVED lines=21> */
.L_x_87:
[----:B------:R-:W-:Y:S05]  /*3eb0*/  BSYNC.RECONVERGENT B0 ;  /* 0x0000000000007941 */ /* 0x000fea0003800200 */
.L_x_86:
[----:B------:R-:W-:Y:S05]  /*3ec0*/  @!P3 BRA `(.L_x_88) ;  /* 0x000000080090b947 */ /* 0x000fea0003800000 */
[----:B-1--4-:R-:W1:Y:S01]  /*3ed0*/  LDC.64 R24, c[0x0][0x3d0] ;  /* 0x0000f400ff187b82 */ /* 0x012e620000000a00 */
[----:B0-----:R-:W-:Y:S02]  /*3ee0*/  LOP3.LUT R5, R59, 0x1, RZ, 0xc0, !PT ;  /* 0x000000013b057812 */ /* 0x001fe400078ec0ff */
[----:B------:R-:W-:-:S03]  /*3ef0*/  ISETP.GE.U32.AND P3, PT, R2, 0x8, PT ;  /* 0x000000080200780c */ /* 0x000fc60003f66070 */
[----:B------:R-:W-:-:S04]  /*3f00*/  IMAD R19, R5, R0, RZ ;  /* 0x0000000005137224 */ /* 0x000fc800078e02ff */
[----:B------:R-:W-:-:S05]  /*3f10*/  IMAD R5, R19, R2, RZ ;  /* 0x0000000213057224 */ /* 0x000fca00078e02ff */
[----:B------:R-:W-:-:S05]  /*3f20*/  SHF.L.U32 R5, R5, 0x1, RZ ;  /* 0x0000000105057819 */ /* 0x000fca00000006ff */
[----:B-1----:R-:W-:Y:S01]  /*3f30*/  IMAD.WIDE R24, R5, 0x4, R24 ;  /* 0x0000000405187825 */ /* 0x002fe200078e0218 */
[----:B------:R-:W-:Y:S06]  /*3f40*/  @P2 BRA `(.L_x_89) ;  /* 0x0000000000502947 */ /* 0x000fec0003800000 */
[----:B------:R-:W0:Y:S01]  /*3f50*/  LDC.64 R16, c[0x0][0x3c8] ;  /* 0x0000f200ff107b82 */ /* 0x000e220000000a00 */
[----:B------:R-:W-:Y:S01]  /*3f60*/  IADD3 R5, PT, PT, R19, R60, RZ ;  /* 0x0000003c13057210 */ /* 0x000fe20007ffe0ff */
[----:B------:R-:W-:Y:S01]  /*3f70*/  IMAD R19, R0, UR11, R60 ;  /* 0x0000000b00137c24 */ /* 0x000fe2000f8e023c */
[----:B---3--:R-:W-:-:S03]  /*3f80*/  LOP3.LUT P1, R20, R59, 0x2, RZ, 0xc0, !PT ;  /* 0x000000023b147812 */ /* 0x008fc6000782c0ff */
[----:B------:R-:W-:-:S05]  /*3f90*/  IMAD.WIDE.U32 R18, R19, 0x8, R24 ;  /* 0x0000000813127825 */ /* 0x000fca00078e0018 */
[----:B------:R1:W-:Y:S01]  /*3fa0*/  STG.E.64 desc[UR8][R18.64], R14 ;  /* 0x0000000e12007986 */ /* 0x0003e2000c101b08 */
[----:B0-----:R-:W-:Y:S01]  /*3fb0*/  IMAD.WIDE.U32 R16, R5, 0x4, R16 ;  /* 0x0000000405107825 */ /* 0x001fe200078e0010 */
[----:B------:R-:W-:Y:S02]  /*3fc0*/  IADD3 R5, PT, PT, -R20, 0x1, RZ ;  /* 0x0000000114057810 */ /* 0x000fe40007ffe1ff */
[----:B------:R-:W-:Y:S01]  /*3fd0*/  SEL R20, R2, RZ, !P1 ;  /* 0x000000ff02147207 */ /* 0x000fe20004800000 */
[----:B------:R-:W-:Y:S06]  /*3fe0*/  MEMBAR.ALL.GPU ;  /* 0x0000000000007992 */ /* 0x000fec000000a000 */
[----:B------:R-:W-:-:S00]  /*3ff0*/  ERRBAR ;  /* 0x00000000000079ab */ /* 0x000fc00000000000 */
[----:B------:R-:W-:Y:S06]  /*4000*/  CGAERRBAR ;  /* 0x00000000000075ab */ /* 0x000fec0000000000 */
[----:B------:R1:W-:Y:S01]  /*4010*/  REDG.E.ADD.S32.STRONG.GPU desc[UR8][R16.64], R5 ;  /* 0x000000051000798e */ /* 0x0003e2000c12e308 */
[----:B------:R-:W-:-:S13]  /*4020*/  ISETP.NE.AND P1, PT, R20, -0x1, PT ;  /* 0xffffffff1400780c */ /* 0x000fda0003f25270 */
[----:B-1----:R-:W-:Y:S05]  /*4030*/  @!P1 BRA `(.L_x_89) ;  /* 0x0000000000149947 */ /* 0x002fea0003800000 */
.L_x_90:
[----:B------:R-:W3:Y:S04]  /*4040*/  LDG.E.STRONG.GPU R5, desc[UR8][R16.64] ;  /* 0x0000000810057981 */ /* 0x000ee8000c1ef900 */
[----:B---3--:R-:W-:Y:S01]  /*4050*/  CCTL.IVALL ;  /* 0x00000000ff00798f */ /* 0x008fe20002000000 */
[----:B------:R-:W-:Y:S05]  /*4060*/  YIELD ;  /* 0x0000000000007946 */ /* 0x000fea0003800000 */
[----:B------:R-:W-:-:S13]  /*4070*/  ISETP.NE.AND P1, PT, R5, R20, PT ;  /* 0x000000140500720c */ /* 0x000fda0003f25270 */
[----:B------:R-:W-:Y:S05]  /*4080*/  @P1 BRA `(.L_x_90) ;  /* 0xfffffffc00ec1947 */ /* 0x000fea000383ffff */
.L_x_89:
[----:B------:R-:W-:Y:S05]  /*4090*/  WARPSYNC.ALL ;  /* 0x0000000000007948 */ /* 0x000fea0003800000 */
[----:B------:R-:W-:Y:S01]  /*40a0*/  BAR.SYNC.DEFER_BLOCKING 0x0 ;  /* 0x0000000000007b1d */ /* 0x000fe20000010000 */
[----:B------:R-:W-:-:S05]  /*40b0*/  HFMA2 R34, -RZ, RZ, 0, 0 ;  /* 0x00000000ff227431 */ /* 0x000fca00000001ff */
[----:B------:R-:W-:Y:S05]  /*40c0*/  @!P3 BRA `(.L_x_91) ;  /* 0x000000040018b947 */ /* 0x000fea0003800000 */
[C-C-:B------:R-:W-:Y:S01]  /*40d0*/  IMAD R5, R0.reuse, 0x6, R60.reuse ;  /* 0x0000000600057824 */ /* 0x140fe200078e023c */
[CC--:B------:R-:W-:Y:S01]  /*40e0*/  LEA R18, R0.reuse, R60.reuse, 0x2 ;  /* 0x0000003c00127211 */ /* 0x0c0fe200078e10ff */
[C-C-:B------:R-:W-:Y:S01]  /*40f0*/  IMAD R16, R0.reuse, 0x5, R60.reuse ;  /* 0x0000000500107824 */ /* 0x140fe200078e023c */
[C---:B---3--:R-:W-:Y:S01]  /*4100*/  LEA R20, R0.reuse, R60, 0x1 ;  /* 0x0000003c00147211 */ /* 0x048fe200078e08ff */
[--C-:B------:R-:W-:Y:S01]  /*4110*/  IMAD R17, R0, 0x7, R60.reuse ;  /* 0x0000000700117824 */ /* 0x100fe200078e023c */
[----:B------:R-:W-:Y:S01]  /*4120*/  IADD3 R21, PT, PT, R60, R0, RZ ;  /* 0x000000003c157210 */ /* 0x000fe20007ffe0ff */
[----:B------:R-:W-:Y:S01]  /*4130*/  IMAD R19, R0, 0x3, R60 ;  /* 0x0000000300137824 */ /* 0x000fe200078e023c */
[----:B------:R-:W-:Y:S01]  /*4140*/  MOV R22, RZ ;  /* 0x000000ff00167202 */ /* 0x000fe20000000f00 */
[----:B------:R-:W-:Y:S01]  /*4150*/  UIADD3 UR5, UPT, UPT, -UR11, URZ, URZ ;  /* 0x000000ff0b057290 */ /* 0x000fe2000fffe1ff */
[----:B--2---:R-:W-:Y:S02]  /*4160*/  MOV R23, R60 ;  /* 0x0000003c00177202 */ /* 0x004fe40000000f00 */
[----:B------:R-:W-:-:S09]  /*4170*/  LOP3.LUT R34, R2, 0x7ffffff8, RZ, 0xc0, !PT ;  /* 0x7ffffff802227812 */ /* 0x000fd200078ec0ff */
.L_x_92:
[----:B------:R-:W-:-:S13]  /*4180*/  ISETP.EQ.OR P1, PT, RZ, UR5, P2 ;  /* 0x00000005ff007c0c */ /* 0x000fda0009722670 */
[----:B------:R-:W-:-:S06]  /*4190*/  @!P1 IMAD.WIDE.U32 R28, R23, 0x8, R24 ;  /* 0x00000008171c9825 */ /* 0x000fcc00078e0018 */
[----:B------:R-:W2:Y:S01]  /*41a0*/  @!P1 LDG.E.64 R28, desc[UR8][R28.64] ;  /* 0x000000081c1c9981 */ /* 0x000ea2000c1e1b00 */
[C---:B------:R-:W-:Y:S02]  /*41b0*/  IADD3 R26, PT, PT, R22.reuse, 0x1, RZ ;  /* 0x00000001161a7810 */ /* 0x040fe40007ffe0ff */
[----:B------:R-:W-:Y:S02]  /*41c0*/  IADD3 R30, PT, PT, R22, 0x2, RZ ;  /* 0x00000002161e7810 */ /* 0x000fe40007ffe0ff */
[----:B------:R-:W-:Y:S02]  /*41d0*/  ISETP.EQ.OR P5, PT, R26, UR11, P2 ;  /* 0x0000000b1a007c0c */ /* 0x000fe400097a2670 */
[----:B------:R-:W-:Y:S02]  /*41e0*/  ISETP.EQ.OR P6, PT, R30, UR11, P2 ;  /* 0x0000000b1e007c0c */ /* 0x000fe400097c2670 */
[----:B------:R-:W-:-:S04]  /*41f0*/  IADD3 R30, PT, PT, R22, 0x3, RZ ;  /* 0x00000003161e7810 */ /* 0x000fc80007ffe0ff */
[----:B------:R-:W-:-:S05]  /*4200*/  ISETP.EQ.OR P3, PT, R30, UR11, P2 ;  /* 0x0000000b1e007c0c */ /* 0x000fca0009762670 */
[----:B------:R-:W-:-:S04]  /*4210*/  @!P5 IMAD.WIDE.U32 R26, R21, 0x8, R24 ;  /* 0x00000008151ad825 */ /* 0x000fc800078e0018 */
[----:B------:R-:W-:Y:S02]  /*4220*/  @!P6 IMAD.WIDE.U32 R30, R20, 0x8, R24 ;  /* 0x00000008141ee825 */ /* 0x000fe400078e0018 */
[----:B------:R-:W3:Y:S04]  /*4230*/  @!P5 LDG.E.64 R26, desc[UR8][R26.64] ;  /* 0x000000081a1ad981 */ /* 0x000ee8000c1e1b00 */
[----:B------:R-:W4:Y:S01]  /*4240*/  @!P6 LDG.E.64 R30, desc[UR8][R30.64] ;  /* 0x000000081e1ee981 */ /* 0x000f22000c1e1b00 */
[----:B--2---:R-:W-:Y:S01]  /*4250*/  @!P1 FADD.FTZ R14, R14, R28 ;  /* 0x0000001c0e0e9221 */ /* 0x004fe20000010000 */
[----:B------:R-:W-:Y:S01]  /*4260*/  IADD3 R28, PT, PT, R22, 0x4, RZ ;  /* 0x00000004161c7810 */ /* 0x000fe20007ffe0ff */
[----:B------:R-:W-:-:S03]  /*4270*/  @!P1 FADD.FTZ R15, R15, R29 ;  /* 0x0000001d0f0f9221 */ /* 0x000fc60000010000 */
[----:B------:R-:W-:Y:S01]  /*4280*/  ISETP.EQ.OR P1, PT, R28, UR11, P2 ;  /* 0x0000000b1c007c0c */ /* 0x000fe20009722670 */
[----:B------:R-:W-:-:S06]  /*4290*/  @!P3 IMAD.WIDE.U32 R28, R19, 0x8, R24 ;  /* 0x00000008131cb825 */ /* 0x000fcc00078e0018 */
[----:B------:R-:W2:Y:S01]  /*42a0*/  @!P3 LDG.E.64 R28, desc[UR8][R28.64] ;  /* 0x000000081c1cb981 */ /* 0x000ea2000c1e1b00 */
[----:B---3--:R-:W-:Y:S01]  /*42b0*/  @!P5 FADD.FTZ R14, R14, R26 ;  /* 0x0000001a0e0ed221 */ /* 0x008fe20000010000 */
[----:B------:R-:W-:Y:S01]  /*42c0*/  @!P5 FADD.FTZ R15, R15, R27 ;  /* 0x0000001b0f0fd221 */ /* 0x000fe20000010000 */
[----:B------:R-:W-:Y:S02]  /*42d0*/  IADD3 R26, PT, PT, R22, 0x5, RZ ;  /* 0x00000005161a7810 */ /* 0x000fe40007ffe0ff */
[----:B----4-:R-:W-:Y:S01]  /*42e0*/  @!P6 FADD.FTZ R14, R14, R30 ;  /* 0x0000001e0e0ee221 */ /* 0x010fe20000010000 */
[----:B------:R-:W-:Y:S01]  /*42f0*/  @!P6 FADD.FTZ R15, R15, R31 ;  /* 0x0000001f0f0fe221 */ /* 0x000fe20000010000 */
[----:B------:R-:W-:Y:S02]  /*4300*/  ISETP.EQ.OR P6, PT, R26, UR11, P2 ;  /* 0x0000000b1a007c0c */ /* 0x000fe400097c2670 */
[----:B------:R-:W-:Y:S01]  /*4310*/  IADD3 R26, PT, PT, R22, 0x6, RZ ;  /* 0x00000006161a7810 */ /* 0x000fe20007ffe0ff */
[----:B------:R-:W-:-:S03]  /*4320*/  @!P1 IMAD.WIDE.U32 R32, R18, 0x8, R24 ;  /* 0x0000000812209825 */ /* 0x000fc600078e0018 */
[----:B------:R-:W-:Y:S02]  /*4330*/  ISETP.EQ.OR P5, PT, R26, UR11, P2 ;  /* 0x0000000b1a007c0c */ /* 0x000fe400097a2670 */
[----:B------:R-:W-:Y:S01]  /*4340*/  IADD3 R26, PT, PT, R22, 0x7, RZ ;  /* 0x00000007161a7810 */ /* 0x000fe20007ffe0ff */
[----:B------:R-:W3:Y:S01]  /*4350*/  @!P1 LDG.E.64 R32, desc[UR8][R32.64] ;  /* 0x0000000820209981 */ /* 0x000ee2000c1e1b00 */
[----:B--2---:R-:W-:Y:S01]  /*4360*/  @!P3 FADD.FTZ R14, R14, R28 ;  /* 0x0000001c0e0eb221 */ /* 0x004fe20000010000 */
[----:B------:R-:W-:Y:S01]  /*4370*/  @!P3 FADD.FTZ R15, R15, R29 ;  /* 0x0000001d0f0fb221 */ /* 0x000fe20000010000 */
[----:B------:R-:W-:Y:S01]  /*4380*/  ISETP.EQ.OR P3, PT, R26, UR11, P2 ;  /* 0x0000000b1a007c0c */ /* 0x000fe20009762670 */
[----:B------:R-:W-:-:S06]  /*4390*/  @!P6 IMAD.WIDE.U32 R28, R16, 0x8, R24 ;  /* 0x00000008101ce825 */ /* 0x000fcc00078e0018 */
[--C-:B------:R-:W-:Y:S01]  /*43a0*/  @!P5 IMAD.WIDE.U32 R26, R5, 0x8, R24.reuse ;  /* 0x00000008051ad825 */ /* 0x100fe200078e0018 */
[----:B------:R-:W2:Y:S05]  /*43b0*/  @!P6 LDG.E.64 R28, desc[UR8][R28.64] ;  /* 0x000000081c1ce981 */ /* 0x000eaa000c1e1b00 */
[----:B------:R-:W4:Y:S01]  /*43c0*/  @!P5 LDG.E.64 R26, desc[UR8][R26.64] ;  /* 0x000000081a1ad981 */ /* 0x000f22000c1e1b00 */
[----:B------:R-:W-:-:S06]  /*43d0*/  @!P3 IMAD.WIDE.U32 R30, R17, 0x8, R24 ;  /* 0x00000008111eb825 */ /* 0x000fcc00078e0018 */
[----:B------:R-:W5:Y:S01]  /*43e0*/  @!P3 LDG.E.64 R30, desc[UR8][R30.64] ;  /* 0x000000081e1eb981 */ /* 0x000f62000c1e1b00 */
[----:B------:R-:W-:Y:S01]  /*43f0*/  IADD3 R22, PT, PT, R22, 0x8, RZ ;  /* 0x0000000816167810 */ /* 0x000fe20007ffe0ff */
[----:B---3--:R-:W-:Y:S01]  /*4400*/  @!P1 FADD.FTZ R14, R14, R32 ;  /* 0x000000200e0e9221 */ /* 0x008fe20000010000 */
[----:B------:R-:W-:Y:S02]  /*4410*/  @!P1 FADD.FTZ R15, R15, R33 ;  /* 0x000000210f0f9221 */ /* 0x000fe40000010000 */
[----:B------:R-:W-:Y:S01]  /*4420*/  ISETP.NE.AND P1, PT, R22, R34, PT ;  /* 0x000000221600720c */ /* 0x000fe20003f25270 */
[----:B------:R-:W-:Y:S01]  /*4430*/  UIADD3 UR5, UPT, UPT, UR5, 0x8, URZ ;  /* 0x0000000805057890 */ /* 0x000fe2000fffe0ff */
[C---:B------:R-:W-:Y:S02]  /*4440*/  LEA R23, R0.reuse, R23, 0x3 ;  /* 0x0000001700177211 */ /* 0x040fe400078e18ff */
[C---:B------:R-:W-:Y:S02]  /*4450*/  LEA R21, R0.reuse, R21, 0x3 ;  /* 0x0000001500157211 */ /* 0x040fe400078e18ff */
[----:B------:R-:W-:-:S02]  /*4460*/  LEA R20, R0, R20, 0x3 ;  /* 0x0000001400147211 */ /* 0x000fc400078e18ff */
[C---:B------:R-:W-:Y:S02]  /*4470*/  LEA R19, R0.reuse, R19, 0x3 ;  /* 0x0000001300137211 */ /* 0x040fe400078e18ff */
[C---:B------:R-:W-:Y:S02]  /*4480*/  LEA R18, R0.reuse, R18, 0x3 ;  /* 0x0000001200127211 */ /* 0x040fe400078e18ff */
[C---:B------:R-:W-:Y:S02]  /*4490*/  LEA R16, R0.reuse, R16, 0x3 ;  /* 0x0000001000107211 */ /* 0x040fe400078e18ff */
[C---:B------:R-:W-:Y:S02]  /*44a0*/  LEA R5, R0.reuse, R5, 0x3 ;  /* 0x0000000500057211 */ /* 0x040fe400078e18ff */
[----:B------:R-:W-:Y:S01]  /*44b0*/  LEA R17, R0, R17, 0x3 ;  /* 0x0000001100117211 */ /* 0x000fe200078e18ff */
[----:B--2---:R-:W-:Y:S01]  /*44c0*/  @!P6 FADD.FTZ R14, R14, R28 ;  /* 0x0000001c0e0ee221 */ /* 0x004fe20000010000 */
[----:B------:R-:W-:-:S03]  /*44d0*/  @!P6 FADD.FTZ R15, R15, R29 ;  /* 0x0000001d0f0fe221 */ /* 0x000fc60000010000 */
[----:B----4-:R-:W-:Y:S01]  /*44e0*/  @!P5 FADD.FTZ R14, R14, R26 ;  /* 0x0000001a0e0ed221 */ /* 0x010fe20000010000 */
[----:B------:R-:W-:-:S03]  /*44f0*/  @!P5 FADD.FTZ R15, R15, R27 ;  /* 0x0000001b0f0fd221 */ /* 0x000fc60000010000 */
[----:B-----5:R-:W-:Y:S01]  /*4500*/  @!P3 FADD.FTZ R14, R14, R30 ;  /* 0x0000001e0e0eb221 */ /* 0x020fe20000010000 */
[----:B------:R-:W-:Y:S01]  /*4510*/  @!P3 FADD.FTZ R15, R15, R31 ;  /* 0x0000001f0f0fb221 */ /* 0x000fe20000010000 */
[----:B------:R-:W-:Y:S06]  /*4520*/  @P1 BRA `(.L_x_92) ;  /* 0xfffffffc00141947 */ /* 0x000fec000383ffff */
.L_x_91:
[----:B------:R-:W-:-:S13]  /*4530*/  LOP3.LUT P1, R5, R2, 0x7, RZ, 0xc0, !PT ;  /* 0x0000000702057812 */ /* 0x000fda000782c0ff */
[----:B------:R-:W-:Y:S05]  /*4540*/  @!P1 BRA `(.L_x_88) ;  /* 0x0000000000f09947 */ /* 0x000fea0003800000 */
[----:B------:R-:W-:-:S04]  /*4550*/  IADD3 R5, PT, PT, R5, -0x1, RZ ;  /* 0xffffffff05057810 */ /* 0x000fc80007ffe0ff */
[----:B------:R-:W-:Y:S02]  /*4560*/  ISETP.GE.U32.AND P3, PT, R5, 0x3, PT ;  /* 0x000000030500780c */ /* 0x000fe40003f66070 */
[----:B------:R-:W-:-:S11]  /*4570*/  LOP3.LUT P1, R5, R2, 0x3, RZ, 0xc0, !PT ;  /* 0x0000000302057812 */ /* 0x000fd6000782c0ff */
[----:B------:R-:W-:Y:S05]  /*4580*/  @!P3 BRA `(.L_x_93) ;  /* 0x000000000070b947 */ /* 0x000fea0003800000 */
[----:B------:R-:W-:-:S13]  /*4590*/  ISETP.EQ.OR P6, PT, R34, UR11, P2 ;  /* 0x0000000b22007c0c */ /* 0x000fda00097c2670 */
[----:B------:R-:W-:-:S04]  /*45a0*/  @!P6 IMAD R17, R34, R0, R60 ;  /* 0x000000002211e224 */ /* 0x000fc800078e023c */
[----:B------:R-:W-:-:S06]  /*45b0*/  @!P6 IMAD.WIDE.U32 R16, R17, 0x8, R24 ;  /* 0x000000081110e825 */ /* 0x000fcc00078e0018 */
[----:B------:R-:W4:Y:S01]  /*45c0*/  @!P6 LDG.E.64 R16, desc[UR8][R16.64] ;  /* 0x000000081010e981 */ /* 0x000f22000c1e1b00 */
[C---:B------:R-:W-:Y:S02]  /*45d0*/  IADD3 R19, PT, PT, R34.reuse, 0x1, RZ ;  /* 0x0000000122137810 */ /* 0x040fe40007ffe0ff */
[C---:B------:R-:W-:Y:S02]  /*45e0*/  IADD3 R21, PT, PT, R34.reuse, 0x2, RZ ;  /* 0x0000000222157810 */ /* 0x040fe40007ffe0ff */
[----:B------:R-:W-:Y:S02]  /*45f0*/  ISETP.EQ.OR P5, PT, R19, UR11, P2 ;  /* 0x0000000b13007c0c */ /* 0x000fe400097a2670 */
[----:B--2---:R-:W-:Y:S02]  /*4600*/  IADD3 R23, PT, PT, R34, 0x3, RZ ;  /* 0x0000000322177810 */ /* 0x004fe40007ffe0ff */
[----:B------:R-:W-:-:S09]  /*4610*/  ISETP.EQ.OR P3, PT, R21, UR11, P2 ;  /* 0x0000000b15007c0c */ /* 0x000fd20009762670 */
[----:B------:R-:W-:-:S04]  /*4620*/  @!P5 IMAD R19, R19, R0, R60 ;  /* 0x000000001313d224 */ /* 0x000fc800078e023c */
[----:B------:R-:W-:-:S04]  /*4630*/  @!P3 IMAD R21, R21, R0, R60 ;  /* 0x000000001515b224 */ /* 0x000fc800078e023c */
[----:B---3--:R-:W-:-:S06]  /*4640*/  @!P3 IMAD.WIDE.U32 R20, R21, 0x8, R24 ;  /* 0x000000081514b825 */ /* 0x008fcc00078e0018 */
[----:B------:R-:W2:Y:S01]  /*4650*/  @!P3 LDG.E.64 R20, desc[UR8][R20.64] ;  /* 0x000000081414b981 */ /* 0x000ea2000c1e1b00 */
[----:B----4-:R-:W-:Y:S01]  /*4660*/  @!P6 FADD.FTZ R14, R14, R16 ;  /* 0x000000100e0ee221 */ /* 0x010fe20000010000 */
[----:B------:R-:W-:Y:S01]  /*4670*/  @!P6 FADD.FTZ R15, R15, R17 ;  /* 0x000000110f0fe221 */ /* 0x000fe20000010000 */
[----:B------:R-:W-:Y:S01]  /*4680*/  ISETP.EQ.OR P6, PT, R23, UR11, P2 ;  /* 0x0000000b17007c0c */ /* 0x000fe200097c2670 */
[----:B------:R-:W-:-:S06]  /*4690*/  @!P5 IMAD.WIDE.U32 R16, R19, 0x8, R24 ;  /* 0x000000081310d825 */ /* 0x000fcc00078e0018 */
[----:B------:R-:W3:Y:S06]  /*46a0*/  @!P5 LDG.E.64 R16, desc[UR8][R16.64] ;  /* 0x000000081010d981 */ /* 0x000eec000c1e1b00 */
[----:B------:R-:W-:-:S04]  /*46b0*/  @!P6 IMAD R19, R23, R0, R60 ;  /* 0x000000001713e224 */ /* 0x000fc800078e023c */
[----:B------:R-:W-:-:S06]  /*46c0*/  @!P6 IMAD.WIDE.U32 R18, R19, 0x8, R24 ;  /* 0x000000081312e825 */ /* 0x000fcc00078e0018 */
[----:B------:R-:W4:Y:S01]  /*46d0*/  @!P6 LDG.E.64 R18, desc[UR8][R18.64] ;  /* 0x000000081212e981 */ /* 0x000f22000c1e1b00 */
[----:B------:R-:W-:Y:S01]  /*46e0*/  IADD3 R34, PT, PT, R34, 0x4, RZ ;  /* 0x0000000422227810 */ /* 0x000fe20007ffe0ff */
[----:B---3--:R-:W-:Y:S01]  /*46f0*/  @!P5 FADD.FTZ R14, R14, R16 ;  /* 0x000000100e0ed221 */ /* 0x008fe20000010000 */
[----:B------:R-:W-:-:S03]  /*4700*/  @!P5 FADD.FTZ R15, R15, R17 ;  /* 0x000000110f0fd221 */ /* 0x000fc60000010000 */
[----:B--2---:R-:W-:Y:S01]  /*4710*/  @!P3 FADD.FTZ R14, R14, R20 ;  /* 0x000000140e0eb221 */ /* 0x004fe20000010000 */
[----:B------:R-:W-:-:S03]  /*4720*/  @!P3 FADD.FTZ R15, R15, R21 ;  /* 0x000000150f0fb221 */ /* 0x000fc60000010000 */
[----:B----4-:R-:W-:Y:S01]  /*4730*/  @!P6 FADD.FTZ R14, R14, R18 ;  /* 0x000000120e0ee221 */ /* 0x010fe20000010000 */
[----:B------:R-:W-:-:S07]  /*4740*/  @!P6 FADD.FTZ R15, R15, R19 ;  /* 0x000000130f0fe221 */ /* 0x000fce0000010000 */
.L_x_93:
[----:B------:R-:W-:Y:S05]  /*4750*/  @!P1 BRA `(.L_x_88) ;  /* 0x00000000006c9947 */ /* 0x000fea0003800000 */
[----:B------:R-:W-:Y:S02]  /*4760*/  ISETP.NE.AND P1, PT, R5, 0x1, PT ;  /* 0x000000010500780c */ /* 0x000fe40003f25270 */
[----:B------:R-:W-:-:S11]  /*4770*/  LOP3.LUT R5, R2, 0x1, RZ, 0xc0, !PT ;  /* 0x0000000102057812 */ /* 0x000fd600078ec0ff */
[----:B------:R-:W-:Y:S05]  /*4780*/  @!P1 BRA `(.L_x_94) ;  /* 0x0000000000389947 */ /* 0x000fea0003800000 */
[C---:B------:R-:W-:Y:S02]  /*4790*/  IADD3 R17, PT, PT, R34.reuse, 0x1, RZ ;  /* 0x0000000122117810 */ /* 0x040fe40007ffe0ff */
[----:B------:R-:W-:Y:S02]  /*47a0*/  ISETP.EQ.OR P3, PT, R34, UR11, P2 ;  /* 0x0000000b22007c0c */ /* 0x000fe40009762670 */
[----:B------:R-:W-:-:S11]  /*47b0*/  ISETP.EQ.OR P1, PT, R17, UR11, P2 ;  /* 0x0000000b11007c0c */ /* 0x000fd60009722670 */
[-CC-:B------:R-:W-:Y:S02]  /*47c0*/  @!P3 IMAD R19, R34, R0.reuse, R60.reuse ;  /* 0x000000002213b224 */ /* 0x180fe400078e023c */
[----:B------:R-:W-:Y:S02]  /*47d0*/  @!P1 IMAD R17, R17, R0, R60 ;  /* 0x0000000011119224 */ /* 0x000fe400078e023c */
[----:B------:R-:W-:-:S04]  /*47e0*/  @!P3 IMAD.WIDE.U32 R18, R19, 0x8, R24 ;  /* 0x000000081312b825 */ /* 0x000fc800078e0018 */
[----:B------:R-:W-:Y:S02]  /*47f0*/  @!P1 IMAD.WIDE.U32 R16, R17, 0x8, R24 ;  /* 0x0000000811109825 */ /* 0x000fe400078e0018 */
[----:B------:R-:W3:Y:S04]  /*4800*/  @!P3 LDG.E.64 R18, desc[UR8][R18.64] ;  /* 0x000000081212b981 */ /* 0x000ee8000c1e1b00 */
[----:B------:R-:W4:Y:S01]  /*4810*/  @!P1 LDG.E.64 R16, desc[UR8][R16.64] ;  /* 0x0000000810109981 */ /* 0x000f22000c1e1b00 */
[----:B------:R-:W-:Y:S01]  /*4820*/  IADD3 R34, PT, PT, R34, 0x2, RZ ;  /* 0x0000000222227810 */ /* 0x000fe20007ffe0ff */
[----:B---3--:R-:W-:Y:S01]  /*4830*/  @!P3 FADD.FTZ R14, R14, R18 ;  /* 0x000000120e0eb221 */ /* 0x008fe20000010000 */
[----:B------:R-:W-:-:S03]  /*4840*/  @!P3 FADD.FTZ R15, R15, R19 ;  /* 0x000000130f0fb221 */ /* 0x000fc60000010000 */
[----:B----4-:R-:W-:Y:S01]  /*4850*/  @!P1 FADD.FTZ R14, R14, R16 ;  /* 0x000000100e0e9221 */ /* 0x010fe20000010000 */
[----:B------:R-:W-:-:S07]  /*4860*/  @!P1 FADD.FTZ R15, R15, R17 ;  /* 0x000000110f0f9221 */ /* 0x000fce0000010000 */
.L_x_94:
[----:B------:R-:W-:Y:S01]  /*4870*/  ISETP.EQ.OR P1, PT, R34, UR11, P2 ;  /* 0x0000000b22007c0c */ /* 0x000fe20009722670 */
[----:B------:R-:W-:Y:S03]  /*4880*/  BSSY.RECONVERGENT B0, `(.L_x_88) ;  /* 0x0000008000007945 */ /* 0x000fe60003800200 */
[----:B------:R-:W-:-:S13]  /*4890*/  ISETP.NE.U32.OR P1, PT, R5, 0x1, P1 ;  /* 0x000000010500780c */ /* 0x000fda0000f25470 */
[----:B------:R-:W-:Y:S05]  /*48a0*/  @P1 BRA `(.L_x_95) ;  /* 0x0000000000141947 */ /* 0x000fea0003800000 */
[----:B------:R-:W-:-:S04]  /*48b0*/  IMAD R5, R0, R34, R60 ;  /* 0x0000002200057224 */ /* 0x000fc800078e023c */
[----:B------:R-:W-:-:S06]  /*48c0*/  IMAD.WIDE.U32 R24, R5, 0x8, R24 ;  /* 0x0000000805187825 */ /* 0x000fcc00078e0018 */
[----:B------:R-:W3:Y:S02]  /*48d0*/  LDG.E.64 R24, desc[UR8][R24.64] ;  /* 0x0000000818187981 */ /* 0x000ee4000c1e1b00 */
[----:B---3--:R-:W-:Y:S01]  /*48e0*/  FADD.FTZ R14, R14, R24 ;  /* 0x000000180e0e7221 */ /* 0x008fe20000010000 */
[----:B------:R-:W-:-:S07]  /*48f0*/  FADD.FTZ R15, R15, R25 ;  /* 0x000000190f0f7221 */ /* 0x000fce0000010000 */
.L_x_95:
[----:B------:R-:W-:Y:S05]  /*4900*/  BSYNC.RECONVERGENT B0 ;  /* 0x0000000000007941 */ /* 0x000fea0003800200 */
.L_x_88:
[----:B------:R-:W5:Y:S01]  /*4910*/  S2UR UR6, SR_CgaCtaId ;  /* 0x00000000000679c3 */ /* 0x000f620000008800 */
[----:B------:R-:W-:Y:S01]  /*4920*/  UMOV UR5, 0x400 ;  /* 0x0000040000057882 */ /* 0x000fe20000000000 */
[----:B------:R-:W1:Y:S01]  /*4930*/  LDCU.64 UR16, c[0x0][0x400] ;  /* 0x00008000ff1077ac */ /* 0x000e620008000a00 */
[----:B0-----:R-:W-:Y:S02]  /*4940*/  SHF.R.U32.HI R5, RZ, 0x4, R61 ;  /* 0x00000004ff057819 */ /* 0x001fe4000001163d */
[C---:B----4-:R-:W-:Y:S02]  /*4950*/  PRMT R17, R47.reuse, 0x7632, R17 ;  /* 0x000076322f117816 */ /* 0x050fe40000000011 */
[----:B------:R-:W-:Y:S01]  /*4960*/  SHF.L.U32 R47, R47, 0x10, RZ ;  /* 0x000000102f2f7819 */ /* 0x000fe200000006ff */
[----:B------:R-:W0:Y:S01]  /*4970*/  LDC R16, c[0x0][0x41c] ;  /* 0x00010700ff107b82 */ /* 0x000e220000000800 */
[----:B------:R-:W-:-:S03]  /*4980*/  SHF.L.U32 R17, R17, 0x10, RZ ;  /* 0x0000001011117819 */ /* 0x000fc600000006ff */
[----:B------:R-:W-:Y:S02]  /*4990*/  FADD.FTZ R47, R47, -UR13 ;  /* 0x8000000d2f2f7e21 */ /* 0x000fe40008010000 */
[----:B------:R-:W-:Y:S02]  /*49a0*/  FADD.FTZ R17, R17, -UR13 ;  /* 0x8000000d11117e21 */ /* 0x000fe40008010000 */
[----:B------:R-:W-:Y:S02]  /*49b0*/  FMUL.FTZ R47, R47, UR7 ;  /* 0x000000072f2f7c20 */ /* 0x000fe40008410000 */
[----:B------:R-:W-:Y:S01]  /*49c0*/  FMUL.FTZ R28, R17, UR7 ;  /* 0x00000007111c7c20 */ /* 0x000fe20008410000 */
[----:B-----5:R-:W-:Y:S01]  /*49d0*/  ULEA UR5, UR6, UR5, 0x18 ;  /* 0x0000000506057291 */ /* 0x020fe2000f8ec0ff */
[----:B0-----:R-:W-:-:S08]  /*49e0*/  IMAD R5, R16, UR11, R5 ;  /* 0x0000000b10057c24 */ /* 0x001fd0000f8e0205 */
[----:B------:R-:W-:Y:S01]  /*49f0*/  @!P2 STS.64 [UR5+0x98], R14 ;  /* 0x0000980eff00a988 */ /* 0x000fe20008000a05 */
[----:B------:R-:W-:Y:S01]  /*4a00*/  BAR.SYNC.DEFER_BLOCKING 0x0 ;  /* 0x0000000000007b1d */ /* 0x000fe20000010000 */
[----:B-1----:R-:W-:Y:S02]  /*4a10*/  ISETP.GE.U32.AND P1, PT, R5, UR16, PT ;  /* 0x0000001005007c0c */ /* 0x002fe4000bf26070 */
[----:B------:R-:W-:-:S04]  /*4a20*/  SHF.R.S32.HI R16, RZ, 0x1f, R5 ;  /* 0x0000001fff107819 */ /* 0x000fc80000011405 */
[----:B------:R-:W-:Y:S01]  /*4a30*/  ISETP.GE.AND.EX P1, PT, R16, UR17, PT, P1 ;  /* 0x0000001110007c0c */ /* 0x000fe2000bf26310 */
[----:B---3--:R-:W0:Y:S01]  /*4a40*/  LDS.64 R14, [UR5+0x98] ;  /* 0x00009805ff0e7984 */ /* 0x008e220008000a00 */
[----:B------:R-:W0:Y:S02]  /*4a50*/  LDCU UR5, c[0x0][0x42c] ;  /* 0x00008580ff0577ac */ /* 0x000e240008000800 */
[----:B0-----:R-:W-:Y:S01]  /*4a60*/  FMUL.FTZ R18, R14, UR5 ;  /* 0x000000050e127c20 */ /* 0x001fe20008410000 */
[----:B------:R-:W-:Y:S01]  /*4a70*/  FMUL.FTZ R19, R15, UR5 ;  /* 0x000000050f137c20 */ /* 0x000fe20008410000 */
[C---:B------:R-:W-:Y:S02]  /*4a80*/  PRMT R14, R41.reuse, 0x7632, R14 ;  /* 0x00007632290e7816 */ /* 0x040fe4000000000e */
[----:B------:R-:W-:Y:S01]  /*4a90*/  SHF.L.U32 R41, R41, 0x10, RZ ;  /* 0x0000001029297819 */ /* 0x000fe200000006ff */
[----:B------:R-:W-:Y:S01]  /*4aa0*/  FFMA.FTZ R15, R18, R47, R19 ;  /* 0x0000002f120f7223 */ /* 0x000fe20000010013 */
[----:B------:R-:W-:Y:S01]  /*4ab0*/  SHF.L.U32 R14, R14, 0x10, RZ ;  /* 0x000000100e0e7819 */ /* 0x000fe200000006ff */
[----:B------:R-:W-:Y:S06]  /*4ac0*/  @!P4 BRA `(.L_x_96) ;  /* 0x000000000048c947 */ /* 0x000fec0003800000 */
[----:B------:R-:W-:Y:S01]  /*4ad0*/  FFMA.FTZ R17, R12, R47, R10 ;  /* 0x0000002f0c117223 */ /* 0x000fe2000001000a */
[----:B------:R-:W-:-:S03]  /*4ae0*/  FFMA.FTZ R20, R13, R28, R11 ;  /* 0x0000001c0d147223 */ /* 0x000fc6000001000b */
[----:B------:R-:W-:Y:S01]  /*4af0*/  FMUL.FTZ R21, R17, -1.4426950216293334961 ;  /* 0xbfb8aa3b11157820 */ /* 0x000fe20000410000 */
[----:B--2---:R-:W-:-:S05]  /*4b00*/  FMUL.FTZ R23, R20, -1.4426950216293334961 ;  /* 0xbfb8aa3b14177820 */ /* 0x004fca0000410000 */
        /* <DEDUP_REMOVED lines=14> */
.L_x_96:
[----:B------:R-:W-:Y:S01]  /*4bf0*/  FFMA.FTZ R22, R18, R28, R19 ;  /* 0x0000001c12167223 */ /* 0x000fe20000010013 */
[----:B------:R-:W-:Y:S01]  /*4c00*/  BSSY.RECONVERGENT B0, `(.L_x_97) ;  /* 0x0000014000007945 */ /* 0x000fe20003800200 */
[----:B------:R-:W-:Y:S01]  /*4c10*/  FFMA.FTZ R41, R12, R41, -R15 ;  /* 0x000000290c297223 */ /* 0x000fe2000001080f */
[C---:B------:R-:W-:Y:S01]  /*4c20*/  PRMT R20, R40.reuse, 0x7632, R20 ;  /* 0x0000763228147816 */ /* 0x040fe20000000014 */
[----:B------:R-:W-:Y:S01]  /*4c30*/  FFMA.FTZ R22, R13, R14, -R22 ;  /* 0x0000000e0d167223 */ /* 0x000fe20000010816 */
[----:B------:R-:W-:Y:S01]  /*4c40*/  SHF.L.U32 R21, R40, 0x10, RZ ;  /* 0x0000001028157819 */ /* 0x000fe200000006ff */
[----:B------:R-:W-:Y:S06]  /*4c50*/  @P1 BRA `(.L_x_98) ;  /* 0x0000000000381947 */ /* 0x000fec0003800000 */
[----:B------:R-:W0:Y:S01]  /*4c60*/  LDCU.64 UR18, c[0x0][0x3f8] ;  /* 0x00007f00ff1277ac */ /* 0x000e220008000a00 */
[----:B------:R-:W-:Y:S01]  /*4c70*/  MOV R14, R6 ;  /* 0x00000006000e7202 */ /* 0x000fe20000000f00 */
[----:B------:R-:W-:Y:S01]  /*4c80*/  FMUL.FTZ R41, R41, UR7 ;  /* 0x0000000729297c20 */ /* 0x000fe20008410000 */
[----:B------:R-:W-:Y:S01]  /*4c90*/  MOV R15, R9 ;  /* 0x00000009000f7202 */ /* 0x000fe20000000f00 */
[----:B------:R-:W1:Y:S01]  /*4ca0*/  LDCU.64 UR14, c[0x0][0x380] ;  /* 0x00007000ff0e77ac */ /* 0x000e620008000a00 */
[----:B------:R-:W-:Y:S01]  /*4cb0*/  FMUL.FTZ R22, R22, UR7 ;  /* 0x0000000716167c20 */ /* 0x000fe20008410000 */
        /* <DEDUP_REMOVED lines=8> */
.L_x_98:
[----:B------:R-:W-:Y:S05]  /*4d40*/  BSYNC.RECONVERGENT B0 ;  /* 0x0000000000007941 */ /* 0x000fea0003800200 */
.L_x_97:
[C---:B0-----:R-:W-:Y:S02]  /*4d50*/  PRMT R16, R46.reuse, 0x7632, R16 ;  /* 0x000076322e107816 */ /* 0x041fe40000000010 */
[----:B------:R-:W-:Y:S02]  /*4d60*/  SHF.L.U32 R46, R46, 0x10, RZ ;  /* 0x000000102e2e7819 */ /* 0x000fe400000006ff */
[----:B------:R-:W-:Y:S02]  /*4d70*/  SHF.L.U32 R16, R16, 0x10, RZ ;  /* 0x0000001010107819 */ /* 0x000fe400000006ff */
[C---:B------:R-:W-:Y:S01]  /*4d80*/  IADD3 R17, PT, PT, R5.reuse, 0x20, RZ ;  /* 0x0000002005117810 */ /* 0x040fe20007ffe0ff */
[----:B------:R-:W-:Y:S01]  /*4d90*/  FADD.FTZ R46, R46, -UR13 ;  /* 0x8000000d2e2e7e21 */ /* 0x000fe20008010000 */
[----:B--2---:R-:W-:Y:S01]  /*4da0*/  IADD3 R23, PT, PT, R5, 0x40, RZ ;  /* 0x0000004005177810 */ /* 0x004fe20007ffe0ff */
[----:B------:R-:W-:Y:S01]  /*4db0*/  FADD.FTZ R16, R16, -UR13 ;  /* 0x8000000d10107e21 */ /* 0x000fe20008010000 */
[----:B------:R-:W-:Y:S01]  /*4dc0*/  ISETP.GE.U32.AND P1, PT, R17, UR16, PT ;  /* 0x0000001011007c0c */ /* 0x000fe2000bf26070 */
[----:B------:R-:W-:Y:S01]  /*4dd0*/  FMUL.FTZ R27, R46, UR7 ;  /* 0x000000072e1b7c20 */ /* 0x000fe20008410000 */
[----:B------:R-:W-:Y:S01]  /*4de0*/  SHF.R.S32.HI R14, RZ, 0x1f, R17 ;  /* 0x0000001fff0e7819 */ /* 0x000fe20000011411 */
[----:B------:R-:W-:Y:S01]  /*4df0*/  FMUL.FTZ R16, R16, UR7 ;  /* 0x0000000710107c20 */ /* 0x000fe20008410000 */
[----:B------:R-:W-:Y:S01]  /*4e00*/  PRMT R15, R45, 0x7632, R15 ;  /* 0x000076322d0f7816 */ /* 0x000fe2000000000f */
[----:B------:R-:W-:Y:S01]  /*4e10*/  FFMA.FTZ R25, R18, R27, R19 ;  /* 0x0000001b12197223 */ /* 0x000fe20000010013 */
[----:B------:R-:W-:-:S02]  /*4e20*/  ISETP.GE.U32.AND P2, PT, R23, UR16, PT ;  /* 0x0000001017007c0c */ /* 0x000fc4000bf46070 */
[----:B------:R-:W-:Y:S02]  /*4e30*/  ISETP.GE.AND.EX P1, PT, R14, UR17, PT, P1 ;  /* 0x000000110e007c0c */ /* 0x000fe4000bf26310 */
[----:B------:R-:W-:Y:S02]  /*4e40*/  SHF.L.U32 R45, R45, 0x10, RZ ;  /* 0x000000102d2d7819 */ /* 0x000fe400000006ff */
[----:B------:R-:W-:Y:S01]  /*4e50*/  SHF.L.U32 R22, R20, 0x10, RZ ;  /* 0x0000001014167819 */ /* 0x000fe200000006ff */
[----:B------:R-:W-:Y:S08]  /*4e60*/  @!P4 BRA `(.L_x_99) ;  /* 0x000000000048c947 */ /* 0x000ff00003800000 */
[----:B------:R-:W-:Y:S01]  /*4e70*/  FFMA.FTZ R20, R12, R27, R10 ;  /* 0x0000001b0c147223 */ /* 0x000fe2000001000a */
[----:B------:R-:W-:-:S03]  /*4e80*/  FFMA.FTZ R24, R13, R16, R11 ;  /* 0x000000100d187223 */ /* 0x000fc6000001000b */
[----:B------:R-:W-:Y:S01]  /*4e90*/  FMUL.FTZ R26, R20, -1.4426950216293334961 ;  /* 0xbfb8aa3b141a7820 */ /* 0x000fe20000410000 */
        /* <DEDUP_REMOVED lines=15> */
.L_x_99:
[----:B------:R-:W-:Y:S01]  /*4f90*/  FFMA.FTZ R16, R18, R16, R19 ;  /* 0x0000001012107223 */ /* 0x000fe20000010013 */
[----:B------:R-:W-:Y:S01]  /*4fa0*/  BSSY.RECONVERGENT B0, `(.L_x_100) ;  /* 0x0000015000007945 */ /* 0x000fe20003800200 */
[----:B------:R-:W-:Y:S01]  /*4fb0*/  FFMA.FTZ R25, R12, R21, -R25 ;  /* 0x000000150c197223 */ /* 0x000fe20000010819 */
[----:B------:R-:W-:Y:S01]  /*4fc0*/  SHF.L.U32 R24, R15, 0x10, RZ ;  /* 0x000000100f187819 */ /* 0x000fe200000006ff */
[----:B------:R-:W-:Y:S01]  /*4fd0*/  FADD.FTZ R45, R45, -UR13 ;  /* 0x8000000d2d2d7e21 */ /* 0x000fe20008010000 */
[----:B------:R-:W-:Y:S01]  /*4fe0*/  SHF.R.S32.HI R20, RZ, 0x1f, R23 ;  /* 0x0000001fff147819 */ /* 0x000fe20000011417 */
[----:B------:R-:W-:Y:S01]  /*4ff0*/  FFMA.FTZ R16, R13, R22, -R16 ;  /* 0x000000160d107223 */ /* 0x000fe20000010810 */
[----:B------:R-:W-:Y:S06]  /*5000*/  @P1 BRA `(.L_x_101) ;  /* 0x0000000000381947 */ /* 0x000fec0003800000 */
[----:B------:R-:W0:Y:S01]  /*5010*/  LDCU.64 UR14, c[0x0][0x3f8] ;  /* 0x00007f00ff0e77ac */ /* 0x000e220008000a00 */
[----:B------:R-:W-:Y:S01]  /*5020*/  MOV R15, R9 ;  /* 0x00000009000f7202 */ /* 0x000fe20000000f00 */
[----:B------:R-:W-:Y:S01]  /*5030*/  FMUL.FTZ R21, R16, UR7 ;  /* 0x0000000710157c20 */ /* 0x000fe20008410000 */
[----:B------:R-:W1:Y:S01]  /*5040*/  LDCU.64 UR18, c[0x0][0x380] ;  /* 0x00007000ff1277ac */ /* 0x000e620008000a00 */
[----:B0-----:R-:W-:Y:S01]  /*5050*/  IMAD R22, R14, UR14, RZ ;  /* 0x0000000e0e167c24 */ /* 0x001fe2000f8e02ff */
[----:B------:R-:W-:-:S05]  /*5060*/  MOV R14, R6 ;  /* 0x00000006000e7202 */ /* 0x000fca0000000f00 */
[----:B------:R-:W-:-:S04]  /*5070*/  IMAD.WIDE.U32 R14, R17, UR14, R14 ;  /* 0x0000000e110e7c25 */ /* 0x000fc8000f8e000e */
[----:B------:R-:W-:Y:S02]  /*5080*/  IMAD R17, R17, UR15, R22 ;  /* 0x0000000f11117c24 */ /* 0x000fe4000f8e0216 */
[----:B------:R-:W-:Y:S01]  /*5090*/  FMUL.FTZ R22, R25, UR7 ;  /* 0x0000000719167c20 */ /* 0x000fe20008410000 */
[C---:B-1----:R-:W-:Y:S02]  /*50a0*/  LEA R16, P1, R14.reuse, UR18, 0x1 ;  /* 0x000000120e107c11 */ /* 0x042fe4000f8208ff */
[----:B------:R-:W-:Y:S02]  /*50b0*/  IADD3 R17, PT, PT, R15, R17, RZ ;  /* 0x000000110f117210 */ /* 0x000fe40007ffe0ff */
[----:B------:R-:W-:Y:S02]  /*50c0*/  F2FP.BF16.F32.PACK_AB R21, R21, R22 ;  /* 0x000000161515723e */ /* 0x000fe400000010ff */
[----:B------:R-:W-:-:S05]  /*50d0*/  LEA.HI.X R17, R14, UR19, R17, 0x1, P1 ;  /* 0x000000130e117c11 */ /* 0x000fca00088f0c11 */
[----:B------:R0:W-:Y:S02]  /*50e0*/  STG.E desc[UR8][R16.64], R21 ;  /* 0x0000001510007986 */ /* 0x0001e4000c101908 */
.L_x_101:
[----:B------:R-:W-:Y:S05]  /*50f0*/  BSYNC.RECONVERGENT B0 ;  /* 0x0000000000007941 */ /* 0x000fea0003800200 */
.L_x_100:
[----:B------:R-:W-:Y:S01]  /*5100*/  PRMT R14, R39, 0x7632, R14 ;  /* 0x00007632270e7816 */ /* 0x000fe2000000000e */
[----:B------:R-:W-:Y:S01]  /*5110*/  FMUL.FTZ R45, R45, UR7 ;  /* 0x000000072d2d7c20 */ /* 0x000fe20008410000 */
[----:B------:R-:W-:Y:S01]  /*5120*/  FADD.FTZ R24, R24, -UR13 ;  /* 0x8000000d18187e21 */ /* 0x000fe20008010000 */
[----:B------:R-:W-:Y:S02]  /*5130*/  ISETP.GE.AND.EX P2, PT, R20, UR17, PT, P2 ;  /* 0x0000001114007c0c */ /* 0x000fe4000bf46320 */
[----:B------:R-:W-:Y:S01]  /*5140*/  SHF.L.U32 R39, R39, 0x10, RZ ;  /* 0x0000001027277819 */ /* 0x000fe200000006ff */
[----:B------:R-:W-:Y:S01]  /*5150*/  FFMA.FTZ R29, R18, R45, R19 ;  /* 0x0000002d121d7223 */ /* 0x000fe20000010013 */
[----:B------:R-:W-:Y:S01]  /*5160*/  SHF.L.U32 R14, R14, 0x10, RZ ;  /* 0x000000100e0e7819 */ /* 0x000fe200000006ff */
[----:B------:R-:W-:Y:S01]  /*5170*/  FMUL.FTZ R28, R24, UR7 ;  /* 0x00000007181c7c20 */ /* 0x000fe20008410000 */
[----:B------:R-:W-:Y:S07]  /*5180*/  @!P4 BRA `(.L_x_102) ;  /* 0x000000000048c947 */ /* 0x000fee0003800000 */
[----:B0-----:R-:W-:Y:S01]  /*5190*/  FFMA.FTZ R16, R13, R28, R11 ;  /* 0x0000001c0d107223 */ /* 0x001fe2000001000b */
        /* <DEDUP_REMOVED lines=17> */
.L_x_102:
[----:B0-----:R-:W-:Y:S01]  /*52b0*/  PRMT R21, R44, 0x7632, R21 ;  /* 0x000076322c157816 */ /* 0x001fe20000000015 */
[----:B------:R-:W-:Y:S01]  /*52c0*/  FFMA.FTZ R16, R18, R28, R19 ;  /* 0x0000001c12107223 */ /* 0x000fe20000010013 */
[----:B------:R-:W-:Y:S01]  /*52d0*/  BSSY.RECONVERGENT B0, `(.L_x_103) ;  /* 0x0000014000007945 */ /* 0x000fe20003800200 */
[----:B------:R-:W-:Y:S01]  /*52e0*/  FFMA.FTZ R29, R12, R39, -R29 ;  /* 0x000000270c1d7223 */ /* 0x000fe2000001081d */
[----:B------:R-:W-:Y:S01]  /*52f0*/  SHF.L.U32 R44, R44, 0x10, RZ ;  /* 0x000000102c2c7819 */ /* 0x000fe200000006ff */
        /* <DEDUP_REMOVED lines=8> */
[----:B0-----:R-:W-:Y:S02]  /*5380*/  IMAD R20, R20, UR14, RZ ;  /* 0x0000000e14147c24 */ /* 0x001fe4000f8e02ff */
[----:B------:R-:W-:-:S04]  /*5390*/  IMAD.WIDE.U32 R14, R23, UR14, R14 ;  /* 0x0000000e170e7c25 */ /* 0x000fc8000f8e000e */
[----:B------:R-:W-:Y:S02]  /*53a0*/  IMAD R23, R23, UR15, R20 ;  /* 0x0000000f17177c24 */ /* 0x000fe4000f8e0214 */
[----:B------:R-:W-:Y:S01]  /*53b0*/  FMUL.FTZ R20, R16, UR7 ;  /* 0x0000000710147c20 */ /* 0x000fe20008410000 */
[----:B-1----:R-:W-:Y:S02]  /*53c0*/  LEA R16, P1, R14, UR18, 0x1 ;  /* 0x000000120e107c11 */ /* 0x002fe4000f8208ff */
[----:B------:R-:W-:Y:S02]  /*53d0*/  IADD3 R23, PT, PT, R15, R23, RZ ;  /* 0x000000170f177210 */ /* 0x000fe40007ffe0ff */
[----:B------:R-:W-:Y:S02]  /*53e0*/  F2FP.BF16.F32.PACK_AB R15, R20, R29 ;  /* 0x0000001d140f723e */ /* 0x000fe400000010ff */
[----:B------:R-:W-:-:S05]  /*53f0*/  LEA.HI.X R17, R14, UR19, R23, 0x1, P1 ;  /* 0x000000130e117c11 */ /* 0x000fca00088f0c17 */
[----:B------:R0:W-:Y:S02]  /*5400*/  STG.E desc[UR8][R16.64], R15 ;  /* 0x0000000f10007986 */ /* 0x0001e4000c101908 */
.L_x_104:
[----:B------:R-:W-:Y:S05]  /*5410*/  BSYNC.RECONVERGENT B0 ;  /* 0x0000000000007941 */ /* 0x000fea0003800200 */
.L_x_103:
[----:B------:R-:W-:Y:S01]  /*5420*/  PRMT R14, R38, 0x7632, R14 ;  /* 0x00007632260e7816 */ /* 0x000fe2000000000e */
[----:B------:R-:W-:Y:S01]  /*5430*/  FADD.FTZ R44, R44, -UR13 ;  /* 0x8000000d2c2c7e21 */ /* 0x000fe20008010000 */
[----:B------:R-:W-:Y:S01]  /*5440*/  FADD.FTZ R21, R21, -UR13 ;  /* 0x8000000d15157e21 */ /* 0x000fe20008010000 */
[C---:B------:R-:W-:Y:S02]  /*5450*/  PRMT R20, R43.reuse, 0x7632, R20 ;  /* 0x000076322b147816 */ /* 0x040fe40000000014 */
[----:B0-----:R-:W-:Y:S01]  /*5460*/  SHF.L.U32 R15, R38, 0x10, RZ ;  /* 0x00000010260f7819 */ /* 0x001fe200000006ff */
[----:B------:R-:W-:Y:S01]  /*5470*/  FMUL.FTZ R29, R44, UR7 ;  /* 0x000000072c1d7c20 */ /* 0x000fe20008410000 */
[----:B------:R-:W-:Y:S01]  /*5480*/  SHF.L.U32 R43, R43, 0x10, RZ ;  /* 0x000000102b2b7819 */ /* 0x000fe200000006ff */
        /* <DEDUP_REMOVED lines=21> */
.L_x_105:
[----:B------:R-:W-:Y:S04]  /*55e0*/  BSSY.RECONVERGENT B0, `(.L_x_106) ;  /* 0x0000015000007945 */ /* 0x000fe80003800200 */
[----:B------:R-:W-:Y:S05]  /*55f0*/  @P0 BRA `(.L_x_107) ;  /* 0x00000000004c0947 */ /* 0x000fea0003800000 */
[----:B------:R-:W0:Y:S01]  /*5600*/  LDCU.64 UR14, c[0x0][0x3f8] ;  /* 0x00007f00ff0e77ac */ /* 0x000e220008000a00 */
[C-C-:B------:R-:W-:Y:S01]  /*5610*/  FFMA.FTZ R17, R18.reuse, R29, R19.reuse ;  /* 0x0000001d12117223 */ /* 0x140fe20000010013 */
[----:B------:R-:W-:Y:S01]  /*5620*/  FFMA.FTZ R16, R18, R28, R19 ;  /* 0x0000001c12107223 */ /* 0x000fe20000010013 */
[----:B------:R-:W-:Y:S01]  /*5630*/  SHF.R.S32.HI R22, RZ, 0x1f, R49 ;  /* 0x0000001fff167819 */ /* 0x000fe20000011431 */
[----:B------:R-:W1:Y:S01]  /*5640*/  LDCU.64 UR18, c[0x0][0x380] ;  /* 0x00007000ff1277ac */ /* 0x000e620008000a00 */
[----:B------:R-:W-:Y:S01]  /*5650*/  FFMA.FTZ R17, R12, R15, -R17 ;  /* 0x0000000f0c117223 */ /* 0x000fe20000010811 */
[----:B------:R-:W-:Y:S01]  /*5660*/  FFMA.FTZ R16, R13, R14, -R16 ;  /* 0x0000000e0d107223 */ /* 0x000fe20000010810 */
[----:B------:R-:W-:Y:S02]  /*5670*/  MOV R14, R6 ;  /* 0x00000006000e7202 */ /* 0x000fe40000000f00 */
[----:B------:R-:W-:Y:S01]  /*5680*/  MOV R15, R9 ;  /* 0x00000009000f7202 */ /* 0x000fe20000000f00 */
[----:B------:R-:W-:Y:S01]  /*5690*/  FMUL.FTZ R21, R16, UR7 ;  /* 0x0000000710157c20 */ /* 0x000fe20008410000 */
[----:B0-----:R-:W-:-:S02]  /*56a0*/  IMAD R22, R22, UR14, RZ ;  /* 0x0000000e16167c24 */ /* 0x001fc4000f8e02ff */
        /* <DEDUP_REMOVED lines=8> */
.L_x_107:
[----:B------:R-:W-:Y:S05]  /*5730*/  BSYNC.RECONVERGENT B0 ;  /* 0x0000000000007941 */ /* 0x000fea0003800200 */
.L_x_106:
[C---:B0-----:R-:W-:Y:S01]  /*5740*/  PRMT R16, R42.reuse, 0x7632, R16 ;  /* 0x000076322a107816 */ /* 0x041fe20000000010 */
[----:B------:R-:W-:Y:S01]  /*5750*/  UISETP.NE.AND UP0, UPT, UR12, URZ, UPT ;  /* 0x000000ff0c00728c */ /* 0x000fe2000bf05270 */
[----:B------:R-:W-:Y:S01]  /*5760*/  SHF.L.U32 R42, R42, 0x10, RZ ;  /* 0x000000102a2a7819 */ /* 0x000fe200000006ff */
[----:B------:R-:W-:Y:S01]  /*5770*/  FADD.FTZ R43, R43, -UR13 ;  /* 0x8000000d2b2b7e21 */ /* 0x000fe20008010000 */
[----:B------:R-:W-:Y:S02]  /*5780*/  SHF.L.U32 R54, R54, 0x10, RZ ;  /* 0x0000001036367819 */ /* 0x000fe400000006ff */
[----:B------:R-:W-:Y:S01]  /*5790*/  SHF.L.U32 R58, R58, 0x10, RZ ;  /* 0x000000103a3a7819 */ /* 0x000fe200000006ff */
[----:B------:R-:W-:Y:S01]  /*57a0*/  FADD.FTZ R29, R42, -UR13 ;  /* 0x8000000d2a1d7e21 */ /* 0x000fe20008010000 */
        /* <DEDUP_REMOVED lines=8> */
[C---:B------:R-:W-:Y:S01]  /*5830*/  IADD3 R28, PT, PT, R5.reuse, 0xa0, RZ ;  /* 0x000000a0051c7810 */ /* 0x040fe20007ffe0ff */
[----:B------:R-:W-:Y:S01]  /*5840*/  FADD.FTZ R16, R16, -UR13 ;  /* 0x8000000d10107e21 */ /* 0x000fe20008010000 */
[----:B------:R-:W-:Y:S01]  /*5850*/  IADD3 R22, PT, PT, R5, 0xc0, RZ ;  /* 0x000000c005167810 */ /* 0x000fe20007ffe0ff */
[----:B------:R-:W-:Y:S01]  /*5860*/  FADD.FTZ R57, R57, -UR13 ;  /* 0x8000000d39397e21 */ /* 0x000fe20008010000 */
[----:B------:R-:W-:Y:S01]  /*5870*/  FMUL.FTZ R43, R43, UR7 ;  /* 0x000000072b2b7c20 */ /* 0x000fe20008410000 */
[----:B------:R-:W-:Y:S01]  /*5880*/  FMUL.FTZ R29, R29, UR7 ;  /* 0x000000071d1d7c20 */ /* 0x000fe20008410000 */
[----:B------:R-:W-:Y:S01]  /*5890*/  FMUL.FTZ R23, R23, UR7 ;  /* 0x0000000717177c20 */ /* 0x000fe20008410000 */
[----:B------:R-:W-:Y:S01]  /*58a0*/  FMUL.FTZ R24, R24, UR7 ;  /* 0x0000000718187c20 */ /* 0x000fe20008410000 */
[----:B------:R-:W-:Y:S01]  /*58b0*/  FMUL.FTZ R5, R53, UR7 ;  /* 0x0000000735057c20 */ /* 0x000fe20008410000 */
[----:B------:R-:W-:Y:S01]  /*58c0*/  FMUL.FTZ R38, R15, UR7 ;  /* 0x000000070f267c20 */ /* 0x000fe20008410000 */
[----:B------:R-:W-:Y:S01]  /*58d0*/  FMUL.FTZ R32, R16, UR7 ;  /* 0x0000000710207c20 */ /* 0x000fe20008410000 */
[----:B------:R-:W-:Y:S01]  /*58e0*/  PRMT R17, R37, 0x7632, R17 ;  /* 0x0000763225117816 */ /* 0x000fe20000000011 */
[----:B------:R-:W-:Y:S01]  /*58f0*/  FMUL.FTZ R20, R57, UR7 ;  /* 0x0000000739147c20 */ /* 0x000fe20008410000 */
[----:B------:R-:W-:Y:S01]  /*5900*/  SHF.R.S32.HI R14, RZ, 0x1f, R3 ;  /* 0x0000001fff0e7819 */ /* 0x000fe20000011403 */
[C-C-:B------:R-:W-:Y:S01]  /*5910*/  FFMA.FTZ R15, R18.reuse, R43, R19.reuse ;  /* 0x0000002b120f7223 */ /* 0x140fe20000010013 */
[----:B------:R-:W-:Y:S01]  /*5920*/  ISETP.GE.U32.AND P1, PT, R3, UR16, PT ;  /* 0x0000001003007c0c */ /* 0x000fe2000bf26070 */
[--C-:B------:R-:W-:Y:S01]  /*5930*/  FFMA.FTZ R16, R18, R38, R19.reuse ;  /* 0x0000002612107223 */ /* 0x100fe20000010013 */
[----:B------:R-:W-:Y:S01]  /*5940*/  ISETP.GE.U32.AND P2, PT, R28, UR16, PT ;  /* 0x000000101c007c0c */ /* 0x000fe2000bf46070 */
[--C-:B------:R-:W-:Y:S01]  /*5950*/  FFMA.FTZ R31, R18, R29, R19.reuse ;  /* 0x0000001d121f7223 */ /* 0x100fe20000010013 */
[----:B------:R-:W-:Y:S01]  /*5960*/  ISETP.GE.U32.AND P3, PT, R22, UR16, PT ;  /* 0x0000001016007c0c */ /* 0x000fe2000bf66070 */
[C-C-:B------:R-:W-:Y:S01]  /*5970*/  FFMA.FTZ R34, R18.reuse, R32, R19.reuse ;  /* 0x0000002012227223 */ /* 0x140fe20000010013 */
[----:B------:R-:W-:Y:S01]  /*5980*/  SHF.R.S32.HI R30, RZ, 0x1f, R28 ;  /* 0x0000001fff1e7819 */ /* 0x000fe2000001141c */
[C-C-:B------:R-:W-:Y:S01]  /*5990*/  FFMA.FTZ R27, R18.reuse, R23, R19.reuse ;  /* 0x00000017121b7223 */ /* 0x140fe20000010013 */
[----:B------:R-:W-:Y:S01]  /*59a0*/  SHF.R.S32.HI R25, RZ, 0x1f, R22 ;  /* 0x0000001fff197819 */ /* 0x000fe20000011416 */
[C-C-:B------:R-:W-:Y:S01]  /*59b0*/  FFMA.FTZ R26, R18.reuse, R24, R19.reuse ;  /* 0x00000018121a7223 */ /* 0x140fe20000010013 */
[--C-:B------:R-:W-:Y:S01]  /*59c0*/  FFMA.FTZ R21, R18, R5, R19.reuse ;  /* 0x0000000512157223 */ /* 0x100fe20000010013 */
[----:B------:R-:W-:Y:S01]  /*59d0*/  ISETP.GE.U32.AND P0, PT, R4, UR16, PT ;  /* 0x0000001004007c0c */ /* 0x000fe2000bf06070 */
[----:B------:R-:W-:Y:S01]  /*59e0*/  FFMA.FTZ R18, R18, R20, R19 ;  /* 0x0000001412127223 */ /* 0x000fe20000010013 */
[----:B------:R-:W-:-:S02]  /*59f0*/  ISETP.GE.AND.EX P1, PT, R14, UR17, PT, P1 ;  /* 0x000000110e007c0c */ /* 0x000fc4000bf26310 */
[----:B------:R-:W-:Y:S02]  /*5a00*/  ISETP.GE.AND.EX P2, PT, R30, UR17, PT, P2 ;  /* 0x000000111e007c0c */ /* 0x000fe4000bf46320 */
[----:B------:R-:W-:Y:S02]  /*5a10*/  ISETP.GE.AND.EX P3, PT, R25, UR17, PT, P3 ;  /* 0x0000001119007c0c */ /* 0x000fe4000bf66330 */
[----:B------:R-:W-:Y:S02]  /*5a20*/  SHF.L.U32 R37, R37, 0x10, RZ ;  /* 0x0000001025257819 */ /* 0x000fe400000006ff */
[----:B------:R-:W-:Y:S01]  /*5a30*/  SHF.L.U32 R17, R17, 0x10, RZ ;  /* 0x0000001011117819 */ /* 0x000fe200000006ff */
[----:B------:R-:W-:Y:S08]  /*5a40*/  BRA.U !UP0, `(.L_x_108) ;  /* 0x0000000108487547 */ /* 0x000ff0000b800000 */
        /* <DEDUP_REMOVED lines=18> */
.L_x_108:
[----:B------:R-:W-:Y:S01]  /*5b70*/  BSSY.RECONVERGENT B0, `(.L_x_109) ;  /* 0x0000013000007945 */ /* 0x000fe20003800200 */
[----:B------:R-:W-:Y:S01]  /*5b80*/  FFMA.FTZ R37, R12, R37, -R15 ;  /* 0x000000250c257223 */ /* 0x000fe2000001080f */
[----:B------:R-:W-:Y:S01]  /*5b90*/  PRMT R33, R36, 0x7632, R33 ;  /* 0x0000763224217816 */ /* 0x000fe20000000021 */
[----:B------:R-:W-:Y:S01]  /*5ba0*/  FFMA.FTZ R16, R13, R17, -R16 ;  /* 0x000000110d107223 */ /* 0x000fe20000010810 */
[----:B------:R-:W-:Y:S06]  /*5bb0*/  @P1 BRA `(.L_x_110) ;  /* 0x0000000000381947 */ /* 0x000fec0003800000 */
[----:B------:R-:W0:Y:S01]  /*5bc0*/  LDCU.64 UR14, c[0x0][0x3f8] ;  /* 0x00007f00ff0e77ac */ /* 0x000e220008000a00 */
[----:B------:R-:W-:Y:S01]  /*5bd0*/  MOV R15, R9 ;  /* 0x00000009000f7202 */ /* 0x000fe20000000f00 */
[----:B------:R-:W-:Y:S01]  /*5be0*/  FMUL.FTZ R19, R16, UR7 ;  /* 0x0000000710137c20 */ /* 0x000fe20008410000 */
[----:B------:R-:W1:Y:S01]  /*5bf0*/  LDCU.64 UR18, c[0x0][0x380] ;  /* 0x00007000ff1277ac */ /* 0x000e620008000a00 */
[----:B0-----:R-:W-:Y:S01]  /*5c00*/  IMAD R38, R14, UR14, RZ ;  /* 0x0000000e0e267c24 */ /* 0x001fe2000f8e02ff */
[----:B------:R-:W-:-:S03]  /*5c10*/  MOV R14, R6 ;  /* 0x00000006000e7202 */ /* 0x000fc60000000f00 */
[----:B------:R-:W-:Y:S02]  /*5c20*/  IMAD R17, R3, UR15, R38 ;  /* 0x0000000f03117c24 */ /* 0x000fe4000f8e0226 */
[----:B------:R-:W-:Y:S01]  /*5c30*/  FMUL.FTZ R38, R37, UR7 ;  /* 0x0000000725267c20 */ /* 0x000fe20008410000 */
[----:B------:R-:W-:-:S04]  /*5c40*/  IMAD.WIDE.U32 R14, R3, UR14, R14 ;  /* 0x0000000e030e7c25 */ /* 0x000fc8000f8e000e */
[----:B------:R-:W-:Y:S02]  /*5c50*/  F2FP.BF16.F32.PACK_AB R19, R19, R38 ;  /* 0x000000261313723e */ /* 0x000fe400000010ff */
[----:B-1----:R-:W-:Y:S02]  /*5c60*/  LEA R16, P1, R14, UR18, 0x1 ;  /* 0x000000120e107c11 */ /* 0x002fe4000f8208ff */
[----:B------:R-:W-:-:S04]  /*5c70*/  IADD3 R17, PT, PT, R15, R17, RZ ;  /* 0x000000110f117210 */ /* 0x000fc80007ffe0ff */
[----:B------:R-:W-:-:S05]  /*5c80*/  LEA.HI.X R17, R14, UR19, R17, 0x1, P1 ;  /* 0x000000130e117c11 */ /* 0x000fca00088f0c11 */
[----:B------:R0:W-:Y:S02]  /*5c90*/  STG.E desc[UR8][R16.64], R19 ;  /* 0x0000001310007986 */ /* 0x0001e4000c101908 */
.L_x_110:
[----:B------:R-:W-:Y:S05]  /*5ca0*/  BSYNC.RECONVERGENT B0 ;  /* 0x0000000000007941 */ /* 0x000fea0003800200 */
.L_x_109:
        /* <DEDUP_REMOVED lines=21> */
.L_x_111:
[----:B------:R-:W-:Y:S01]  /*5e00*/  BSSY.RECONVERGENT B0, `(.L_x_112) ;  /* 0x0000012000007945 */ /* 0x000fe20003800200 */
[----:B------:R-:W-:Y:S01]  /*5e10*/  FFMA.FTZ R31, R12, R36, -R31 ;  /* 0x000000240c1f7223 */ /* 0x000fe2000001081f */
[----:B0-----:R-:W-:Y:S02]  /*5e20*/  FFMA.FTZ R19, R13, R14, -R34 ;  /* 0x0000000e0d137223 */ /* 0x001fe40000010822 */
[----:B------:R-:W-:Y:S05]  /*5e30*/  @P2 BRA `(.L_x_113) ;  /* 0x0000000000382947 */ /* 0x000fea0003800000 */
        /* <DEDUP_REMOVED lines=14> */
.L_x_113:
[----:B------:R-:W-:Y:S05]  /*5f20*/  BSYNC.RECONVERGENT B0 ;  /* 0x0000000000007941 */ /* 0x000fea0003800200 */
.L_x_112:
[----:B------:R-:W-:Y:S02]  /*5f30*/  SHF.L.U32 R52, R52, 0x10, RZ ;  /* 0x0000001034347819 */ /* 0x000fe400000006ff */
[----:B------:R-:W-:Y:S01]  /*5f40*/  SHF.L.U32 R56, R56, 0x10, RZ ;  /* 0x0000001038387819 */ /* 0x000fe200000006ff */
[----:B------:R-:W-:Y:S06]  /*5f50*/  BRA.U !UP0, `(.L_x_114) ;  /* 0x0000000108487547 */ /* 0x000fec000b800000 */
[----:B------:R-:W-:Y:S01]  /*5f60*/  FFMA.FTZ R23, R12, R23, R10 ;  /* 0x000000170c177223 */ /* 0x000fe2000001000a */
[----:B------:R-:W-:-:S03]  /*5f70*/  FFMA.FTZ R24, R13, R24, R11 ;  /* 0x000000180d187223 */ /* 0x000fc6000001000b */
[----:B------:R-:W-:Y:S01]  /*5f80*/  FMUL.FTZ R14, R23, -1.4426950216293334961 ;  /* 0xbfb8aa3b170e7820 */ /* 0x000fe20000410000 */
[----:B0-----:R-:W-:-:S05]  /*5f90*/  FMUL.FTZ R16, R24, -1.4426950216293334961 ;  /* 0xbfb8aa3b18107820 */ /* 0x001fca0000410000 */
        /* <DEDUP_REMOVED lines=14> */
.L_x_114:
        /* <DEDUP_REMOVED lines=18> */
.L_x_116:
[----:B------:R-:W-:Y:S05]  /*61a0*/  BSYNC.RECONVERGENT B0 ;  /* 0x0000000000007941 */ /* 0x000fea0003800200 */
.L_x_115:
[----:B------:R-:W-:Y:S02]  /*61b0*/  SHF.L.U32 R51, R51, 0x10, RZ ;  /* 0x0000001033337819 */ /* 0x000fe400000006ff */
[----:B------:R-:W-:Y:S02]  /*61c0*/  SHF.R.S32.HI R17, RZ, 0x1f, R4 ;  /* 0x0000001fff117819 */ /* 0x000fe40000011404 */
        /* <DEDUP_REMOVED lines=20> */
.L_x_117:
[----:B------:R-:W-:Y:S01]  /*6310*/  ISETP.GE.AND.EX P0, PT, R17, UR17, PT, P0 ;  /* 0x0000001111007c0c */ /* 0x000fe2000bf06300 */
[----:B------:R-:W-:Y:S01]  /*6320*/  FFMA.FTZ R21, R12, R51, -R21 ;  /* 0x000000330c157223 */ /* 0x000fe20000010815 */
[----:B------:R-:W-:Y:S01]  /*6330*/  FFMA.FTZ R18, R13, R55, -R18 ;  /* 0x000000370d127223 */ /* 0x000fe20000010812 */
[----:B------:R-:W-:Y:S02]  /*6340*/  BSSY.RECONVERGENT B0, `(.L_x_118) ;  /* 0x000000f000007945 */ /* 0x000fe40003800200 */
[----:B------:R-:W-:Y:S01]  /*6350*/  FMUL.FTZ R5, R21, UR7 ;  /* 0x0000000715057c20 */ /* 0x000fe20008410000 */
[----:B------:R-:W-:-:S07]  /*6360*/  FMUL.FTZ R18, R18, UR7 ;  /* 0x0000000712127c20 */ /* 0x000fce0008410000 */
[----:B------:R-:W-:Y:S05]  /*6370*/  @P0 BRA `(.L_x_119) ;  /* 0x00000000002c0947 */ /* 0x000fea0003800000 */
[----:B------:R-:W1:Y:S01]  /*6380*/  LDCU.64 UR6, c[0x0][0x3f8] ;  /* 0x00007f00ff0677ac */ /* 0x000e620008000a00 */
[----:B------:R-:W-:Y:S02]  /*6390*/  MOV R7, R9 ;  /* 0x0000000900077202 */ /* 0x000fe40000000f00 */
[----:B------:R-:W-:Y:S01]  /*63a0*/  F2FP.BF16.F32.PACK_AB R5, R18, R5 ;  /* 0x000000051205723e */ /* 0x000fe200000010ff */
[----:B------:R-:W2:Y:S01]  /*63b0*/  LDCU.64 UR14, c[0x0][0x380] ;  /* 0x00007000ff0e77ac */ /* 0x000ea20008000a00 */
[----:B-1----:R-:W-:Y:S02]  /*63c0*/  IMAD R11, R17, UR6, RZ ;  /* 0x00000006110b7c24 */ /* 0x002fe4000f8e02ff */
[----:B------:R-:W-:-:S04]  /*63d0*/  IMAD.WIDE.U32 R8, R4, UR6, R6 ;  /* 0x0000000604087c25 */ /* 0x000fc8000f8e0006 */
[----:B------:R-:W-:Y:S01]  /*63e0*/  IMAD R11, R4, UR7, R11 ;  /* 0x00000007040b7c24 */ /* 0x000fe2000f8e020b */
[----:B--2---:R-:W-:-:S04]  /*63f0*/  LEA R6, P0, R8, UR14, 0x1 ;  /* 0x0000000e08067c11 */ /* 0x004fc8000f8008ff */
[----:B------:R-:W-:-:S04]  /*6400*/  IADD3 R11, PT, PT, R9, R11, RZ ;  /* 0x0000000b090b7210 */ /* 0x000fc80007ffe0ff */
[----:B------:R-:W-:-:S05]  /*6410*/  LEA.HI.X R7, R8, UR15, R11, 0x1, P0 ;  /* 0x0000000f08077c11 */ /* 0x000fca00080f0c0b */
[----:B------:R1:W-:Y:S02]  /*6420*/  STG.E desc[UR8][R6.64], R5 ;  /* 0x0000000506007986 */ /* 0x0003e4000c101908 */
.L_x_119:
[----:B------:R-:W-:Y:S05]  /*6430*/  BSYNC.RECONVERGENT B0 ;  /* 0x0000000000007941 */ /* 0x000fea0003800200 */
.L_x_118:
[----:B------:R-:W-:Y:S02]  /*6440*/  IADD3 R50, PT, PT, R0, R50, RZ ;  /* 0x0000003200327210 */ /* 0x000fe40007ffe0ff */
[----:B------:R-:W-:Y:S02]  /*6450*/  IADD3 R59, PT, PT, R59, 0x1, RZ ;  /* 0x000000013b3b7810 */ /* 0x000fe40007ffe0ff */
[----:B------:R-:W-:-:S13]  /*6460*/  ISETP.GE.AND P0, PT, R50, UR4, PT ;  /* 0x0000000432007c0c */ /* 0x000fda000bf06270 */
[----:B------:R-:W-:Y:S05]  /*6470*/  @!P0 BRA `(.L_x_120) ;  /* 0xffffff9c00348947 */ /* 0x000fea000383ffff */
.L_x_77:
[----:B------:R-:W2:Y:S01]  /*6480*/  LDC R4, c[0x0][0x370] ;  /* 0x0000dc00ff047b82 */ /* 0x000ea20000000800 */
[----:B------:R-:W-:Y:S01]  /*6490*/  ISETP.NE.AND P2, PT, R61, RZ, PT ;  /* 0x000000ff3d00720c */ /* 0x000fe20003f45270 */
[----:B------:R-:W-:Y:S06]  /*64a0*/  BSSY.RECONVERGENT B0, `(.L_x_121) ;  /* 0x0000011000007945 */ /* 0x000fec0003800200 */
[----:B-1----:R-:W1:Y:S08]  /*64b0*/  LDC R7, c[0x0][0x374] ;  /* 0x0000dd00ff077b82 */ /* 0x002e700000000800 */
[----:B------:R-:W3:Y:S01]  /*64c0*/  LDC.64 R2, c[0x0][0x3c8] ;  /* 0x0000f200ff027b82 */ /* 0x000ee20000000a00 */
[----:B--2---:R-:W-:-:S02]  /*64d0*/  ISETP.NE.AND P1, PT, R4, 0x1, PT ;  /* 0x000000010400780c */ /* 0x004fc40003f25270 */
[----:B------:R-:W-:Y:S02]  /*64e0*/  IADD3 R6, PT, PT, R4, -0x1, RZ ;  /* 0xffffffff04067810 */ /* 0x000fe40007ffe0ff */
[C---:B-1----:R-:W-:Y:S02]  /*64f0*/  IADD3 R5, PT, PT, R7.reuse, -0x1, RZ ;  /* 0xffffffff07057810 */ /* 0x042fe40007ffe0ff */
[----:B------:R-:W-:Y:S02]  /*6500*/  SHF.L.U32 R0, R7, 0x1, RZ ;  /* 0x0000000107007819 */ /* 0x000fe400000006ff */
[----:B------:R-:W-:Y:S02]  /*6510*/  ISETP.NE.AND P0, PT, R60, R5, PT ;  /* 0x000000053c00720c */ /* 0x000fe40003f05270 */
[----:B------:R-:W-:Y:S02]  /*6520*/  SEL R5, R0, RZ, P1 ;  /* 0x000000ff00057207 */ /* 0x000fe40000800000 */
[----:B------:R-:W-:-:S03]  /*6530*/  ISETP.NE.OR P0, PT, R6, UR11, P0 ;  /* 0x0000000b06007c0c */ /* 0x000fc60008705670 */
[----:B---3--:R-:W-:Y:S01]  /*6540*/  IMAD.WIDE.U32 R2, R5, 0x4, R2 ;  /* 0x0000000405027825 */ /* 0x008fe200078e0002 */
[----:B------:R-:W-:Y:S09]  /*6550*/  @P2 BRA `(.L_x_122) ;  /* 0x0000000000142947 */ /* 0x000ff20003800000 */
[----:B------:R-:W-:Y:S01]  /*6560*/  HFMA2 R5, -RZ, RZ, 0, 5.9604644775390625e-08 ;  /* 0x00000001ff057431 */ /* 0x000fe200000001ff */
[----:B------:R-:W-:Y:S06]  /*6570*/  MEMBAR.ALL.GPU ;  /* 0x0000000000007992 */ /* 0x000fec000000a000 */
[----:B------:R-:W-:-:S00]  /*6580*/  ERRBAR ;  /* 0x00000000000079ab */ /* 0x000fc00000000000 */
[----:B------:R-:W-:Y:S06]  /*6590*/  CGAERRBAR ;  /* 0x00000000000075ab */ /* 0x000fec0000000000 */
[----:B------:R1:W-:Y:S02]  /*65a0*/  REDG.E.ADD.S32.STRONG.GPU desc[UR8][R2.64], R5 ;  /* 0x000000050200798e */ /* 0x0003e4000c12e308 */
.L_x_122:
[----:B------:R-:W-:Y:S05]  /*65b0*/  BSYNC.RECONVERGENT B0 ;  /* 0x0000000000007941 */ /* 0x000fea0003800200 */
.L_x_121:
[----:B------:R-:W-:Y:S05]  /*65c0*/  @P0 EXIT ;  /* 0x000000000000094d */ /* 0x000fea0003800000 */
[----:B------:R-:W-:Y:S05]  /*65d0*/  @P2 BRA `(.L_x_123) ;  /* 0x0000000000202947 */ /* 0x000fea0003800000 */
[----:B------:R-:W-:-:S05]  /*65e0*/  IMAD R0, R4, R7, RZ ;  /* 0x0000000704007224 */ /* 0x000fca00078e02ff */
[----:B------:R-:W-:-:S13]  /*65f0*/  ISETP.NE.AND P0, PT, R0, -0x1, PT ;  /* 0xffffffff0000780c */ /* 0x000fda0003f05270 */
[----:B------:R-:W-:Y:S05]  /*6600*/  @!P0 BRA `(.L_x_123) ;  /* 0x0000000000148947 */ /* 0x000fea0003800000 */
.L_x_124:
[----:B-1----:R-:W2:Y:S04]  /*6610*/  LDG.E.STRONG.GPU R5, desc[UR8][R2.64] ;  /* 0x0000000802057981 */ /* 0x002ea8000c1ef900 */
[----:B--2---:R-:W-:Y:S01]  /*6620*/  CCTL.IVALL ;  /* 0x00000000ff00798f */ /* 0x004fe20002000000 */
[----:B------:R-:W-:Y:S05]  /*6630*/  YIELD ;  /* 0x0000000000007946 */ /* 0x000fea0003800000 */
[----:B------:R-:W-:-:S13]  /*6640*/  ISETP.NE.AND P0, PT, R5, R0, PT ;  /* 0x000000000500720c */ /* 0x000fda0003f05270 */
[----:B------:R-:W-:Y:S05]  /*6650*/  @P0 BRA `(.L_x_124) ;  /* 0xfffffffc00ec0947 */ /* 0x000fea000383ffff */
.L_x_123:
[----:B------:R-:W-:Y:S05]  /*6660*/  WARPSYNC.ALL ;  /* 0x0000000000007948 */ /* 0x000fea0003800000 */
[----:B------:R-:W2:Y:S08]  /*6670*/  LDC.64 R6, c[0x0][0x3f8] ;  /* 0x0000fe00ff067b82 */ /* 0x000eb00000000a00 */
[----:B------:R-:W-:Y:S01]  /*6680*/  BAR.SYNC.DEFER_BLOCKING 0x0 ;  /* 0x0000000000007b1d */ /* 0x000fe20000010000 */
[----:B--2---:R-:W-:-:S04]  /*6690*/  LEA.HI R0, P0, R7, R6, RZ, 0x1 ;  /* 0x0000000607007211 */ /* 0x004fc800078108ff */
[----:B-1----:R-:W-:-:S04]  /*66a0*/  IADD3.X R3, PT, PT, RZ, R7, RZ, P0, !PT ;  /* 0x00000007ff037210 */ /* 0x002fc800007fe4ff */
        /* <DEDUP_REMOVED lines=13> */
[----:B------:R-:W-:Y:S02]  /*6780*/  SEL R5, R0, R5, P0 ;  /* 0x0000000500057207 */ /* 0x000fe40000000000 */
[----:B------:R-:W-:Y:S02]  /*6790*/  SEL R9, R3, R8, P0 ;  /* 0x0000000803097207 */ /* 0x000fe40000000000 */
[----:B------:R-:W-:Y:S01]  /*67a0*/  IADD3 R10, P1, PT, R2, R5, RZ ;  /* 0x00000005020a7210 */ /* 0x000fe20007f3e0ff */
[----:B------:R-:W-:Y:S01]  /*67b0*/  IMAD.WIDE.U32 R4, R6, 0x3, RZ ;  /* 0x0000000306047825 */ /* 0x000fe200078e00ff */
[----:B------:R-:W-:Y:S02]  /*67c0*/  LOP3.LUT R2, RZ, R18, RZ, 0x33, !PT ;  /* 0x00000012ff027212 */ /* 0x000fe400078e33ff */
[----:B------:R-:W-:-:S02]  /*67d0*/  LOP3.LUT R8, R10, 0x600, RZ, 0xc0, !PT ;  /* 0x000006000a087812 */ /* 0x000fc400078ec0ff */
[----:B------:R-:W-:Y:S02]  /*67e0*/  IADD3.X R9, PT, PT, R2, R9, RZ, P1, !PT ;  /* 0x0000000902097210 */ /* 0x000fe40000ffe4ff */
[----:B------:R-:W-:Y:S02]  /*67f0*/  ISETP.NE.U32.AND P1, PT, R8, 0x600, PT ;  /* 0x000006000800780c */ /* 0x000fe40003f25070 */
[----:B------:R-:W-:Y:S02]  /*6800*/  IADD3 R11, PT, PT, R5, R11, RZ ;  /* 0x0000000b050b7210 */ /* 0x000fe40007ffe0ff */
[----:B------:R-:W-:Y:S02]  /*6810*/  ISETP.NE.AND.EX P1, PT, RZ, RZ, PT, P1 ;  /* 0x000000ffff00720c */ /* 0x000fe40003f25310 */
[----:B------:R-:W-:Y:S02]  /*6820*/  LEA.HI R28, P2, R11, R4, RZ, 0x1 ;  /* 0x000000040b1c7211 */ /* 0x000fe400078508ff */
[----:B------:R-:W-:-:S02]  /*6830*/  ISETP.GE.U32.AND P0, PT, R10, 0x600, PT ;  /* 0x000006000a00780c */ /* 0x000fc40003f06070 */
[----:B------:R-:W-:Y:S02]  /*6840*/  IADD3.X R11, PT, PT, RZ, R11, RZ, P2, !PT ;  /* 0x0000000bff0b7210 */ /* 0x000fe400017fe4ff */
[----:B------:R-:W-:Y:S02]  /*6850*/  ISETP.GE.U32.AND.EX P0, PT, R9, RZ, PT, P0 ;  /* 0x000000ff0900720c */ /* 0x000fe40003f06100 */
[--C-:B------:R-:W-:Y:S02]  /*6860*/  SHF.R.S64 R28, R28, 0x1, R11.reuse ;  /* 0x000000011c1c7819 */ /* 0x100fe4000000100b */
[----:B------:R-:W-:Y:S01]  /*6870*/  SHF.R.S32.HI R35, RZ, 0x1, R11 ;  /* 0x00000001ff237819 */ /* 0x000fe2000001140b */
[----:B------:R-:W-:Y:S08]  /*6880*/  @!P1 BRA `(.L_x_126) ;  /* 0x0000000000d89947 */ /* 0x000ff00003800000 */
[----:B------:R-:W1:Y:S01]  /*6890*/  LDCU.64 UR4, c[0x0][0x3d8] ;  /* 0x00007b00ff0477ac */ /* 0x000e620008000a00 */
[----:B------:R-:W-:Y:S02]  /*68a0*/  SHF.R.U64 R4, R10, 0x9, R9 ;  /* 0x000000090a047819 */ /* 0x000fe40000001209 */
[C---:B------:R-:W-:Y:S01]  /*68b0*/  SHF.L.U32 R22, R61.reuse, 0x3, RZ ;  /* 0x000000033d167819 */ /* 0x040fe200000006ff */
[----:B------:R-:W2:Y:S01]  /*68c0*/  LDCU.64 UR6, c[0x0][0x390] ;  /* 0x00007200ff0677ac */ /* 0x000ea20008000a00 */
[----:B------:R-:W-:Y:S02]  /*68d0*/  IADD3 R4, PT, PT, R4, 0x1, RZ ;  /* 0x0000000104047810 */ /* 0x000fe40007ffe0ff */
[----:B------:R-:W-:Y:S01]  /*68e0*/  SHF.L.U64.HI R23, R61, 0x3, R18 ;  /* 0x000000033d177819 */ /* 0x000fe20000010212 */
[----:B------:R-:W3:Y:S01]  /*68f0*/  LDCU.64 UR10, c[0x0][0x388] ;  /* 0x00007100ff0a77ac */ /* 0x000ee20008000a00 */
[----:B------:R-:W-:Y:S02]  /*6900*/  SHF.L.U32 R2, R4, 0x9, RZ ;  /* 0x0000000904027819 */ /* 0x000fe400000006ff */
[----:B------:R-:W-:-:S02]  /*6910*/  SHF.L.U32 R31, R7, 0x2, RZ ;  /* 0x00000002071f7819 */ /* 0x000fc400000006ff */
[----:B------:R-:W-:Y:S02]  /*6920*/  LOP3.LUT R2, R2, 0x600, RZ, 0xc0, !PT ;  /* 0x0000060002027812 */ /* 0x000fe400078ec0ff */
[----:B------:R-:W-:Y:S02]  /*6930*/  SHF.L.U64.HI R33, R0, 0x2, R3 ;  /* 0x0000000200217819 */ /* 0x000fe40000010203 */
[----:B------:R-:W-:Y:S02]  /*6940*/  SHF.L.U64.HI R29, R28, 0x2, R35 ;  /* 0x000000021c1d7819 */ /* 0x000fe40000010223 */
[C---:B-1----:R-:W-:Y:S02]  /*6950*/  LEA R27, P1, R61.reuse, UR4, 0x2 ;  /* 0x000000043d1b7c11 */ /* 0x042fe4000f8210ff */
[----:B--2---:R-:W-:Y:S02]  /*6960*/  IADD3 R24, P2, PT, R22, UR6, RZ ;  /* 0x0000000616187c10 */ /* 0x004fe4000ff5e0ff */
[----:B------:R-:W-:-:S02]  /*6970*/  LEA.HI.X R26, R61, UR5, R18, 0x2, P1 ;  /* 0x000000053d1a7c11 */ /* 0x000fc400088f1412 */
[C---:B------:R-:W-:Y:S02]  /*6980*/  IADD3.X R25, PT, PT, R23.reuse, UR7, RZ, P2, !PT ;  /* 0x0000000717197c10 */ /* 0x040fe400097fe4ff */
[----:B------:R-:W-:Y:S02]  /*6990*/  IADD3 R61, P2, PT, R2, R61, RZ ;  /* 0x0000003d023d7210 */ /* 0x000fe40007f5e0ff */
[----:B------:R-:W-:Y:S01]  /*69a0*/  LOP3.LUT R2, R4, 0x3, RZ, 0xc0, !PT ;  /* 0x0000000304027812 */ /* 0x000fe200078ec0ff */
[----:B------:R-:W-:Y:S01]  /*69b0*/  IMAD.WIDE.U32 R4, R6, 0x4, RZ ;  /* 0x0000000406047825 */ /* 0x000fe200078e00ff */
[----:B---3--:R-:W-:Y:S02]  /*69c0*/  IADD3 R22, P1, PT, R22, UR10, RZ ;  /* 0x0000000a16167c10 */ /* 0x008fe4000ff3e0ff */
[----:B------:R-:W-:Y:S02]  /*69d0*/  IADD3 R2, P3, PT, RZ, -R2, RZ ;  /* 0x80000002ff027210 */ /* 0x000fe40007f7e0ff */
[----:B------:R-:W-:-:S02]  /*69e0*/  IADD3.X R23, PT, PT, R23, UR11, RZ, P1, !PT ;  /* 0x0000000b17177c10 */ /* 0x000fc40008ffe4ff */
[----:B------:R-:W-:Y:S02]  /*69f0*/  IADD3 R31, PT, PT, R5, R31, RZ ;  /* 0x0000001f051f7210 */ /* 0x000fe40007ffe0ff */
[----:B0-----:R-:W-:Y:S02]  /*6a00*/  IADD3.X R19, PT, PT, RZ, -0x1, RZ, P3, !PT ;  /* 0xffffffffff137810 */ /* 0x001fe40001ffe4ff */
[----:B------:R-:W-:-:S07]  /*6a10*/  IADD3.X R18, PT, PT, RZ, R18, RZ, P2, !PT ;  /* 0x00000012ff127210 */ /* 0x000fce00017fe4ff */
.L_x_127:
[-C--:B-1----:R-:W-:Y:S02]  /*6a20*/  LEA R10, P1, R0, R27.reuse, 0x2 ;  /* 0x0000001b000a7211 */ /* 0x082fe400078210ff */
        /* <DEDUP_REMOVED lines=28> */
.L_x_126:
[----:B------:R-:W-:Y:S05]  /*6bf0*/  BSYNC.RECONVERGENT B0 ;  /* 0x0000000000007941 */ /* 0x000fea0003800200 */
.L_x_125:
[----:B------:R-:W-:Y:S05]  /*6c00*/  @!P0 EXIT ;  /* 0x000000000000894d */ /* 0x000fea0003800000 */
[C---:B------:R-:W-:Y:S01]  /*6c10*/  SHF.L.U64.HI R2, R6.reuse, 0x2, R7 ;  /* 0x0000000206027819 */ /* 0x040fe20000010207 */
[----:B------:R-:W2:Y:S01]  /*6c20*/  LDCU.64 UR4, c[0x0][0x3d8] ;  /* 0x00007b00ff0477ac */ /* 0x000ea20008000a00 */
[----:B------:R-:W-:Y:S02]  /*6c30*/  SHF.L.U32 R6, R6, 0x2, RZ ;  /* 0x0000000206067819 */ /* 0x000fe400000006ff */
[C---:B------:R-:W-:Y:S01]  /*6c40*/  SHF.L.U64.HI R7, R28.reuse, 0x2, R35 ;  /* 0x000000021c077819 */ /* 0x040fe20000010223 */
[----:B------:R-:W3:Y:S01]  /*6c50*/  LDCU.64 UR6, c[0x0][0x388] ;  /* 0x00007100ff0677ac */ /* 0x000ee20008000a00 */
[----:B-1----:R-:W-:Y:S02]  /*6c60*/  SHF.L.U32 R8, R28, 0x2, RZ ;  /* 0x000000021c087819 */ /* 0x002fe400000006ff */
[C---:B------:R-:W-:Y:S01]  /*6c70*/  SHF.L.U64.HI R4, R0.reuse, 0x2, R3 ;  /* 0x0000000200047819 */ /* 0x040fe20000010203 */
[----:B------:R-:W1:Y:S01]  /*6c80*/  LDCU.64 UR10, c[0x0][0x390] ;  /* 0x00007200ff0a77ac */ /* 0x000e620008000a00 */
[----:B------:R-:W-:-:S07]  /*6c90*/  SHF.L.U32 R5, R0, 0x2, RZ ;  /* 0x0000000200057819 */ /* 0x000fce00000006ff */
.L_x_128:
[C---:B0-----:R-:W-:Y:S02]  /*6ca0*/  SHF.L.U32 R19, R61.reuse, 0x2, RZ ;  /* 0x000000023d137819 */ /* 0x041fe400000006ff */
[----:B----4-:R-:W-:Y:S02]  /*6cb0*/  SHF.L.U64.HI R21, R61, 0x2, R18 ;  /* 0x000000023d157819 */ /* 0x010fe40000010212 */
[----:B--2---:R-:W-:-:S04]  /*6cc0*/  IADD3 R10, P0, PT, R19, UR4, RZ ;  /* 0x00000004130a7c10 */ /* 0x004fc8000ff1e0ff */
[----:B------:R-:W-:Y:S02]  /*6cd0*/  IADD3.X R11, PT, PT, R21, UR5, RZ, P0, !PT ;  /* 0x00000005150b7c10 */ /* 0x000fe400087fe4ff */
[C---:B------:R-:W-:Y:S02]  /*6ce0*/  IADD3 R12, P0, PT, R10.reuse, R5, RZ ;  /* 0x000000050a0c7210 */ /* 0x040fe40007f1e0ff */
[C---:B------:R-:W-:Y:S01]  /*6cf0*/  IADD3 R16, P1, PT, R10.reuse, R8, RZ ;  /* 0x000000080a107210 */ /* 0x040fe20007f3e0ff */
[----:B------:R0:W2:Y:S01]  /*6d00*/  LDG.E R24, desc[UR8][R10.64] ;  /* 0x000000080a187981 */ /* 0x0000a2000c1e1900 */
[C---:B------:R-:W-:Y:S02]  /*6d10*/  IADD3.X R13, PT, PT, R11.reuse, R4, RZ, P0, !PT ;  /* 0x000000040b0d7210 */ /* 0x040fe400007fe4ff */
[----:B------:R-:W-:Y:S02]  /*6d20*/  IADD3 R14, P0, PT, R10, R6, RZ ;  /* 0x000000060a0e7210 */ /* 0x000fe40007f1e0ff */
[C---:B------:R-:W-:Y:S01]  /*6d30*/  IADD3.X R17, PT, PT, R11.reuse, R7, RZ, P1, !PT ;  /* 0x000000070b117210 */ /* 0x040fe20000ffe4ff */
[----:B------:R4:W2:Y:S01]  /*6d40*/  LDG.E R25, desc[UR8][R12.64] ;  /* 0x000000080c197981 */ /* 0x0008a2000c1e1900 */
        /* <DEDUP_REMOVED lines=8> */
[C---:B---3--:R-:W-:Y:S02]  /*6dd0*/  IADD3 R20, P0, PT, R22.reuse, UR6, RZ ;  /* 0x0000000616147c10 */ /* 0x048fe4000ff1e0ff */
[----:B------:R-:W-:Y:S02]  /*6de0*/  LOP3.LUT R10, R21, 0x3, RZ, 0xc0, !PT ;  /* 0x00000003150a7812 */ /* 0x000fe400078ec0ff */
[----:B-1----:R-:W-:Y:S02]  /*6df0*/  IADD3 R22, P1, PT, R22, UR10, RZ ;  /* 0x0000000a16167c10 */ /* 0x002fe4000ff3e0ff */
[----:B----4-:R-:W-:Y:S02]  /*6e00*/  IADD3 R12, P2, PT, R19, UR4, RZ ;  /* 0x00000004130c7c10 */ /* 0x010fe4000ff5e0ff */
        /* <DEDUP_REMOVED lines=9> */
[----:B--2---:R0:W-:Y:S04]  /*6ea0*/  STG.E.64 desc[UR8][R20.64], R24 ;  /* 0x0000001814007986 */ /* 0x0041e8000c101b08 */
        /* <DEDUP_REMOVED lines=49> */
.L_x_129:
        /* <DEDUP_REMOVED lines=12> */
.L_x_3409:


//--------------------- .text._Z35group_norm_nhwc_bwd_one_pass_kernelI11Bf16IOFp32WLi512ELi32ELi512EEv26Group_norm_nhwc_bwd_params --------------------------
	.section	.text._Z35group_norm_nhwc_bwd_one_pass_kernelI11Bf16IOFp32WLi512ELi32ELi512EEv26Group_norm_nhwc_bwd_params,"ax",@progbits
	.align	128
        .global         _Z35group_norm_nhwc_bwd_one_pass_kernelI11Bf16IOFp32WLi512ELi32ELi512EEv26Group_norm_nhwc_bwd_params
        .type           _Z35group_norm_nhwc_bwd_one_pass_kernelI11Bf16IOFp32WLi512ELi32ELi512EEv26Group_norm_nhwc_bwd_params,@function
        .size           _Z35group_norm_nhwc_bwd_one_pass_kernelI11Bf16IOFp32WLi512ELi32ELi512EEv26Group_norm_nhwc_bwd_params,(.L_x_3410 - _Z35group_norm_nhwc_bwd_one_pass_kernelI11Bf16IOFp32WLi512ELi32ELi512EEv26Group_norm_nhwc_bwd_params)
        .other          _Z35group_norm_nhwc_bwd_one_pass_kernelI11Bf16IOFp32WLi512ELi32ELi512EEv26Group_norm_nhwc_bwd_params,@"STO_CUDA_ENTRY STV_DEFAULT"
_Z35group_norm_nhwc_bwd_one_pass_kernelI11Bf16IOFp32WLi512ELi32ELi512EEv26Group_norm_nhwc_bwd_params:
.text._Z35group_norm_nhwc_bwd_one_pass_kernelI11Bf16IOFp32WLi512ELi32ELi512EEv26Group_norm_nhwc_bwd_params:
        /* <DEDUP_REMOVED lines=11> */
.L_x_197:
[----:B-1----:R-:W1:Y:S01]  /*00b0*/  LDC R10, c[0x0][0x410] ;  /* 0x00010400ff0a7b82 */ /* 0x002e620000000800 */
[----:B--2---:R-:W2:Y:S01]  /*00c0*/  S2R R2, SR_TID.X ;  /* 0x0000000000027919 */ /* 0x004ea20000002100 */
[----:B------:R-:W3:Y:S01]  /*00d0*/  LDCU UR4, c[0x0][0x41c] ;  /* 0x00008380ff0477ac */ /* 0x000ee20008000800 */
[----:B------:R-:W-:Y:S02]  /*00e0*/  ISETP.GE.AND P3, PT, R81, RZ, PT ;  /* 0x000000ff5100720c */ /* 0x000fe40003f66270 */
[----:B------:R-:W-:Y:S01]  /*00f0*/  CS2R R78, SRZ ;  /* 0x00000000004e7805 */ /* 0x000fe2000001ff00 */
[----:B------:R-:W3:Y:S01]  /*0100*/  S2R R3, SR_CTAID.X ;  /* 0x0000000000037919 */ /* 0x000ee20000002500 */
[----:B------:R-:W4:Y:S01]  /*0110*/  LDCU.128 UR8, c[0x0][0x400] ;  /* 0x00008000ff0877ac */ /* 0x000f220008000c00 */
[----:B-1----:R-:W-:-:S04]  /*0120*/  IABS R7, R10 ;  /* 0x0000000a00077213 */ /* 0x002fc80000000000 */
[----:B------:R-:W1:Y:S01]  /*0130*/  I2F.RP R6, R7 ;  /* 0x0000000700067306 */ /* 0x000e620000209400 */
[----:B--2---:R-:W-:-:S04]  /*0140*/  SHF.L.U32 R22, R2, 0x1, RZ ;  /* 0x0000000102167819 */ /* 0x004fc800000006ff */
[----:B------:R-:W-:-:S03]  /*0150*/  LOP3.LUT R22, R22, 0x1e, RZ, 0xc0, !PT ;  /* 0x0000001e16167812 */ /* 0x000fc600078ec0ff */
[----:B-1----:R-:W1:Y:S02]  /*0160*/  MUFU.RCP R6, R6 ;  /* 0x0000000600067308 */ /* 0x002e640000001000 */
[----:B-1----:R-:W-:-:S06]  /*0170*/  IADD3 R4, PT, PT, R6, 0xffffffe, RZ ;  /* 0x0ffffffe06047810 */ /* 0x002fcc0007ffe0ff */
[----:B------:R1:W2:Y:S02]  /*0180*/  F2I.FTZ.U32.TRUNC.NTZ R5, R4 ;  /* 0x0000000400057305 */ /* 0x0002a4000021f000 */
[----:B-1----:R-:W-:Y:S02]  /*0190*/  MOV R4, RZ ;  /* 0x000000ff00047202 */ /* 0x002fe40000000f00 */
[----:B--2---:R-:W-:-:S05]  /*01a0*/  IADD3 R8, PT, PT, RZ, -R5, RZ ;  /* 0x80000005ff087210 */ /* 0x004fca0007ffe0ff */
[----:B------:R-:W-:Y:S01]  /*01b0*/  IMAD R9, R8, R7, RZ ;  /* 0x0000000708097224 */ /* 0x000fe200078e02ff */
[----:B------:R-:W-:-:S03]  /*01c0*/  IABS R8, R81 ;  /* 0x0000005100087213 */ /* 0x000fc60000000000 */
[----:B------:R-:W-:-:S06]  /*01d0*/  IMAD.HI.U32 R5, R5, R9, R4 ;  /* 0x0000000905057227 */ /* 0x000fcc00078e0004 */
[----:B------:R-:W-:-:S05]  /*01e0*/  IMAD.HI.U32 R6, R5, R8, RZ ;  /* 0x0000000805067227 */ /* 0x000fca00078e00ff */
[----:B------:R-:W-:-:S05]  /*01f0*/  IADD3 R4, PT, PT, -R6, RZ, RZ ;  /* 0x000000ff06047210 */ /* 0x000fca0007ffe1ff */
[----:B------:R-:W-:Y:S01]  /*0200*/  IMAD R4, R7, R4, R8 ;  /* 0x0000000407047224 */ /* 0x000fe200078e0208 */
[----:B------:R-:W-:-:S04]  /*0210*/  SHF.R.U32.HI R8, RZ, 0x4, R2 ;  /* 0x00000004ff087819 */ /* 0x000fc80000011602 */
[----:B------:R-:W-:Y:S01]  /*0220*/  ISETP.GT.U32.AND P4, PT, R7, R4, PT ;  /* 0x000000040700720c */ /* 0x000fe20003f84070 */
[----:B---3--:R-:W-:Y:S01]  /*0230*/  IMAD R5, R3, UR4, R8 ;  /* 0x0000000403057c24 */ /* 0x008fe2000f8e0208 */
[----:B------:R-:W-:Y:S02]  /*0240*/  LOP3.LUT R8, R81, R10, RZ, 0x3c, !PT ;  /* 0x0000000a51087212 */ /* 0x000fe400078e3cff */
[----:B------:R-:W-:Y:S02]  /*0250*/  CS2R R76, SRZ ;  /* 0x00000000004c7805 */ /* 0x000fe4000001ff00 */
[----:B------:R-:W-:Y:S02]  /*0260*/  CS2R R74, SRZ ;  /* 0x00000000004a7805 */ /* 0x000fe4000001ff00 */
[----:B------:R-:W-:Y:S02]  /*0270*/  CS2R R72, SRZ ;  /* 0x0000000000487805 */ /* 0x000fe4000001ff00 */
[----:B----4-:R-:W-:-:S02]  /*0280*/  ISETP.GE.U32.AND P1, PT, R5, UR8, PT ;  /* 0x0000000805007c0c */ /* 0x010fc4000bf26070 */
[----:B------:R-:W-:Y:S02]  /*0290*/  CS2R R70, SRZ ;  /* 0x0000000000467805 */ /* 0x000fe4000001ff00 */
[----:B------:R-:W-:Y:S02]  /*02a0*/  SHF.R.S32.HI R11, RZ, 0x1f, R5 ;  /* 0x0000001fff0b7819 */ /* 0x000fe40000011405 */
[----:B------:R-:W-:Y:S02]  /*02b0*/  CS2R R68, SRZ ;  /* 0x0000000000447805 */ /* 0x000fe4000001ff00 */
[----:B------:R-:W-:Y:S02]  /*02c0*/  ISETP.GE.AND P0, PT, R8, RZ, PT ;  /* 0x000000ff0800720c */ /* 0x000fe40003f06270 */
[----:B------:R-:W-:Y:S02]  /*02d0*/  CS2R R66, SRZ ;  /* 0x0000000000427805 */ /* 0x000fe4000001ff00 */
[----:B------:R-:W-:-:S02]  /*02e0*/  ISETP.GE.AND.EX P1, PT, R11, UR9, PT, P1 ;  /* 0x000000090b007c0c */ /* 0x000fc4000bf26310 */
[----:B------:R-:W-:Y:S02]  /*02f0*/  CS2R R64, SRZ ;  /* 0x0000000000407805 */ /* 0x000fe4000001ff00 */
[-C--:B------:R-:W-:Y:S01]  /*0300*/  @!P4 IADD3 R4, PT, PT, R4, -R7.reuse, RZ ;  /* 0x800000070404c210 */ /* 0x080fe20007ffe0ff */
[----:B------:R-:W1:Y:S01]  /*0310*/  LDCU.U8 UR4, c[0x0][0x414] ;  /* 0x00008280ff0477ac */ /* 0x000e620008000000 */
[----:B------:R-:W-:Y:S02]  /*0320*/  @!P4 IADD3 R6, PT, PT, R6, 0x1, RZ ;  /* 0x000000010606c810 */ /* 0x000fe40007ffe0ff */
[----:B------:R-:W-:Y:S02]  /*0330*/  ISETP.GE.U32.AND P2, PT, R4, R7, PT ;  /* 0x000000070400720c */ /* 0x000fe40003f46070 */
[----:B------:R-:W-:Y:S02]  /*0340*/  IADD3 R13, PT, PT, R5, 0x20, RZ ;  /* 0x00000020050d7810 */ /* 0x000fe40007ffe0ff */
[----:B------:R-:W-:-:S02]  /*0350*/  ISETP.GT.U32.AND P5, PT, R7, R4, PT ;  /* 0x000000040700720c */ /* 0x000fc40003fa4070 */
[----:B------:R-:W-:Y:S01]  /*0360*/  IADD3 R7, PT, PT, R4, -R7, RZ ;  /* 0x8000000704077210 */ /* 0x000fe20007ffe0ff */
[----:B------:R-:W2:Y:S01]  /*0370*/  @!P1 LDC.64 R14, c[0x0][0x3f8] ;  /* 0x0000fe00ff0e9b82 */ /* 0x000ea20000000a00 */
[----:B------:R-:W-:Y:S02]  /*0380*/  SHF.R.S32.HI R17, RZ, 0x1f, R13 ;  /* 0x0000001fff117819 */ /* 0x000fe4000001140d */
[----:B------:R-:W-:Y:S02]  /*0390*/  SEL R4, R7, R4, !P5 ;  /* 0x0000000407047207 */ /* 0x000fe40006800000 */
[----:B------:R-:W-:Y:S02]  /*03a0*/  ISETP.NE.AND P4, PT, R10, RZ, PT ;  /* 0x000000ff0a00720c */ /* 0x000fe40003f85270 */
[----:B------:R-:W-:Y:S01]  /*03b0*/  @P2 IADD3 R6, PT, PT, R6, 0x1, RZ ;  /* 0x0000000106062810 */ /* 0x000fe20007ffe0ff */
[----:B------:R-:W3:Y:S01]  /*03c0*/  @!P1 LDC.64 R24, c[0x0][0x3a0] ;  /* 0x0000e800ff189b82 */ /* 0x000ee20000000a00 */
[----:B------:R-:W-:-:S02]  /*03d0*/  ISETP.GE.U32.AND P2, PT, R13, UR8, PT ;  /* 0x000000080d007c0c */ /* 0x000fc4000bf46070 */
[----:B------:R-:W-:Y:S02]  /*03e0*/  LOP3.LUT R7, RZ, R10, RZ, 0x33, !PT ;  /* 0x0000000aff077212 */ /* 0x000fe400078e33ff */
[----:B------:R-:W-:Y:S02]  /*03f0*/  ISETP.GE.AND.EX P2, PT, R17, UR9, PT, P2 ;  /* 0x0000000911007c0c */ /* 0x000fe4000bf46320 */
[----:B------:R-:W-:Y:S01]  /*0400*/  @!P3 IADD3 R4, PT, PT, -R4, RZ, RZ ;  /* 0x000000ff0404b210 */ /* 0x000fe20007ffe1ff */
[----:B------:R-:W4:Y:S01]  /*0410*/  @!P1 LDC.64 R26, c[0x0][0x398] ;  /* 0x0000e600ff1a9b82 */ /* 0x000f220000000a00 */
[----:B------:R-:W-:Y:S02]  /*0420*/  @!P0 IADD3 R6, PT, PT, -R6, RZ, RZ ;  /* 0x000000ff06068210 */ /* 0x000fe40007ffe1ff */
[C---:B------:R-:W-:Y:S02]  /*0430*/  SEL R115, R7.reuse, R4, !P4 ;  /* 0x0000000407737207 */ /* 0x040fe40006000000 */
[----:B------:R-:W-:-:S02]  /*0440*/  SEL R7, R7, R6, !P4 ;  /* 0x0000000607077207 */ /* 0x000fc40006000000 */
[----:B------:R-:W-:Y:S02]  /*0450*/  SHF.L.U32 R9, R115, 0x5, RZ ;  /* 0x0000000573097819 */ /* 0x000fe400000006ff */
[----:B------:R-:W-:Y:S01]  /*0460*/  SHF.R.S32.HI R4, RZ, 0x1f, R7 ;  /* 0x0000001fff047819 */ /* 0x000fe20000011407 */
[----:B0-----:R-:W0:Y:S01]  /*0470*/  @!P2 LDC.64 R18, c[0x0][0x3f8] ;  /* 0x0000fe00ff12ab82 */ /* 0x001e220000000a00 */
[----:B------:R-:W-:Y:S02]  /*0480*/  SHF.R.S32.HI R119, RZ, 0x1f, R9 ;  /* 0x0000001fff777819 */ /* 0x000fe40000011409 */
[----:B------:R-:W-:Y:S01]  /*0490*/  LOP3.LUT R118, R9, R22, RZ, 0xfc, !PT ;  /* 0x0000001609767212 */ /* 0x000fe200078efcff */
[----:B------:R-:W-:-:S04]  /*04a0*/  IMAD R4, R4, UR10, RZ ;  /* 0x0000000a04047c24 */ /* 0x000fc8000f8e02ff */
[C---:B------:R-:W-:Y:S01]  /*04b0*/  IMAD.WIDE.U32 R118, R7.reuse, UR10, R118 ;  /* 0x0000000a07767c25 */ /* 0x040fe2000f8e0076 */
[----:B------:R-:W1:Y:S03]  /*04c0*/  @!P2 LDC.64 R28, c[0x0][0x3a0] ;  /* 0x0000e800ff1cab82 */ /* 0x000e660000000a00 */
[----:B------:R-:W-:Y:S01]  /*04d0*/  IMAD R7, R7, UR11, R4 ;  /* 0x0000000b07077c24 */ /* 0x000fe2000f8e0204 */
[----:B------:R-:W-:Y:S01]  /*04e0*/  @!P1 MOV R120, R118 ;  /* 0x0000007600789202 */ /* 0x000fe20000000f00 */
[----:B--2---:R-:W-:-:S03]  /*04f0*/  @!P1 IMAD R4, R11, R14, RZ ;  /* 0x0000000e0b049224 */ /* 0x004fc600078e02ff */
[----:B------:R-:W-:Y:S01]  /*0500*/  IADD3 R121, PT, PT, R119, R7, RZ ;  /* 0x0000000777797210 */ /* 0x000fe20007ffe0ff */
[C---:B------:R-:W-:Y:S01]  /*0510*/  @!P1 IMAD R9, R5.reuse, R15, R4 ;  /* 0x0000000f05099224 */ /* 0x040fe200078e0204 */
[C---:B------:R-:W-:Y:S01]  /*0520*/  IADD3 R15, PT, PT, R5.reuse, 0x40, RZ ;  /* 0x00000040050f7810 */ /* 0x040fe20007ffe0ff */
[----:B------:R-:W2:Y:S01]  /*0530*/  @!P2 LDC.64 R30, c[0x0][0x398] ;  /* 0x0000e600ff1eab82 */ /* 0x000ea20000000a00 */
[----:B------:R-:W-:Y:S01]  /*0540*/  @!P2 MOV R11, R121 ;  /* 0x00000079000ba202 */ /* 0x000fe20000000f00 */
[----:B------:R-:W-:Y:S01]  /*0550*/  @!P1 IMAD.WIDE.U32 R6, R5, R14, R120 ;  /* 0x0000000e05069225 */ /* 0x000fe200078e0078 */
[----:B------:R-:W-:Y:S02]  /*0560*/  ISETP.GE.U32.AND P3, PT, R15, UR8, PT ;  /* 0x000000080f007c0c */ /* 0x000fe4000bf66070 */
[----:B------:R-:W-:Y:S01]  /*0570*/  SHF.R.S32.HI R21, RZ, 0x1f, R15 ;  /* 0x0000001fff157819 */ /* 0x000fe2000001140f */
[----:B0-----:R-:W-:Y:S01]  /*0580*/  @!P2 IMAD R10, R17, R18, RZ ;  /* 0x00000012110aa224 */ /* 0x001fe200078e02ff */
[----:B------:R-:W-:-:S02]  /*0590*/  IADD3 R17, PT, PT, R5, 0x60, RZ ;  /* 0x0000006005117810 */ /* 0x000fc40007ffe0ff */
[----:B------:R-:W-:Y:S01]  /*05a0*/  ISETP.GE.AND.EX P3, PT, R21, UR9, PT, P3 ;  /* 0x0000000915007c0c */ /* 0x000fe2000bf66330 */
[----:B------:R-:W-:Y:S01]  /*05b0*/  @!P2 IMAD R19, R13, R19, R10 ;  /* 0x000000130d13a224 */ /* 0x000fe200078e020a */
[----:B------:R-:W-:Y:S02]  /*05c0*/  @!P2 MOV R10, R118 ;  /* 0x00000076000aa202 */ /* 0x000fe40000000f00 */
[----:B------:R-:W-:Y:S02]  /*05d0*/  @!P1 IADD3 R7, PT, PT, R7, R9, RZ ;  /* 0x0000000907079210 */ /* 0x000fe40007ffe0ff */
[----:B------:R-:W-:Y:S01]  /*05e0*/  ISETP.GE.U32.AND P0, PT, R17, UR8, PT ;  /* 0x0000000811007c0c */ /* 0x000fe2000bf06070 */
[----:B------:R-:W-:Y:S01]  /*05f0*/  @!P2 IMAD.WIDE.U32 R10, R13, R18, R10 ;  /* 0x000000120d0aa225 */ /* 0x000fe200078e000a */
[----:B------:R-:W-:Y:S02]  /*0600*/  SHF.R.S32.HI R13, RZ, 0x1f, R17 ;  /* 0x0000001fff0d7819 */ /* 0x000fe40000011411 */
[----:B------:R-:W-:-:S02]  /*0610*/  @!P1 SHF.L.U32 R9, R6, 0x1, RZ ;  /* 0x0000000106099819 */ /* 0x000fc400000006ff */
[----:B------:R-:W-:Y:S01]  /*0620*/  @!P1 SHF.L.U64.HI R4, R6, 0x1, R7 ;  /* 0x0000000106049819 */ /* 0x000fe20000010207 */
[----:B------:R-:W0:Y:S01]  /*0630*/  @!P3 LDC.64 R32, c[0x0][0x3f8] ;  /* 0x0000fe00ff20bb82 */ /* 0x000e220000000a00 */
[----:B------:R-:W-:Y:S02]  /*0640*/  ISETP.GE.AND.EX P0, PT, R13, UR9, PT, P0 ;  /* 0x000000090d007c0c */ /* 0x000fe4000bf06300 */
[C---:B---3--:R-:W-:Y:S02]  /*0650*/  @!P1 IADD3 R6, P4, PT, R9.reuse, R24, RZ ;  /* 0x0000001809069210 */ /* 0x048fe40007f9e0ff */
[----:B----4-:R-:W-:Y:S02]  /*0660*/  @!P1 IADD3 R8, P5, PT, R9, R26, RZ ;  /* 0x0000001a09089210 */ /* 0x010fe40007fbe0ff */
[----:B------:R-:W-:Y:S01]  /*0670*/  @!P1 IADD3.X R7, PT, PT, R4, R25, RZ, P4, !PT ;  /* 0x0000001904079210 */ /* 0x000fe200027fe4ff */
[----:B------:R-:W3:Y:S01]  /*0680*/  @!P3 LDC.64 R34, c[0x0][0x398] ;  /* 0x0000e600ff22bb82 */ /* 0x000ee20000000a00 */
[----:B------:R-:W-:-:S02]  /*0690*/  @!P2 IADD3 R11, PT, PT, R11, R19, RZ ;  /* 0x000000130b0ba210 */ /* 0x000fc40007ffe0ff */
[----:B------:R-:W-:Y:S01]  /*06a0*/  @!P2 SHF.L.U32 R25, R10, 0x1, RZ ;  /* 0x000000010a19a819 */ /* 0x000fe200000006ff */
[----:B------:R-:W4:Y:S01]  /*06b0*/  @!P1 LDG.E R79, desc[UR6][R6.64] ;  /* 0x00000006064f9981 */ /* 0x000f22000c1e1900 */
[----:B------:R-:W-:Y:S02]  /*06c0*/  @!P1 IADD3.X R9, PT, PT, R4, R27, RZ, P5, !PT ;  /* 0x0000001b04099210 */ /* 0x000fe40002ffe4ff */
[----:B------:R-:W-:Y:S01]  /*06d0*/  @!P2 SHF.L.U64.HI R4, R10, 0x1, R11 ;  /* 0x000000010a04a819 */ /* 0x000fe2000001020b */
[----:B------:R-:W3:Y:S01]  /*06e0*/  @!P0 LDC.64 R36, c[0x0][0x3f8] ;  /* 0x0000fe00ff248b82 */ /* 0x000ee20000000a00 */
[----:B-1----:R-:W-:Y:S01]  /*06f0*/  @!P2 IADD3 R10, P4, PT, R25, R28, RZ ;  /* 0x0000001c190aa210 */ /* 0x002fe20007f9e0ff */
[----:B------:R0:W4:Y:S01]  /*0700*/  @!P1 LDG.E R78, desc[UR6][R8.64] ;  /* 0x00000006084e9981 */ /* 0x000122000c1e1900 */
[----:B------:R-:W-:Y:S02]  /*0710*/  IADD3 R19, PT, PT, R5, 0x80, RZ ;  /* 0x0000008005137810 */ /* 0x000fe40007ffe0ff */
[----:B------:R-:W-:-:S03]  /*0720*/  @!P2 IADD3.X R11, PT, PT, R4, R29, RZ, P4, !PT ;  /* 0x0000001d040ba210 */ /* 0x000fc600027fe4ff */
[----:B------:R-:W1:Y:S01]  /*0730*/  @!P3 LDC.64 R28, c[0x0][0x3a0] ;  /* 0x0000e800ff1cbb82 */ /* 0x000e620000000a00 */
[----:B------:R-:W-:Y:S01]  /*0740*/  ISETP.GE.U32.AND P4, PT, R19, UR8, PT ;  /* 0x0000000813007c0c */ /* 0x000fe2000bf86070 */
[----:B------:R2:W4:Y:S01]  /*0750*/  @!P2 LDG.E R77, desc[UR6][R10.64] ;  /* 0x000000060a4da981 */ /* 0x000522000c1e1900 */
[----:B------:R-:W-:Y:S01]  /*0760*/  SHF.R.S32.HI R23, RZ, 0x1f, R19 ;  /* 0x0000001fff177819 */ /* 0x000fe20000011413 */
[----:B0-----:R-:W-:Y:S01]  /*0770*/  @!P3 IMAD R8, R21, R32, RZ ;  /* 0x000000201508b224 */ /* 0x001fe200078e02ff */
[----:B--2---:R-:W-:Y:S02]  /*0780*/  @!P2 IADD3 R6, P1, PT, R25, R30, RZ ;  /* 0x0000001e1906a210 */ /* 0x004fe40007f3e0ff */
[----:B------:R-:W-:Y:S01]  /*0790*/  ISETP.GE.AND.EX P4, PT, R23, UR9, PT, P4 ;  /* 0x0000000917007c0c */ /* 0x000fe2000bf86340 */
[----:B------:R-:W-:Y:S01]  /*07a0*/  @!P3 IMAD R27, R15, R33, R8 ;  /* 0x000000210f1bb224 */ /* 0x000fe200078e0208 */
[----:B------:R-:W-:Y:S02]  /*07b0*/  IADD3 R21, PT, PT, R5, 0xa0, RZ ;  /* 0x000000a005157810 */ /* 0x000fe40007ffe0ff */
[----:B------:R-:W-:-:S02]  /*07c0*/  @!P3 MOV R8, R118 ;  /* 0x000000760008b202 */ /* 0x000fc40000000f00 */
[----:B------:R-:W-:Y:S02]  /*07d0*/  @!P3 MOV R9, R121 ;  /* 0x000000790009b202 */ /* 0x000fe40000000f00 */
[----:B------:R-:W-:Y:S02]  /*07e0*/  @!P2 IADD3.X R7, PT, PT, R4, R31, RZ, P1, !PT ;  /* 0x0000001f0407a210 */ /* 0x000fe40000ffe4ff */
[----:B------:R-:W-:Y:S02]  /*07f0*/  ISETP.GE.U32.AND P1, PT, R21, UR8, PT ;  /* 0x0000000815007c0c */ /* 0x000fe4000bf26070 */
[----:B------:R-:W-:Y:S01]  /*0800*/  SHF.R.S32.HI R25, RZ, 0x1f, R21 ;  /* 0x0000001fff197819 */ /* 0x000fe20000011415 */
[----:B------:R-:W-:Y:S01]  /*0810*/  @!P3 IMAD.WIDE.U32 R8, R15, R32, R8 ;  /* 0x000000200f08b225 */ /* 0x000fe200078e0008 */
[----:B------:R-:W0:Y:S01]  /*0820*/  @!P0 LDC.64 R30, c[0x0][0x3a0] ;  /* 0x0000e800ff1e8b82 */ /* 0x000e220000000a00 */
[----:B------:R0:W2:Y:S01]  /*0830*/  @!P2 LDG.E R76, desc[UR6][R6.64] ;  /* 0x00000006064ca981 */ /* 0x0000a2000c1e1900 */
[----:B------:R-:W-:-:S02]  /*0840*/  ISETP.GE.AND.EX P1, PT, R25, UR9, PT, P1 ;  /* 0x0000000919007c0c */ /* 0x000fc4000bf26310 */
[----:B------:R-:W-:-:S04]  /*0850*/  @!P3 IADD3 R9, PT, PT, R9, R27, RZ ;  /* 0x0000001b0909b210 */ /* 0x000fc80007ffe0ff */
[----:B------:R-:W0:Y:S01]  /*0860*/  @!P0 LDC.64 R32, c[0x0][0x398] ;  /* 0x0000e600ff208b82 */ /* 0x000e220000000a00 */
[C---:B------:R-:W-:Y:S01]  /*0870*/  @!P3 SHF.L.U32 R11, R8.reuse, 0x1, RZ ;  /* 0x00000001080bb819 */ /* 0x040fe200000006ff */
[----:B---3--:R-:W-:Y:S01]  /*0880*/  @!P0 IMAD R10, R13, R36, RZ ;  /* 0x000000240d0a8224 */ /* 0x008fe200078e02ff */
[----:B------:R-:W-:-:S05]  /*0890*/  @!P3 SHF.L.U64.HI R4, R8, 0x1, R9 ;  /* 0x000000010804b819 */ /* 0x000fca0000010209 */
[----:B------:R-:W3:Y:S01]  /*08a0*/  @!P4 LDC.64 R38, c[0x0][0x3f8] ;  /* 0x0000fe00ff26cb82 */ /* 0x000ee20000000a00 */
[----:B------:R-:W-:Y:S02]  /*08b0*/  @!P0 MOV R12, R118 ;  /* 0x00000076000c8202 */ /* 0x000fe40000000f00 */
[----:B------:R-:W-:Y:S02]  /*08c0*/  @!P0 MOV R13, R121 ;  /* 0x00000079000d8202 */ /* 0x000fe40000000f00 */
[----:B-1----:R-:W-:Y:S01]  /*08d0*/  @!P3 IADD3 R8, P2, PT, R11, R28, RZ ;  /* 0x0000001c0b08b210 */ /* 0x002fe20007f5e0ff */
[C---:B------:R-:W-:Y:S02]  /*08e0*/  @!P0 IMAD R15, R17.reuse, R37, R10 ;  /* 0x00000025110f8224 */ /* 0x040fe400078e020a */
[----:B------:R-:W-:Y:S01]  /*08f0*/  @!P0 IMAD.WIDE.U32 R12, R17, R36, R12 ;  /* 0x00000024110c8225 */ /* 0x000fe200078e000c */
[----:B------:R-:W-:Y:S01]  /*0900*/  @!P3 IADD3.X R9, PT, PT, R4, R29, RZ, P2, !PT ;  /* 0x0000001d0409b210 */ /* 0x000fe200017fe4ff */
[----:B------:R-:W1:Y:S01]  /*0910*/  @!P1 LDC.64 R36, c[0x0][0x3f8] ;  /* 0x0000fe00ff249b82 */ /* 0x000e620000000a00 */
[----:B------:R-:W-:-:S02]  /*0920*/  @!P3 IADD3 R10, P2, PT, R11, R34, RZ ;  /* 0x000000220b0ab210 */ /* 0x000fc40007f5e0ff */
[----:B------:R-:W-:Y:S01]  /*0930*/  @!P0 IADD3 R15, PT, PT, R13, R15, RZ ;  /* 0x0000000f0d0f8210 */ /* 0x000fe20007ffe0ff */
[----:B------:R3:W2:Y:S01]  /*0940*/  @!P3 LDG.E R75, desc[UR6][R8.64] ;  /* 0x00000006084bb981 */ /* 0x0006a2000c1e1900 */
[----:B------:R-:W-:Y:S02]  /*0950*/  @!P3 IADD3.X R11, PT, PT, R4, R35, RZ, P2, !PT ;  /* 0x00000023040bb210 */ /* 0x000fe400017fe4ff */
[C---:B------:R-:W-:Y:S01]  /*0960*/  @!P0 SHF.L.U32 R13, R12.reuse, 0x1, RZ ;  /* 0x000000010c0d8819 */ /* 0x040fe200000006ff */
[----:B------:R-:W1:Y:S01]  /*0970*/  @!P4 LDC.64 R26, c[0x0][0x3a0] ;  /* 0x0000e800ff1acb82 */ /* 0x000e620000000a00 */
[----:B------:R-:W-:Y:S01]  /*0980*/  @!P0 SHF.L.U64.HI R4, R12, 0x1, R15 ;  /* 0x000000010c048819 */ /* 0x000fe2000001020f */
[----:B------:R1:W2:Y:S01]  /*0990*/  @!P3 LDG.E R74, desc[UR6][R10.64] ;  /* 0x000000060a4ab981 */ /* 0x0002a2000c1e1900 */
[----:B0-----:R-:W-:Y:S02]  /*09a0*/  @!P0 IADD3 R12, P3, PT, R13, R32, RZ ;  /* 0x000000200d0c8210 */ /* 0x001fe40007f7e0ff */
[----:B------:R-:W-:Y:S01]  /*09b0*/  IADD3 R15, PT, PT, R5, 0xc0, RZ ;  /* 0x000000c0050f7810 */ /* 0x000fe20007ffe0ff */
[----:B---3--:R-:W-:Y:S01]  /*09c0*/  @!P4 IMAD R14, R23, R38, RZ ;  /* 0x00000026170ec224 */ /* 0x008fe200078e02ff */
[----:B------:R-:W-:Y:S01]  /*09d0*/  @!P0 IADD3 R6, P2, PT, R13, R30, RZ ;  /* 0x0000001e0d068210 */ /* 0x000fe20007f5e0ff */
[----:B------:R-:W0:Y:S01]  /*09e0*/  @!P4 LDC.64 R28, c[0x0][0x398] ;  /* 0x0000e600ff1ccb82 */ /* 0x000e220000000a00 */
[----:B------:R-:W-:-:S02]  /*09f0*/  @!P4 MOV R8, R118 ;  /* 0x000000760008c202 */ /* 0x000fc40000000f00 */
[----:B------:R-:W-:Y:S02]  /*0a00*/  @!P4 MOV R9, R121 ;  /* 0x000000790009c202 */ /* 0x000fe40000000f00 */
[C---:B------:R-:W-:Y:S02]  /*0a10*/  @!P0 IADD3.X R13, PT, PT, R4.reuse, R33, RZ, P3, !PT ;  /* 0x00000021040d8210 */ /* 0x040fe40001ffe4ff */
[----:B------:R-:W-:Y:S02]  /*0a20*/  ISETP.GE.U32.AND P3, PT, R15, UR8, PT ;  /* 0x000000080f007c0c */ /* 0x000fe4000bf66070 */
[----:B------:R-:W-:Y:S01]  /*0a30*/  SHF.R.S32.HI R23, RZ, 0x1f, R15 ;  /* 0x0000001fff177819 */ /* 0x000fe2000001140f */
[C---:B------:R-:W-:Y:S01]  /*0a40*/  @!P4 IMAD R17, R19.reuse, R39, R14 ;  /* 0x000000271311c224 */ /* 0x040fe200078e020e */
[----:B------:R-:W-:Y:S01]  /*0a50*/  @!P0 IADD3.X R7, PT, PT, R4, R31, RZ, P2, !PT ;  /* 0x0000001f04078210 */ /* 0x000fe200017fe4ff */
[----:B------:R-:W-:Y:S01]  /*0a60*/  @!P4 IMAD.WIDE.U32 R8, R19, R38, R8 ;  /* 0x000000261308c225 */ /* 0x000fe200078e0008 */
[----:B------:R-:W-:Y:S01]  /*0a70*/  ISETP.GE.AND.EX P3, PT, R23, UR9, PT, P3 ;  /* 0x0000000917007c0c */ /* 0x000fe2000bf66330 */
[----:B------:R-:W3:Y:S01]  /*0a80*/  @!P1 LDC.64 R30, c[0x0][0x3a0] ;  /* 0x0000e800ff1e9b82 */ /* 0x000ee20000000a00 */
[----:B------:R-:W2:Y:S01]  /*0a90*/  @!P0 LDG.E R72, desc[UR6][R12.64] ;  /* 0x000000060c488981 */ /* 0x000ea2000c1e1900 */
[----:B-1----:R-:W-:Y:S01]  /*0aa0*/  @!P1 IMAD R10, R25, R36, RZ ;  /* 0x00000024190a9224 */ /* 0x002fe200078e02ff */
[----:B------:R-:W-:-:S02]  /*0ab0*/  @!P4 IADD3 R11, PT, PT, R9, R17, RZ ;  /* 0x00000011090bc210 */ /* 0x000fc40007ffe0ff */
[----:B------:R-:W-:Y:S01]  /*0ac0*/  IADD3 R17, PT, PT, R5, 0xe0, RZ ;  /* 0x000000e005117810 */ /* 0x000fe20007ffe0ff */
[----:B------:R-:W-:Y:S01]  /*0ad0*/  @!P1 IMAD R19, R21, R37, R10 ;  /* 0x0000002515139224 */ /* 0x000fe200078e020a */
[C---:B------:R-:W-:Y:S01]  /*0ae0*/  @!P4 SHF.L.U64.HI R4, R8.reuse, 0x1, R11 ;  /* 0x000000010804c819 */ /* 0x040fe2000001020b */
[----:B------:R-:W1:Y:S01]  /*0af0*/  @!P1 LDC.64 R32, c[0x0][0x398] ;  /* 0x0000e600ff209b82 */ /* 0x000e620000000a00 */
[----:B------:R-:W-:Y:S01]  /*0b00*/  @!P1 MOV R10, R118 ;  /* 0x00000076000a9202 */ /* 0x000fe20000000f00 */
[----:B------:R0:W2:Y:S01]  /*0b10*/  @!P0 LDG.E R73, desc[UR6][R6.64] ;  /* 0x0000000606498981 */ /* 0x0000a2000c1e1900 */
[----:B------:R-:W-:Y:S02]  /*0b20*/  @!P1 MOV R11, R121 ;  /* 0x00000079000b9202 */ /* 0x000fe40000000f00 */
[----:B------:R-:W-:Y:S02]  /*0b30*/  ISETP.GE.U32.AND P2, PT, R17, UR8, PT ;  /* 0x0000000811007c0c */ /* 0x000fe4000bf46070 */
[----:B------:R-:W-:Y:S01]  /*0b40*/  SHF.R.S32.HI R25, RZ, 0x1f, R17 ;  /* 0x0000001fff197819 */ /* 0x000fe20000011411 */
[----:B------:R-:W1:Y:S01]  /*0b50*/  @!P3 LDC.64 R34, c[0x0][0x3f8] ;  /* 0x0000fe00ff22bb82 */ /* 0x000e620000000a00 */
[----:B------:R-:W-:Y:S01]  /*0b60*/  @!P1 IMAD.WIDE.U32 R10, R21, R36, R10 ;  /* 0x00000024150a9225 */ /* 0x000fe200078e000a */
[----:B------:R-:W-:-:S02]  /*0b70*/  @!P4 SHF.L.U32 R9, R8, 0x1, RZ ;  /* 0x000000010809c819 */ /* 0x000fc400000006ff */
[----:B------:R-:W-:Y:S02]  /*0b80*/  ISETP.GE.AND.EX P2, PT, R25, UR9, PT, P2 ;  /* 0x0000000919007c0c */ /* 0x000fe4000bf46320 */
[----:B0-----:R-:W-:Y:S02]  /*0b90*/  @!P4 IADD3 R6, P5, PT, R9, R26, RZ ;  /* 0x0000001a0906c210 */ /* 0x001fe40007fbe0ff */
[----:B------:R-:W-:Y:S02]  /*0ba0*/  @!P1 IADD3 R11, PT, PT, R11, R19, RZ ;  /* 0x000000130b0b9210 */ /* 0x000fe40007ffe0ff */
[----:B------:R-:W-:Y:S02]  /*0bb0*/  IADD3 R19, PT, PT, R5, 0x100, RZ ;  /* 0x0000010005137810 */ /* 0x000fe40007ffe0ff */
[----:B------:R-:W-:Y:S02]  /*0bc0*/  @!P4 IADD3.X R7, PT, PT, R4, R27, RZ, P5, !PT ;  /* 0x0000001b0407c210 */ /* 0x000fe40002ffe4ff */
[----:B------:R-:W-:-:S02]  /*0bd0*/  @!P4 IADD3 R8, P0, PT, R9, R28, RZ ;  /* 0x0000001c0908c210 */ /* 0x000fc40007f1e0ff */
[----:B------:R-:W-:Y:S01]  /*0be0*/  ISETP.GE.U32.AND P5, PT, R19, UR8, PT ;  /* 0x0000000813007c0c */ /* 0x000fe2000bfa6070 */
[----:B------:R-:W0:Y:S01]  /*0bf0*/  @!P2 LDC.64 R36, c[0x0][0x3f8] ;  /* 0x0000fe00ff24ab82 */ /* 0x000e220000000a00 */
[----:B------:R-:W-:Y:S01]  /*0c00*/  SHF.R.S32.HI R27, RZ, 0x1f, R19 ;  /* 0x0000001fff1b7819 */ /* 0x000fe20000011413 */
[----:B------:R-:W2:Y:S01]  /*0c10*/  @!P4 LDG.E R71, desc[UR6][R6.64] ;  /* 0x000000060647c981 */ /* 0x000ea2000c1e1900 */
[----:B------:R-:W-:Y:S02]  /*0c20*/  @!P1 SHF.L.U32 R21, R10, 0x1, RZ ;  /* 0x000000010a159819 */ /* 0x000fe400000006ff */
[----:B------:R-:W-:Y:S02]  /*0c30*/  @!P4 IADD3.X R9, PT, PT, R4, R29, RZ, P0, !PT ;  /* 0x0000001d0409c210 */ /* 0x000fe400007fe4ff */
[----:B------:R-:W-:Y:S01]  /*0c40*/  ISETP.GE.AND.EX P5, PT, R27, UR9, PT, P5 ;  /* 0x000000091b007c0c */ /* 0x000fe2000bfa6350 */
[----:B------:R-:W0:Y:S01]  /*0c50*/  @!P3 LDC.64 R28, c[0x0][0x3a0] ;  /* 0x0000e800ff1cbb82 */ /* 0x000e220000000a00 */
[----:B------:R-:W-:Y:S01]  /*0c60*/  @!P1 SHF.L.U64.HI R4, R10, 0x1, R11 ;  /* 0x000000010a049819 */ /* 0x000fe2000001020b */
[----:B------:R1:W2:Y:S01]  /*0c70*/  @!P4 LDG.E R70, desc[UR6][R8.64] ;  /* 0x000000060846c981 */ /* 0x0002a2000c1e1900 */
[----:B---3--:R-:W-:Y:S01]  /*0c80*/  @!P1 IADD3 R10, P0, PT, R21, R30, RZ ;  /* 0x0000001e150a9210 */ /* 0x008fe20007f1e0ff */
[----:B-1----:R-:W-:-:S03]  /*0c90*/  @!P3 IMAD R12, R23, R34, RZ ;  /* 0x00000022170cb224 */ /* 0x002fc600078e02ff */
[----:B------:R-:W-:Y:S02]  /*0ca0*/  @!P1 IADD3.X R11, PT, PT, R4, R31, RZ, P0, !PT ;  /* 0x0000001f040b9210 */ /* 0x000fe400007fe4ff */
[----:B------:R-:W1:Y:S01]  /*0cb0*/  @!P3 LDC.64 R30, c[0x0][0x398] ;  /* 0x0000e600ff1ebb82 */ /* 0x000e620000000a00 */
[----:B------:R-:W-:Y:S02]  /*0cc0*/  @!P3 MOV R8, R118 ;  /* 0x000000760008b202 */ /* 0x000fe40000000f00 */
[----:B------:R-:W-:Y:S01]  /*0cd0*/  @!P3 MOV R9, R121 ;  /* 0x000000790009b202 */ /* 0x000fe20000000f00 */
[----:B------:R-:W-:Y:S01]  /*0ce0*/  @!P3 IMAD R13, R15, R35, R12 ;  /* 0x000000230f0db224 */ /* 0x000fe200078e020c */
[----:B------:R-:W-:Y:S01]  /*0cf0*/  @!P1 IADD3 R6, P0, PT, R21, R32, RZ ;  /* 0x0000002015069210 */ /* 0x000fe20007f1e0ff */
[----:B------:R0:W3:Y:S01]  /*0d00*/  @!P1 LDG.E R69, desc[UR6][R10.64] ;  /* 0x000000060a459981 */ /* 0x0000e2000c1e1900 */
[----:B------:R-:W-:Y:S01]  /*0d10*/  IADD3 R21, PT, PT, R5, 0x120, RZ ;  /* 0x0000012005157810 */ /* 0x000fe20007ffe0ff */
[----:B------:R-:W-:-:S02]  /*0d20*/  @!P3 IMAD.WIDE.U32 R8, R15, R34, R8 ;  /* 0x000000220f08b225 */ /* 0x000fc400078e0008 */
[----:B------:R-:W1:Y:S01]  /*0d30*/  @!P5 LDC.64 R34, c[0x0][0x3f8] ;  /* 0x0000fe00ff22db82 */ /* 0x000e620000000a00 */
[----:B------:R-:W-:Y:S02]  /*0d40*/  @!P1 IADD3.X R7, PT, PT, R4, R33, RZ, P0, !PT ;  /* 0x0000002104079210 */ /* 0x000fe400007fe4ff */
[----:B------:R-:W-:Y:S02]  /*0d50*/  ISETP.GE.U32.AND P0, PT, R21, UR8, PT ;  /* 0x0000000815007c0c */ /* 0x000fe4000bf06070 */
[----:B------:R-:W-:Y:S01]  /*0d60*/  SHF.R.S32.HI R23, RZ, 0x1f, R21 ;  /* 0x0000001fff177819 */ /* 0x000fe20000011415 */
[----:B0-----:R-:W-:Y:S01]  /*0d70*/  @!P2 IMAD R10, R25, R36, RZ ;  /* 0x00000024190aa224 */ /* 0x001fe200078e02ff */
[----:B------:R-:W-:Y:S01]  /*0d80*/  @!P3 IADD3 R9, PT, PT, R9, R13, RZ ;  /* 0x0000000d0909b210 */ /* 0x000fe20007ffe0ff */
[----:B------:R-:W0:Y:S01]  /*0d90*/  @!P2 LDC.64 R32, c[0x0][0x3a0] ;  /* 0x0000e800ff20ab82 */ /* 0x000e220000000a00 */
[----:B------:R-:W-:Y:S01]  /*0da0*/  ISETP.GE.AND.EX P0, PT, R23, UR9, PT, P0 ;  /* 0x0000000917007c0c */ /* 0x000fe2000bf06300 */
[----:B------:R1:W3:Y:S01]  /*0db0*/  @!P1 LDG.E R68, desc[UR6][R6.64] ;  /* 0x0000000606449981 */ /* 0x0002e2000c1e1900 */
[----:B------:R-:W-:-:S02]  /*0dc0*/  @!P3 SHF.L.U32 R11, R8, 0x1, RZ ;  /* 0x00000001080bb819 */ /* 0x000fc400000006ff */
[----:B------:R-:W-:Y:S02]  /*0dd0*/  @!P2 MOV R12, R118 ;  /* 0x00000076000ca202 */ /* 0x000fe40000000f00 */
[----:B------:R-:W-:Y:S01]  /*0de0*/  @!P2 MOV R13, R121 ;  /* 0x00000079000da202 */ /* 0x000fe20000000f00 */
[----:B------:R-:W0:Y:S01]  /*0df0*/  @!P2 LDC.64 R24, c[0x0][0x398] ;  /* 0x0000e600ff18ab82 */ /* 0x000e220000000a00 */
[----:B------:R-:W-:Y:S01]  /*0e00*/  @!P3 SHF.L.U64.HI R4, R8, 0x1, R9 ;  /* 0x000000010804b819 */ /* 0x000fe20000010209 */
[----:B------:R-:W-:Y:S01]  /*0e10*/  @!P2 IMAD R15, R17, R37, R10 ;  /* 0x00000025110fa224 */ /* 0x000fe200078e020a */
[----:B------:R-:W-:Y:S01]  /*0e20*/  @!P3 IADD3 R8, P1, PT, R11, R28, RZ ;  /* 0x0000001c0b08b210 */ /* 0x000fe20007f3e0ff */
[----:B------:R-:W-:-:S03]  /*0e30*/  @!P2 IMAD.WIDE.U32 R12, R17, R36, R12 ;  /* 0x00000024110ca225 */ /* 0x000fc600078e000c */
[C---:B------:R-:W-:Y:S01]  /*0e40*/  @!P3 IADD3.X R9, PT, PT, R4.reuse, R29, RZ, P1, !PT ;  /* 0x0000001d0409b210 */ /* 0x040fe20000ffe4ff */
[----:B------:R-:W0:Y:S01]  /*0e50*/  @!P0 LDC.64 R36, c[0x0][0x3f8] ;  /* 0x0000fe00ff248b82 */ /* 0x000e220000000a00 */
[----:B-1----:R-:W-:Y:S02]  /*0e60*/  @!P3 IADD3 R10, P1, PT, R11, R30, RZ ;  /* 0x0000001e0b0ab210 */ /* 0x002fe40007f3e0ff */
[----:B------:R-:W-:Y:S01]  /*0e70*/  @!P2 IADD3 R7, PT, PT, R13, R15, RZ ;  /* 0x0000000f0d07a210 */ /* 0x000fe20007ffe0ff */
[----:B------:R1:W3:Y:S01]  /*0e80*/  @!P3 LDG.E R67, desc[UR6][R8.64] ;  /* 0x000000060843b981 */ /* 0x0002e2000c1e1900 */
[----:B------:R-:W-:Y:S02]  /*0e90*/  @!P3 IADD3.X R11, PT, PT, R4, R31, RZ, P1, !PT ;  /* 0x0000001f040bb210 */ /* 0x000fe40000ffe4ff */
[C---:B------:R-:W-:Y:S01]  /*0ea0*/  @!P2 SHF.L.U32 R15, R12.reuse, 0x1, RZ ;  /* 0x000000010c0fa819 */ /* 0x040fe200000006ff */
[----:B------:R-:W4:Y:S01]  /*0eb0*/  @!P5 LDC.64 R28, c[0x0][0x3a0] ;  /* 0x0000e800ff1cdb82 */ /* 0x000f220000000a00 */
[----:B------:R-:W-:Y:S01]  /*0ec0*/  @!P2 SHF.L.U64.HI R4, R12, 0x1, R7 ;  /* 0x000000010c04a819 */ /* 0x000fe20000010207 */
[----:B------:R-:W-:Y:S01]  /*0ed0*/  @!P5 IMAD R12, R27, R34, RZ ;  /* 0x000000221b0cd224 */ /* 0x000fe200078e02ff */
[----:B------:R-:W-:Y:S01]  /*0ee0*/  @!P5 MOV R13, R121 ;  /* 0x00000079000dd202 */ /* 0x000fe20000000f00 */
[----:B------:R1:W3:Y:S02]  /*0ef0*/  @!P3 LDG.E R66, desc[UR6][R10.64] ;  /* 0x000000060a42b981 */ /* 0x0002e4000c1e1900 */
[----:B------:R-:W-:Y:S01]  /*0f00*/  @!P5 IMAD R17, R19, R35, R12 ;  /* 0x000000231311d224 */ /* 0x000fe200078e020c */
[----:B------:R-:W-:Y:S01]  /*0f10*/  @!P5 MOV R12, R118 ;  /* 0x00000076000cd202 */ /* 0x000fe20000000f00 */
[----:B------:R-:W4:Y:S01]  /*0f20*/  @!P5 LDC.64 R30, c[0x0][0x398] ;  /* 0x0000e600ff1edb82 */ /* 0x000f220000000a00 */
[----:B0-----:R-:W-:-:S03]  /*0f30*/  @!P2 IADD3 R6, P1, PT, R15, R32, RZ ;  /* 0x000000200f06a210 */ /* 0x001fc60007f3e0ff */
[----:B------:R-:W-:Y:S01]  /*0f40*/  @!P5 IMAD.WIDE.U32 R12, R19, R34, R12 ;  /* 0x00000022130cd225 */ /* 0x000fe200078e000c */
[C---:B------:R-:W-:Y:S02]  /*0f50*/  @!P2 IADD3.X R7, PT, PT, R4.reuse, R33, RZ, P1, !PT ;  /* 0x000000210407a210 */ /* 0x040fe40000ffe4ff */
[----:B-1----:R-:W-:Y:S01]  /*0f60*/  @!P2 IADD3 R8, P1, PT, R15, R24, RZ ;  /* 0x000000180f08a210 */ /* 0x002fe20007f3e0ff */
[----:B------:R-:W-:Y:S01]  /*0f70*/  @!P0 IMAD R14, R23, R36, RZ ;  /* 0x00000024170e8224 */ /* 0x000fe200078e02ff */
[----:B------:R-:W-:Y:S01]  /*0f80*/  @!P5 IADD3 R13, PT, PT, R13, R17, RZ ;  /* 0x000000110d0dd210 */ /* 0x000fe20007ffe0ff */
[----:B------:R4:W3:Y:S01]  /*0f90*/  @!P2 LDG.E R65, desc[UR6][R6.64] ;  /* 0x000000060641a981 */ /* 0x0008e2000c1e1900 */
[----:B------:R-:W-:Y:S01]  /*0fa0*/  @!P2 IADD3.X R9, PT, PT, R4, R25, RZ, P1, !PT ;  /* 0x000000190409a210 */ /* 0x000fe20000ffe4ff */
[----:B------:R-:W0:Y:S01]  /*0fb0*/  @!P0 LDC.64 R32, c[0x0][0x398] ;  /* 0x0000e600ff208b82 */ /* 0x000e220000000a00 */
[C---:B------:R-:W-:Y:S02]  /*0fc0*/  @!P5 SHF.L.U32 R11, R12.reuse, 0x1, RZ ;  /* 0x000000010c0bd819 */ /* 0x040fe400000006ff */
[----:B------:R-:W-:-:S02]  /*0fd0*/  @!P5 SHF.L.U64.HI R4, R12, 0x1, R13 ;  /* 0x000000010c04d819 */ /* 0x000fc4000001020d */
[----:B------:R-:W-:Y:S01]  /*0fe0*/  IADD3 R27, PT, PT, R5, 0x140, RZ ;  /* 0x00000140051b7810 */ /* 0x000fe20007ffe0ff */
[----:B------:R-:W-:Y:S01]  /*0ff0*/  @!P0 IMAD R15, R21, R37, R14 ;  /* 0x00000025150f8224 */ /* 0x000fe200078e020e */
[----:B------:R-:W-:Y:S01]  /*1000*/  @!P0 MOV R12, R118 ;  /* 0x00000076000c8202 */ /* 0x000fe20000000f00 */
[----:B------:R1:W3:Y:S01]  /*1010*/  @!P2 LDG.E R64, desc[UR6][R8.64] ;  /* 0x000000060840a981 */ /* 0x0002e2000c1e1900 */
[----:B------:R-:W-:Y:S01]  /*1020*/  @!P0 MOV R13, R121 ;  /* 0x00000079000d8202 */ /* 0x000fe20000000f00 */
[----:B------:R-:W1:Y:S01]  /*1030*/  @!P0 LDC.64 R24, c[0x0][0x3a0] ;  /* 0x0000e800ff188b82 */ /* 0x000e620000000a00 */
[----:B------:R-:W-:Y:S01]  /*1040*/  ISETP.GE.U32.AND P1, PT, R27, UR8, PT ;  /* 0x000000081b007c0c */ /* 0x000fe2000bf26070 */
[----:B------:R-:W-:Y:S01]  /*1050*/  @!P0 IMAD.WIDE.U32 R12, R21, R36, R12 ;  /* 0x00000024150c8225 */ /* 0x000fe200078e000c */
[----:B------:R-:W-:Y:S02]  /*1060*/  SHF.R.S32.HI R21, RZ, 0x1f, R27 ;  /* 0x0000001fff157819 */ /* 0x000fe4000001141b */
[----:B----4-:R-:W-:-:S02]  /*1070*/  @!P5 IADD3 R6, P3, PT, R11, R28, RZ ;  /* 0x0000001c0b06d210 */ /* 0x010fc40007f7e0ff */
[----:B------:R-:W-:Y:S02]  /*1080*/  ISETP.GE.AND.EX P1, PT, R21, UR9, PT, P1 ;  /* 0x0000000915007c0c */ /* 0x000fe4000bf26310 */
[C---:B------:R-:W-:Y:S02]  /*1090*/  @!P5 IADD3.X R7, PT, PT, R4.reuse, R29, RZ, P3, !PT ;  /* 0x0000001d0407d210 */ /* 0x040fe40001ffe4ff */
[----:B------:R-:W-:Y:S02]  /*10a0*/  @!P5 IADD3 R10, P2, PT, R11, R30, RZ ;  /* 0x0000001e0b0ad210 */ /* 0x000fe40007f5e0ff */
[----:B------:R-:W-:Y:S02]  /*10b0*/  IADD3 R29, PT, PT, R5, 0x160, RZ ;  /* 0x00000160051d7810 */ /* 0x000fe40007ffe0ff */
[----:B------:R-:W-:Y:S02]  /*10c0*/  @!P5 IADD3.X R11, PT, PT, R4, R31, RZ, P2, !PT ;  /* 0x0000001f040bd210 */ /* 0x000fe400017fe4ff */
[----:B------:R-:W-:-:S02]  /*10d0*/  ISETP.GE.U32.AND P4, PT, R29, UR8, PT ;  /* 0x000000081d007c0c */ /* 0x000fc4000bf86070 */
[----:B------:R-:W-:Y:S01]  /*10e0*/  SHF.R.S32.HI R31, RZ, 0x1f, R29 ;  /* 0x0000001fff1f7819 */ /* 0x000fe2000001141d */
[----:B------:R-:W4:Y:S03]  /*10f0*/  @!P1 LDC.64 R44, c[0x0][0x3f8] ;  /* 0x0000fe00ff2c9b82 */ /* 0x000f260000000a00 */
[----:B------:R-:W-:Y:S02]  /*1100*/  ISETP.GE.AND.EX P4, PT, R31, UR9, PT, P4 ;  /* 0x000000091f007c0c */ /* 0x000fe4000bf86340 */
[----:B------:R-:W-:Y:S02]  /*1110*/  @!P0 IADD3 R13, PT, PT, R13, R15, RZ ;  /* 0x0000000f0d0d8210 */ /* 0x000fe40007ffe0ff */
[----:B------:R-:W-:Y:S01]  /*1120*/  @!P0 SHF.L.U32 R17, R12, 0x1, RZ ;  /* 0x000000010c118819 */ /* 0x000fe200000006ff */
[----:B------:R-:W4:Y:S01]  /*1130*/  @!P1 LDC.64 R46, c[0x0][0x3a0] ;  /* 0x0000e800ff2e9b82 */ /* 0x000f220000000a00 */
[----:B------:R-:W-:-:S07]  /*1140*/  MOV R19, RZ ;  /* 0x000000ff00137202 */ /* 0x000fce0000000f00 */
[----:B------:R-:W4:Y:S01]  /*1150*/  @!P4 LDC.64 R48, c[0x0][0x3f8] ;  /* 0x0000fe00ff30cb82 */ /* 0x000f220000000a00 */
[----:B------:R-:W-:Y:S01]  /*1160*/  @!P0 SHF.L.U64.HI R14, R12, 0x1, R13 ;  /* 0x000000010c0e8819 */ /* 0x000fe2000001020d */
[----:B------:R4:W3:Y:S01]  /*1170*/  @!P5 LDG.E R19, desc[UR6][R6.64] ;  /* 0x000000060613d981 */ /* 0x0008e2000c1e1900 */
[C---:B0-----:R-:W-:Y:S02]  /*1180*/  @!P0 IADD3 R16, P3, PT, R17.reuse, R32, RZ ;  /* 0x0000002011108210 */ /* 0x041fe40007f7e0ff */
[----:B-1----:R-:W-:Y:S02]  /*1190*/  @!P0 IADD3 R12, P2, PT, R17, R24, RZ ;  /* 0x00000018110c8210 */ /* 0x002fe40007f5e0ff */
[C---:B------:R-:W-:Y:S01]  /*11a0*/  IADD3 R37, PT, PT, R5.reuse, 0x180, RZ ;  /* 0x0000018005257810 */ /* 0x040fe20007ffe0ff */
[----:B------:R-:W0:Y:S01]  /*11b0*/  @!P1 LDC.64 R8, c[0x0][0x398] ;  /* 0x0000e600ff089b82 */ /* 0x000e220000000a00 */
[----:B------:R-:W-:Y:S02]  /*11c0*/  @!P0 IADD3.X R17, PT, PT, R14, R33, RZ, P3, !PT ;  /* 0x000000210e118210 */ /* 0x000fe40001ffe4ff */
[----:B------:R-:W-:-:S02]  /*11d0*/  IADD3 R39, PT, PT, R5, 0x1a0, RZ ;  /* 0x000001a005277810 */ /* 0x000fc40007ffe0ff */
[----:B------:R-:W-:Y:S02]  /*11e0*/  @!P0 IADD3.X R13, PT, PT, R14, R25, RZ, P2, !PT ;  /* 0x000000190e0d8210 */ /* 0x000fe400017fe4ff */
[----:B------:R-:W-:Y:S02]  /*11f0*/  ISETP.GE.U32.AND P3, PT, R37, UR8, PT ;  /* 0x0000000825007c0c */ /* 0x000fe4000bf66070 */
[----:B------:R-:W-:Y:S01]  /*1200*/  SHF.R.S32.HI R41, RZ, 0x1f, R37 ;  /* 0x0000001fff297819 */ /* 0x000fe20000011425 */
[----:B----4-:R-:W-:Y:S01]  /*1210*/  @!P1 IMAD R6, R21, R44, RZ ;  /* 0x0000002c15069224 */ /* 0x010fe200078e02ff */
[----:B------:R-:W-:Y:S01]  /*1220*/  @!P1 MOV R24, R118 ;  /* 0x0000007600189202 */ /* 0x000fe20000000f00 */
[----:B------:R-:W1:Y:S01]  /*1230*/  @!P4 LDC.64 R20, c[0x0][0x3a0] ;  /* 0x0000e800ff14cb82 */ /* 0x000e620000000a00 */
[----:B------:R-:W-:Y:S02]  /*1240*/  @!P1 MOV R25, R121 ;  /* 0x0000007900199202 */ /* 0x000fe40000000f00 */
[----:B------:R-:W-:-:S02]  /*1250*/  ISETP.GE.U32.AND P2, PT, R39, UR8, PT ;  /* 0x0000000827007c0c */ /* 0x000fc4000bf46070 */
[----:B------:R-:W-:Y:S02]  /*1260*/  SHF.R.S32.HI R43, RZ, 0x1f, R39 ;  /* 0x0000001fff2b7819 */ /* 0x000fe40000011427 */
[----:B------:R-:W-:Y:S01]  /*1270*/  ISETP.GE.AND.EX P3, PT, R41, UR9, PT, P3 ;  /* 0x0000000929007c0c */ /* 0x000fe2000bf66330 */
[----:B------:R-:W-:Y:S01]  /*1280*/  @!P1 IMAD R7, R27, R45, R6 ;  /* 0x0000002d1b079224 */ /* 0x000fe200078e0206 */
[----:B------:R-:W-:Y:S01]  /*1290*/  ISETP.GE.AND.EX P2, PT, R43, UR9, PT, P2 ;  /* 0x000000092b007c0c */ /* 0x000fe2000bf46320 */
[----:B------:R-:W-:Y:S01]  /*12a0*/  @!P1 IMAD.WIDE.U32 R24, R27, R44, R24 ;  /* 0x0000002c1b189225 */ /* 0x000fe200078e0018 */
[----:B------:R-:W-:Y:S02]  /*12b0*/  MOV R4, RZ ;  /* 0x000000ff00047202 */ /* 0x000fe40000000f00 */
[----:B------:R-:W-:Y:S02]  /*12c0*/  IADD3 R14, PT, PT, R5, 0x1c0, RZ ;  /* 0x000001c0050e7810 */ /* 0x000fe40007ffe0ff */
[----:B------:R-:W-:Y:S01]  /*12d0*/  @!P1 IADD3 R7, PT, PT, R25, R7, RZ ;  /* 0x0000000719079210 */ /* 0x000fe20007ffe0ff */
[----:B------:R-:W-:Y:S01]  /*12e0*/  @!P4 IMAD R26, R31, R48, RZ ;  /* 0x000000301f1ac224 */ /* 0x000fe200078e02ff */
[----:B------:R-:W-:Y:S01]  /*12f0*/  IADD3 R15, PT, PT, R5, 0x1e0, RZ ;  /* 0x000001e0050f7810 */ /* 0x000fe20007ffe0ff */
[----:B------:R4:W3:Y:S01]  /*1300*/  @!P5 LDG.E R4, desc[UR6][R10.64] ;  /* 0x000000060a04d981 */ /* 0x0008e2000c1e1900 */
[----:B------:R-:W-:-:S02]  /*1310*/  MOV R5, RZ ;  /* 0x000000ff00057202 */ /* 0x000fc40000000f00 */
[C---:B------:R-:W-:Y:S02]  /*1320*/  @!P1 SHF.L.U32 R45, R24.reuse, 0x1, RZ ;  /* 0x00000001182d9819 */ /* 0x040fe400000006ff */
[----:B------:R-:W-:Y:S02]  /*1330*/  @!P1 SHF.L.U64.HI R18, R24, 0x1, R7 ;  /* 0x0000000118129819 */ /* 0x000fe40000010207 */
[----:B------:R-:W1:Y:S01]  /*1340*/  LDC.64 R24, c[0x0][0x3b8] ;  /* 0x0000ee00ff187b82 */ /* 0x000e620000000a00 */
[----:B------:R-:W-:Y:S01]  /*1350*/  MOV R6, RZ ;  /* 0x000000ff00067202 */ /* 0x000fe20000000f00 */
[----:B------:R-:W-:Y:S01]  /*1360*/  @!P4 IMAD R31, R29, R49, R26 ;  /* 0x000000311d1fc224 */ /* 0x000fe200078e021a */
[----:B------:R0:W3:Y:S01]  /*1370*/  @!P0 LDG.E R5, desc[UR6][R12.64] ;  /* 0x000000060c058981 */ /* 0x0000e2000c1e1900 */
[----:B------:R-:W-:Y:S02]  /*1380*/  @!P4 MOV R32, R118 ;  /* 0x000000760020c202 */ /* 0x000fe40000000f00 */
[----:B------:R-:W-:Y:S01]  /*1390*/  @!P4 MOV R33, R121 ;  /* 0x000000790021c202 */ /* 0x000fe20000000f00 */
[----:B------:R0:W3:Y:S01]  /*13a0*/  @!P0 LDG.E R6, desc[UR6][R16.64] ;  /* 0x0000000610068981 */ /* 0x0000e2000c1e1900 */
[----:B----4-:R-:W4:Y:S01]  /*13b0*/  @!P3 LDC.64 R10, c[0x0][0x3f8] ;  /* 0x0000fe00ff0abb82 */ /* 0x010f220000000a00 */
[----:B------:R-:W-:-:S07]  /*13c0*/  @!P1 IADD3 R28, P0, PT, R45, R46, RZ ;  /* 0x0000002e2d1c9210 */ /* 0x000fce0007f1e0ff */
[----:B------:R-:W4:Y:S01]  /*13d0*/  @!P4 LDC.64 R26, c[0x0][0x398] ;  /* 0x0000e600ff1acb82 */ /* 0x000f220000000a00 */
[----:B------:R-:W-:-:S07]  /*13e0*/  @!P4 IMAD.WIDE.U32 R32, R29, R48, R32 ;  /* 0x000000301d20c225 */ /* 0x000fce00078e0020 */
[----:B0-----:R-:W0:Y:S01]  /*13f0*/  @!P2 LDC.64 R12, c[0x0][0x3f8] ;  /* 0x0000fe00ff0cab82 */ /* 0x001e220000000a00 */
[----:B------:R-:W-:Y:S02]  /*1400*/  @!P1 IADD3.X R29, PT, PT, R18, R47, RZ, P0, !PT ;  /* 0x0000002f121d9210 */ /* 0x000fe400007fe4ff */
[----:B------:R-:W-:Y:S02]  /*1410*/  @!P1 IADD3 R30, P0, PT, R45, R8, RZ ;  /* 0x000000082d1e9210 */ /* 0x000fe40007f1e0ff */
[----:B------:R-:W-:Y:S02]  /*1420*/  @!P4 IADD3 R17, PT, PT, R33, R31, RZ ;  /* 0x0000001f2111c210 */ /* 0x000fe40007ffe0ff */
[----:B------:R-:W-:Y:S02]  /*1430*/  @!P4 SHF.L.U32 R45, R32, 0x1, RZ ;  /* 0x00000001202dc819 */ /* 0x000fe400000006ff */
[----:B------:R-:W-:Y:S02]  /*1440*/  ISETP.GE.U32.AND P6, PT, R14, UR8, PT ;  /* 0x000000080e007c0c */ /* 0x000fe4000bfc6070 */
[----:B------:R-:W-:-:S02]  /*1450*/  SHF.R.S32.HI R35, RZ, 0x1f, R14 ;  /* 0x0000001fff237819 */ /* 0x000fc4000001140e */
[----:B------:R-:W-:Y:S02]  /*1460*/  @!P1 IADD3.X R31, PT, PT, R18, R9, RZ, P0, !PT ;  /* 0x00000009121f9210 */ /* 0x000fe400007fe4ff */
[----:B------:R-:W-:Y:S02]  /*1470*/  @!P4 SHF.L.U64.HI R18, R32, 0x1, R17 ;  /* 0x000000012012c819 */ /* 0x000fe40000010211 */
[----:B------:R-:W-:Y:S01]  /*1480*/  MOV R7, RZ ;  /* 0x000000ff00077202 */ /* 0x000fe20000000f00 */
[----:B------:R-:W2:Y:S01]  /*1490*/  @!P3 LDC.64 R16, c[0x0][0x3a0] ;  /* 0x0000e800ff10bb82 */ /* 0x000ea20000000a00 */
[----:B-1----:R-:W-:Y:S02]  /*14a0*/  @!P4 IADD3 R32, P0, PT, R45, R20, RZ ;  /* 0x000000142d20c210 */ /* 0x002fe40007f1e0ff */
[----:B------:R-:W-:Y:S02]  /*14b0*/  ISETP.GE.AND.EX P6, PT, R35, UR9, PT, P6 ;  /* 0x0000000923007c0c */ /* 0x000fe4000bfc6360 */
[----:B------:R-:W-:Y:S01]  /*14c0*/  @!P4 IADD3.X R33, PT, PT, R18, R21, RZ, P0, !PT ;  /* 0x000000151221c210 */ /* 0x000fe200007fe4ff */
[----:B------:R-:W-:Y:S01]  /*14d0*/  IMAD.WIDE R20, R81, 0x8, R24 ;  /* 0x0000000851147825 */ /* 0x000fe200078e0218 */
[----:B------:R1:W3:Y:S01]  /*14e0*/  @!P1 LDG.E R7, desc[UR6][R28.64] ;  /* 0x000000061c079981 */ /* 0x0002e2000c1e1900 */
[----:B------:R-:W-:-:S02]  /*14f0*/  @!P3 MOV R24, R118 ;  /* 0x000000760018b202 */ /* 0x000fc40000000f00 */
[----:B----4-:R-:W-:Y:S01]  /*1500*/  @!P3 IMAD R34, R41, R10, RZ ;  /* 0x0000000a2922b224 */ /* 0x010fe200078e02ff */
[----:B------:R-:W-:Y:S02]  /*1510*/  @!P3 MOV R25, R121 ;  /* 0x000000790019b202 */ /* 0x000fe40000000f00 */
[----:B------:R-:W-:Y:S02]  /*1520*/  CS2R R8, SRZ ;  /* 0x0000000000087805 */ /* 0x000fe4000001ff00 */
[----:B------:R-:W-:Y:S01]  /*1530*/  @!P4 IADD3 R36, P0, PT, R45, R26, RZ ;  /* 0x0000001a2d24c210 */ /* 0x000fe20007f1e0ff */
[----:B0-----:R-:W-:Y:S01]  /*1540*/  @!P2 IMAD R26, R43, R12, RZ ;  /* 0x0000000c2b1aa224 */ /* 0x001fe200078e02ff */
[----:B------:R-:W-:Y:S01]  /*1550*/  ISETP.GE.U32.AND P5, PT, R15, UR8, PT ;  /* 0x000000080f007c0c */ /* 0x000fe2000bfa6070 */
[----:B------:R-:W4:Y:S01]  /*1560*/  LDG.E.64 R20, desc[UR6][R20.64] ;  /* 0x0000000614147981 */ /* 0x000f22000c1e1b00 */
[----:B-1----:R-:W0:Y:S01]  /*1570*/  @!P3 LDC.64 R28, c[0x0][0x398] ;  /* 0x0000e600ff1cbb82 */ /* 0x002e220000000a00 */
[----:B------:R-:W-:-:S02]  /*1580*/  @!P3 IMAD R41, R37, R11, R34 ;  /* 0x0000000b2529b224 */ /* 0x000fc400078e0222 */
[----:B------:R-:W-:Y:S01]  /*1590*/  @!P3 IMAD.WIDE.U32 R10, R37, R10, R24 ;  /* 0x0000000a250ab225 */ /* 0x000fe200078e0018 */
[----:B------:R-:W-:Y:S01]  /*15a0*/  @!P4 IADD3.X R37, PT, PT, R18, R27, RZ, P0, !PT ;  /* 0x0000001b1225c210 */ /* 0x000fe200007fe4ff */
[----:B------:R1:W4:Y:S03]  /*15b0*/  @!P4 LDG.E R9, desc[UR6][R32.64] ;  /* 0x000000062009c981 */ /* 0x000326000c1e1900 */
[----:B------:R-:W0:Y:S01]  /*15c0*/  @!P2 LDC.64 R24, c[0x0][0x3a0] ;  /* 0x0000e800ff18ab82 */ /* 0x000e220000000a00 */
[----:B------:R-:W-:Y:S01]  /*15d0*/  @!P2 IMAD R43, R39, R13, R26 ;  /* 0x0000000d272ba224 */ /* 0x000fe200078e021a */
[----:B------:R-:W-:Y:S01]  /*15e0*/  SHF.R.S32.HI R23, RZ, 0x1f, R15 ;  /* 0x0000001fff177819 */ /* 0x000fe2000001140f */
[----:B------:R2:W4:Y:S05]  /*15f0*/  @!P1 LDG.E R8, desc[UR6][R30.64] ;  /* 0x000000061e089981 */ /* 0x00052a000c1e1900 */
[----:B------:R-:W0:Y:S01]  /*1600*/  @!P6 LDC.64 R26, c[0x0][0x3f8] ;  /* 0x0000fe00ff1aeb82 */ /* 0x000e220000000a00 */
[----:B------:R-:W-:-:S02]  /*1610*/  @!P3 IADD3 R11, PT, PT, R11, R41, RZ ;  /* 0x000000290b0bb210 */ /* 0x000fc40007ffe0ff */
[----:B------:R-:W-:-:S05]  /*1620*/  ISETP.GE.AND.EX P5, PT, R23, UR9, PT, P5 ;  /* 0x0000000917007c0c */ /* 0x000fca000bfa6350 */
[----:B-1----:R-:W1:Y:S01]  /*1630*/  @!P2 LDC.64 R32, c[0x0][0x398] ;  /* 0x0000e600ff20ab82 */ /* 0x002e620000000a00 */
[C---:B------:R-:W-:Y:S02]  /*1640*/  @!P3 SHF.L.U32 R41, R10.reuse, 0x1, RZ ;  /* 0x000000010a29b819 */ /* 0x040fe400000006ff */
[----:B--2---:R-:W-:Y:S02]  /*1650*/  @!P2 MOV R30, R118 ;  /* 0x00000076001ea202 */ /* 0x004fe40000000f00 */
[----:B------:R-:W-:Y:S02]  /*1660*/  @!P2 MOV R31, R121 ;  /* 0x00000079001fa202 */ /* 0x000fe40000000f00 */
[----:B------:R-:W-:Y:S02]  /*1670*/  @!P3 SHF.L.U64.HI R18, R10, 0x1, R11 ;  /* 0x000000010a12b819 */ /* 0x000fe4000001020b */
[----:B------:R-:W-:Y:S01]  /*1680*/  @!P3 IADD3 R38, P0, PT, R41, R16, RZ ;  /* 0x000000102926b210 */ /* 0x000fe20007f1e0ff */
[----:B------:R-:W-:Y:S01]  /*1690*/  @!P2 IMAD.WIDE.U32 R12, R39, R12, R30 ;  /* 0x0000000c270ca225 */ /* 0x000fe200078e001e */
[----:B------:R-:W-:Y:S01]  /*16a0*/  CS2R R10, SRZ ;  /* 0x00000000000a7805 */ /* 0x000fe2000001ff00 */
[----:B------:R-:W2:Y:S01]  /*16b0*/  @!P5 LDC.64 R30, c[0x0][0x3f8] ;  /* 0x0000fe00ff1edb82 */ /* 0x000ea20000000a00 */
[----:B------:R-:W-:-:S02]  /*16c0*/  @!P3 IADD3.X R39, PT, PT, R18, R17, RZ, P0, !PT ;  /* 0x000000111227b210 */ /* 0x000fc400007fe4ff */
[----:B0-----:R-:W-:Y:S02]  /*16d0*/  @!P3 IADD3 R40, P0, PT, R41, R28, RZ ;  /* 0x0000001c2928b210 */ /* 0x001fe40007f1e0ff */
[----:B------:R-:W-:Y:S01]  /*16e0*/  @!P2 IADD3 R13, PT, PT, R13, R43, RZ ;  /* 0x0000002b0d0da210 */ /* 0x000fe20007ffe0ff */
[----:B------:R-:W-:Y:S01]  /*16f0*/  @!P6 IMAD R35, R35, R26, RZ ;  /* 0x0000001a2323e224 */ /* 0x000fe200078e02ff */
[----:B------:R-:W-:Y:S01]  /*1700*/  @!P2 SHF.L.U32 R45, R12, 0x1, RZ ;  /* 0x000000010c2da819 */ /* 0x000fe200000006ff */
[----:B------:R0:W4:Y:S01]  /*1710*/  @!P4 LDG.E R10, desc[UR6][R36.64] ;  /* 0x00000006240ac981 */ /* 0x000122000c1e1900 */
[----:B------:R-:W-:Y:S01]  /*1720*/  @!P3 IADD3.X R41, PT, PT, R18, R29, RZ, P0, !PT ;  /* 0x0000001d1229b210 */ /* 0x000fe200007fe4ff */
[----:B------:R-:W2:Y:S01]  /*1730*/  @!P6 LDC.64 R16, c[0x0][0x398] ;  /* 0x0000e600ff10eb82 */ /* 0x000ea20000000a00 */
[----:B------:R-:W-:Y:S01]  /*1740*/  @!P2 SHF.L.U64.HI R18, R12, 0x1, R13 ;  /* 0x000000010c12a819 */ /* 0x000fe2000001020d */
[----:B------:R2:W4:Y:S01]  /*1750*/  @!P3 LDG.E R11, desc[UR6][R38.64] ;  /* 0x00000006260bb981 */ /* 0x000522000c1e1900 */
[----:B------:R-:W-:-:S04]  /*1760*/  @!P2 IADD3 R42, P0, PT, R45, R24, RZ ;  /* 0x000000182d2aa210 */ /* 0x000fc80007f1e0ff */
[----:B------:R-:W-:Y:S01]  /*1770*/  @!P2 IADD3.X R43, PT, PT, R18, R25, RZ, P0, !PT ;  /* 0x00000019122ba210 */ /* 0x000fe200007fe4ff */
[----:B0-----:R-:W-:Y:S01]  /*1780*/  @!P6 IMAD R37, R14, R27, R35 ;  /* 0x0000001b0e25e224 */ /* 0x001fe200078e0223 */
[----:B-1----:R-:W-:Y:S01]  /*1790*/  @!P2 IADD3 R32, P0, PT, R45, R32, RZ ;  /* 0x000000202d20a210 */ /* 0x002fe20007f1e0ff */
[----:B------:R-:W0:Y:S01]  /*17a0*/  @!P6 LDC.64 R28, c[0x0][0x3a0] ;  /* 0x0000e800ff1ceb82 */ /* 0x000e220000000a00 */
[----:B------:R-:W-:Y:S02]  /*17b0*/  @!P6 MOV R34, R118 ;  /* 0x000000760022e202 */ /* 0x000fe40000000f00 */
[----:B------:R-:W-:Y:S02]  /*17c0*/  @!P6 MOV R35, R121 ;  /* 0x000000790023e202 */ /* 0x000fe40000000f00 */
[----:B------:R-:W-:Y:S02]  /*17d0*/  @!P2 IADD3.X R33, PT, PT, R18, R33, RZ, P0, !PT ;  /* 0x000000211221a210 */ /* 0x000fe400007fe4ff */
[----:B------:R-:W-:Y:S01]  /*17e0*/  ISETP.NE.AND P0, PT, RZ, UR4, PT ;  /* 0x00000004ff007c0c */ /* 0x000fe2000bf05270 */
[----:B------:R-:W-:Y:S01]  /*17f0*/  @!P6 IMAD.WIDE.U32 R34, R14, R26, R34 ;  /* 0x0000001a0e22e225 */ /* 0x000fe200078e0022 */
[----:B------:R-:W1:Y:S01]  /*1800*/  @!P5 LDC.64 R24, c[0x0][0x398] ;  /* 0x0000e600ff18db82 */ /* 0x000e620000000a00 */
[----:B------:R-:W-:-:S02]  /*1810*/  CS2R R12, SRZ ;  /* 0x00000000000c7805 */ /* 0x000fc4000001ff00 */
[----:B------:R-:W-:Y:S02]  /*1820*/  MOV R14, RZ ;  /* 0x000000ff000e7202 */ /* 0x000fe40000000f00 */
[----:B------:R-:W-:Y:S01]  /*1830*/  @!P6 IADD3 R37, PT, PT, R35, R37, RZ ;  /* 0x000000252325e210 */ /* 0x000fe20007ffe0ff */
[----:B--2---:R-:W-:Y:S01]  /*1840*/  @!P5 IMAD R18, R23, R30, RZ ;  /* 0x0000001e1712d224 */ /* 0x004fe200078e02ff */
[----:B------:R2:W4:Y:S01]  /*1850*/  @!P3 LDG.E R12, desc[UR6][R40.64] ;  /* 0x00000006280cb981 */ /* 0x000522000c1e1900 */
[----:B------:R-:W1:Y:S03]  /*1860*/  @!P5 LDC.64 R26, c[0x0][0x3a0] ;  /* 0x0000e800ff1adb82 */ /* 0x000e660000000a00 */
[----:B------:R2:W4:Y:S01]  /*1870*/  @!P2 LDG.E R14, desc[UR6][R32.64] ;  /* 0x00000006200ea981 */ /* 0x000522000c1e1900 */
[----:B------:R-:W-:-:S03]  /*1880*/  @!P5 IMAD R23, R15, R31, R18 ;  /* 0x0000001f0f17d224 */ /* 0x000fc600078e0212 */
[----:B------:R-:W4:Y:S01]  /*1890*/  @!P2 LDG.E R13, desc[UR6][R42.64] ;  /* 0x000000062a0da981 */ /* 0x000f22000c1e1900 */
[----:B------:R-:W1:Y:S01]  /*18a0*/  @P0 LDC.64 R38, c[0x0][0x3b0] ;  /* 0x0000ec00ff260b82 */ /* 0x000e620000000a00 */
[----:B--2---:R-:W-:Y:S02]  /*18b0*/  @!P6 SHF.L.U64.HI R40, R34, 0x1, R37 ;  /* 0x000000012228e819 */ /* 0x004fe40000010225 */
[----:B------:R-:W-:Y:S02]  /*18c0*/  @!P5 MOV R32, R118 ;  /* 0x000000760020d202 */ /* 0x000fe40000000f00 */
[----:B------:R-:W-:-:S03]  /*18d0*/  @!P5 MOV R33, R121 ;  /* 0x000000790021d202 */ /* 0x000fc60000000f00 */
[----:B------:R-:W2:Y:S01]  /*18e0*/  LDC.64 R36, c[0x0][0x3a8] ;  /* 0x0000ea00ff247b82 */ /* 0x000ea20000000a00 */
[----:B------:R-:W-:Y:S01]  /*18f0*/  @!P6 SHF.L.U32 R35, R34, 0x1, RZ ;  /* 0x000000012223e819 */ /* 0x000fe200000006ff */
[----:B------:R-:W-:-:S03]  /*1900*/  @!P5 IMAD.WIDE.U32 R30, R15, R30, R32 ;  /* 0x0000001e0f1ed225 */ /* 0x000fc600078e0020 */
[C---:B------:R-:W-:Y:S02]  /*1910*/  @!P6 IADD3 R34, P2, PT, R35.reuse, R16, RZ ;  /* 0x000000102322e210 */ /* 0x040fe40007f5e0ff */
[----:B0-----:R-:W-:Y:S02]  /*1920*/  @!P6 IADD3 R28, P1, PT, R35, R28, RZ ;  /* 0x0000001c231ce210 */ /* 0x001fe40007f3e0ff */
[----:B------:R-:W-:Y:S02]  /*1930*/  @!P5 IADD3 R23, PT, PT, R31, R23, RZ ;  /* 0x000000171f17d210 */ /* 0x000fe40007ffe0ff */
[----:B------:R-:W-:Y:S02]  /*1940*/  @!P5 SHF.L.U32 R33, R30, 0x1, RZ ;  /* 0x000000011e21d819 */ /* 0x000fe400000006ff */
[----:B------:R-:W-:Y:S02]  /*1950*/  @!P6 IADD3.X R35, PT, PT, R40, R17, RZ, P2, !PT ;  /* 0x000000112823e210 */ /* 0x000fe400017fe4ff */
[----:B------:R-:W-:-:S02]  /*1960*/  @!P5 SHF.L.U64.HI R18, R30, 0x1, R23 ;  /* 0x000000011e12d819 */ /* 0x000fc40000010217 */
[C---:B-1----:R-:W-:Y:S02]  /*1970*/  @!P5 IADD3 R32, P2, PT, R33.reuse, R24, RZ ;  /* 0x000000182120d210 */ /* 0x042fe40007f5e0ff */
[----:B------:R-:W-:Y:S02]  /*1980*/  @!P6 IADD3.X R29, PT, PT, R40, R29, RZ, P1, !PT ;  /* 0x0000001d281de210 */ /* 0x000fe40000ffe4ff */
[----:B------:R-:W-:Y:S02]  /*1990*/  @!P5 IADD3 R30, P1, PT, R33, R26, RZ ;  /* 0x0000001a211ed210 */ /* 0x000fe40007f3e0ff */
[----:B------:R-:W-:Y:S02]  /*19a0*/  @!P5 IADD3.X R33, PT, PT, R18, R25, RZ, P2, !PT ;  /* 0x000000191221d210 */ /* 0x000fe400017fe4ff */
[----:B------:R-:W-:Y:S02]  /*19b0*/  LEA R25, R115, R22, 0x5 ;  /* 0x0000001673197211 */ /* 0x000fe400078e28ff */
[----:B------:R-:W-:-:S02]  /*19c0*/  CS2R R16, SRZ ;  /* 0x0000000000107805 */ /* 0x000fc4000001ff00 */
[----:B------:R-:W-:Y:S02]  /*19d0*/  @!P5 IADD3.X R31, PT, PT, R18, R27, RZ, P1, !PT ;  /* 0x0000001b121fd210 */ /* 0x000fe40000ffe4ff */
[----:B------:R-:W-:Y:S02]  /*19e0*/  MOV R15, RZ ;  /* 0x000000ff000f7202 */ /* 0x000fe40000000f00 */
[----:B------:R-:W-:Y:S01]  /*19f0*/  MOV R18, RZ ;  /* 0x000000ff00127202 */ /* 0x000fe20000000f00 */
[C---:B------:R-:W-:Y:S01]  /*1a00*/  @P0 IMAD.WIDE R26, R25.reuse, 0x4, R38 ;  /* 0x00000004191a0825 */ /* 0x040fe200078e0226 */
[----:B------:R-:W4:Y:S03]  /*1a10*/  @!P6 LDG.E R16, desc[UR6][R34.64] ;  /* 0x000000062210e981 */ /* 0x000f26000c1e1900 */
[----:B--2---:R-:W-:Y:S01]  /*1a20*/  IMAD.WIDE R24, R25, 0x4, R36 ;  /* 0x0000000419187825 */ /* 0x004fe200078e0224 */
[----:B------:R4:W2:Y:S04]  /*1a30*/  @!P6 LDG.E R15, desc[UR6][R28.64] ;  /* 0x000000061c0fe981 */ /* 0x0008a8000c1e1900 */
[----:B------:R-:W2:Y:S04]  /*1a40*/  @!P5 LDG.E R17, desc[UR6][R30.64] ;  /* 0x000000061e11d981 */ /* 0x000ea8000c1e1900 */
[----:B------:R-:W2:Y:S04]  /*1a50*/  @!P5 LDG.E R18, desc[UR6][R32.64] ;  /* 0x000000062012d981 */ /* 0x000ea8000c1e1900 */
[----:B------:R-:W5:Y:S01]  /*1a60*/  LDG.E.64 R24, desc[UR6][R24.64] ;  /* 0x0000000618187981 */ /* 0x000f62000c1e1b00 */
[----:B------:R-:W-:-:S06]  /*1a70*/  CS2R R22, SRZ ;  /* 0x0000000000167805 */ /* 0x000fcc000001ff00 */
[----:B------:R0:W5:Y:S01]  /*1a80*/  @P0 LDG.E.64 R22, desc[UR6][R26.64] ;  /* 0x000000061a160981 */ /* 0x000162000c1e1b00 */
[----:B------:R-:W-:Y:S01]  /*1a90*/  UISETP.NE.AND UP0, UPT, UR4, URZ, UPT ;  /* 0x000000ff0400728c */ /* 0x000fe2000bf05270 */
[----:B------:R-:W-:Y:S02]  /*1aa0*/  MOV R114, 0x3f800000 ;  /* 0x3f80000000727802 */ /* 0x000fe40000000f00 */
[----:B------:R-:W-:Y:S02]  /*1ab0*/  PRMT R112, R79, 0x7632, R112 ;  /* 0x000076324f707816 */ /* 0x000fe40000000070 */
[----:B------:R-:W-:Y:S02]  /*1ac0*/  PRMT R113, R78, 0x7632, R113 ;  /* 0x000076324e717816 */ /* 0x000fe40000000071 */
[----:B------:R-:W-:Y:S02]  /*1ad0*/  PRMT R110, R77, 0x7632, R110 ;  /* 0x000076324d6e7816 */ /* 0x000fe4000000006e */
[----:B------:R-:W-:-:S02]  /*1ae0*/  PRMT R111, R76, 0x7632, R111 ;  /* 0x000076324c6f7816 */ /* 0x000fc4000000006f */
[----:B------:R-:W-:Y:S02]  /*1af0*/  PRMT R108, R75, 0x7632, R108 ;  /* 0x000076324b6c7816 */ /* 0x000fe4000000006c */
[----:B------:R-:W-:Y:S02]  /*1b00*/  PRMT R109, R74, 0x7632, R109 ;  /* 0x000076324a6d7816 */ /* 0x000fe4000000006d */
[----:B------:R-:W-:Y:S02]  /*1b10*/  PRMT R106, R73, 0x7632, R106 ;  /* 0x00007632496a7816 */ /* 0x000fe4000000006a */
[----:B------:R-:W-:Y:S02]  /*1b20*/  PRMT R107, R72, 0x7632, R107 ;  /* 0x00007632486b7816 */ /* 0x000fe4000000006b */
[----:B------:R-:W-:Y:S02]  /*1b30*/  PRMT R104, R71, 0x7632, R104 ;  /* 0x0000763247687816 */ /* 0x000fe40000000068 */
[----:B------:R-:W-:-:S02]  /*1b40*/  PRMT R105, R70, 0x7632, R105 ;  /* 0x0000763246697816 */ /* 0x000fc40000000069 */
[----:B---3--:R-:W-:Y:S02]  /*1b50*/  PRMT R102, R69, 0x7632, R102 ;  /* 0x0000763245667816 */ /* 0x008fe40000000066 */
[----:B------:R-:W-:Y:S02]  /*1b60*/  PRMT R103, R68, 0x7632, R103 ;  /* 0x0000763244677816 */ /* 0x000fe40000000067 */
[----:B------:R-:W-:Y:S02]  /*1b70*/  PRMT R100, R67, 0x7632, R100 ;  /* 0x0000763243647816 */ /* 0x000fe40000000064 */
[----:B------:R-:W-:Y:S02]  /*1b80*/  PRMT R101, R66, 0x7632, R101 ;  /* 0x0000763242657816 */ /* 0x000fe40000000065 */
[----:B------:R-:W-:Y:S02]  /*1b90*/  PRMT R98, R65, 0x7632, R98 ;  /* 0x0000763241627816 */ /* 0x000fe40000000062 */
[----:B------:R-:W-:-:S02]  /*1ba0*/  PRMT R99, R64, 0x7632, R99 ;  /* 0x0000763240637816 */ /* 0x000fc40000000063 */
[----:B------:R-:W-:Y:S02]  /*1bb0*/  PRMT R96, R19, 0x7632, R96 ;  /* 0x0000763213607816 */ /* 0x000fe40000000060 */
[----:B------:R-:W-:Y:S02]  /*1bc0*/  PRMT R97, R4, 0x7632, R97 ;  /* 0x0000763204617816 */ /* 0x000fe40000000061 */
[----:B------:R-:W-:Y:S02]  /*1bd0*/  PRMT R94, R5, 0x7632, R94 ;  /* 0x00007632055e7816 */ /* 0x000fe4000000005e */
[----:B------:R-:W-:Y:S01]  /*1be0*/  PRMT R95, R6, 0x7632, R95 ;  /* 0x00007632065f7816 */ /* 0x000fe2000000005f */
[----:B----4-:R-:W-:-:S05]  /*1bf0*/  FFMA.FTZ R28, -R20, R20, R21 ;  /* 0x00000014141c7223 */ /* 0x010fca0000010115 */
[----:B------:R-:W-:-:S13]  /*1c00*/  FSETP.GTU.FTZ.AND P0, PT, R28, RZ, PT ;  /* 0x000000ff1c00720b */ /* 0x000fda0003f1c000 */
[----:B------:R-:W1:Y:S01]  /*1c10*/  @P0 LDC R21, c[0x0][0x3c0] ;  /* 0x0000f000ff150b82 */ /* 0x000e620000000800 */
[----:B------:R-:W-:Y:S02]  /*1c20*/  PRMT R92, R7, 0x7632, R92 ;  /* 0x00007632075c7816 */ /* 0x000fe4000000005c */
[----:B------:R-:W-:Y:S02]  /*1c30*/  PRMT R93, R8, 0x7632, R93 ;  /* 0x00007632085d7816 */ /* 0x000fe4000000005d */
[----:B------:R-:W-:Y:S01]  /*1c40*/  PRMT R90, R9, 0x7632, R90 ;  /* 0x00007632095a7816 */ /* 0x000fe2000000005a */
[----:B-1----:R-:W-:Y:S01]  /*1c50*/  @P0 FADD.FTZ R21, R28, R21 ;  /* 0x000000151c150221 */ /* 0x002fe20000010000 */
[----:B------:R-:W-:-:S03]  /*1c60*/  PRMT R91, R10, 0x7632, R91 ;  /* 0x000076320a5b7816 */ /* 0x000fc6000000005b */
[----:B------:R1:W3:Y:S01]  /*1c70*/  @P0 MUFU.RSQ R114, R21 ;  /* 0x0000001500720308 */ /* 0x0002e20000001400 */
[----:B------:R-:W-:Y:S02]  /*1c80*/  PRMT R88, R11, 0x7632, R88 ;  /* 0x000076320b587816 */ /* 0x000fe40000000058 */
[----:B------:R-:W-:Y:S02]  /*1c90*/  PRMT R89, R12, 0x7632, R89 ;  /* 0x000076320c597816 */ /* 0x000fe40000000059 */
[----:B------:R-:W-:Y:S02]  /*1ca0*/  PRMT R87, R14, 0x7632, R87 ;  /* 0x000076320e577816 */ /* 0x000fe40000000057 */
[----:B------:R-:W-:Y:S02]  /*1cb0*/  PRMT R86, R13, 0x7632, R86 ;  /* 0x000076320d567816 */ /* 0x000fe40000000056 */
[----:B------:R-:W-:Y:S02]  /*1cc0*/  PRMT R85, R16, 0x7632, R85 ;  /* 0x0000763210557816 */ /* 0x000fe40000000055 */
[----:B--2---:R-:W-:-:S02]  /*1cd0*/  PRMT R84, R15, 0x7632, R84 ;  /* 0x000076320f547816 */ /* 0x004fc40000000054 */
[----:B-1----:R-:W-:Y:S02]  /*1ce0*/  PRMT R21, R17, 0x7632, R21 ;  /* 0x0000763211157816 */ /* 0x002fe40000000015 */
[----:B------:R-:W-:Y:S01]  /*1cf0*/  PRMT R83, R18, 0x7632, R83 ;  /* 0x0000763212537816 */ /* 0x000fe20000000053 */
[----:B0--3--:R-:W-:Y:S06]  /*1d00*/  BRA.U UP0, `(.L_x_131) ;  /* 0x0000001100847547 */ /* 0x009fec000b800000 */
[----:B------:R-:W-:Y:S02]  /*1d10*/  SHF.L.U32 R29, R79, 0x10, RZ ;  /* 0x000000104f1d7819 */ /* 0x000fe400000006ff */
[----:B------:R-:W-:Y:S02]  /*1d20*/  SHF.L.U32 R33, R77, 0x10, RZ ;  /* 0x000000104d217819 */ /* 0x000fe400000006ff */
[----:B------:R-:W-:Y:S01]  /*1d30*/  SHF.L.U32 R31, R112, 0x10, RZ ;  /* 0x00000010701f7819 */ /* 0x000fe200000006ff */
[----:B------:R-:W-:Y:S01]  /*1d40*/  FADD.FTZ R29, -R20, R29 ;  /* 0x0000001d141d7221 */ /* 0x000fe20000010100 */
[----:B------:R-:W-:Y:S01]  /*1d50*/  SHF.L.U32 R27, R78, 0x10, RZ ;  /* 0x000000104e1b7819 */ /* 0x000fe200000006ff */
[C---:B------:R-:W-:Y:S01]  /*1d60*/  FADD.FTZ R37, -R20.reuse, R33 ;  /* 0x0000002114257221 */ /* 0x040fe20000010100 */
[----:B------:R-:W-:Y:S01]  /*1d70*/  SHF.L.U32 R26, R113, 0x10, RZ ;  /* 0x00000010711a7819 */ /* 0x000fe200000006ff */
[----:B------:R-:W-:Y:S01]  /*1d80*/  FADD.FTZ R31, -R20, R31 ;  /* 0x0000001f141f7221 */ /* 0x000fe20000010100 */
[----:B------:R-:W-:Y:S01]  /*1d90*/  FMUL.FTZ R28, R29, R114 ;  /* 0x000000721d1c7220 */ /* 0x000fe20000410000 */
[----:B-----5:R-:W-:Y:S01]  /*1da0*/  FMUL.FTZ R33, R24, R27 ;  /* 0x0000001b18217220 */ /* 0x020fe20000410000 */
[----:B------:R-:W-:Y:S01]  /*1db0*/  SHF.L.U32 R35, R76, 0x10, RZ ;  /* 0x000000104c237819 */ /* 0x000fe200000006ff */
[----:B------:R-:W-:Y:S01]  /*1dc0*/  FMUL.FTZ R30, R25, R26 ;  /* 0x0000001a191e7220 */ /* 0x000fe20000410000 */
[----:B------:R-:W-:Y:S01]  /*1dd0*/  FMUL.FTZ R31, R31, R114 ;  /* 0x000000721f1f7220 */ /* 0x000fe20000410000 */
[----:B------:R-:W-:Y:S01]  /*1de0*/  FADD.FTZ R29, RZ, R33 ;  /* 0x00000021ff1d7221 */ /* 0x000fe20000010000 */
[----:B------:R-:W-:Y:S01]  /*1df0*/  FFMA.FTZ R32, R28, R33, RZ ;  /* 0x000000211c207223 */ /* 0x000fe200000100ff */
[----:B------:R-:W-:Y:S01]  /*1e00*/  FFMA.FTZ R28, R27, R28, RZ ;  /* 0x0000001c1b1c7223 */ /* 0x000fe200000100ff */
[----:B------:R-:W-:Y:S01]  /*1e10*/  FADD.FTZ R34, RZ, R27 ;  /* 0x0000001bff227221 */ /* 0x000fe20000010000 */
[----:B------:R-:W-:Y:S01]  /*1e20*/  FADD.FTZ R29, R30, R29 ;  /* 0x0000001d1e1d7221 */ /* 0x000fe20000010000 */
[----:B------:R-:W-:Y:S01]  /*1e30*/  FFMA.FTZ R32, R31, R30, R32 ;  /* 0x0000001e1f207223 */ /* 0x000fe20000010020 */
[----:B------:R-:W-:Y:S01]  /*1e40*/  FMUL.FTZ R37, R37, R114 ;  /* 0x0000007225257220 */ /* 0x000fe20000410000 */
[----:B------:R-:W-:Y:S01]  /*1e50*/  FMUL.FTZ R30, R24, R35 ;  /* 0x00000023181e7220 */ /* 0x000fe20000410000 */
[----:B------:R-:W-:Y:S01]  /*1e60*/  SHF.L.U32 R27, R110, 0x10, RZ ;  /* 0x000000106e1b7819 */ /* 0x000fe200000006ff */
[C---:B------:R-:W-:Y:S01]  /*1e70*/  FADD.FTZ R34, R35.reuse, R34 ;  /* 0x0000002223227221 */ /* 0x040fe20000010000 */
[----:B------:R-:W-:Y:S01]  /*1e80*/  FFMA.FTZ R35, R35, R37, R28 ;  /* 0x0000002523237223 */ /* 0x000fe2000001001c */
[----:B------:R-:W-:Y:S01]  /*1e90*/  FFMA.FTZ R32, R37, R30, R32 ;  /* 0x0000001e25207223 */ /* 0x000fe20000010020 */
[----:B------:R-:W-:Y:S01]  /*1ea0*/  SHF.L.U32 R37, R75, 0x10, RZ ;  /* 0x000000104b257819 */ /* 0x000fe200000006ff */
[----:B------:R-:W-:Y:S01]  /*1eb0*/  FADD.FTZ R27, -R20, R27 ;  /* 0x0000001b141b7221 */ /* 0x000fe20000010100 */
[----:B------:R-:W-:Y:S01]  /*1ec0*/  FADD.FTZ R33, R29, R30 ;  /* 0x0000001e1d217221 */ /* 0x000fe20000010000 */
[----:B------:R-:W-:Y:S01]  /*1ed0*/  SHF.L.U32 R28, R111, 0x10, RZ ;  /* 0x000000106f1c7819 */ /* 0x000fe200000006ff */
[----:B------:R-:W-:Y:S01]  /*1ee0*/  FFMA.FTZ R31, R26, R31, RZ ;  /* 0x0000001f1a1f7223 */ /* 0x000fe200000100ff */
[----:B------:R-:W-:Y:S01]  /*1ef0*/  FADD.FTZ R29, RZ, R26 ;  /* 0x0000001aff1d7221 */ /* 0x000fe20000010000 */
[-C--:B------:R-:W-:Y:S01]  /*1f00*/  FMUL.FTZ R27, R27, R114.reuse ;  /* 0x000000721b1b7220 */ /* 0x080fe20000410000 */
[----:B------:R-:W-:Y:S01]  /*1f10*/  FADD.FTZ R39, -R20, R37 ;  /* 0x0000002514277221 */ /* 0x000fe20000010100 */
[----:B------:R-:W-:Y:S01]  /*1f20*/  SHF.L.U32 R30, R74, 0x10, RZ ;  /* 0x000000104a1e7819 */ /* 0x000fe200000006ff */
[----:B------:R-:W-:Y:S01]  /*1f30*/  FADD.FTZ R29, R28, R29 ;  /* 0x0000001d1c1d7221 */ /* 0x000fe20000010000 */
[----:B------:R-:W-:Y:S01]  /*1f40*/  SHF.L.U32 R37, R108, 0x10, RZ ;  /* 0x000000106c257819 */ /* 0x000fe200000006ff */
[----:B------:R-:W-:Y:S01]  /*1f50*/  FFMA.FTZ R31, R28, R27, R31 ;  /* 0x0000001b1c1f7223 */ /* 0x000fe2000001001f */
[----:B------:R-:W-:Y:S01]  /*1f60*/  FMUL.FTZ R39, R39, R114 ;  /* 0x0000007227277220 */ /* 0x000fe20000410000 */
[----:B------:R-:W-:Y:S01]  /*1f70*/  FMUL.FTZ R28, R25, R28 ;  /* 0x0000001c191c7220 */ /* 0x000fe20000410000 */
[----:B------:R-:W-:Y:S01]  /*1f80*/  FADD.FTZ R34, R34, R30 ;  /* 0x0000001e22227221 */ /* 0x000fe20000010000 */
[----:B------:R-:W-:Y:S01]  /*1f90*/  FADD.FTZ R37, -R20, R37 ;  /* 0x0000002514257221 */ /* 0x000fe20000010100 */
[----:B------:R-:W-:Y:S01]  /*1fa0*/  FFMA.FTZ R35, R30, R39, R35 ;  /* 0x000000271e237223 */ /* 0x000fe20000010023 */
[----:B------:R-:W-:Y:S01]  /*1fb0*/  FFMA.FTZ R32, R27, R28, R32 ;  /* 0x0000001c1b207223 */ /* 0x000fe20000010020 */
[----:B------:R-:W-:Y:S01]  /*1fc0*/  FMUL.FTZ R30, R24, R30 ;  /* 0x0000001e181e7220 */ /* 0x000fe20000410000 */
[----:B------:R-:W-:Y:S01]  /*1fd0*/  SHF.L.U32 R27, R73, 0x10, RZ ;  /* 0x00000010491b7819 */ /* 0x000fe200000006ff */
[----:B------:R-:W-:Y:S01]  /*1fe0*/  FMUL.FTZ R37, R37, R114 ;  /* 0x0000007225257220 */ /* 0x000fe20000410000 */
[----:B------:R-:W-:Y:S01]  /*1ff0*/  SHF.L.U32 R26, R109, 0x10, RZ ;  /* 0x000000106d1a7819 */ /* 0x000fe200000006ff */
[----:B------:R-:W-:Y:S01]  /*2000*/  FADD.FTZ R33, R28, R33 ;  /* 0x000000211c217221 */ /* 0x000fe20000010000 */
[----:B------:R-:W-:Y:S01]  /*2010*/  FFMA.FTZ R32, R39, R30, R32 ;  /* 0x0000001e27207223 */ /* 0x000fe20000010020 */
[----:B------:R-:W-:Y:S01]  /*2020*/  SHF.L.U32 R39, R106, 0x10, RZ ;  /* 0x000000106a277819 */ /* 0x000fe200000006ff */
[----:B------:R-:W-:Y:S01]  /*2030*/  FADD.FTZ R27, -R20, R27 ;  /* 0x0000001b141b7221 */ /* 0x000fe20000010100 */
[----:B------:R-:W-:Y:S01]  /*2040*/  FMUL.FTZ R28, R25, R26 ;  /* 0x0000001a191c7220 */ /* 0x000fe20000410000 */
[----:B------:R-:W-:Y:S01]  /*2050*/  FADD.FTZ R29, R29, R26 ;  /* 0x0000001a1d1d7221 */ /* 0x000fe20000010000 */
[----:B------:R-:W-:Y:S01]  /*2060*/  FFMA.FTZ R31, R26, R37, R31 ;  /* 0x000000251a1f7223 */ /* 0x000fe2000001001f */
[----:B------:R-:W-:Y:S01]  /*2070*/  FADD.FTZ R33, R33, R30 ;  /* 0x0000001e21217221 */ /* 0x000fe20000010000 */
[----:B------:R-:W-:Y:S01]  /*2080*/  SHF.L.U32 R26, R72, 0x10, RZ ;  /* 0x00000010481a7819 */ /* 0x000fe200000006ff */
[----:B------:R-:W-:Y:S01]  /*2090*/  FMUL.FTZ R27, R27, R114 ;  /* 0x000000721b1b7220 */ /* 0x000fe20000410000 */
[----:B------:R-:W-:Y:S01]  /*20a0*/  FADD.FTZ R39, -R20, R39 ;  /* 0x0000002714277221 */ /* 0x000fe20000010100 */
[----:B------:R-:W-:Y:S01]  /*20b0*/  FADD.FTZ R33, R28, R33 ;  /* 0x000000211c217221 */ /* 0x000fe20000010000 */
[----:B------:R-:W-:Y:S01]  /*20c0*/  FFMA.FTZ R32, R37, R28, R32 ;  /* 0x0000001c25207223 */ /* 0x000fe20000010020 */
        /* <DEDUP_REMOVED lines=12> */
[----:B------:R-:W-:Y:S01]  /*2190*/  FADD.FTZ R33, R33, R26 ;  /* 0x0000001a21217221 */ /* 0x000fe20000010000 */
[----:B------:R-:W-:Y:S01]  /*21a0*/  SHF.L.U32 R26, R70, 0x10, RZ ;  /* 0x00000010461a7819 */ /* 0x000fe200000006ff */
[----:B------:R-:W-:Y:S01]  /*21b0*/  FMUL.FTZ R37, R37, R114 ;  /* 0x0000007225257220 */ /* 0x000fe20000410000 */
[----:B------:R-:W-:Y:S01]  /*21c0*/  FFMA.FTZ R32, R39, R28, R32 ;  /* 0x0000001c27207223 */ /* 0x000fe20000010020 */
[----:B------:R-:W-:Y:S01]  /*21d0*/  SHF.L.U32 R39, R69, 0x10, RZ ;  /* 0x0000001045277819 */ /* 0x000fe200000006ff */
[----:B------:R-:W-:Y:S01]  /*21e0*/  FADD.FTZ R27, -R20, R27 ;  /* 0x0000001b141b7221 */ /* 0x000fe20000010100 */
[----:B------:R-:W-:Y:S01]  /*21f0*/  FADD.FTZ R33, R28, R33 ;  /* 0x000000211c217221 */ /* 0x000fe20000010000 */
[----:B------:R-:W-:Y:S01]  /*2200*/  FMUL.FTZ R28, R24, R26 ;  /* 0x0000001a181c7220 */ /* 0x000fe20000410000 */
[----:B------:R-:W-:Y:S01]  /*2210*/  FADD.FTZ R34, R34, R26 ;  /* 0x0000001a22227221 */ /* 0x000fe20000010000 */
[----:B------:R-:W-:Y:S01]  /*2220*/  FFMA.FTZ R35, R26, R37, R35 ;  /* 0x000000251a237223 */ /* 0x000fe20000010023 */
        /* <DEDUP_REMOVED lines=142> */
[----:B------:R-:W-:Y:S01]  /*2b10*/  FFMA.FTZ R35, R26, R27, R35 ;  /* 0x0000001b1a237223 */ /* 0x000fe20000010023 */
[----:B------:R-:W-:Y:S01]  /*2b20*/  SHF.L.U32 R37, R13, 0x10, RZ ;  /* 0x000000100d257819 */ /* 0x000fe200000006ff */
[----:B------:R-:W-:Y:S01]  /*2b30*/  FMUL.FTZ R39, R39, R114 ;  /* 0x0000007227277220 */ /* 0x000fe20000410000 */
[----:B------:R-:W-:Y:S01]  /*2b40*/  FMUL.FTZ R26, R24, R26 ;  /* 0x0000001a181a7220 */ /* 0x000fe20000410000 */
[----:B------:R-:W-:Y:S01]  /*2b50*/  FADD.FTZ R29, R29, R28 ;  /* 0x0000001c1d1d7221 */ /* 0x000fe20000010000 */
[----:B------:R-:W-:Y:S01]  /*2b60*/  SHF.L.U32 R30, R16, 0x10, RZ ;  /* 0x00000010101e7819 */ /* 0x000fe200000006ff */
[----:B------:R-:W-:Y:S01]  /*2b70*/  FFMA.FTZ R31, R28, R39, R31 ;  /* 0x000000271c1f7223 */ /* 0x000fe2000001001f */
[----:B------:R-:W-:Y:S01]  /*2b80*/  FADD.FTZ R33, R33, R26 ;  /* 0x0000001a21217221 */ /* 0x000fe20000010000 */
[----:B------:R-:W-:Y:S01]  /*2b90*/  FFMA.FTZ R32, R27, R26, R32 ;  /* 0x0000001a1b207223 */ /* 0x000fe20000010020 */
[----:B------:R-:W-:Y:S01]  /*2ba0*/  FMUL.FTZ R28, R25, R28 ;  /* 0x0000001c191c7220 */ /* 0x000fe20000410000 */
[----:B------:R-:W-:Y:S01]  /*2bb0*/  FADD.FTZ R37, -R20, R37 ;  /* 0x0000002514257221 */ /* 0x000fe20000010100 */
[----:B------:R-:W-:Y:S01]  /*2bc0*/  SHF.L.U32 R26, R14, 0x10, RZ ;  /* 0x000000100e1a7819 */ /* 0x000fe200000006ff */
[----:B------:R-:W-:Y:S01]  /*2bd0*/  FMUL.FTZ R36, R24, R30 ;  /* 0x0000001e18247220 */ /* 0x000fe20000410000 */
[----:B------:R-:W-:Y:S01]  /*2be0*/  FADD.FTZ R33, R28, R33 ;  /* 0x000000211c217221 */ /* 0x000fe20000010000 */
[----:B------:R-:W-:Y:S01]  /*2bf0*/  FFMA.FTZ R32, R39, R28, R32 ;  /* 0x0000001c27207223 */ /* 0x000fe20000010020 */
[----:B------:R-:W-:Y:S01]  /*2c00*/  FMUL.FTZ R37, R37, R114 ;  /* 0x0000007225257220 */ /* 0x000fe20000410000 */
[----:B------:R-:W-:Y:S01]  /*2c10*/  SHF.L.U32 R27, R86, 0x10, RZ ;  /* 0x00000010561b7819 */ /* 0x000fe200000006ff */
[----:B------:R-:W-:Y:S01]  /*2c20*/  FMUL.FTZ R28, R24, R26 ;  /* 0x0000001a181c7220 */ /* 0x000fe20000410000 */
[----:B------:R-:W-:Y:S01]  /*2c30*/  FADD.FTZ R34, R34, R26 ;  /* 0x0000001a22227221 */ /* 0x000fe20000010000 */
[----:B------:R-:W-:Y:S01]  /*2c40*/  FFMA.FTZ R35, R26, R37, R35 ;  /* 0x000000251a237223 */ /* 0x000fe20000010023 */
[----:B------:R-:W-:Y:S01]  /*2c50*/  SHF.L.U32 R26, R87, 0x10, RZ ;  /* 0x00000010571a7819 */ /* 0x000fe200000006ff */
[----:B------:R-:W-:Y:S01]  /*2c60*/  FFMA.FTZ R32, R37, R28, R32 ;  /* 0x0000001c25207223 */ /* 0x000fe20000010020 */
[----:B------:R-:W-:Y:S01]  /*2c70*/  FADD.FTZ R27, -R20, R27 ;  /* 0x0000001b141b7221 */ /* 0x000fe20000010100 */
[----:B------:R-:W-:Y:S01]  /*2c80*/  SHF.L.U32 R37, R15, 0x10, RZ ;  /* 0x000000100f257819 */ /* 0x000fe200000006ff */
[----:B------:R-:W-:Y:S01]  /*2c90*/  FADD.FTZ R33, R33, R28 ;  /* 0x0000001c21217221 */ /* 0x000fe20000010000 */
[----:B------:R-:W-:Y:S01]  /*2ca0*/  FMUL.FTZ R28, R25, R26 ;  /* 0x0000001a191c7220 */ /* 0x000fe20000410000 */
[----:B------:R-:W-:Y:S01]  /*2cb0*/  FMUL.FTZ R27, R27, R114 ;  /* 0x000000721b1b7220 */ /* 0x000fe20000410000 */
[----:B------:R-:W-:Y:S01]  /*2cc0*/  SHF.L.U32 R39, R84, 0x10, RZ ;  /* 0x0000001054277819 */ /* 0x000fe200000006ff */
[----:B------:R-:W-:Y:S01]  /*2cd0*/  FADD.FTZ R37, -R20, R37 ;  /* 0x0000002514257221 */ /* 0x000fe20000010100 */
[----:B------:R-:W-:Y:S01]  /*2ce0*/  FADD.FTZ R33, R28, R33 ;  /* 0x000000211c217221 */ /* 0x000fe20000010000 */
[----:B------:R-:W-:Y:S01]  /*2cf0*/  FFMA.FTZ R32, R27, R28, R32 ;  /* 0x0000001c1b207223 */ /* 0x000fe20000010020 */
[----:B------:R-:W-:Y:S01]  /*2d00*/  SHF.L.U32 R28, R85, 0x10, RZ ;  /* 0x00000010551c7819 */ /* 0x000fe200000006ff */
[----:B------:R-:W-:Y:S01]  /*2d10*/  FMUL.FTZ R37, R37, R114 ;  /* 0x0000007225257220 */ /* 0x000fe20000410000 */
[----:B------:R-:W-:Y:S01]  /*2d20*/  FADD.FTZ R39, -R20, R39 ;  /* 0x0000002714277221 */ /* 0x000fe20000010100 */
[----:B------:R-:W-:Y:S01]  /*2d30*/  SHF.L.U32 R41, R17, 0x10, RZ ;  /* 0x0000001011297819 */ /* 0x000fe200000006ff */
[----:B------:R-:W-:Y:S01]  /*2d40*/  FADD.FTZ R33, R33, R36 ;  /* 0x0000002421217221 */ /* 0x000fe20000010000 */
[----:B------:R-:W-:Y:S01]  /*2d50*/  FFMA.FTZ R36, R37, R36, R32 ;  /* 0x0000002425247223 */ /* 0x000fe20000010020 */
[----:B------:R-:W-:Y:S01]  /*2d60*/  FMUL.FTZ R32, R25, R28 ;  /* 0x0000001c19207220 */ /* 0x000fe20000410000 */
[----:B------:R-:W-:Y:S01]  /*2d70*/  FMUL.FTZ R39, R39, R114 ;  /* 0x0000007227277220 */ /* 0x000fe20000410000 */
[----:B------:R-:W-:Y:S01]  /*2d80*/  FFMA.FTZ R31, R26, R27, R31 ;  /* 0x0000001b1a1f7223 */ /* 0x000fe2000001001f */
[----:B------:R-:W-:Y:S01]  /*2d90*/  SHF.L.U32 R60, R18, 0x10, RZ ;  /* 0x00000010123c7819 */ /* 0x000fe200000006ff */
[----:B------:R-:W-:Y:S01]  /*2da0*/  FADD.FTZ R41, -R20, R41 ;  /* 0x0000002914297221 */ /* 0x000fe20000010100 */
[----:B------:R-:W-:Y:S01]  /*2db0*/  SHF.L.U32 R27, R21, 0x10, RZ ;  /* 0x00000010151b7819 */ /* 0x000fe200000006ff */
[----:B------:R-:W-:Y:S01]  /*2dc0*/  FADD.FTZ R29, R29, R26 ;  /* 0x0000001a1d1d7221 */ /* 0x000fe20000010000 */
[----:B------:R-:W-:Y:S01]  /*2dd0*/  FADD.FTZ R33, R32, R33 ;  /* 0x0000002120217221 */ /* 0x000fe20000010000 */
[----:B------:R-:W-:Y:S01]  /*2de0*/  FFMA.FTZ R36, R39, R32, R36 ;  /* 0x0000002027247223 */ /* 0x000fe20000010024 */
[----:B------:R-:W-:Y:S01]  /*2df0*/  SHF.L.U32 R26, R83, 0x10, RZ ;  /* 0x00000010531a7819 */ /* 0x000fe200000006ff */
[----:B------:R-:W-:Y:S01]  /*2e00*/  FMUL.FTZ R32, R24, R60 ;  /* 0x0000003c18207220 */ /* 0x000fe20000410000 */
[----:B------:R-:W-:Y:S01]  /*2e10*/  FMUL.FTZ R41, R41, R114 ;  /* 0x0000007229297220 */ /* 0x000fe20000410000 */
[----:B------:R-:W-:Y:S01]  /*2e20*/  FADD.FTZ R27, -R20, R27 ;  /* 0x0000001b141b7221 */ /* 0x000fe20000010100 */
[----:B------:R-:W-:Y:S01]  /*2e30*/  FADD.FTZ R34, R34, R30 ;  /* 0x0000001e22227221 */ /* 0x000fe20000010000 */
[----:B------:R-:W-:Y:S01]  /*2e40*/  FFMA.FTZ R35, R30, R37, R35 ;  /* 0x000000251e237223 */ /* 0x000fe20000010023 */
[----:B------:R-:W-:Y:S01]  /*2e50*/  FADD.FTZ R33, R33, R32 ;  /* 0x0000002021217221 */ /* 0x000fe20000010000 */
[----:B------:R-:W-:Y:S01]  /*2e60*/  FMUL.FTZ R30, R25, R26 ;  /* 0x0000001a191e7220 */ /* 0x000fe20000410000 */
[----:B------:R-:W-:Y:S01]  /*2e70*/  FFMA.FTZ R36, R41, R32, R36 ;  /* 0x0000002029247223 */ /* 0x000fe20000010024 */
[----:B------:R-:W-:Y:S01]  /*2e80*/  FMUL.FTZ R27, R27, R114 ;  /* 0x000000721b1b7220 */ /* 0x000fe20000410000 */
[----:B------:R-:W-:Y:S01]  /*2e90*/  FADD.FTZ R29, R29, R28 ;  /* 0x0000001c1d1d7221 */ /* 0x000fe20000010000 */
[----:B------:R-:W-:Y:S01]  /*2ea0*/  FFMA.FTZ R31, R28, R39, R31 ;  /* 0x000000271c1f7223 */ /* 0x000fe2000001001f */
[----:B------:R-:W-:Y:S01]  /*2eb0*/  FADD.FTZ R33, R30, R33 ;  /* 0x000000211e217221 */ /* 0x000fe20000010000 */
[----:B------:R-:W-:Y:S01]  /*2ec0*/  FADD.FTZ R62, R34, R60 ;  /* 0x0000003c223e7221 */ /* 0x000fe20000010000 */
[----:B------:R-:W-:Y:S01]  /*2ed0*/  FFMA.FTZ R30, R27, R30, R36 ;  /* 0x0000001e1b1e7223 */ /* 0x000fe20000010024 */
[----:B------:R-:W-:Y:S01]  /*2ee0*/  FFMA.FTZ R60, R60, R41, R35 ;  /* 0x000000293c3c7223 */ /* 0x000fe20000010023 */
[----:B------:R-:W-:Y:S01]  /*2ef0*/  FADD.FTZ R63, R29, R26 ;  /* 0x0000001a1d3f7221 */ /* 0x000fe20000010000 */
[----:B------:R-:W-:Y:S01]  /*2f00*/  FFMA.FTZ R61, R26, R27, R31 ;  /* 0x0000001b1a3d7223 */ /* 0x000fe2000001001f */
[----:B------:R-:W-:Y:S06]  /*2f10*/  BRA `(.L_x_132) ;  /* 0x0000002400007947 */ /* 0x000fec0003800000 */
.L_x_131:
[----:B------:R-:W-:Y:S02]  /*2f20*/  SHF.L.U32 R27, R79, 0x10, RZ ;  /* 0x000000104f1b7819 */ /* 0x000fe400000006ff */
[----:B------:R-:W-:Y:S02]  /*2f30*/  SHF.L.U32 R29, R112, 0x10, RZ ;  /* 0x00000010701d7819 */ /* 0x000fe400000006ff */
[----:B------:R-:W-:Y:S01]  /*2f40*/  SHF.L.U32 R31, R77, 0x10, RZ ;  /* 0x000000104d1f7819 */ /* 0x000fe200000006ff */
[C---:B------:R-:W-:Y:S01]  /*2f50*/  FADD.FTZ R27, -R20.reuse, R27 ;  /* 0x0000001b141b7221 */ /* 0x040fe20000010100 */
[----:B------:R-:W-:Y:S01]  /*2f60*/  SHF.L.U32 R37, R75, 0x10, RZ ;  /* 0x000000104b257819 */ /* 0x000fe200000006ff */
[----:B------:R-:W-:Y:S01]  /*2f70*/  FADD.FTZ R29, -R20, R29 ;  /* 0x0000001d141d7221 */ /* 0x000fe20000010100 */
        /* <DEDUP_REMOVED lines=8> */
[----:B------:R-:W-:Y:S01]  /*3000*/  FADD.FTZ R33, -R20, R33 ;  /* 0x0000002114217221 */ /* 0x000fe20000010100 */
[----:B------:R-:W-:Y:S01]  /*3010*/  FMUL.FTZ R29, R31, -1.4426950216293334961 ;  /* 0xbfb8aa3b1f1d7820 */ /* 0x000fe20000410000 */
[--C-:B------:R-:W-:Y:S01]  /*3020*/  FFMA.FTZ R28, R24, R82, R22.reuse ;  /* 0x00000052181c7223 */ /* 0x100fe20000010016 */
[----:B------:R-:W-:Y:S01]  /*3030*/  FMUL.FTZ R30, R32, -1.4426950216293334961 ;  /* 0xbfb8aa3b201e7820 */ /* 0x000fe20000410000 */
[-C--:B------:R-:W-:Y:S01]  /*3040*/  FMUL.FTZ R123, R37, R114.reuse ;  /* 0x00000072257b7220 */ /* 0x080fe20000410000 */
[----:B------:R-:W-:Y:S01]  /*3050*/  FMUL.FTZ R122, R33, R114 ;  /* 0x00000072217a7220 */ /* 0x000fe20000410000 */
[----:B------:R-:W-:Y:S01]  /*3060*/  FMUL.FTZ R35, R28, -1.4426950216293334961 ;  /* 0xbfb8aa3b1c237820 */ /* 0x000fe20000410000 */
[----:B------:R-:W0:Y:S01]  /*3070*/  MUFU.EX2 R29, R29 ;  /* 0x0000001d001d7308 */ /* 0x000e220000000800 */
[----:B------:R-:W-:Y:S01]  /*3080*/  FFMA.FTZ R45, R24, R123, R22 ;  /* 0x0000007b182d7223 */ /* 0x000fe20000010016 */
[----:B------:R-:W-:Y:S01]  /*3090*/  FFMA.FTZ R34, R25, R122, R23 ;  /* 0x0000007a19227223 */ /* 0x000fe20000010017 */
[----:B------:R-:W-:Y:S01]  /*30a0*/  SHF.L.U32 R39, R108, 0x10, RZ ;  /* 0x000000106c277819 */ /* 0x000fe200000006ff */
[----:B------:R-:W1:Y:S01]  /*30b0*/  MUFU.EX2 R30, R30 ;  /* 0x0000001e001e7308 */ /* 0x000e620000000800 */
[----:B------:R-:W-:Y:S01]  /*30c0*/  FMUL.FTZ R38, R45, -1.4426950216293334961 ;  /* 0xbfb8aa3b2d267820 */ /* 0x000fe20000410000 */
[----:B------:R-:W-:Y:S01]  /*30d0*/  FMUL.FTZ R37, R34, -1.4426950216293334961 ;  /* 0xbfb8aa3b22257820 */ /* 0x000fe20000410000 */
[----:B------:R-:W-:Y:S01]  /*30e0*/  SHF.L.U32 R54, R78, 0x10, RZ ;  /* 0x000000104e367819 */ /* 0x000fe200000006ff */
[----:B------:R-:W2:Y:S01]  /*30f0*/  MUFU.EX2 R35, R35 ;  /* 0x0000002300237308 */ /* 0x000ea20000000800 */
[----:B------:R-:W-:Y:S01]  /*3100*/  FADD.FTZ R39, -R20, R39 ;  /* 0x0000002714277221 */ /* 0x000fe20000010100 */
[----:B------:R-:W-:-:S02]  /*3110*/  SHF.L.U32 R40, R111, 0x10, RZ ;  /* 0x000000106f287819 */ /* 0x000fc400000006ff */
[----:B------:R-:W3:Y:S01]  /*3120*/  MUFU.EX2 R38, R38 ;  /* 0x0000002600267308 */ /* 0x000ee20000000800 */
[----:B------:R-:W-:Y:S01]  /*3130*/  FMUL.FTZ R56, R39, R114 ;  /* 0x0000007227387220 */ /* 0x000fe20000410000 */
[----:B0-----:R-:W-:Y:S01]  /*3140*/  FADD.FTZ R29, R29, 1 ;  /* 0x3f8000001d1d7421 */ /* 0x001fe20000010000 */
[----:B------:R-:W-:Y:S01]  /*3150*/  SHF.L.U32 R39, R74, 0x10, RZ ;  /* 0x000000104a277819 */ /* 0x000fe200000006ff */
[----:B------:R-:W0:Y:S01]  /*3160*/  MUFU.EX2 R37, R37 ;  /* 0x0000002500257308 */ /* 0x000e220000000800 */
[----:B------:R-:W-:Y:S01]  /*3170*/  FFMA.FTZ R60, R25, R56, R23 ;  /* 0x00000038193c7223 */ /* 0x000fe20000010017 */
[----:B-1----:R-:W-:Y:S01]  /*3180*/  FADD.FTZ R33, R30, 1 ;  /* 0x3f8000001e217421 */ /* 0x002fe20000010000 */
[----:B------:R-:W-:Y:S01]  /*3190*/  SHF.L.U32 R43, R69, 0x10, RZ ;  /* 0x00000010452b7819 */ /* 0x000fe200000006ff */
[----:B------:R-:W1:Y:S01]  /*31a0*/  MUFU.RCP R29, R29 ;  /* 0x0000001d001d7308 */ /* 0x000e620000001000 */
[----:B------:R-:W-:Y:S01]  /*31b0*/  SHF.L.U32 R47, R102, 0x10, RZ ;  /* 0x00000010662f7819 */ /* 0x000fe200000006ff */
[----:B--2---:R-:W-:Y:S01]  /*31c0*/  FADD.FTZ R36, R35, 1 ;  /* 0x3f80000023247421 */ /* 0x004fe20000010000 */
[----:B------:R-:W-:-:S02]  /*31d0*/  SHF.L.U32 R57, R76, 0x10, RZ ;  /* 0x000000104c397819 */ /* 0x000fc400000006ff */
[----:B------:R-:W-:Y:S01]  /*31e0*/  SHF.L.U32 R53, R100, 0x10, RZ ;  /* 0x0000001064357819 */ /* 0x000fe200000006ff */
[----:B---3--:R-:W-:Y:S01]  /*31f0*/  FADD.FTZ R38, R38, 1 ;  /* 0x3f80000026267421 */ /* 0x008fe20000010000 */
[----:B------:R-:W-:Y:S01]  /*3200*/  FADD.FTZ R47, -R20, R47 ;  /* 0x0000002f142f7221 */ /* 0x000fe20000010100 */
[----:B------:R-:W2:Y:S01]  /*3210*/  MUFU.RCP R36, R36 ;  /* 0x0000002400247308 */ /* 0x000ea20000001000 */
[----:B------:R-:W-:Y:S01]  /*3220*/  SHF.L.U32 R116, R72, 0x10, RZ ;  /* 0x0000001048747819 */ /* 0x000fe200000006ff */
[----:B0-----:R-:W-:Y:S01]  /*3230*/  FADD.FTZ R35, R37, 1 ;  /* 0x3f80000025237421 */ /* 0x001fe20000010000 */
[----:B------:R-:W-:Y:S01]  /*3240*/  FMUL.FTZ R37, R60, -1.4426950216293334961 ;  /* 0xbfb8aa3b3c257820 */ /* 0x000fe20000410000 */
[----:B------:R-:W-:Y:S01]  /*3250*/  FADD.FTZ R53, -R20, R53 ;  /* 0x0000003514357221 */ /* 0x000fe20000010100 */
[----:B------:R-:W-:Y:S02]  /*3260*/  SHF.L.U32 R58, R70, 0x10, RZ ;  /* 0x00000010463a7819 */ /* 0x000fe400000006ff */
[----:B------:R-:W-:Y:S01]  /*3270*/  SHF.L.U32 R62, R105, 0x10, RZ ;  /* 0x00000010693e7819 */ /* 0x000fe200000006ff */
[----:B------:R-:W0:Y:S01]  /*3280*/  MUFU.RCP R33, R33 ;  /* 0x0000002100217308 */ /* 0x000e220000001000 */
[----:B------:R-:W-:Y:S01]  /*3290*/  SHF.L.U32 R124, R68, 0x10, RZ ;  /* 0x00000010447c7819 */ /* 0x000fe200000006ff */
[----:B-1----:R-:W-:Y:S01]  /*32a0*/  FADD.FTZ R30, -R29, 1 ;  /* 0x3f8000001d1e7421 */ /* 0x002fe20000010100 */
[----:B------:R-:W-:Y:S01]  /*32b0*/  FMUL.FTZ R54, R54, R29 ;  /* 0x0000001d36367220 */ /* 0x000fe20000410000 */
[----:B------:R-:W-:-:S02]  /*32c0*/  SHF.L.U32 R125, R4, 0x10, RZ ;  /* 0x00000010047d7819 */ /* 0x000fc400000006ff */
[----:B------:R-:W-:Y:S01]  /*32d0*/  FFMA.FTZ R31, R31, R30, 1 ;  /* 0x3f8000001f1f7423 */ /* 0x000fe2000001001e */
[----:B------:R-:W-:Y:S01]  /*32e0*/  SHF.L.U32 R30, R113, 0x10, RZ ;  /* 0x00000010711e7819 */ /* 0x000fe200000006ff */
[----:B------:R-:W1:Y:S01]  /*32f0*/  MUFU.RCP R38, R38 ;  /* 0x0000002600267308 */ /* 0x000e620000001000 */
[----:B--2---:R-:W-:Y:S01]  /*3300*/  FADD.FTZ R29, -R36, 1 ;  /* 0x3f800000241d7421 */ /* 0x004fe20000010100 */
[----:B------:R-:W-:Y:S01]  /*3310*/  FMUL.FTZ R54, R54, R31 ;  /* 0x0000001f36367220 */ /* 0x000fe20000410000 */
[----:B------:R-:W-:Y:S01]  /*3320*/  SHF.L.U32 R31, R67, 0x10, RZ ;  /* 0x00000010431f7819 */ /* 0x000fe200000006ff */
[----:B------:R-:W-:-:S04]  /*3330*/  FMUL.FTZ R57, R57, R36 ;  /* 0x0000002439397220 */ /* 0x000fc80000410000 */
[----:B------:R-:W2:Y:S01]  /*3340*/  MUFU.EX2 R37, R37 ;  /* 0x0000002500257308 */ /* 0x000ea20000000800 */
[----:B------:R-:W-:Y:S01]  /*3350*/  FADD.FTZ R31, -R20, R31 ;  /* 0x0000001f141f7221 */ /* 0x000fe20000010100 */
[----:B0-----:R-:W-:Y:S01]  /*3360*/  FMUL.FTZ R55, R30, R33 ;  /* 0x000000211e377220 */ /* 0x001fe20000410000 */
[----:B------:R-:W-:Y:S01]  /*3370*/  FFMA.FTZ R30, R28, R29, 1 ;  /* 0x3f8000001c1e7423 */ /* 0x000fe2000001001d */
[----:B------:R-:W0:Y:S01]  /*3380*/  MUFU.RCP R35, R35 ;  /* 0x0000002300237308 */ /* 0x000e220000001000 */
[----:B------:R-:W-:Y:S01]  /*3390*/  SHF.L.U32 R29, R73, 0x10, RZ ;  /* 0x00000010491d7819 */ /* 0x000fe200000006ff */
[----:B------:R-:W-:Y:S01]  /*33a0*/  FADD.FTZ R33, -R33, 1 ;  /* 0x3f80000021217421 */ /* 0x000fe20000010100 */
[----:B------:R-:W-:Y:S01]  /*33b0*/  FMUL.FTZ R57, R57, R30 ;  /* 0x0000001e39397220 */ /* 0x000fe20000410000 */
[----:B------:R-:W-:Y:S02]  /*33c0*/  FMUL.FTZ R31, R31, R114 ;  /* 0x000000721f1f7220 */ /* 0x000fe40000410000 */
[----:B------:R-:W-:Y:S01]  /*33d0*/  FFMA.FTZ R32, R32, R33, 1 ;  /* 0x3f80000020207423 */ /* 0x000fe20000010021 */
[----:B------:R-:W-:Y:S01]  /*33e0*/  FADD.FTZ R29, -R20, R29 ;  /* 0x0000001d141d7221 */ /* 0x000fe20000010100 */
[----:B------:R-:W-:Y:S01]  /*33f0*/  SHF.L.U32 R33, R106, 0x10, RZ ;  /* 0x000000106a217819 */ /* 0x000fe200000006ff */
[----:B-1----:R-:W-:Y:S01]  /*3400*/  FMUL.FTZ R52, R39, R38 ;  /* 0x0000002627347220 */ /* 0x002fe20000410000 */
[----:B------:R-:W-:Y:S01]  /*3410*/  FADD.FTZ R38, -R38, 1 ;  /* 0x3f80000026267421 */ /* 0x000fe20000010100 */
[----:B------:R-:W-:Y:S01]  /*3420*/  FMUL.FTZ R59, R29, R114 ;  /* 0x000000721d3b7220 */ /* 0x000fe20000410000 */
[----:B--2---:R-:W-:Y:S01]  /*3430*/  FADD.FTZ R37, R37, 1 ;  /* 0x3f80000025257421 */ /* 0x004fe20000010000 */
[----:B------:R-:W-:Y:S01]  /*3440*/  FADD.FTZ R33, -R20, R33 ;  /* 0x0000002114217221 */ /* 0x000fe20000010100 */
[----:B------:R-:W-:Y:S01]  /*3450*/  SHF.L.U32 R39, R104, 0x10, RZ ;  /* 0x0000001068277819 */ /* 0x000fe200000006ff */
[--C-:B------:R-:W-:Y:S01]  /*3460*/  FFMA.FTZ R42, R24, R59, R22.reuse ;  /* 0x0000003b182a7223 */ /* 0x100fe20000010016 */
[----:B------:R-:W-:Y:S01]  /*3470*/  FFMA.FTZ R45, R45, R38, 1 ;  /* 0x3f8000002d2d7423 */ /* 0x000fe20000010026 */
[----:B------:R-:W1:Y:S01]  /*3480*/  MUFU.RCP R41, R37 ;  /* 0x0000002500297308 */ /* 0x000e620000001000 */
[----:B0-----:R-:W-:Y:S01]  /*3490*/  FMUL.FTZ R63, R40, R35 ;  /* 0x00000023283f7220 */ /* 0x001fe20000410000 */
[----:B------:R-:W-:Y:S01]  /*34a0*/  FMUL.FTZ R38, R33, R114 ;  /* 0x0000007221267220 */ /* 0x000fe20000410000 */
[----:B------:R-:W-:Y:S01]  /*34b0*/  FADD.FTZ R35, -R35, 1 ;  /* 0x3f80000023237421 */ /* 0x000fe20000010100 */
[----:B------:R-:W-:Y:S01]  /*34c0*/  FMUL.FTZ R48, R42, -1.4426950216293334961 ;  /* 0xbfb8aa3b2a307820 */ /* 0x000fe20000410000 */
[----:B------:R-:W-:Y:S01]  /*34d0*/  FADD.FTZ R29, -R20, R39 ;  /* 0x00000027141d7221 */ /* 0x000fe20000010100 */
[----:B------:R-:W-:Y:S01]  /*34e0*/  FFMA.FTZ R39, R25, R38, R23 ;  /* 0x0000002619277223 */ /* 0x000fe20000010017 */
[----:B------:R-:W-:Y:S01]  /*34f0*/  FFMA.FTZ R34, R34, R35, 1 ;  /* 0x3f80000022227423 */ /* 0x000fe20000010023 */
[----:B------:R-:W-:Y:S01]  /*3500*/  SHF.L.U32 R35, R71, 0x10, RZ ;  /* 0x0000001047237819 */ /* 0x000fe200000006ff */
[C---:B------:R-:W-:Y:S01]  /*3510*/  FADD.FTZ R33, -R20.reuse, R43 ;  /* 0x0000002b14217221 */ /* 0x040fe20000010100 */
[----:B------:R-:W-:Y:S01]  /*3520*/  FMUL.FTZ R46, R39, -1.4426950216293334961 ;  /* 0xbfb8aa3b272e7820 */ /* 0x000fe20000410000 */
[----:B------:R-:W0:Y:S01]  /*3530*/  MUFU.EX2 R48, R48 ;  /* 0x0000003000307308 */ /* 0x000e220000000800 */
[----:B------:R-:W-:Y:S01]  /*3540*/  FMUL.FTZ R55, R55, R32 ;  /* 0x0000002037377220 */ /* 0x000fe20000410000 */
[----:B------:R-:W-:Y:S01]  /*3550*/  FADD.FTZ R35, -R20, R35 ;  /* 0x0000002314237221 */ /* 0x000fe20000010100 */
[-C--:B------:R-:W-:Y:S01]  /*3560*/  FMUL.FTZ R32, R47, R114.reuse ;  /* 0x000000722f207220 */ /* 0x080fe20000410000 */
[-C--:B------:R-:W-:Y:S01]  /*3570*/  FMUL.FTZ R36, R29, R114.reuse ;  /* 0x000000721d247220 */ /* 0x080fe20000410000 */
[----:B------:R-:W2:Y:S01]  /*3580*/  MUFU.EX2 R46, R46 ;  /* 0x0000002e002e7308 */ /* 0x000ea20000000800 */
[-C--:B------:R-:W-:Y:S01]  /*3590*/  FMUL.FTZ R35, R35, R114.reuse ;  /* 0x0000007223237220 */ /* 0x080fe20000410000 */
[----:B-1----:R-:W-:Y:S01]  /*35a0*/  FADD.FTZ R49, -R41, 1 ;  /* 0x3f80000029317421 */ /* 0x002fe20000010100 */
[----:B------:R-:W-:Y:S01]  /*35b0*/  FMUL.FTZ R33, R33, R114 ;  /* 0x0000007221217220 */ /* 0x000fe20000410000 */
[C-C-:B------:R-:W-:Y:S01]  /*35c0*/  FFMA.FTZ R30, R25.reuse, R32, R23.reuse ;  /* 0x00000020191e7223 */ /* 0x140fe20000010017 */
[--C-:B------:R-:W-:Y:S01]  /*35d0*/  FFMA.FTZ R37, R24, R35, R22.reuse ;  /* 0x0000002318257223 */ /* 0x100fe20000010016 */
[----:B------:R-:W-:Y:S01]  /*35e0*/  FFMA.FTZ R60, R60, R49, 1 ;  /* 0x3f8000003c3c7423 */ /* 0x000fe20000010031 */
[--C-:B------:R-:W-:Y:S01]  /*35f0*/  FFMA.FTZ R28, R25, R36, R23.reuse ;  /* 0x00000024191c7223 */ /* 0x100fe20000010017 */
[--C-:B------:R-:W-:Y:S01]  /*3600*/  FFMA.FTZ R29, R24, R33, R22.reuse ;  /* 0x00000021181d7223 */ /* 0x100fe20000010016 */
[----:B0-----:R-:W-:Y:S01]  /*3610*/  FADD.FTZ R49, R48, 1 ;  /* 0x3f80000030317421 */ /* 0x001fe20000010000 */
[----:B------:R-:W-:Y:S01]  /*3620*/  FMUL.FTZ R43, R37, -1.4426950216293334961 ;  /* 0xbfb8aa3b252b7820 */ /* 0x000fe20000410000 */
[----:B------:R-:W-:Y:S01]  /*3630*/  SHF.L.U32 R48, R109, 0x10, RZ ;  /* 0x000000106d307819 */ /* 0x000fe200000006ff */
[----:B------:R-:W-:Y:S01]  /*3640*/  FMUL.FTZ R51, R30, -1.4426950216293334961 ;  /* 0xbfb8aa3b1e337820 */ /* 0x000fe20000410000 */
[----:B------:R-:W-:Y:S01]  /*3650*/  FMUL.FTZ R40, R28, -1.4426950216293334961 ;  /* 0xbfb8aa3b1c287820 */ /* 0x000fe20000410000 */
[----:B--2---:R-:W-:Y:S01]  /*3660*/  FADD.FTZ R50, R46, 1 ;  /* 0x3f8000002e327421 */ /* 0x004fe20000010000 */
[----:B------:R-:W0:Y:S01]  /*3670*/  MUFU.RCP R49, R49 ;  /* 0x0000003100317308 */ /* 0x000e220000001000 */
[----:B------:R-:W-:Y:S01]  /*3680*/  FMUL.FTZ R63, R63, R34 ;  /* 0x000000223f3f7220 */ /* 0x000fe20000410000 */
[----:B------:R-:W-:Y:S01]  /*3690*/  FFMA.FTZ R34, R24, R31, R22 ;  /* 0x0000001f18227223 */ /* 0x000fe20000010016 */
[----:B------:R-:W-:Y:S01]  /*36a0*/  FMUL.FTZ R44, R29, -1.4426950216293334961 ;  /* 0xbfb8aa3b1d2c7820 */ /* 0x000fe20000410000 */
[----:B------:R-:W-:Y:S01]  /*36b0*/  FMUL.FTZ R47, R48, R41 ;  /* 0x00000029302f7220 */ /* 0x000fe20000410000 */
[----:B------:R-:W-:Y:S01]  /*36c0*/  FMUL.FTZ R48, R53, R114 ;  /* 0x0000007235307220 */ /* 0x000fe20000410000 */
[----:B------:R-:W-:Y:S01]  /*36d0*/  FMUL.FTZ R53, R34, -1.4426950216293334961 ;  /* 0xbfb8aa3b22357820 */ /* 0x000fe20000410000 */
[----:B------:R-:W-:Y:S01]  /*36e0*/  FMUL.FTZ R52, R52, R45 ;  /* 0x0000002d34347220 */ /* 0x000fe20000410000 */
[----:B------:R-:W1:Y:S01]  /*36f0*/  MUFU.EX2 R43, R43 ;  /* 0x0000002b002b7308 */ /* 0x000e620000000800 */
[----:B------:R-:W-:Y:S01]  /*3700*/  FMUL.FTZ R60, R47, R60 ;  /* 0x0000003c2f3c7220 */ /* 0x000fe20000410000 */
[----:B------:R-:W-:-:S02]  /*3710*/  FFMA.FTZ R45, R25, R48, R23 ;  /* 0x00000030192d7223 */ /* 0x000fc40000010017 */
[----:B------:R-:W2:Y:S02]  /*3720*/  MUFU.RCP R50, R50 ;  /* 0x0000003200327308 */ /* 0x000ea40000001000 */
[----:B------:R-:W-:Y:S01]  /*3730*/  FMUL.FTZ R46, R45, -1.4426950216293334961 ;  /* 0xbfb8aa3b2d2e7820 */ /* 0x000fe20000410000 */
[----:B0-----:R-:W-:-:S05]  /*3740*/  FMUL.FTZ R116, R116, R49 ;  /* 0x0000003174747220 */ /* 0x001fca0000410000 */
[----:B------:R0:W3:Y:S01]  /*3750*/  MUFU.EX2 R41, R51 ;  /* 0x0000003300297308 */ /* 0x0000e20000000800 */
[----:B-1----:R-:W-:-:S03]  /*3760*/  FADD.FTZ R43, R43, 1 ;  /* 0x3f8000002b2b7421 */ /* 0x002fc60000010000 */
[----:B------:R-:W1:Y:S04]  /*3770*/  MUFU.EX2 R40, R40 ;  /* 0x0000002800287308 */ /* 0x000e680000000800 */
[----:B------:R-:W-:Y:S01]  /*3780*/  MUFU.EX2 R44, R44 ;  /* 0x0000002c002c7308 */ /* 0x000fe20000000800 */
[----:B0-----:R-:W-:-:S03]  /*3790*/  FADD.FTZ R51, -R49, 1 ;  /* 0x3f80000031337421 */ /* 0x001fc60000010100 */
[----:B------:R-:W0:Y:S01]  /*37a0*/  MUFU.RCP R49, R43 ;  /* 0x0000002b00317308 */ /* 0x000e220000001000 */
[----:B------:R-:W-:Y:S01]  /*37b0*/  FFMA.FTZ R51, R42, R51, 1 ;  /* 0x3f8000002a337423 */ /* 0x000fe20000010033 */
[----:B--2---:R-:W-:Y:S01]  /*37c0*/  FADD.FTZ R42, -R50, 1 ;  /* 0x3f800000322a7421 */ /* 0x004fe20000010100 */
[----:B---3--:R-:W-:Y:S02]  /*37d0*/  FADD.FTZ R61, R41, 1 ;  /* 0x3f800000293d7421 */ /* 0x008fe40000010000 */
[----:B------:R-:W-:Y:S01]  /*37e0*/  FMUL.FTZ R116, R116, R51 ;  /* 0x0000003374747220 */ /* 0x000fe20000410000 */
[----:B------:R-:W-:Y:S01]  /*37f0*/  FFMA.FTZ R117, R39, R42, 1 ;  /* 0x3f80000027757423 */ /* 0x000fe2000001002a */
[----:B-1----:R-:W-:Y:S01]  /*3800*/  FADD.FTZ R51, R40, 1 ;  /* 0x3f80000028337421 */ /* 0x002fe20000010000 */
[----:B------:R1:W-:Y:S04]  /*3810*/  MUFU.EX2 R47, R53 ;  /* 0x00000035002f7308 */ /* 0x0003e80000000800 */
[----:B------:R-:W2:Y:S04]  /*3820*/  MUFU.EX2 R46, R46 ;  /* 0x0000002e002e7308 */ /* 0x000ea80000000800 */
[----:B------:R-:W3:Y:S01]  /*3830*/  MUFU.RCP R51, R51 ;  /* 0x0000003300337308 */ /* 0x000ee20000001000 */
[----:B-1----:R-:W-:Y:S01]  /*3840*/  SHF.L.U32 R53, R65, 0x10, RZ ;  /* 0x0000001041357819 */ /* 0x002fe200000006ff */
[----:B0-----:R-:W-:-:S04]  /*3850*/  FMUL.FTZ R58, R58, R49 ;  /* 0x000000313a3a7220 */ /* 0x001fc80000410000 */
[----:B------:R-:W-:Y:S01]  /*3860*/  FADD.FTZ R39, -R20, R53 ;  /* 0x0000003514277221 */ /* 0x000fe20000010100 */
[----:B------:R-:W-:-:S03]  /*3870*/  SHF.L.U32 R53, R107, 0x10, RZ ;  /* 0x000000106b357819 */ /* 0x000fc600000006ff */
[----:B------:R-:W-:Y:S01]  /*3880*/  FMUL.FTZ R39, R39, R114 ;  /* 0x0000007227277220 */ /* 0x000fe20000410000 */
[----:B--2---:R-:W-:Y:S01]  /*3890*/  FADD.FTZ R46, R46, 1 ;  /* 0x3f8000002e2e7421 */ /* 0x004fe20000010000 */
[----:B------:R-:W-:Y:S01]  /*38a0*/  FMUL.FTZ R50, R53, R50 ;  /* 0x0000003235327220 */ /* 0x000fe20000410000 */
[----:B------:R-:W-:Y:S01]  /*38b0*/  FADD.FTZ R53, R44, 1 ;  /* 0x3f8000002c357421 */ /* 0x000fe20000010000 */
[----:B------:R-:W-:Y:S01]  /*38c0*/  FADD.FTZ R44, -R49, 1 ;  /* 0x3f800000312c7421 */ /* 0x000fe20000010100 */
[----:B------:R-:W-:Y:S01]  /*38d0*/  FFMA.FTZ R40, R24, R39, R22 ;  /* 0x0000002718287223 */ /* 0x000fe20000010016 */
[----:B------:R-:W-:Y:S01]  /*38e0*/  FMUL.FTZ R117, R50, R117 ;  /* 0x0000007532757220 */ /* 0x000fe20000410000 */
[----:B------:R0:W1:Y:S01]  /*38f0*/  MUFU.RCP R43, R53 ;  /* 0x00000035002b7308 */ /* 0x0000620000001000 */
[----:B------:R-:W-:Y:S01]  /*3900*/  FFMA.FTZ R41, R37, R44, 1 ;  /* 0x3f80000025297423 */ /* 0x000fe2000001002c */
[----:B------:R-:W-:Y:S01]  /*3910*/  FADD.FTZ R44, R47, 1 ;  /* 0x3f8000002f2c7421 */ /* 0x000fe20000010000 */
[----:B------:R-:W-:Y:S01]  /*3920*/  FMUL.FTZ R42, R40, -1.4426950216293334961 ;  /* 0xbfb8aa3b282a7820 */ /* 0x000fe20000410000 */
[----:B---3--:R-:W-:Y:S01]  /*3930*/  FADD.FTZ R49, -R51, 1 ;  /* 0x3f80000033317421 */ /* 0x008fe20000010100 */
[----:B------:R-:W-:-:S03]  /*3940*/  FMUL.FTZ R51, R62, R51 ;  /* 0x000000333e337220 */ /* 0x000fc60000410000 */
[----:B------:R-:W2:Y:S01]  /*3950*/  MUFU.RCP R44, R44 ;  /* 0x0000002c002c7308 */ /* 0x000ea20000001000 */
[----:B------:R-:W-:Y:S01]  /*3960*/  FFMA.FTZ R28, R28, R49, 1 ;  /* 0x3f8000001c1c7423 */ /* 0x000fe20000010031 */
[----:B0-----:R-:W-:-:S03]  /*3970*/  SHF.L.U32 R53, R5, 0x10, RZ ;  /* 0x0000001005357819 */ /* 0x001fc600000006ff */
[----:B------:R-:W-:-:S03]  /*3980*/  FMUL.FTZ R28, R51, R28 ;  /* 0x0000001c331c7220 */ /* 0x000fc60000410000 */
[----:B------:R-:W0:Y:S01]  /*3990*/  MUFU.EX2 R42, R42 ;  /* 0x0000002a002a7308 */ /* 0x000e220000000800 */
[----:B-1----:R-:W-:Y:S01]  /*39a0*/  FADD.FTZ R62, -R43, 1 ;  /* 0x3f8000002b3e7421 */ /* 0x002fe20000010100 */
[----:B------:R-:W-:Y:S02]  /*39b0*/  FMUL.FTZ R43, R124, R43 ;  /* 0x0000002b7c2b7220 */ /* 0x000fe40000410000 */
[----:B------:R1:W3:Y:S01]  /*39c0*/  MUFU.RCP R37, R61 ;  /* 0x0000003d00257308 */ /* 0x0002e20000001000 */
[----:B------:R-:W-:Y:S01]  /*39d0*/  FFMA.FTZ R62, R29, R62, 1 ;  /* 0x3f8000001d3e7423 */ /* 0x000fe2000001003e */
[----:B------:R-:W-:Y:S01]  /*39e0*/  FMUL.FTZ R29, R58, R41 ;  /* 0x000000293a1d7220 */ /* 0x000fe20000410000 */
[----:B--2---:R-:W-:Y:S02]  /*39f0*/  FADD.FTZ R47, -R44, 1 ;  /* 0x3f8000002c2f7421 */ /* 0x004fe40000010100 */
[----:B------:R-:W-:-:S03]  /*3a00*/  FMUL.FTZ R51, R43, R62 ;  /* 0x0000003e2b337220 */ /* 0x000fc60000410000 */
[----:B------:R-:W2:Y:S01]  /*3a10*/  MUFU.RCP R46, R46 ;  /* 0x0000002e002e7308 */ /* 0x000ea20000001000 */
[----:B-1----:R-:W-:Y:S01]  /*3a20*/  FADD.FTZ R61, -R20, R53 ;  /* 0x00000035143d7221 */ /* 0x002fe20000010100 */
[----:B0-----:R-:W-:Y:S01]  /*3a30*/  FADD.FTZ R49, R42, 1 ;  /* 0x3f8000002a317421 */ /* 0x001fe20000010000 */
[----:B------:R-:W-:-:S05]  /*3a40*/  SHF.L.U32 R42, R103, 0x10, RZ ;  /* 0x00000010672a7819 */ /* 0x000fca00000006ff */
[----:B---3--:R-:W-:Y:S01]  /*3a50*/  FMUL.FTZ R43, R42, R37 ;  /* 0x000000252a2b7220 */ /* 0x008fe20000410000 */
[----:B------:R-:W-:Y:S01]  /*3a60*/  FADD.FTZ R41, -R37, 1 ;  /* 0x3f80000025297421 */ /* 0x000fe20000010100 */
[----:B------:R-:W-:Y:S01]  /*3a70*/  FFMA.FTZ R42, R34, R47, 1 ;  /* 0x3f800000222a7423 */ /* 0x000fe2000001002f */
[----:B------:R-:W-:Y:S02]  /*3a80*/  SHF.L.U32 R37, R66, 0x10, RZ ;  /* 0x0000001042257819 */ /* 0x000fe400000006ff */
[----:B------:R-:W-:Y:S02]  /*3a90*/  FFMA.FTZ R30, R30, R41, 1 ;  /* 0x3f8000001e1e7423 */ /* 0x000fe40000010029 */
[----:B------:R-:W0:Y:S01]  /*3aa0*/  MUFU.RCP R41, R49 ;  /* 0x0000003100297308 */ /* 0x000e220000001000 */
[----:B--2---:R-:W-:Y:S01]  /*3ab0*/  FADD.FTZ R34, -R46, 1 ;  /* 0x3f8000002e227421 */ /* 0x004fe20000010100 */
[----:B------:R-:W-:Y:S01]  /*3ac0*/  FMUL.FTZ R47, R37, R44 ;  /* 0x0000002c252f7220 */ /* 0x000fe20000410000 */
[----:B------:R-:W-:Y:S01]  /*3ad0*/  SHF.L.U32 R37, R101, 0x10, RZ ;  /* 0x0000001065257819 */ /* 0x000fe200000006ff */
[----:B------:R-:W-:Y:S01]  /*3ae0*/  FMUL.FTZ R30, R43, R30 ;  /* 0x0000001e2b1e7220 */ /* 0x000fe20000410000 */
[----:B------:R-:W-:Y:S01]  /*3af0*/  FFMA.FTZ R34, R45, R34, 1 ;  /* 0x3f8000002d227423 */ /* 0x000fe20000010022 */
[----:B------:R-:W-:Y:S01]  /*3b00*/  SHF.L.U32 R45, R98, 0x10, RZ ;  /* 0x00000010622d7819 */ /* 0x000fe200000006ff */
[----:B------:R-:W-:Y:S01]  /*3b10*/  FMUL.FTZ R47, R47, R42 ;  /* 0x0000002a2f2f7220 */ /* 0x000fe20000410000 */
[----:B------:R-:W-:Y:S01]  /*3b20*/  SHF.L.U32 R44, R64, 0x10, RZ ;  /* 0x00000010402c7819 */ /* 0x000fe200000006ff */
[----:B------:R-:W-:-:S02]  /*3b30*/  FMUL.FTZ R37, R37, R46 ;  /* 0x0000002e25257220 */ /* 0x000fc40000410000 */
[----:B------:R-:W-:Y:S02]  /*3b40*/  FADD.FTZ R45, -R20, R45 ;  /* 0x0000002d142d7221 */ /* 0x000fe40000010100 */
[----:B------:R-:W-:Y:S02]  /*3b50*/  FMUL.FTZ R34, R37, R34 ;  /* 0x0000002225227220 */ /* 0x000fe40000410000 */
[----:B------:R-:W-:Y:S01]  /*3b60*/  FMUL.FTZ R50, R45, R114 ;  /* 0x000000722d327220 */ /* 0x000fe20000410000 */
[----:B------:R-:W-:Y:S01]  /*3b70*/  SHF.L.U32 R45, R19, 0x10, RZ ;  /* 0x00000010132d7819 */ /* 0x000fe200000006ff */
[----:B0-----:R-:W-:Y:S02]  /*3b80*/  FADD.FTZ R43, -R41, 1 ;  /* 0x3f800000292b7421 */ /* 0x001fe40000010100 */
[----:B------:R-:W-:Y:S01]  /*3b90*/  FFMA.FTZ R42, R25, R50, R23 ;  /* 0x00000032192a7223 */ /* 0x000fe20000010017 */
[----:B------:R-:W-:Y:S01]  /*3ba0*/  FMUL.FTZ R41, R44, R41 ;  /* 0x000000292c297220 */ /* 0x000fe20000410000 */
[----:B------:R-:W-:Y:S01]  /*3bb0*/  FADD.FTZ R49, -R20, R45 ;  /* 0x0000002d14317221 */ /* 0x000fe20000010100 */
[----:B------:R-:W-:Y:S01]  /*3bc0*/  FFMA.FTZ R40, R40, R43, 1 ;  /* 0x3f80000028287423 */ /* 0x000fe2000001002b */
[----:B------:R-:W-:-:S02]  /*3bd0*/  FMUL.FTZ R45, R42, -1.4426950216293334961 ;  /* 0xbfb8aa3b2a2d7820 */ /* 0x000fc40000410000 */
[----:B------:R-:W-:Y:S01]  /*3be0*/  FMUL.FTZ R49, R49, R114 ;  /* 0x0000007231317220 */ /* 0x000fe20000410000 */
[----:B------:R-:W-:Y:S01]  /*3bf0*/  FMUL.FTZ R37, R41, R40 ;  /* 0x0000002829257220 */ /* 0x000fe20000410000 */
[----:B------:R-:W-:Y:S02]  /*3c00*/  SHF.L.U32 R41, R96, 0x10, RZ ;  /* 0x0000001060297819 */ /* 0x000fe400000006ff */
[----:B------:R-:W-:Y:S01]  /*3c10*/  FFMA.FTZ R43, R24, R49, R22 ;  /* 0x00000031182b7223 */ /* 0x000fe20000010016 */
[----:B------:R-:W0:Y:S02]  /*3c20*/  MUFU.EX2 R45, R45 ;  /* 0x0000002d002d7308 */ /* 0x000e240000000800 */
[----:B------:R-:W-:Y:S01]  /*3c30*/  FADD.FTZ R41, -R20, R41 ;  /* 0x0000002914297221 */ /* 0x000fe20000010100 */
[----:B------:R-:W-:-:S03]  /*3c40*/  FMUL.FTZ R40, R43, -1.4426950216293334961 ;  /* 0xbfb8aa3b2b287820 */ /* 0x000fc60000410000 */
[----:B------:R-:W-:-:S03]  /*3c50*/  FMUL.FTZ R46, R41, R114 ;  /* 0x00000072292e7220 */ /* 0x000fc60000410000 */
[----:B------:R-:W1:Y:S01]  /*3c60*/  MUFU.EX2 R40, R40 ;  /* 0x0000002800287308 */ /* 0x000e620000000800 */
[----:B------:R-:W-:Y:S01]  /*3c70*/  FFMA.FTZ R44, R25, R46, R23 ;  /* 0x0000002e192c7223 */ /* 0x000fe20000010017 */
[----:B0-----:R-:W-:-:S03]  /*3c80*/  FADD.FTZ R41, R45, 1 ;  /* 0x3f8000002d297421 */ /* 0x001fc60000010000 */
[----:B------:R-:W-:Y:S01]  /*3c90*/  FMUL.FTZ R62, R44, -1.4426950216293334961 ;  /* 0xbfb8aa3b2c3e7820 */ /* 0x000fe20000410000 */
[----:B------:R-:W-:-:S03]  /*3ca0*/  FMUL.FTZ R45, R61, R114 ;  /* 0x000000723d2d7220 */ /* 0x000fc60000410000 */
[----:B------:R0:W2:Y:S04]  /*3cb0*/  MUFU.EX2 R53, R62 ;  /* 0x0000003e00357308 */ /* 0x0000a80000000800 */
[----:B------:R-:W3:Y:S01]  /*3cc0*/  MUFU.RCP R41, R41 ;  /* 0x0000002900297308 */ /* 0x000ee20000001000 */
[----:B-1----:R-:W-:Y:S01]  /*3cd0*/  FADD.FTZ R58, R40, 1 ;  /* 0x3f800000283a7421 */ /* 0x002fe20000010000 */
[----:B------:R-:W-:Y:S01]  /*3ce0*/  FFMA.FTZ R40, R24, R45, R22 ;  /* 0x0000002d18287223 */ /* 0x000fe20000010016 */
[----:B0-----:R-:W-:-:S03]  /*3cf0*/  SHF.L.U32 R62, R99, 0x10, RZ ;  /* 0x00000010633e7819 */ /* 0x001fc600000006ff */
[----:B------:R-:W-:Y:S02]  /*3d00*/  FMUL.FTZ R61, R40, -1.4426950216293334961 ;  /* 0xbfb8aa3b283d7820 */ /* 0x000fe40000410000 */
[----:B------:R-:W0:Y:S01]  /*3d10*/  MUFU.RCP R58, R58 ;  /* 0x0000003a003a7308 */ /* 0x000e220000001000 */
[----:B--2---:R-:W-:-:S07]  /*3d20*/  FADD.FTZ R124, R53, 1 ;  /* 0x3f800000357c7421 */ /* 0x004fce0000010000 */
[----:B------:R-:W1:Y:S01]  /*3d30*/  MUFU.EX2 R61, R61 ;  /* 0x0000003d003d7308 */ /* 0x000e620000000800 */
[----:B---3--:R-:W-:Y:S01]  /*3d40*/  FADD.FTZ R53, -R41, 1 ;  /* 0x3f80000029357421 */ /* 0x008fe20000010100 */
[----:B------:R-:W-:-:S03]  /*3d50*/  FMUL.FTZ R41, R62, R41 ;  /* 0x000000293e297220 */ /* 0x000fc60000410000 */
[----:B------:R-:W-:Y:S02]  /*3d60*/  FFMA.FTZ R42, R42, R53, 1 ;  /* 0x3f8000002a2a7423 */ /* 0x000fe40000010035 */
[----:B------:R2:W3:Y:S01]  /*3d70*/  MUFU.RCP R53, R124 ;  /* 0x0000007c00357308 */ /* 0x0004e20000001000 */
[----:B0-----:R-:W-:Y:S01]  /*3d80*/  FADD.FTZ R62, -R58, 1 ;  /* 0x3f8000003a3e7421 */ /* 0x001fe20000010100 */
[----:B------:R-:W-:Y:S01]  /*3d90*/  FMUL.FTZ R58, R125, R58 ;  /* 0x0000003a7d3a7220 */ /* 0x000fe20000410000 */
[----:B------:R-:W-:Y:S02]  /*3da0*/  FMUL.FTZ R42, R41, R42 ;  /* 0x0000002a292a7220 */ /* 0x000fe40000410000 */
[----:B------:R-:W-:Y:S01]  /*3db0*/  FFMA.FTZ R43, R43, R62, 1 ;  /* 0x3f8000002b2b7423 */ /* 0x000fe2000001003e */
[----:B-1----:R-:W-:Y:S01]  /*3dc0*/  FADD.FTZ R62, R61, 1 ;  /* 0x3f8000003d3e7421 */ /* 0x002fe20000010000 */
[----:B--2---:R-:W-:Y:S02]  /*3dd0*/  SHF.L.U32 R124, R97, 0x10, RZ ;  /* 0x00000010617c7819 */ /* 0x004fe400000006ff */
[----:B------:R-:W-:Y:S01]  /*3de0*/  FMUL.FTZ R43, R58, R43 ;  /* 0x0000002b3a2b7220 */ /* 0x000fe20000410000 */
[----:B------:R-:W0:Y:S01]  /*3df0*/  MUFU.RCP R61, R62 ;  /* 0x0000003e003d7308 */ /* 0x000e220000001000 */
[----:B---3--:R-:W-:-:S04]  /*3e00*/  FADD.FTZ R125, -R53, 1 ;  /* 0x3f800000357d7421 */ /* 0x008fc80000010100 */
[----:B------:R-:W-:Y:S01]  /*3e10*/  FFMA.FTZ R44, R44, R125, 1 ;  /* 0x3f8000002c2c7423 */ /* 0x000fe2000001007d */
[----:B------:R-:W-:Y:S01]  /*3e20*/  FMUL.FTZ R125, R124, R53 ;  /* 0x000000357c7d7220 */ /* 0x000fe20000410000 */
[----:B------:R-:W-:-:S05]  /*3e30*/  SHF.L.U32 R124, R6, 0x10, RZ ;  /* 0x00000010067c7819 */ /* 0x000fca00000006ff */
[----:B0-----:R-:W-:Y:S01]  /*3e40*/  FMUL.FTZ R53, R124, R61 ;  /* 0x0000003d7c357220 */ /* 0x001fe20000410000 */
[----:B------:R-:W-:-:S04]  /*3e50*/  FADD.FTZ R61, -R61, 1 ;  /* 0x3f8000003d3d7421 */ /* 0x000fc80000010100 */
[----:B------:R-:W-:Y:S01]  /*3e60*/  FFMA.FTZ R124, R40, R61, 1 ;  /* 0x3f800000287c7423 */ /* 0x000fe2000001003d */
[----:B------:R-:W-:Y:S01]  /*3e70*/  FMUL.FTZ R40, R125, R44 ;  /* 0x0000002c7d287220 */ /* 0x000fe20000410000 */
[----:B------:R-:W-:Y:S02]  /*3e80*/  FMUL.FTZ R44, R24, R54 ;  /* 0x00000036182c7220 */ /* 0x000fe40000410000 */
[----:B------:R-:W-:Y:S01]  /*3e90*/  FMUL.FTZ R41, R53, R124 ;  /* 0x0000007c35297220 */ /* 0x000fe20000410000 */
[----:B------:R-:W-:Y:S01]  /*3ea0*/  SHF.L.U32 R53, R94, 0x10, RZ ;  /* 0x000000105e357819 */ /* 0x000fe200000006ff */
[C---:B------:R-:W-:Y:S01]  /*3eb0*/  FFMA.FTZ R61, R27.reuse, R44, RZ ;  /* 0x0000002c1b3d7223 */ /* 0x040fe200000100ff */
[----:B------:R-:W-:Y:S01]  /*3ec0*/  FADD.FTZ R58, RZ, R44 ;  /* 0x0000002cff3a7221 */ /* 0x000fe20000010000 */
[----:B------:R-:W-:Y:S01]  /*3ed0*/  FFMA.FTZ R27, R27, R54, RZ ;  /* 0x000000361b1b7223 */ /* 0x000fe200000100ff */
[----:B------:R-:W-:Y:S01]  /*3ee0*/  FADD.FTZ R54, RZ, R54 ;  /* 0x00000036ff367221 */ /* 0x000fe20000010000 */
[----:B------:R-:W-:Y:S01]  /*3ef0*/  FADD.FTZ R125, -R20, R53 ;  /* 0x00000035147d7221 */ /* 0x000fe20000010100 */
[----:B------:R-:W-:-:S03]  /*3f00*/  FMUL.FTZ R53, R25, R55 ;  /* 0x0000003719357220 */ /* 0x000fc60000410000 */
[----:B------:R-:W-:Y:S01]  /*3f10*/  FMUL.FTZ R44, R125, R114 ;  /* 0x000000727d2c7220 */ /* 0x000fe20000410000 */
[----:B------:R-:W-:Y:S01]  /*3f20*/  FFMA.FTZ R62, R26, R53, R61 ;  /* 0x000000351a3e7223 */ /* 0x000fe2000001003d */
[----:B------:R-:W-:Y:S01]  /*3f30*/  FADD.FTZ R58, R53, R58 ;  /* 0x0000003a353a7221 */ /* 0x000fe20000010000 */
[----:B------:R-:W-:Y:S01]  /*3f40*/  FADD.FTZ R125, R54, R57 ;  /* 0x00000039367d7221 */ /* 0x000fe20000010000 */
[----:B------:R-:W-:Y:S01]  /*3f50*/  FFMA.FTZ R53, R25, R44, R23 ;  /* 0x0000002c19357223 */ /* 0x000fe20000010017 */
[-C--:B------:R-:W-:Y:S01]  /*3f60*/  FFMA.FTZ R54, R82, R57.reuse, R27 ;  /* 0x0000003952367223 */ /* 0x080fe2000001001b */
[----:B------:R-:W-:Y:S01]  /*3f70*/  FMUL.FTZ R57, R24, R57 ;  /* 0x0000003918397220 */ /* 0x000fe20000410000 */
[----:B------:R-:W-:Y:S01]  /*3f80*/  FADD.FTZ R125, R125, R52 ;  /* 0x000000347d7d7221 */ /* 0x000fe20000010000 */
[----:B------:R-:W-:Y:S01]  /*3f90*/  FMUL.FTZ R124, R53, -1.4426950216293334961 ;  /* 0xbfb8aa3b357c7820 */ /* 0x000fe20000410000 */
[----:B------:R-:W-:Y:S01]  /*3fa0*/  FFMA.FTZ R54, R123, R52, R54 ;  /* 0x000000347b367223 */ /* 0x000fe20000010036 */
[----:B------:R-:W-:Y:S01]  /*3fb0*/  FFMA.FTZ R82, R82, R57, R62 ;  /* 0x0000003952527223 */ /* 0x000fe2000001003e */
[----:B------:R-:W-:Y:S01]  /*3fc0*/  SHF.L.U32 R62, R95, 0x10, RZ ;  /* 0x000000105f3e7819 */ /* 0x000fe200000006ff */
[----:B------:R-:W-:Y:S01]  /*3fd0*/  FADD.FTZ R58, R58, R57 ;  /* 0x000000393a3a7221 */ /* 0x000fe20000010000 */
[----:B------:R-:W-:Y:S01]  /*3fe0*/  FFMA.FTZ R57, R26, R55, RZ ;  /* 0x000000371a397223 */ /* 0x000fe200000100ff */
[----:B------:R-:W0:Y:S01]  /*3ff0*/  MUFU.EX2 R124, R124 ;  /* 0x0000007c007c7308 */ /* 0x000e220000000800 */
[----:B------:R-:W-:Y:S01]  /*4000*/  FADD.FTZ R26, RZ, R55 ;  /* 0x00000037ff1a7221 */ /* 0x000fe20000010000 */
[----:B------:R-:W-:Y:S01]  /*4010*/  FFMA.FTZ R54, R59, R116, R54 ;  /* 0x000000743b367223 */ /* 0x000fe20000010036 */
[----:B------:R-:W-:-:S02]  /*4020*/  FFMA.FTZ R57, R122, R63, R57 ;  /* 0x0000003f7a397223 */ /* 0x000fc40000010039 */
[----:B------:R-:W-:Y:S01]  /*4030*/  FADD.FTZ R55, R26, R63 ;  /* 0x0000003f1a377221 */ /* 0x000fe20000010000 */
[----:B------:R-:W-:Y:S01]  /*4040*/  FMUL.FTZ R63, R25, R63 ;  /* 0x0000003f193f7220 */ /* 0x000fe20000410000 */
[----:B------:R-:W-:Y:S01]  /*4050*/  SHF.L.U32 R26, R8, 0x10, RZ ;  /* 0x00000010081a7819 */ /* 0x000fe200000006ff */
[----:B------:R-:W-:Y:S01]  /*4060*/  FFMA.FTZ R57, R56, R60, R57 ;  /* 0x0000003c38397223 */ /* 0x000fe20000010039 */
[----:B------:R-:W-:Y:S01]  /*4070*/  FADD.FTZ R55, R55, R60 ;  /* 0x0000003c37377221 */ /* 0x000fe20000010000 */
[----:B------:R-:W-:Y:S01]  /*4080*/  FFMA.FTZ R122, R122, R63, R82 ;  /* 0x0000003f7a7a7223 */ /* 0x000fe20000010052 */
[----:B------:R-:W-:Y:S01]  /*4090*/  FADD.FTZ R58, R63, R58 ;  /* 0x0000003a3f3a7221 */ /* 0x000fe20000010000 */
[-C--:B------:R-:W-:Y:S01]  /*40a0*/  FFMA.FTZ R57, R38, R117.reuse, R57 ;  /* 0x0000007526397223 */ /* 0x080fe20000010039 */
[----:B------:R-:W-:Y:S01]  /*40b0*/  FADD.FTZ R55, R55, R117 ;  /* 0x0000007537377221 */ /* 0x000fe20000010000 */
[----:B0-----:R-:W-:Y:S01]  /*40c0*/  FADD.FTZ R61, R124, 1 ;  /* 0x3f8000007c3d7421 */ /* 0x001fe20000010000 */
[----:B------:R-:W-:Y:S01]  /*40d0*/  FMUL.FTZ R117, R25, R117 ;  /* 0x0000007519757220 */ /* 0x000fe20000410000 */
[----:B------:R-:W-:Y:S01]  /*40e0*/  FFMA.FTZ R54, R35, R29, R54 ;  /* 0x0000001d23367223 */ /* 0x000fe20000010036 */
[----:B------:R-:W-:Y:S01]  /*40f0*/  FADD.FTZ R55, R55, R28 ;  /* 0x0000001c37377221 */ /* 0x000fe20000010000 */
[-C--:B------:R-:W-:Y:S01]  /*4100*/  FFMA.FTZ R57, R36, R28.reuse, R57 ;  /* 0x0000001c24397223 */ /* 0x080fe20000010039 */
[----:B------:R-:W-:Y:S01]  /*4110*/  FMUL.FTZ R28, R25, R28 ;  /* 0x0000001c191c7220 */ /* 0x000fe20000410000 */
[----:B------:R-:W0:Y:S01]  /*4120*/  MUFU.RCP R61, R61 ;  /* 0x0000003d003d7308 */ /* 0x000e220000001000 */
[----:B------:R-:W-:Y:S01]  /*4130*/  FFMA.FTZ R54, R33, R51, R54 ;  /* 0x0000003321367223 */ /* 0x000fe20000010036 */
[----:B------:R-:W-:Y:S01]  /*4140*/  FADD.FTZ R55, R55, R30 ;  /* 0x0000001e37377221 */ /* 0x000fe20000010000 */
[-C--:B------:R-:W-:Y:S01]  /*4150*/  FFMA.FTZ R57, R32, R30.reuse, R57 ;  /* 0x0000001e20397223 */ /* 0x080fe20000010039 */
[----:B------:R-:W-:Y:S01]  /*4160*/  FMUL.FTZ R30, R25, R30 ;  /* 0x0000001e191e7220 */ /* 0x000fe20000410000 */
        /* <DEDUP_REMOVED lines=8> */
[----:B------:R-:W-:-:S02]  /*41f0*/  FFMA.FTZ R54, R49, R43, R54 ;  /* 0x0000002b31367223 */ /* 0x000fc40000010036 */
[----:B------:R-:W-:Y:S02]  /*4200*/  FFMA.FTZ R57, R46, R40, R57 ;  /* 0x000000282e397223 */ /* 0x000fe40000010039 */
[----:B------:R-:W-:Y:S01]  /*4210*/  FFMA.FTZ R54, R45, R41, R54 ;  /* 0x000000292d367223 */ /* 0x000fe20000010036 */
[----:B0-----:R-:W-:Y:S01]  /*4220*/  FMUL.FTZ R27, R62, R61 ;  /* 0x0000003d3e1b7220 */ /* 0x001fe20000410000 */
[----:B------:R-:W-:-:S04]  /*4230*/  FADD.FTZ R62, -R61, 1 ;  /* 0x3f8000003d3e7421 */ /* 0x000fc80000010100 */
[----:B------:R-:W-:Y:S01]  /*4240*/  FFMA.FTZ R62, R53, R62, 1 ;  /* 0x3f800000353e7423 */ /* 0x000fe2000001003e */
[----:B------:R-:W-:-:S03]  /*4250*/  SHF.L.U32 R53, R7, 0x10, RZ ;  /* 0x0000001007357819 */ /* 0x000fc600000006ff */
[----:B------:R-:W-:Y:S02]  /*4260*/  FMUL.FTZ R27, R27, R62 ;  /* 0x0000003e1b1b7220 */ /* 0x000fe40000410000 */
[----:B------:R-:W-:Y:S02]  /*4270*/  FADD.FTZ R53, -R20, R53 ;  /* 0x0000003514357221 */ /* 0x000fe40000010100 */
[----:B------:R-:W-:Y:S02]  /*4280*/  FFMA.FTZ R57, R44, R27, R57 ;  /* 0x0000001b2c397223 */ /* 0x000fe40000010039 */
[----:B------:R-:W-:-:S04]  /*4290*/  FMUL.FTZ R53, R53, R114 ;  /* 0x0000007235357220 */ /* 0x000fc80000410000 */
[----:B------:R-:W-:-:S04]  /*42a0*/  FFMA.FTZ R61, R24, R53, R22 ;  /* 0x00000035183d7223 */ /* 0x000fc80000010016 */
[----:B------:R-:W-:-:S06]  /*42b0*/  FMUL.FTZ R124, R61, -1.4426950216293334961 ;  /* 0xbfb8aa3b3d7c7820 */ /* 0x000fcc0000410000 */
[----:B------:R-:W0:Y:S02]  /*42c0*/  MUFU.EX2 R124, R124 ;  /* 0x0000007c007c7308 */ /* 0x000e240000000800 */
[----:B0-----:R-:W-:-:S06]  /*42d0*/  FADD.FTZ R62, R124, 1 ;  /* 0x3f8000007c3e7421 */ /* 0x001fcc0000010000 */
[----:B------:R-:W0:Y:S02]  /*42e0*/  MUFU.RCP R62, R62 ;  /* 0x0000003e003e7308 */ /* 0x000e240000001000 */
[----:B0-----:R-:W-:Y:S01]  /*42f0*/  FMUL.FTZ R26, R26, R62 ;  /* 0x0000003e1a1a7220 */ /* 0x001fe20000410000 */
[----:B------:R-:W-:Y:S01]  /*4300*/  FADD.FTZ R82, -R62, 1 ;  /* 0x3f8000003e527421 */ /* 0x000fe20000010100 */
[----:B------:R-:W-:-:S03]  /*4310*/  SHF.L.U32 R62, R92, 0x10, RZ ;  /* 0x000000105c3e7819 */ /* 0x000fc600000006ff */
[----:B------:R-:W-:Y:S02]  /*4320*/  FFMA.FTZ R61, R61, R82, 1 ;  /* 0x3f8000003d3d7423 */ /* 0x000fe40000010052 */
[----:B------:R-:W-:Y:S02]  /*4330*/  FADD.FTZ R82, -R20, R62 ;  /* 0x0000003e14527221 */ /* 0x000fe40000010100 */
[----:B------:R-:W-:Y:S01]  /*4340*/  FMUL.FTZ R62, R26, R61 ;  /* 0x0000003d1a3e7220 */ /* 0x000fe20000410000 */
[----:B------:R-:W-:Y:S01]  /*4350*/  FMUL.FTZ R26, R24, R52 ;  /* 0x00000034181a7220 */ /* 0x000fe20000410000 */
[----:B------:R-:W-:Y:S01]  /*4360*/  FMUL.FTZ R82, R82, R114 ;  /* 0x0000007252527220 */ /* 0x000fe20000410000 */
[----:B------:R-:W-:Y:S01]  /*4370*/  SHF.L.U32 R52, R93, 0x10, RZ ;  /* 0x000000105d347819 */ /* 0x000fe200000006ff */
[----:B------:R-:W-:Y:S01]  /*4380*/  FFMA.FTZ R54, R53, R62, R54 ;  /* 0x0000003e35367223 */ /* 0x000fe20000010036 */
[----:B------:R-:W-:Y:S01]  /*4390*/  FFMA.FTZ R123, R123, R26, R122 ;  /* 0x0000001a7b7b7223 */ /* 0x000fe2000001007a */
[C---:B------:R-:W-:Y:S01]  /*43a0*/  FFMA.FTZ R61, R25.reuse, R82, R23 ;  /* 0x00000052193d7223 */ /* 0x040fe20000010017 */
[----:B------:R-:W-:Y:S01]  /*43b0*/  FADD.FTZ R58, R58, R26 ;  /* 0x0000001a3a3a7221 */ /* 0x000fe20000010000 */
[----:B------:R-:W-:-:S02]  /*43c0*/  FMUL.FTZ R26, R25, R60 ;  /* 0x0000003c191a7220 */ /* 0x000fc40000410000 */
[----:B------:R-:W-:Y:S02]  /*43d0*/  FMUL.FTZ R124, R61, -1.4426950216293334961 ;  /* 0xbfb8aa3b3d7c7820 */ /* 0x000fe40000410000 */
[----:B------:R-:W-:Y:S01]  /*43e0*/  FFMA.FTZ R123, R56, R26, R123 ;  /* 0x0000001a387b7223 */ /* 0x000fe2000001007b */
[----:B------:R-:W-:Y:S01]  /*43f0*/  SHF.L.U32 R56, R10, 0x10, RZ ;  /* 0x000000100a387819 */ /* 0x000fe200000006ff */
[----:B------:R-:W-:Y:S02]  /*4400*/  FADD.FTZ R58, R26, R58 ;  /* 0x0000003a1a3a7221 */ /* 0x000fe40000010000 */
[----:B------:R-:W0:Y:S02]  /*4410*/  MUFU.EX2 R124, R124 ;  /* 0x0000007c007c7308 */ /* 0x000e240000000800 */
[----:B0-----:R-:W-:-:S06]  /*4420*/  FADD.FTZ R63, R124, 1 ;  /* 0x3f8000007c3f7421 */ /* 0x001fcc0000010000 */
[----:B------:R-:W0:Y:S02]  /*4430*/  MUFU.RCP R63, R63 ;  /* 0x0000003f003f7308 */ /* 0x000e240000001000 */
[----:B0-----:R-:W-:Y:S01]  /*4440*/  FADD.FTZ R122, -R63, 1 ;  /* 0x3f8000003f7a7421 */ /* 0x001fe20000010100 */
[----:B------:R-:W-:-:S03]  /*4450*/  FMUL.FTZ R52, R52, R63 ;  /* 0x0000003f34347220 */ /* 0x000fc60000410000 */
        /* <DEDUP_REMOVED lines=22> */
[----:B0-----:R-:W-:Y:S01]  /*45c0*/  FADD.FTZ R122, R56, 1 ;  /* 0x3f800000387a7421 */ /* 0x001fe20000010000 */
[----:B------:R-:W-:Y:S01]  /*45d0*/  FADD.FTZ R56, R125, R116 ;  /* 0x000000747d387221 */ /* 0x000fe20000010000 */
[----:B------:R-:W-:Y:S01]  /*45e0*/  FMUL.FTZ R116, R24, R116 ;  /* 0x0000007418747220 */ /* 0x000fe20000410000 */
[----:B------:R-:W-:Y:S02]  /*45f0*/  SHF.L.U32 R125, R12, 0x10, RZ ;  /* 0x000000100c7d7819 */ /* 0x000fe400000006ff */
[----:B------:R-:W-:Y:S01]  /*4600*/  FADD.FTZ R56, R56, R29 ;  /* 0x0000001d38387221 */ /* 0x000fe20000010000 */
[----:B------:R-:W0:Y:S01]  /*4610*/  MUFU.RCP R122, R122 ;  /* 0x0000007a007a7308 */ /* 0x000e220000001000 */
[----:B------:R-:W-:Y:S01]  /*4620*/  FFMA.FTZ R124, R59, R116, R123 ;  /* 0x000000743b7c7223 */ /* 0x000fe2000001007b */
[----:B------:R-:W-:Y:S01]  /*4630*/  SHF.L.U32 R59, R91, 0x10, RZ ;  /* 0x000000105b3b7819 */ /* 0x000fe200000006ff */
[----:B------:R-:W-:Y:S01]  /*4640*/  FADD.FTZ R58, R58, R116 ;  /* 0x000000743a3a7221 */ /* 0x000fe20000010000 */
[----:B------:R-:W-:Y:S01]  /*4650*/  FMUL.FTZ R29, R24, R29 ;  /* 0x0000001d181d7220 */ /* 0x000fe20000410000 */
[----:B------:R-:W-:Y:S01]  /*4660*/  FFMA.FTZ R124, R38, R117, R124 ;  /* 0x00000075267c7223 */ /* 0x000fe2000001007c */
[----:B------:R-:W-:Y:S01]  /*4670*/  FADD.FTZ R56, R56, R51 ;  /* 0x0000003338387221 */ /* 0x000fe20000010000 */
[----:B------:R-:W-:-:S02]  /*4680*/  FMUL.FTZ R51, R24, R51 ;  /* 0x0000003318337220 */ /* 0x000fc40000410000 */
[----:B------:R-:W-:Y:S01]  /*4690*/  FFMA.FTZ R35, R35, R29, R124 ;  /* 0x0000001d23237223 */ /* 0x000fe2000001007c */
[----:B------:R-:W-:Y:S01]  /*46a0*/  FADD.FTZ R56, R56, R47 ;  /* 0x0000002f38387221 */ /* 0x000fe20000010000 */
[----:B------:R-:W-:Y:S02]  /*46b0*/  FMUL.FTZ R47, R24, R47 ;  /* 0x0000002f182f7220 */ /* 0x000fe40000410000 */
[----:B------:R-:W-:Y:S01]  /*46c0*/  FFMA.FTZ R36, R36, R28, R35 ;  /* 0x0000001c24247223 */ /* 0x000fe20000010023 */
[----:B------:R-:W-:Y:S01]  /*46d0*/  SHF.L.U32 R35, R14, 0x10, RZ ;  /* 0x000000100e237819 */ /* 0x000fe200000006ff */
[----:B------:R-:W-:Y:S01]  /*46e0*/  FADD.FTZ R56, R56, R37 ;  /* 0x0000002538387221 */ /* 0x000fe20000010000 */
[----:B------:R-:W-:Y:S01]  /*46f0*/  FMUL.FTZ R37, R24, R37 ;  /* 0x0000002518257220 */ /* 0x000fe20000410000 */
[----:B------:R-:W-:Y:S01]  /*4700*/  FFMA.FTZ R33, R33, R51, R36 ;  /* 0x0000003321217223 */ /* 0x000fe20000010024 */
[----:B0-----:R-:W-:Y:S01]  /*4710*/  FADD.FTZ R123, -R122, 1 ;  /* 0x3f8000007a7b7421 */ /* 0x001fe20000010100 */
[----:B------:R-:W-:Y:S01]  /*4720*/  FMUL.FTZ R59, R59, R122 ;  /* 0x0000007a3b3b7220 */ /* 0x000fe20000410000 */
[----:B------:R-:W-:Y:S01]  /*4730*/  FADD.FTZ R56, R56, R43 ;  /* 0x0000002b38387221 */ /* 0x000fe20000010000 */
[----:B------:R-:W-:Y:S01]  /*4740*/  FFMA.FTZ R32, R32, R30, R33 ;  /* 0x0000001e20207223 */ /* 0x000fe20000010021 */
[----:B------:R-:W-:Y:S01]  /*4750*/  FFMA.FTZ R26, R26, R123, 1 ;  /* 0x3f8000001a1a7423 */ /* 0x000fe2000001007b */
[----:B------:R-:W-:Y:S01]  /*4760*/  SHF.L.U32 R123, R11, 0x10, RZ ;  /* 0x000000100b7b7819 */ /* 0x000fe200000006ff */
[----:B------:R-:W-:Y:S01]  /*4770*/  FMUL.FTZ R43, R24, R43 ;  /* 0x0000002b182b7220 */ /* 0x000fe20000410000 */
[----:B------:R-:W-:Y:S01]  /*4780*/  SHF.L.U32 R33, R16, 0x10, RZ ;  /* 0x0000001010217819 */ /* 0x000fe200000006ff */
[----:B------:R-:W-:Y:S01]  /*4790*/  FMUL.FTZ R26, R59, R26 ;  /* 0x0000001a3b1a7220 */ /* 0x000fe20000410000 */
[----:B------:R-:W-:Y:S01]  /*47a0*/  FFMA.FTZ R31, R31, R47, R32 ;  /* 0x0000002f1f1f7223 */ /* 0x000fe20000010020 */
[----:B------:R-:W-:-:S02]  /*47b0*/  FADD.FTZ R123, -R20, R123 ;  /* 0x0000007b147b7221 */ /* 0x000fc40000010100 */
[----:B------:R-:W-:Y:S01]  /*47c0*/  FFMA.FTZ R57, R60, R26, R57 ;  /* 0x0000001a3c397223 */ /* 0x000fe20000010039 */
[----:B------:R-:W-:Y:S01]  /*47d0*/  FFMA.FTZ R48, R48, R34, R31 ;  /* 0x0000002230307223 */ /* 0x000fe2000001001f */
[----:B------:R-:W-:Y:S01]  /*47e0*/  FMUL.FTZ R59, R123, R114 ;  /* 0x000000727b3b7220 */ /* 0x000fe20000410000 */
[----:B------:R-:W-:Y:S02]  /*47f0*/  SHF.L.U32 R31, R18, 0x10, RZ ;  /* 0x00000010121f7819 */ /* 0x000fe400000006ff */
[----:B------:R-:W-:Y:S01]  /*4800*/  FFMA.FTZ R39, R39, R37, R48 ;  /* 0x0000002527277223 */ /* 0x000fe20000010030 */
[----:B------:R-:W-:Y:S01]  /*4810*/  FFMA.FTZ R116, R24, R59, R22 ;  /* 0x0000003b18747223 */ /* 0x000fe20000010016 */
[----:B------:R-:W-:Y:S02]  /*4820*/  SHF.L.U32 R48, R83, 0x10, RZ ;  /* 0x0000001053307819 */ /* 0x000fe400000006ff */
[----:B------:R-:W-:Y:S01]  /*4830*/  FFMA.FTZ R50, R50, R42, R39 ;  /* 0x0000002a32327223 */ /* 0x000fe20000010027 */
[----:B------:R-:W-:Y:S01]  /*4840*/  FMUL.FTZ R123, R116, -1.4426950216293334961 ;  /* 0xbfb8aa3b747b7820 */ /* 0x000fe20000410000 */
[----:B------:R-:W-:Y:S01]  /*4850*/  FMUL.FTZ R39, R24, R41 ;  /* 0x0000002918277220 */ /* 0x000fe20000410000 */
[----:B------:R-:W-:Y:S01]  /*4860*/  FADD.FTZ R41, R56, R41 ;  /* 0x0000002938297221 */ /* 0x000fe20000010000 */
[----:B------:R-:W-:-:S03]  /*4870*/  FFMA.FTZ R50, R49, R43, R50 ;  /* 0x0000002b31327223 */ /* 0x000fc60000010032 */
[----:B------:R-:W0:Y:S02]  /*4880*/  MUFU.EX2 R123, R123 ;  /* 0x0000007b007b7308 */ /* 0x000e240000000800 */
[----:B0-----:R-:W-:Y:S01]  /*4890*/  FADD.FTZ R122, R123, 1 ;  /* 0x3f8000007b7a7421 */ /* 0x001fe20000010000 */
[----:B------:R-:W-:-:S05]  /*48a0*/  SHF.L.U32 R123, R88, 0x10, RZ ;  /* 0x00000010587b7819 */ /* 0x000fca00000006ff */
[----:B------:R-:W0:Y:S01]  /*48b0*/  MUFU.RCP R122, R122 ;  /* 0x0000007a007a7308 */ /* 0x000e220000001000 */
[----:B------:R-:W-:Y:S01]  /*48c0*/  FADD.FTZ R123, -R20, R123 ;  /* 0x0000007b147b7221 */ /* 0x000fe20000010100 */
[----:B0-----:R-:W-:Y:S01]  /*48d0*/  FMUL.FTZ R38, R125, R122 ;  /* 0x0000007a7d267220 */ /* 0x001fe20000410000 */
[----:B------:R-:W-:Y:S01]  /*48e0*/  FADD.FTZ R125, -R122, 1 ;  /* 0x3f8000007a7d7421 */ /* 0x000fe20000010100 */
[----:B------:R-:W-:-:S03]  /*48f0*/  FADD.FTZ R122, R117, R58 ;  /* 0x0000003a757a7221 */ /* 0x000fc60000010000 */
[----:B------:R-:W-:Y:S01]  /*4900*/  FFMA.FTZ R125, R116, R125, 1 ;  /* 0x3f800000747d7423 */ /* 0x000fe2000001007d */
[----:B------:R-:W-:Y:S01]  /*4910*/  FMUL.FTZ R116, R123, R114 ;  /* 0x000000727b747220 */ /* 0x000fe20000410000 */
[----:B------:R-:W-:Y:S02]  /*4920*/  SHF.L.U32 R123, R89, 0x10, RZ ;  /* 0x00000010597b7819 */ /* 0x000fe400000006ff */
[----:B------:R-:W-:Y:S01]  /*4930*/  FMUL.FTZ R38, R38, R125 ;  /* 0x0000007d26267220 */ /* 0x000fe20000410000 */
[----:B------:R-:W-:-:S03]  /*4940*/  FFMA.FTZ R117, R25, R116, R23 ;  /* 0x0000007419757223 */ /* 0x000fc60000010017 */
[----:B------:R-:W-:Y:S01]  /*4950*/  FFMA.FTZ R54, R59, R38, R54 ;  /* 0x000000263b367223 */ /* 0x000fe20000010036 */
        /* <DEDUP_REMOVED lines=8> */
[----:B------:R-:W-:Y:S01]  /*49e0*/  FMUL.FTZ R58, R123, R124 ;  /* 0x0000007c7b3a7220 */ /* 0x000fe20000410000 */
[----:B------:R-:W-:Y:S01]  /*49f0*/  FADD.FTZ R123, R122, R29 ;  /* 0x0000001d7a7b7221 */ /* 0x000fe20000010000 */
[----:B------:R-:W-:Y:S02]  /*4a00*/  FADD.FTZ R117, -R20, R117 ;  /* 0x0000007514757221 */ /* 0x000fe40000010100 */
[----:B------:R-:W-:Y:S01]  /*4a10*/  FFMA.FTZ R57, R116, R58, R57 ;  /* 0x0000003a74397223 */ /* 0x000fe20000010039 */
[----:B------:R-:W-:Y:S01]  /*4a20*/  FADD.FTZ R123, R28, R123 ;  /* 0x0000007b1c7b7221 */ /* 0x000fe20000010000 */
[----:B------:R-:W-:-:S03]  /*4a30*/  FMUL.FTZ R117, R117, R114 ;  /* 0x0000007275757220 */ /* 0x000fc60000410000 */
[----:B------:R-:W-:Y:S01]  /*4a40*/  FADD.FTZ R123, R123, R51 ;  /* 0x000000337b7b7221 */ /* 0x000fe20000010000 */
[----:B------:R-:W-:-:S03]  /*4a50*/  FFMA.FTZ R122, R24, R117, R22 ;  /* 0x00000075187a7223 */ /* 0x000fc60000010016 */
[----:B------:R-:W-:Y:S01]  /*4a60*/  FADD.FTZ R123, R30, R123 ;  /* 0x0000007b1e7b7221 */ /* 0x000fe20000010000 */
[----:B------:R-:W-:-:S03]  /*4a70*/  FMUL.FTZ R124, R122, -1.4426950216293334961 ;  /* 0xbfb8aa3b7a7c7820 */ /* 0x000fc60000410000 */
[----:B------:R-:W-:-:S03]  /*4a80*/  FADD.FTZ R123, R123, R47 ;  /* 0x0000002f7b7b7221 */ /* 0x000fc60000010000 */
[----:B------:R-:W0:Y:S01]  /*4a90*/  MUFU.EX2 R124, R124 ;  /* 0x0000007c007c7308 */ /* 0x000e220000000800 */
[----:B------:R-:W-:-:S04]  /*4aa0*/  FADD.FTZ R123, R34, R123 ;  /* 0x0000007b227b7221 */ /* 0x000fc80000010000 */
[----:B------:R-:W-:Y:S01]  /*4ab0*/  FADD.FTZ R123, R123, R37 ;  /* 0x000000257b7b7221 */ /* 0x000fe20000010000 */
[----:B------:R-:W-:-:S03]  /*4ac0*/  FMUL.FTZ R37, R25, R40 ;  /* 0x0000002819257220 */ /* 0x000fc60000410000 */
[----:B------:R-:W-:Y:S01]  /*4ad0*/  FADD.FTZ R123, R42, R123 ;  /* 0x0000007b2a7b7221 */ /* 0x000fe20000010000 */
[----:B------:R-:W-:Y:S01]  /*4ae0*/  FADD.FTZ R42, R55, R40 ;  /* 0x00000028372a7221 */ /* 0x000fe20000010000 */
[----:B------:R-:W-:Y:S02]  /*4af0*/  FFMA.FTZ R50, R46, R37, R50 ;  /* 0x000000252e327223 */ /* 0x000fe40000010032 */
[----:B------:R-:W-:Y:S01]  /*4b00*/  FADD.FTZ R40, R123, R43 ;  /* 0x0000002b7b287221 */ /* 0x000fe20000010000 */
[----:B0-----:R-:W-:Y:S01]  /*4b10*/  FADD.FTZ R29, R124, 1 ;  /* 0x3f8000007c1d7421 */ /* 0x001fe20000010000 */
[----:B------:R-:W-:Y:S02]  /*4b20*/  FFMA.FTZ R50, R45, R39, R50 ;  /* 0x000000272d327223 */ /* 0x000fe40000010032 */
[----:B------:R-:W-:Y:S01]  /*4b30*/  FADD.FTZ R40, R37, R40 ;  /* 0x0000002825287221 */ /* 0x000fe20000010000 */
[----:B------:R-:W-:Y:S01]  /*4b40*/  FMUL.FTZ R37, R25, R27 ;  /* 0x0000001b19257220 */ /* 0x000fe20000410000 */
[----:B------:R-:W-:Y:S01]  /*4b50*/  FADD.FTZ R27, R42, R27 ;  /* 0x0000001b2a1b7221 */ /* 0x000fe20000010000 */
[----:B------:R-:W0:Y:S01]  /*4b60*/  MUFU.RCP R29, R29 ;  /* 0x0000001d001d7308 */ /* 0x000e220000001000 */
[----:B------:R-:W-:Y:S01]  /*4b70*/  FADD.FTZ R40, R40, R39 ;  /* 0x0000002728287221 */ /* 0x000fe20000010000 */
[----:B------:R-:W-:Y:S01]  /*4b80*/  FFMA.FTZ R50, R44, R37, R50 ;  /* 0x000000252c327223 */ /* 0x000fe20000010032 */
[----:B------:R-:W-:Y:S01]  /*4b90*/  FMUL.FTZ R39, R24, R62 ;  /* 0x0000003e18277220 */ /* 0x000fe20000410000 */
[----:B------:R-:W-:Y:S01]  /*4ba0*/  FADD.FTZ R62, R41, R62 ;  /* 0x0000003e293e7221 */ /* 0x000fe20000010000 */
[----:B------:R-:W-:Y:S01]  /*4bb0*/  FADD.FTZ R40, R37, R40 ;  /* 0x0000002825287221 */ /* 0x000fe20000010000 */
[----:B------:R-:W-:Y:S01]  /*4bc0*/  FMUL.FTZ R37, R25, R52 ;  /* 0x0000003419257220 */ /* 0x000fe20000410000 */
[----:B------:R-:W-:Y:S01]  /*4bd0*/  FFMA.FTZ R50, R53, R39, R50 ;  /* 0x0000002735327223 */ /* 0x000fe20000010032 */
        /* <DEDUP_REMOVED lines=10> */
[----:B0-----:R-:W-:Y:S01]  /*4c80*/  FADD.FTZ R125, -R29, 1 ;  /* 0x3f8000001d7d7421 */ /* 0x001fe20000010100 */
[----:B------:R-:W-:Y:S01]  /*4c90*/  FMUL.FTZ R35, R35, R29 ;  /* 0x0000001d23237220 */ /* 0x000fe20000410000 */
[----:B------:R-:W-:Y:S01]  /*4ca0*/  FFMA.FTZ R50, R60, R37, R50 ;  /* 0x000000253c327223 */ /* 0x000fe20000010032 */
[----:B------:R-:W-:Y:S01]  /*4cb0*/  FMUL.FTZ R39, R24, R38 ;  /* 0x0000002618277220 */ /* 0x000fe20000410000 */
[----:B------:R-:W-:Y:S01]  /*4cc0*/  FFMA.FTZ R122, R122, R125, 1 ;  /* 0x3f8000007a7a7423 */ /* 0x000fe2000001007d */
[----:B------:R-:W-:Y:S01]  /*4cd0*/  SHF.L.U32 R125, R86, 0x10, RZ ;  /* 0x00000010567d7819 */ /* 0x000fe200000006ff */
[----:B------:R-:W-:Y:S01]  /*4ce0*/  FADD.FTZ R40, R37, R40 ;  /* 0x0000002825287221 */ /* 0x000fe20000010000 */
[----:B------:R-:W-:Y:S01]  /*4cf0*/  FFMA.FTZ R50, R59, R39, R50 ;  /* 0x000000273b327223 */ /* 0x000fe20000010032 */
[----:B------:R-:W-:Y:S01]  /*4d00*/  FMUL.FTZ R29, R35, R122 ;  /* 0x0000007a231d7220 */ /* 0x000fe20000410000 */
[----:B------:R-:W-:Y:S01]  /*4d10*/  FMUL.FTZ R37, R25, R58 ;  /* 0x0000003a19257220 */ /* 0x000fe20000410000 */
[----:B------:R-:W-:Y:S01]  /*4d20*/  FADD.FTZ R125, -R20, R125 ;  /* 0x0000007d147d7221 */ /* 0x000fe20000010100 */
[----:B------:R-:W-:Y:S01]  /*4d30*/  FADD.FTZ R40, R40, R39 ;  /* 0x0000002728287221 */ /* 0x000fe20000010000 */
[----:B------:R-:W-:Y:S01]  /*4d40*/  FMUL.FTZ R39, R24, R29 ;  /* 0x0000001d18277220 */ /* 0x000fe20000410000 */
[----:B------:R-:W-:Y:S01]  /*4d50*/  FFMA.FTZ R50, R116, R37, R50 ;  /* 0x0000002574327223 */ /* 0x000fe20000010032 */
[----:B------:R-:W-:Y:S01]  /*4d60*/  FMUL.FTZ R122, R125, R114 ;  /* 0x000000727d7a7220 */ /* 0x000fe20000410000 */
[----:B------:R-:W-:Y:S01]  /*4d70*/  SHF.L.U32 R125, R87, 0x10, RZ ;  /* 0x00000010577d7819 */ /* 0x000fe200000006ff */
[----:B------:R-:W-:Y:S01]  /*4d80*/  FADD.FTZ R40, R37, R40 ;  /* 0x0000002825287221 */ /* 0x000fe20000010000 */
[----:B------:R-:W-:Y:S01]  /*4d90*/  FADD.FTZ R38, R61, R38 ;  /* 0x000000263d267221 */ /* 0x000fe20000010000 */
[----:B------:R-:W-:Y:S01]  /*4da0*/  FFMA.FTZ R35, R25, R122, R23 ;  /* 0x0000007a19237223 */ /* 0x000fe20000010017 */
[C---:B------:R-:W-:Y:S01]  /*4db0*/  FFMA.FTZ R50, R117.reuse, R39, R50 ;  /* 0x0000002775327223 */ /* 0x040fe20000010032 */
[----:B------:R-:W-:Y:S01]  /*4dc0*/  FADD.FTZ R40, R40, R39 ;  /* 0x0000002728287221 */ /* 0x000fe20000010000 */
[----:B------:R-:W-:Y:S01]  /*4dd0*/  FFMA.FTZ R54, R117, R29, R54 ;  /* 0x0000001d75367223 */ /* 0x000fe20000010036 */
[----:B------:R-:W-:Y:S01]  /*4de0*/  FMUL.FTZ R124, R35, -1.4426950216293334961 ;  /* 0xbfb8aa3b237c7820 */ /* 0x000fe20000410000 */
[----:B------:R-:W-:Y:S01]  /*4df0*/  FADD.FTZ R38, R38, R29 ;  /* 0x0000001d26267221 */ /* 0x000fe20000010000 */
[----:B------:R-:W-:-:S04]  /*4e00*/  FADD.FTZ R27, R27, R58 ;  /* 0x0000003a1b1b7221 */ /* 0x000fc80000010000 */
[----:B------:R-:W0:Y:S02]  /*4e10*/  MUFU.EX2 R124, R124 ;  /* 0x0000007c007c7308 */ /* 0x000e240000000800 */
[----:B0-----:R-:W-:-:S06]  /*4e20*/  FADD.FTZ R28, R124, 1 ;  /* 0x3f8000007c1c7421 */ /* 0x001fcc0000010000 */
[----:B------:R-:W0:Y:S02]  /*4e30*/  MUFU.RCP R28, R28 ;  /* 0x0000001c001c7308 */ /* 0x000e240000001000 */
[----:B0-----:R-:W-:Y:S01]  /*4e40*/  FMUL.FTZ R36, R125, R28 ;  /* 0x0000001c7d247220 */ /* 0x001fe20000410000 */
[----:B------:R-:W-:-:S04]  /*4e50*/  FADD.FTZ R125, -R28, 1 ;  /* 0x3f8000001c7d7421 */ /* 0x000fc80000010100 */
[----:B------:R-:W-:Y:S01]  /*4e60*/  FFMA.FTZ R125, R35, R125, 1 ;  /* 0x3f800000237d7423 */ /* 0x000fe2000001007d */
[----:B------:R-:W-:-:S03]  /*4e70*/  SHF.L.U32 R35, R15, 0x10, RZ ;  /* 0x000000100f237819 */ /* 0x000fc600000006ff */
[----:B------:R-:W-:Y:S02]  /*4e80*/  FMUL.FTZ R28, R36, R125 ;  /* 0x0000007d241c7220 */ /* 0x000fe40000410000 */
[----:B------:R-:W-:Y:S02]  /*4e90*/  FADD.FTZ R35, -R20, R35 ;  /* 0x0000002314237221 */ /* 0x000fe40000010100 */
[-C--:B------:R-:W-:Y:S01]  /*4ea0*/  FMUL.FTZ R37, R25, R28.reuse ;  /* 0x0000001c19257220 */ /* 0x080fe20000410000 */
[C---:B------:R-:W-:Y:S01]  /*4eb0*/  FFMA.FTZ R57, R122.reuse, R28, R57 ;  /* 0x0000001c7a397223 */ /* 0x040fe20000010039 */
[----:B------:R-:W-:Y:S01]  /*4ec0*/  FMUL.FTZ R35, R35, R114 ;  /* 0x0000007223237220 */ /* 0x000fe20000410000 */
[----:B------:R-:W-:Y:S01]  /*4ed0*/  FADD.FTZ R27, R27, R28 ;  /* 0x0000001c1b1b7221 */ /* 0x000fe20000010000 */
[----:B------:R-:W-:Y:S01]  /*4ee0*/  FFMA.FTZ R50, R122, R37, R50 ;  /* 0x000000257a327223 */ /* 0x000fe20000010032 */
[----:B------:R-:W-:Y:S01]  /*4ef0*/  FADD.FTZ R40, R37, R40 ;  /* 0x0000002825287221 */ /* 0x000fe20000010000 */
        /* <DEDUP_REMOVED lines=10> */
[----:B------:R-:W-:Y:S01]  /*4fa0*/  SHF.L.U32 R125, R85, 0x10, RZ ;  /* 0x00000010557d7819 */ /* 0x000fe200000006ff */
[----:B------:R-:W-:Y:S02]  /*4fb0*/  FADD.FTZ R51, -R20, R51 ;  /* 0x0000003314337221 */ /* 0x000fe40000010100 */
[-C--:B------:R-:W-:Y:S01]  /*4fc0*/  FMUL.FTZ R29, R24, R33.reuse ;  /* 0x00000021181d7220 */ /* 0x080fe20000410000 */
[----:B------:R-:W-:Y:S01]  /*4fd0*/  FFMA.FTZ R54, R35, R33, R54 ;  /* 0x0000002123367223 */ /* 0x000fe20000010036 */
        /* <DEDUP_REMOVED lines=45> */
[----:B------:R-:W-:-:S04]  /*52b0*/  FFMA.FTZ R125, R34, R125, 1 ;  /* 0x3f800000227d7423 */ /* 0x000fc8000001007d */
[----:B------:R-:W-:-:S04]  /*52c0*/  FMUL.FTZ R34, R48, R125 ;  /* 0x0000007d30227220 */ /* 0x000fc80000410000 */
[-C--:B------:R-:W-:Y:S01]  /*52d0*/  FMUL.FTZ R33, R25, R34.reuse ;  /* 0x0000002219217220 */ /* 0x080fe20000410000 */
[C---:B------:R-:W-:Y:S01]  /*52e0*/  FFMA.FTZ R61, R32.reuse, R34, R57 ;  /* 0x00000022203d7223 */ /* 0x040fe20000010039 */
[----:B------:R-:W-:Y:S02]  /*52f0*/  FADD.FTZ R63, R27, R34 ;  /* 0x000000221b3f7221 */ /* 0x000fe40000010000 */
[----:B------:R-:W-:Y:S01]  /*5300*/  FFMA.FTZ R30, R32, R33, R35 ;  /* 0x00000021201e7223 */ /* 0x000fe20000010023 */
[----:B------:R-:W-:-:S07]  /*5310*/  FADD.FTZ R33, R33, R40 ;  /* 0x0000002821217221 */ /* 0x000fce0000010000 */
.L_x_132:
        /* <DEDUP_REMOVED lines=9> */
[----:B------:R-:W3:Y:S01]  /*53b0*/  LDC R82, c[0x0][0x374] ;  /* 0x0000dd00ff527b82 */ /* 0x000ee20000000800 */
[----:B------:R-:W-:-:S03]  /*53c0*/  ISETP.GT.U32.AND P3, PT, R2, 0xf, PT ;  /* 0x0000000f0200780c */ /* 0x000fc60003f64070 */
        /* <DEDUP_REMOVED lines=24> */
[----:B---3--:R-:W-:Y:S05]  /*5550*/  @P2 BRA `(.L_x_134) ;  /* 0x0000000000202947 */ /* 0x008fea0003800000 */
        /* <DEDUP_REMOVED lines=8> */
.L_x_134:
[----:B------:R-:W-:Y:S05]  /*55e0*/  BSYNC.RECONVERGENT B0 ;  /* 0x0000000000007941 */ /* 0x000fea0003800200 */
.L_x_133:
[----:B------:R-:W-:Y:S01]  /*55f0*/  BAR.SYNC.DEFER_BLOCKING 0x0 ;  /* 0x0000000000007b1d */ /* 0x000fe20000010000 */
[----:B------:R-:W-:-:S05]  /*5600*/  LEA R115, R115, R2, 0x4 ;  /* 0x0000000273737211 */ /* 0x000fca00078e20ff */
[----:B------:R-:W-:Y:S04]  /*5610*/  BSSY.RECONVERGENT B0, `(.L_x_135) ;  /* 0x0000029000007945 */ /* 0x000fe80003800200 */
[----:B------:R-:W-:Y:S05]  /*5620*/  @P1 BRA `(.L_x_136) ;  /* 0x00000000009c1947 */ /* 0x000fea0003800000 */
[----:B------:R-:W-:-:S09]  /*5630*/  ULEA UR4, UR8, UR5, 0x18 ;  /* 0x0000000508047291 */ /* 0x000fd2000f8ec0ff */
[----:B------:R-:W4:Y:S04]  /*5640*/  LDS.64 R48, [UR4+0x18] ;  /* 0x00001804ff307984 */ /* 0x000f280008000a00 */
[----:B-123--:R-:W1:Y:S04]  /*5650*/  LDS.128 R28, [UR4+0x20] ;  /* 0x00002004ff1c7984 */ /* 0x00ee680008000c00 */
[----:B------:R-:W2:Y:S04]  /*5660*/  LDS.128 R32, [UR4+0x30] ;  /* 0x00003004ff207984 */ /* 0x000ea80008000c00 */
[----:B------:R-:W3:Y:S04]  /*5670*/  LDS.128 R44, [UR4+0x40] ;  /* 0x00004004ff2c7984 */ /* 0x000ee80008000c00 */
[----:B------:R-:W5:Y:S04]  /*5680*/  LDS.128 R40, [UR4+0x50] ;  /* 0x00005004ff287984 */ /* 0x000f680008000c00 */
[----:B------:R-:W5:Y:S01]  /*5690*/  LDS.128 R36, [UR4+0x60] ;  /* 0x00006004ff247984 */ /* 0x000f620008000c00 */
[----:B----4-:R-:W-:Y:S01]  /*56a0*/  FADD.FTZ R51, R26, R48 ;  /* 0x000000301a337221 */ /* 0x010fe20000010000 */
[----:B0-----:R-:W-:-:S03]  /*56b0*/  FADD.FTZ R26, R27, R49 ;  /* 0x000000311b1a7221 */ /* 0x001fc60000010000 */
        /* <DEDUP_REMOVED lines=10> */
[----:B---3--:R-:W-:Y:S01]  /*5760*/  FADD.FTZ R27, R27, R44 ;  /* 0x0000002c1b1b7221 */ /* 0x008fe20000010000 */
        /* <DEDUP_REMOVED lines=19> */
.L_x_136:
[----:B------:R-:W-:Y:S05]  /*58a0*/  BSYNC.RECONVERGENT B0 ;  /* 0x0000000000007941 */ /* 0x000fea0003800200 */
.L_x_135:
[----:B------:R-:W-:Y:S06]  /*58b0*/  BAR.SYNC.DEFER_BLOCKING 0x0 ;  /* 0x0000000000007b1d */ /* 0x000fec0000010000 */
[----:B------:R-:W-:Y:S04]  /*58c0*/  BSSY.RECONVERGENT B0, `(.L_x_137) ;  /* 0x000009d000007945 */ /* 0x000fe80003800200 */
[----:B------:R-:W-:Y:S05]  /*58d0*/  @P3 BRA `(.L_x_138) ;  /* 0x00000008006c3947 */ /* 0x000fea0003800000 */
[----:B------:R-:W4:Y:S04]  /*58e0*/  LDS.128 R40, [R116+0x100] ;  /* 0x0001000074287984 */ /* 0x000f280000000c00 */
[----:B------:R-:W5:Y:S04]  /*58f0*/  LDS.128 R52, [R116+0x200] ;  /* 0x0002000074347984 */ /* 0x000f680000000c00 */
[----:B------:R-:W0:Y:S04]  /*5900*/  LDS.128 R48, [R116+0x300] ;  /* 0x0003000074307984 */ /* 0x000e280000000c00 */
[----:B------:R-:W0:Y:S04]  /*5910*/  LDS.128 R32, [R116+0x400] ;  /* 0x0004000074207984 */ /* 0x000e280000000c00 */
[----:B------:R-:W0:Y:S04]  /*5920*/  LDS.128 R36, [R116+0x500] ;  /* 0x0005000074247984 */ /* 0x000e280000000c00 */
[----:B------:R-:W0:Y:S04]  /*5930*/  LDS.128 R44, [R116+0x600] ;  /* 0x00060000742c7984 */ /* 0x000e280000000c00 */
[----:B-123--:R-:W1:Y:S01]  /*5940*/  LDS.128 R28, [R116+0x700] ;  /* 0x00070000741c7984 */ /* 0x00ee620000000c00 */
[----:B----4-:R-:W-:Y:S01]  /*5950*/  FADD.FTZ R57, R60, R40 ;  /* 0x000000283c397221 */ /* 0x010fe20000010000 */
        /* <DEDUP_REMOVED lines=8> */
[----:B0-----:R-:W-:Y:S01]  /*59e0*/  FADD.FTZ R61, R57, R48 ;  /* 0x00000030393d7221 */ /* 0x001fe20000010000 */
[----:B------:R-:W-:Y:S01]  /*59f0*/  FADD.FTZ R48, R52, R49 ;  /* 0x0000003134307221 */ /* 0x000fe20000010000 */
[----:B------:R-:W0:Y:S01]  /*5a00*/  LDS.128 R56, [R116+0x900] ;  /* 0x0009000074387984 */ /* 0x000e220000000c00 */
[----:B------:R-:W-:Y:S01]  /*5a10*/  FADD.FTZ R49, R53, R50 ;  /* 0x0000003235317221 */ /* 0x000fe20000010000 */
[----:B------:R-:W-:Y:S01]  /*5a20*/  FADD.FTZ R50, R54, R51 ;  /* 0x0000003336327221 */ /* 0x000fe20000010000 */
[----:B------:R-:W-:Y:S01]  /*5a30*/  FADD.FTZ R61, R61, R32 ;  /* 0x000000203d3d7221 */ /* 0x000fe20000010000 */
[----:B------:R-:W3:Y:S01]  /*5a40*/  LDS.128 R52, [R116+0xa00] ;  /* 0x000a000074347984 */ /* 0x000ee20000000c00 */
        /* <DEDUP_REMOVED lines=8> */
[----:B------:R-:W-:Y:S01]  /*5ad0*/  FADD.FTZ R61, R61, R44 ;  /* 0x0000002c3d3d7221 */ /* 0x000fe20000010000 */
[----:B------:R-:W5:Y:S01]  /*5ae0*/  LDS.128 R36, [R116+0xc00] ;  /* 0x000c000074247984 */ /* 0x000f620000000c00 */
        /* <DEDUP_REMOVED lines=18> */
[----:B---3--:R-:W-:Y:S01]  /*5c10*/  FADD.FTZ R61, R61, R52 ;  /* 0x000000343d3d7221 */ /* 0x008fe20000010000 */
[----:B------:R-:W-:Y:S01]  /*5c20*/  FADD.FTZ R52, R40, R53 ;  /* 0x0000003528347221 */ /* 0x000fe20000010000 */
[----:B------:R-:W-:Y:S01]  /*5c30*/  FADD.FTZ R53, R57, R54 ;  /* 0x0000003639357221 */ /* 0x000fe20000010000 */
[----:B------:R-:W0:Y:S01]  /*5c40*/  LDS.128 R40, [R116+0x1000] ;  /* 0x0010000074287984 */ /* 0x000e220000000c00 */
[----:B------:R-:W-:Y:S01]  /*5c50*/  FADD.FTZ R60, R60, R55 ;  /* 0x000000373c3c7221 */ /* 0x000fe20000010000 */
[----:B----4-:R-:W-:Y:S01]  /*5c60*/  FADD.FTZ R61, R61, R32 ;  /* 0x000000203d3d7221 */ /* 0x010fe20000010000 */
[----:B------:R-:W-:Y:S01]  /*5c70*/  FADD.FTZ R52, R52, R33 ;  /* 0x0000002134347221 */ /* 0x000fe20000010000 */
[----:B------:R-:W3:Y:S01]  /*5c80*/  LDS.128 R56, [R116+0x1100] ;  /* 0x0011000074387984 */ /* 0x000ee20000000c00 */
[----:B------:R-:W-:Y:S01]  /*5c90*/  FADD.FTZ R53, R53, R34 ;  /* 0x0000002235357221 */ /* 0x000fe20000010000 */
[----:B------:R-:W-:Y:S01]  /*5ca0*/  FADD.FTZ R60, R60, R35 ;  /* 0x000000233c3c7221 */ /* 0x000fe20000010000 */
[----:B-----5:R-:W-:Y:S01]  /*5cb0*/  FADD.FTZ R61, R61, R36 ;  /* 0x000000243d3d7221 */ /* 0x020fe20000010000 */
[----:B------:R-:W4:Y:S01]  /*5cc0*/  LDS.128 R32, [R116+0x1200] ;  /* 0x0012000074207984 */ /* 0x000f220000000c00 */
        /* <DEDUP_REMOVED lines=13> */
[----:B------:R-:W-:Y:S04]  /*5da0*/  LDS.128 R52, [R116+0x1600] ;  /* 0x0016000074347984 */ /* 0x000fe80000000c00 */
[----:B------:R-:W5:Y:S01]  /*5db0*/  LDS.128 R48, [R116+0x1500] ;  /* 0x0015000074307984 */ /* 0x000f620000000c00 */
[----:B--2---:R-:W-:Y:S01]  /*5dc0*/  FADD.FTZ R61, R61, R28 ;  /* 0x0000001c3d3d7221 */ /* 0x004fe20000010000 */
[----:B------:R-:W-:Y:S01]  /*5dd0*/  FADD.FTZ R62, R62, R29 ;  /* 0x0000001d3e3e7221 */ /* 0x000fe20000010000 */
[----:B------:R-:W-:Y:S01]  /*5de0*/  FADD.FTZ R63, R63, R30 ;  /* 0x0000001e3f3f7221 */ /* 0x000fe20000010000 */
[----:B------:R-:W-:-:S02]  /*5df0*/  FADD.FTZ R60, R60, R31 ;  /* 0x0000001f3c3c7221 */ /* 0x000fc40000010000 */
        /* <DEDUP_REMOVED lines=9> */
[----:B----4-:R-:W-:Y:S01]  /*5e90*/  FADD.FTZ R61, R61, R32 ;  /* 0x000000203d3d7221 */ /* 0x010fe20000010000 */
[----:B------:R-:W-:Y:S01]  /*5ea0*/  FADD.FTZ R62, R62, R33 ;  /* 0x000000213e3e7221 */ /* 0x000fe20000010000 */
[----:B------:R-:W-:Y:S01]  /*5eb0*/  FADD.FTZ R63, R63, R34 ;  /* 0x000000223f3f7221 */ /* 0x000fe20000010000 */
[----:B------:R-:W-:Y:S01]  /*5ec0*/  FADD.FTZ R60, R60, R35 ;  /* 0x000000233c3c7221 */ /* 0x000fe20000010000 */
[----:B------:R-:W-:Y:S01]  /*5ed0*/  LDS.128 R40, [R116+0x1a00] ;  /* 0x001a000074287984 */ /* 0x000fe20000000c00 */
[----:B-1----:R-:W-:Y:S01]  /*5ee0*/  FADD.FTZ R61, R61, R36 ;  /* 0x000000243d3d7221 */ /* 0x002fe20000010000 */
[----:B------:R-:W-:Y:S01]  /*5ef0*/  FADD.FTZ R62, R62, R37 ;  /* 0x000000253e3e7221 */ /* 0x000fe20000010000 */
[----:B------:R-:W-:Y:S01]  /*5f00*/  FADD.FTZ R63, R63, R38 ;  /* 0x000000263f3f7221 */ /* 0x000fe20000010000 */
[----:B------:R-:W0:Y:S01]  /*5f10*/  LDS.128 R32, [R116+0x1800] ;  /* 0x0018000074207984 */ /* 0x000e220000000c00 */
[----:B------:R-:W-:Y:S01]  /*5f20*/  FADD.FTZ R60, R60, R39 ;  /* 0x000000273c3c7221 */ /* 0x000fe20000010000 */
[----:B-----5:R-:W-:Y:S01]  /*5f30*/  FADD.FTZ R61, R61, R44 ;  /* 0x0000002c3d3d7221 */ /* 0x020fe20000010000 */
[----:B------:R-:W-:Y:S01]  /*5f40*/  FADD.FTZ R62, R62, R45 ;  /* 0x0000002d3e3e7221 */ /* 0x000fe20000010000 */
[----:B------:R-:W1:Y:S01]  /*5f50*/  LDS.128 R36, [R116+0x1900] ;  /* 0x0019000074247984 */ /* 0x000e620000000c00 */
[----:B------:R-:W-:Y:S01]  /*5f60*/  FADD.FTZ R63, R63, R46 ;  /* 0x0000002e3f3f7221 */ /* 0x000fe20000010000 */
[----:B------:R-:W-:-:S02]  /*5f70*/  FADD.FTZ R60, R60, R47 ;  /* 0x0000002f3c3c7221 */ /* 0x000fc40000010000 */
[----:B------:R-:W3:Y:S01]  /*5f80*/  LDS.128 R44, [R116+0x1b00] ;  /* 0x001b0000742c7984 */ /* 0x000ee20000000c00 */
[----:B------:R-:W-:Y:S01]  /*5f90*/  FADD.FTZ R61, R61, R48 ;  /* 0x000000303d3d7221 */ /* 0x000fe20000010000 */
        /* <DEDUP_REMOVED lines=8> */
[----:B------:R-:W-:Y:S01]  /*6020*/  LDS.128 R56, [R116+0x1e00] ;  /* 0x001e000074387984 */ /* 0x000fe20000000c00 */
[----:B--2---:R-:W-:Y:S01]  /*6030*/  FADD.FTZ R117, R117, R28 ;  /* 0x0000001c75757221 */ /* 0x004fe20000010000 */
[----:B------:R-:W-:Y:S01]  /*6040*/  FADD.FTZ R122, R122, R29 ;  /* 0x0000001d7a7a7221 */ /* 0x000fe20000010000 */
[----:B------:R-:W-:Y:S01]  /*6050*/  FADD.FTZ R123, R123, R30 ;  /* 0x0000001e7b7b7221 */ /* 0x000fe20000010000 */
[----:B------:R-:W2:Y:S01]  /*6060*/  LDS.128 R52, [R116+0x1d00] ;  /* 0x001d000074347984 */ /* 0x000ea20000000c00 */
[----:B------:R-:W-:-:S03]  /*6070*/  FADD.FTZ R124, R124, R31 ;  /* 0x0000001f7c7c7221 */ /* 0x000fc60000010000 */
[----:B------:R-:W5:Y:S01]  /*6080*/  LDS.128 R60, [R116+0x1f00] ;  /* 0x001f0000743c7984 */ /* 0x000f620000000c00 */
        /* <DEDUP_REMOVED lines=8> */
[----:B------:R-:W-:Y:S01]  /*6110*/  FADD.FTZ R117, R117, R40 ;  /* 0x0000002875757221 */ /* 0x000fe20000010000 */
        /* <DEDUP_REMOVED lines=11> */
[----:B--2---:R-:W-:Y:S01]  /*61d0*/  FADD.FTZ R117, R117, R52 ;  /* 0x0000003475757221 */ /* 0x004fe20000010000 */
[----:B------:R-:W-:Y:S01]  /*61e0*/  FADD.FTZ R122, R122, R53 ;  /* 0x000000357a7a7221 */ /* 0x000fe20000010000 */
[----:B------:R-:W-:Y:S01]  /*61f0*/  FADD.FTZ R123, R123, R54 ;  /* 0x000000367b7b7221 */ /* 0x000fe20000010000 */
[----:B------:R-:W-:Y:S01]  /*6200*/  FADD.FTZ R124, R124, R55 ;  /* 0x000000377c7c7221 */ /* 0x000fe20000010000 */
[----:B------:R-:W-:Y:S01]  /*6210*/  FADD.FTZ R117, R117, R56 ;  /* 0x0000003875757221 */ /* 0x000fe20000010000 */
[----:B------:R-:W-:Y:S01]  /*6220*/  FADD.FTZ R122, R122, R57 ;  /* 0x000000397a7a7221 */ /* 0x000fe20000010000 */
[----:B------:R-:W-:Y:S01]  /*6230*/  FADD.FTZ R123, R123, R58 ;  /* 0x0000003a7b7b7221 */ /* 0x000fe20000010000 */
[----:B------:R-:W-:Y:S01]  /*6240*/  FADD.FTZ R124, R124, R59 ;  /* 0x0000003b7c7c7221 */ /* 0x000fe20000010000 */
[----:B-----5:R-:W-:Y:S01]  /*6250*/  FADD.FTZ R60, R117, R60 ;  /* 0x0000003c753c7221 */ /* 0x020fe20000010000 */
[----:B------:R-:W-:Y:S01]  /*6260*/  FADD.FTZ R61, R122, R61 ;  /* 0x0000003d7a3d7221 */ /* 0x000fe20000010000 */
[----:B------:R-:W-:Y:S01]  /*6270*/  FADD.FTZ R62, R123, R62 ;  /* 0x0000003e7b3e7221 */ /* 0x000fe20000010000 */
[----:B------:R-:W-:-:S07]  /*6280*/  FADD.FTZ R63, R124, R63 ;  /* 0x0000003f7c3f7221 */ /* 0x000fce0000010000 */
.L_x_138:
[----:B------:R-:W-:Y:S05]  /*6290*/  BSYNC.RECONVERGENT B0 ;  /* 0x0000000000007941 */ /* 0x000fea0003800200 */
.L_x_137:
[----:B------:R-:W-:Y:S04]  /*62a0*/  BSSY.RECONVERGENT B0, `(.L_x_139) ;  /* 0x000001c000007945 */ /* 0x000fe80003800200 */
[----:B------:R-:W-:Y:S05]  /*62b0*/  @P3 BRA `(.L_x_140) ;  /* 0x0000000000683947 */ /* 0x000fea0003800000 */
[----:B---3--:R-:W3:Y:S08]  /*62c0*/  LDC.64 R28, c[0x0][0x3f8] ;  /* 0x0000fe00ff1c7b82 */ /* 0x008ef00000000a00 */
[----:B-12---:R-:W1:Y:S01]  /*62d0*/  LDC.64 R30, c[0x0][0x3d8] ;  /* 0x0000f600ff1e7b82 */ /* 0x006e620000000a00 */
[----:B---3--:R-:W-:Y:S01]  /*62e0*/  IMAD.WIDE.U32 R32, R28, 0x3, RZ ;  /* 0x000000031c207825 */ /* 0x008fe200078e00ff */
        /* <DEDUP_REMOVED lines=23> */
.L_x_140:
[----:B------:R-:W-:Y:S05]  /*6460*/  BSYNC.RECONVERGENT B0 ;  /* 0x0000000000007941 */ /* 0x000fea0003800200 */
.L_x_139:
[----:B------:R-:W5:Y:S02]  /*6470*/  LDCU UR4, c[0x0][0x370] ;  /* 0x00006e00ff0477ac */ /* 0x000f640008000800 */
[----:B-----5:R-:W-:-:S09]  /*6480*/  UISETP.GE.U32.AND UP0, UPT, UR4, 0x2, UPT ;  /* 0x000000020400788c */ /* 0x020fd2000bf06070 */
[----:B------:R-:W-:Y:S05]  /*6490*/  BRA.U !UP0, `(.L_x_141) ;  /* 0x0000000908b87547 */ /* 0x000fea000b800000 */
[----:B---34-:R-:W3:Y:S01]  /*64a0*/  LDC R28, c[0x0][0x370] ;  /* 0x0000dc00ff1c7b82 */ /* 0x018ee20000000800 */
[----:B------:R-:W4:Y:S01]  /*64b0*/  S2R R45, SR_CTAID.Y ;  /* 0x00000000002d7919 */ /* 0x000f220000002600 */
[----:B------:R-:W-:-:S05]  /*64c0*/  LOP3.LUT R29, R80, 0x1, RZ, 0xc0, !PT ;  /* 0x00000001501d7812 */ /* 0x000fca00078ec0ff */
[----:B--2---:R-:W-:Y:S01]  /*64d0*/  IMAD R31, R29, R82, RZ ;  /* 0x000000521d1f7224 */ /* 0x004fe200078e02ff */
[----:B------:R-:W2:Y:S03]  /*64e0*/  LDC.64 R40, c[0x0][0x3d0] ;  /* 0x0000f400ff287b82 */ /* 0x000ea60000000a00 */
[----:B---3--:R-:W-:-:S05]  /*64f0*/  IMAD R28, R31, R28, RZ ;  /* 0x0000001c1f1c7224 */ /* 0x008fca00078e02ff */
[----:B------:R-:W-:-:S05]  /*6500*/  SHF.L.U32 R29, R28, 0x1, RZ ;  /* 0x000000011c1d7819 */ /* 0x000fca00000006ff */
[----:B--2---:R-:W-:Y:S01]  /*6510*/  IMAD.WIDE R40, R29, 0x4, R40 ;  /* 0x000000041d287825 */ /* 0x004fe200078e0228 */
[----:B----4-:R-:W-:Y:S06]  /*6520*/  @P1 BRA `(.L_x_142) ;  /* 0x0000000000541947 */ /* 0x010fec0003800000 */
[----:B------:R-:W2:Y:S01]  /*6530*/  LDC.64 R28, c[0x0][0x3c8] ;  /* 0x0000f200ff1c7b82 */ /* 0x000ea20000000a00 */
[----:B------:R-:W-:Y:S01]  /*6540*/  IADD3 R31, PT, PT, R31, R45, RZ ;  /* 0x0000002d1f1f7210 */ /* 0x000fe20007ffe0ff */
[----:B------:R-:W-:Y:S01]  /*6550*/  IMAD R33, R3, R82, R45 ;  /* 0x0000005203217224 */ /* 0x000fe200078e022d */
[----:B------:R-:W-:-:S03]  /*6560*/  LOP3.LUT P0, R32, R80, 0x2, RZ, 0xc0, !PT ;  /* 0x0000000250207812 */ /* 0x000fc6000780c0ff */
[----:B--2---:R-:W-:-:S04]  /*6570*/  IMAD.WIDE.U32 R28, R31, 0x4, R28 ;  /* 0x000000041f1c7825 */ /* 0x004fc800078e001c */
[----:B-1----:R-:W-:Y:S01]  /*6580*/  IMAD.WIDE.U32 R30, R33, 0x8, R40 ;  /* 0x00000008211e7825 */ /* 0x002fe200078e0028 */
[----:B------:R-:W-:Y:S02]  /*6590*/  IADD3 R33, PT, PT, -R32, 0x1, RZ ;  /* 0x0000000120217810 */ /* 0x000fe40007ffe1ff */
[----:B------:R-:W1:Y:S02]  /*65a0*/  LDC R32, c[0x0][0x370] ;  /* 0x0000dc00ff207b82 */ /* 0x000e640000000800 */
[----:B------:R2:W-:Y:S01]  /*65b0*/  STG.E.64 desc[UR6][R30.64], R26 ;  /* 0x0000001a1e007986 */ /* 0x0005e2000c101b06 */
[----:B------:R-:W-:Y:S06]  /*65c0*/  MEMBAR.ALL.GPU ;  /* 0x0000000000007992 */ /* 0x000fec000000a000 */
[----:B------:R-:W-:-:S00]  /*65d0*/  ERRBAR ;  /* 0x00000000000079ab */ /* 0x000fc00000000000 */
[----:B------:R-:W-:Y:S06]  /*65e0*/  CGAERRBAR ;  /* 0x00000000000075ab */ /* 0x000fec0000000000 */
[----:B------:R2:W-:Y:S01]  /*65f0*/  REDG.E.ADD.S32.STRONG.GPU desc[UR6][R28.64], R33 ;  /* 0x000000211c00798e */ /* 0x0005e2000c12e306 */
[----:B-1----:R-:W-:-:S04]  /*6600*/  SEL R35, R32, RZ, !P0 ;  /* 0x000000ff20237207 */ /* 0x002fc80004000000 */
[----:B------:R-:W-:-:S13]  /*6610*/  ISETP.NE.AND P0, PT, R35, -0x1, PT ;  /* 0xffffffff2300780c */ /* 0x000fda0003f05270 */
[----:B--2---:R-:W-:Y:S05]  /*6620*/  @!P0 BRA `(.L_x_142) ;  /* 0x0000000000148947 */ /* 0x004fea0003800000 */
.L_x_143:
[----:B------:R-:W2:Y:S04]  /*6630*/  LDG.E.STRONG.GPU R30, desc[UR6][R28.64] ;  /* 0x000000061c1e7981 */ /* 0x000ea8000c1ef900 */
[----:B--2---:R-:W-:Y:S01]  /*6640*/  CCTL.IVALL ;  /* 0x00000000ff00798f */ /* 0x004fe20002000000 */
[----:B------:R-:W-:Y:S05]  /*6650*/  YIELD ;  /* 0x0000000000007946 */ /* 0x000fea0003800000 */
[----:B------:R-:W-:-:S13]  /*6660*/  ISETP.NE.AND P0, PT, R30, R35, PT ;  /* 0x000000231e00720c */ /* 0x000fda0003f05270 */
[----:B------:R-:W-:Y:S05]  /*6670*/  @P0 BRA `(.L_x_143) ;  /* 0xfffffffc00ec0947 */ /* 0x000fea000383ffff */
.L_x_142:
[----:B------:R-:W2:Y:S01]  /*6680*/  LDC R28, c[0x0][0x370] ;  /* 0x0000dc00ff1c7b82 */ /* 0x000ea20000000800 */
[----:B------:R-:W-:Y:S05]  /*6690*/  WARPSYNC.ALL ;  /* 0x0000000000007948 */ /* 0x000fea0003800000 */
[----:B--2---:R-:W-:Y:S02]  /*66a0*/  ISETP.GE.U32.AND P0, PT, R28, 0x8, PT ;  /* 0x000000081c00780c */ /* 0x004fe40003f06070 */
[----:B------:R-:W-:Y:S01]  /*66b0*/  BAR.SYNC.DEFER_BLOCKING 0x0 ;  /* 0x0000000000007b1d */ /* 0x000fe20000010000 */
[----:B------:R-:W-:-:S10]  /*66c0*/  MOV R36, RZ ;  /* 0x000000ff00247202 */ /* 0x000fd40000000f00 */
[----:B------:R-:W-:Y:S05]  /*66d0*/  @!P0 BRA `(.L_x_144) ;  /* 0x00000004001c8947 */ /* 0x000fea0003800000 */
[C-C-:B------:R-:W-:Y:S01]  /*66e0*/  IMAD R49, R82.reuse, 0x3, R45.reuse ;  /* 0x0000000352317824 */ /* 0x140fe200078e022d */
[CC--:B------:R-:W-:Y:S01]  /*66f0*/  LEA R57, R82.reuse, R45.reuse, 0x1 ;  /* 0x0000002d52397211 */ /* 0x0c0fe200078e08ff */
[C-C-:B------:R-:W-:Y:S01]  /*6700*/  IMAD R55, R82.reuse, 0x5, R45.reuse ;  /* 0x0000000552377824 */ /* 0x140fe200078e022d */
[CC--:B------:R-:W-:Y:S01]  /*6710*/  LEA R47, R82.reuse, R45.reuse, 0x2 ;  /* 0x0000002d522f7211 */ /* 0x0c0fe200078e10ff */
[C-C-:B------:R-:W-:Y:S01]  /*6720*/  IMAD R53, R82.reuse, 0x7, R45.reuse ;  /* 0x0000000752357824 */ /* 0x140fe200078e022d */
[----:B------:R-:W-:Y:S01]  /*6730*/  IADD3 R61, PT, PT, R45, R82, RZ ;  /* 0x000000522d3d7210 */ /* 0x000fe20007ffe0ff */
[----:B------:R-:W-:Y:S01]  /*6740*/  IMAD R51, R82, 0x6, R45 ;  /* 0x0000000652337824 */ /* 0x000fe200078e022d */
[----:B------:R-:W-:Y:S01]  /*6750*/  IADD3 R44, PT, PT, -R3, RZ, RZ ;  /* 0x000000ff032c7210 */ /* 0x000fe20007ffe1ff */
[----:B------:R-:W-:Y:S01]  /*6760*/  UMOV UR4, URZ ;  /* 0x000000ff00047c82 */ /* 0x000fe20008000000 */
[----:B------:R-:W-:-:S07]  /*6770*/  MOV R59, R45 ;  /* 0x0000002d003b7202 */ /* 0x000fce0000000f00 */
.L_x_145:
[----:B------:R-:W-:Y:S01]  /*6780*/  ISETP.EQ.OR P5, PT, R44, RZ, P1 ;  /* 0x000000ff2c00720c */ /* 0x000fe20000fa2670 */
[----:B------:R-:W-:-:S06]  /*6790*/  UIADD3 UR5, UPT, UPT, UR4, 0x1, URZ ;  /* 0x0000000104057890 */ /* 0x000fcc000fffe0ff */
[----:B------:R-:W-:-:S06]  /*67a0*/  ISETP.EQ.OR P0, PT, R3, UR5, P1 ;  /* 0x0000000503007c0c */ /* 0x000fcc0008f02670 */
[----:B------:R-:W-:-:S06]  /*67b0*/  @!P5 IMAD.WIDE.U32 R28, R59, 0x8, R40 ;  /* 0x000000083b1cd825 */ /* 0x000fcc00078e0028 */
[----:B------:R-:W0:Y:S01]  /*67c0*/  @!P5 LDG.E.64 R28, desc[UR6][R28.64] ;  /* 0x000000061c1cd981 */ /* 0x000e22000c1e1b00 */
[----:B-1----:R-:W-:-:S06]  /*67d0*/  @!P0 IMAD.WIDE.U32 R30, R61, 0x8, R40 ;  /* 0x000000083d1e8825 */ /* 0x002fcc00078e0028 */
[----:B------:R-:W2:Y:S01]  /*67e0*/  @!P0 LDG.E.64 R30, desc[UR6][R30.64] ;  /* 0x000000061e1e8981 */ /* 0x000ea2000c1e1b00 */
[----:B------:R-:W-:Y:S02]  /*67f0*/  UIADD3 UR5, UPT, UPT, UR4, 0x2, URZ ;  /* 0x0000000204057890 */ /* 0x000fe4000fffe0ff */
[----:B------:R-:W-:-:S04]  /*6800*/  UIADD3 UR8, UPT, UPT, UR4, 0x3, URZ ;  /* 0x0000000304087890 */ /* 0x000fc8000fffe0ff */
[C---:B------:R-:W-:Y:S01]  /*6810*/  ISETP.EQ.OR P2, PT, R3.reuse, UR5, P1 ;  /* 0x0000000503007c0c */ /* 0x040fe20008f42670 */
[----:B------:R-:W-:Y:S01]  /*6820*/  UIADD3 UR5, UPT, UPT, UR4, 0x4, URZ ;  /* 0x0000000404057890 */ /* 0x000fe2000fffe0ff */
[----:B------:R-:W-:Y:S01]  /*6830*/  ISETP.EQ.OR P3, PT, R3, UR8, P1 ;  /* 0x0000000803007c0c */ /* 0x000fe20008f62670 */
[----:B------:R-:W-:-:S04]  /*6840*/  UIADD3 UR8, UPT, UPT, UR4, 0x5, URZ ;  /* 0x0000000504087890 */ /* 0x000fc8000fffe0ff */
[C---:B------:R-:W-:Y:S01]  /*6850*/  ISETP.EQ.OR P4, PT, R3.reuse, UR5, P1 ;  /* 0x0000000503007c0c */ /* 0x040fe20008f82670 */
[----:B------:R-:W-:Y:S01]  /*6860*/  UIADD3 UR5, UPT, UPT, UR4, 0x6, URZ ;  /* 0x0000000604057890 */ /* 0x000fe2000fffe0ff */
[----:B------:R-:W-:Y:S01]  /*6870*/  ISETP.EQ.OR P6, PT, R3, UR8, P1 ;  /* 0x0000000803007c0c */ /* 0x000fe20008fc2670 */
[----:B------:R-:W-:-:S05]  /*6880*/  UIADD3 UR8, UPT, UPT, UR4, 0x7, URZ ;  /* 0x0000000704087890 */ /* 0x000fca000fffe0ff */
[----:B------:R-:W-:-:S05]  /*6890*/  @!P3 IMAD.WIDE.U32 R42, R49, 0x8, R40 ;  /* 0x00000008312ab825 */ /* 0x000fca00078e0028 */
[----:B------:R-:W-:-:S04]  /*68a0*/  @!P4 IMAD.WIDE.U32 R32, R47, 0x8, R40 ;  /* 0x000000082f20c825 */ /* 0x000fc800078e0028 */
[----:B------:R-:W-:Y:S02]  /*68b0*/  @!P6 IMAD.WIDE.U32 R34, R55, 0x8, R40 ;  /* 0x000000083722e825 */ /* 0x000fe400078e0028 */
[----:B------:R-:W3:Y:S04]  /*68c0*/  @!P4 LDG.E.64 R32, desc[UR6][R32.64] ;  /* 0x000000062020c981 */ /* 0x000ee8000c1e1b00 */
[----:B------:R-:W4:Y:S01]  /*68d0*/  @!P6 LDG.E.64 R34, desc[UR6][R34.64] ;  /* 0x000000062222e981 */ /* 0x000f22000c1e1b00 */
[----:B0-----:R-:W-:Y:S01]  /*68e0*/  @!P5 FADD.FTZ R26, R26, R28 ;  /* 0x0000001c1a1ad221 */ /* 0x001fe20000010000 */
[----:B------:R-:W-:Y:S01]  /*68f0*/  @!P5 FADD.FTZ R27, R27, R29 ;  /* 0x0000001d1b1bd221 */ /* 0x000fe20000010000 */
[----:B------:R-:W-:Y:S01]  /*6900*/  @!P2 IMAD.WIDE.U32 R28, R57, 0x8, R40 ;  /* 0x00000008391ca825 */ /* 0x000fe200078e0028 */
[----:B------:R-:W-:-:S03]  /*6910*/  ISETP.EQ.OR P5, PT, R3, UR5, P1 ;  /* 0x0000000503007c0c */ /* 0x000fc60008fa2670 */
[----:B--2---:R-:W-:Y:S02]  /*6920*/  @!P0 FADD.FTZ R26, R26, R30 ;  /* 0x0000001e1a1a8221 */ /* 0x004fe40000010000 */
[----:B------:R-:W2:Y:S01]  /*6930*/  @!P2 LDG.E.64 R28, desc[UR6][R28.64] ;  /* 0x000000061c1ca981 */ /* 0x000ea2000c1e1b00 */
[----:B------:R-:W-:Y:S01]  /*6940*/  @!P0 FADD.FTZ R27, R27, R31 ;  /* 0x0000001f1b1b8221 */ /* 0x000fe20000010000 */
[----:B------:R-:W-:Y:S02]  /*6950*/  ISETP.EQ.OR P0, PT, R3, UR8, P1 ;  /* 0x0000000803007c0c */ /* 0x000fe40008f02670 */
[----:B------:R-:W5:Y:S04]  /*6960*/  @!P3 LDG.E.64 R30, desc[UR6][R42.64] ;  /* 0x000000062a1eb981 */ /* 0x000f68000c1e1b00 */
[----:B------:R-:W-:-:S06]  /*6970*/  @!P5 IMAD.WIDE.U32 R36, R51, 0x8, R40 ;  /* 0x000000083324d825 */ /* 0x000fcc00078e0028 */
[----:B------:R-:W4:Y:S01]  /*6980*/  @!P5 LDG.E.64 R36, desc[UR6][R36.64] ;  /* 0x000000062424d981 */ /* 0x000f22000c1e1b00 */
[----:B------:R-:W-:-:S06]  /*6990*/  @!P0 IMAD.WIDE.U32 R38, R53, 0x8, R40 ;  /* 0x0000000835268825 */ /* 0x000fcc00078e0028 */
[----:B------:R-:W4:Y:S01]  /*69a0*/  @!P0 LDG.E.64 R38, desc[UR6][R38.64] ;  /* 0x0000000626268981 */ /* 0x000f22000c1e1b00 */
[----:B------:R-:W0:Y:S01]  /*69b0*/  LDC R46, c[0x0][0x370] ;  /* 0x0000dc00ff2e7b82 */ /* 0x000e220000000800 */
        /* <DEDUP_REMOVED lines=11> */
[----:B------:R-:W-:-:S03]  /*6a70*/  @!P2 FADD.FTZ R27, R27, R29 ;  /* 0x0000001d1b1ba221 */ /* 0x000fc60000010000 */
[----:B-----5:R-:W-:Y:S01]  /*6a80*/  @!P3 FADD.FTZ R26, R26, R30 ;  /* 0x0000001e1a1ab221 */ /* 0x020fe20000010000 */
[----:B------:R-:W-:-:S03]  /*6a90*/  @!P3 FADD.FTZ R27, R27, R31 ;  /* 0x0000001f1b1bb221 */ /* 0x000fc60000010000 */
[----:B---3--:R-:W-:Y:S01]  /*6aa0*/  @!P4 FADD.FTZ R26, R26, R32 ;  /* 0x000000201a1ac221 */ /* 0x008fe20000010000 */
[----:B------:R-:W-:-:S03]  /*6ab0*/  @!P4 FADD.FTZ R27, R27, R33 ;  /* 0x000000211b1bc221 */ /* 0x000fc60000010000 */
[----:B----4-:R-:W-:Y:S01]  /*6ac0*/  @!P6 FADD.FTZ R26, R26, R34 ;  /* 0x000000221a1ae221 */ /* 0x010fe20000010000 */
[----:B------:R-:W-:-:S03]  /*6ad0*/  @!P6 FADD.FTZ R27, R27, R35 ;  /* 0x000000231b1be221 */ /* 0x000fc60000010000 */
[----:B------:R-:W-:Y:S01]  /*6ae0*/  @!P5 FADD.FTZ R26, R26, R36 ;  /* 0x000000241a1ad221 */ /* 0x000fe20000010000 */
[----:B------:R-:W-:Y:S01]  /*6af0*/  @!P5 FADD.FTZ R27, R27, R37 ;  /* 0x000000251b1bd221 */ /* 0x000fe20000010000 */
[----:B0-----:R-:W-:Y:S02]  /*6b00*/  LOP3.LUT R36, R46, 0x7ffffff8, RZ, 0xc0, !PT ;  /* 0x7ffffff82e247812 */ /* 0x001fe400078ec0ff */
[----:B------:R-:W-:Y:S01]  /*6b10*/  @!P0 FADD.FTZ R26, R26, R38 ;  /* 0x000000261a1a8221 */ /* 0x000fe20000010000 */
[----:B------:R-:W-:Y:S01]  /*6b20*/  @!P0 FADD.FTZ R27, R27, R39 ;  /* 0x000000271b1b8221 */ /* 0x000fe20000010000 */
[----:B------:R-:W-:-:S13]  /*6b30*/  ISETP.NE.AND P0, PT, R36, UR4, PT ;  /* 0x0000000424007c0c */ /* 0x000fda000bf05270 */
[----:B------:R-:W-:Y:S05]  /*6b40*/  @P0 BRA `(.L_x_145) ;  /* 0xfffffffc000c0947 */ /* 0x000fea000383ffff */
.L_x_144:
[----:B------:R-:W2:Y:S02]  /*6b50*/  LDCU UR4, c[0x0][0x370] ;  /* 0x00006e00ff0477ac */ /* 0x000ea40008000800 */
[----:B--2---:R-:W-:-:S09]  /*6b60*/  ULOP3.LUT UP0, URZ, UR4, 0x7, URZ, 0xc0, !UPT ;  /* 0x0000000704ff7892 */ /* 0x004fd2000f80c0ff */
[----:B------:R-:W-:Y:S05]  /*6b70*/  BRA.U !UP0, `(.L_x_141) ;  /* 0x0000000508007547 */ /* 0x000fea000b800000 */
[----:B------:R-:W2:Y:S01]  /*6b80*/  LDCU UR4, c[0x0][0x370] ;  /* 0x00006e00ff0477ac */ /* 0x000ea20008000800 */
[----:B------:R-:W3:Y:S01]  /*6b90*/  LDCU UR5, c[0x0][0x370] ;  /* 0x00006e00ff0577ac */ /* 0x000ee20008000800 */
[----:B--2---:R-:W-:-:S04]  /*6ba0*/  ULOP3.LUT UR4, UR4, 0x7, URZ, 0xc0, !UPT ;  /* 0x0000000704047892 */ /* 0x004fc8000f8ec0ff */
[----:B------:R-:W-:Y:S02]  /*6bb0*/  UIADD3 UR4, UPT, UPT, UR4, -0x1, URZ ;  /* 0xffffffff04047890 */ /* 0x000fe4000fffe0ff */
[----:B---3--:R-:W-:Y:S02]  /*6bc0*/  ULOP3.LUT UP1, UR5, UR5, 0x3, URZ, 0xc0, !UPT ;  /* 0x0000000305057892 */ /* 0x008fe4000f82c0ff */
[----:B------:R-:W-:-:S09]  /*6bd0*/  UISETP.GE.U32.AND UP0, UPT, UR4, 0x3, UPT ;  /* 0x000000030400788c */ /* 0x000fd2000bf06070 */
[----:B------:R-:W-:Y:S05]  /*6be0*/  BRA.U !UP0, `(.L_x_146) ;  /* 0x0000000108707547 */ /* 0x000fea000b800000 */
[C---:B------:R-:W-:Y:S02]  /*6bf0*/  IADD3 R28, PT, PT, R36.reuse, 0x1, RZ ;  /* 0x00000001241c7810 */ /* 0x040fe40007ffe0ff */
[CC--:B------:R-:W-:Y:S02]  /*6c00*/  ISETP.EQ.OR P0, PT, R36.reuse, R3.reuse, P1 ;  /* 0x000000032400720c */ /* 0x0c0fe40000f02670 */
[----:B-1----:R-:W-:Y:S02]  /*6c10*/  IADD3 R30, PT, PT, R36, 0x2, RZ ;  /* 0x00000002241e7810 */ /* 0x002fe40007ffe0ff */
[-C--:B------:R-:W-:Y:S02]  /*6c20*/  ISETP.EQ.OR P2, PT, R28, R3.reuse, P1 ;  /* 0x000000031c00720c */ /* 0x080fe40000f42670 */
[----:B------:R-:W-:Y:S02]  /*6c30*/  IADD3 R32, PT, PT, R36, 0x3, RZ ;  /* 0x0000000324207810 */ /* 0x000fe40007ffe0ff */
[----:B------:R-:W-:-:S02]  /*6c40*/  ISETP.EQ.OR P3, PT, R30, R3, P1 ;  /* 0x000000031e00720c */ /* 0x000fc40000f62670 */
[----:B------:R-:W-:-:S03]  /*6c50*/  ISETP.EQ.OR P4, PT, R32, R3, P1 ;  /* 0x000000032000720c */ /* 0x000fc60000f82670 */
[----:B------:R-:W-:-:S04]  /*6c60*/  @!P0 IMAD R29, R36, R82, R45 ;  /* 0x00000052241d8224 */ /* 0x000fc800078e022d */
[----:B------:R-:W-:Y:S02]  /*6c70*/  @!P2 IMAD R31, R28, R82, R45 ;  /* 0x000000521c1fa224 */ /* 0x000fe400078e022d */
[----:B------:R-:W-:-:S04]  /*6c80*/  @!P0 IMAD.WIDE.U32 R28, R29, 0x8, R40 ;  /* 0x000000081d1c8825 */ /* 0x000fc800078e0028 */
[-C--:B------:R-:W-:Y:S02]  /*6c90*/  @!P3 IMAD R33, R30, R82.reuse, R45 ;  /* 0x000000521e21b224 */ /* 0x080fe400078e022d */
[----:B------:R-:W-:Y:S01]  /*6ca0*/  @!P2 IMAD.WIDE.U32 R30, R31, 0x8, R40 ;  /* 0x000000081f1ea825 */ /* 0x000fe200078e0028 */
[----:B------:R-:W0:Y:S03]  /*6cb0*/  @!P0 LDG.E.64 R28, desc[UR6][R28.64] ;  /* 0x000000061c1c8981 */ /* 0x000e26000c1e1b00 */
[----:B------:R-:W-:Y:S02]  /*6cc0*/  @!P4 IMAD R35, R32, R82, R45 ;  /* 0x000000522023c224 */ /* 0x000fe400078e022d */
[--C-:B------:R-:W-:Y:S01]  /*6cd0*/  @!P3 IMAD.WIDE.U32 R32, R33, 0x8, R40.reuse ;  /* 0x000000082120b825 */ /* 0x100fe200078e0028 */
[----:B------:R-:W2:Y:S03]  /*6ce0*/  @!P2 LDG.E.64 R30, desc[UR6][R30.64] ;  /* 0x000000061e1ea981 */ /* 0x000ea6000c1e1b00 */
[----:B------:R-:W-:-:S02]  /*6cf0*/  @!P4 IMAD.WIDE.U32 R34, R35, 0x8, R40 ;  /* 0x000000082322c825 */ /* 0x000fc400078e0028 */
[----:B------:R-:W3:Y:S04]  /*6d00*/  @!P3 LDG.E.64 R32, desc[UR6][R32.64] ;  /* 0x000000062020b981 */ /* 0x000ee8000c1e1b00 */
[----:B------:R-:W4:Y:S01]  /*6d10*/  @!P4 LDG.E.64 R34, desc[UR6][R34.64] ;  /* 0x000000062222c981 */ /* 0x000f22000c1e1b00 */
[----:B------:R-:W-:Y:S01]  /*6d20*/  IADD3 R36, PT, PT, R36, 0x4, RZ ;  /* 0x0000000424247810 */ /* 0x000fe20007ffe0ff */
[----:B0-----:R-:W-:Y:S01]  /*6d30*/  @!P0 FADD.FTZ R26, R26, R28 ;  /* 0x0000001c1a1a8221 */ /* 0x001fe20000010000 */
[----:B------:R-:W-:-:S03]  /*6d40*/  @!P0 FADD.FTZ R27, R27, R29 ;  /* 0x0000001d1b1b8221 */ /* 0x000fc60000010000 */
[----:B--2---:R-:W-:Y:S01]  /*6d50*/  @!P2 FADD.FTZ R26, R26, R30 ;  /* 0x0000001e1a1aa221 */ /* 0x004fe20000010000 */
[----:B------:R-:W-:-:S03]  /*6d60*/  @!P2 FADD.FTZ R27, R27, R31 ;  /* 0x0000001f1b1ba221 */ /* 0x000fc60000010000 */
[----:B---3--:R-:W-:Y:S01]  /*6d70*/  @!P3 FADD.FTZ R26, R26, R32 ;  /* 0x000000201a1ab221 */ /* 0x008fe20000010000 */
[----:B------:R-:W-:-:S03]  /*6d80*/  @!P3 FADD.FTZ R27, R27, R33 ;  /* 0x000000211b1bb221 */ /* 0x000fc60000010000 */
[----:B----4-:R-:W-:Y:S01]  /*6d90*/  @!P4 FADD.FTZ R26, R26, R34 ;  /* 0x000000221a1ac221 */ /* 0x010fe20000010000 */
[----:B------:R-:W-:-:S07]  /*6da0*/  @!P4 FADD.FTZ R27, R27, R35 ;  /* 0x000000231b1bc221 */ /* 0x000fce0000010000 */
.L_x_146:
[----:B------:R-:W-:Y:S05]  /*6db0*/  BRA.U !UP1, `(.L_x_141) ;  /* 0x0000000109707547 */ /* 0x000fea000b800000 */
[----:B------:R-:W2:Y:S01]  /*6dc0*/  LDC R32, c[0x0][0x370] ;  /* 0x0000dc00ff207b82 */ /* 0x000ea20000000800 */
[----:B------:R-:W-:Y:S01]  /*6dd0*/  UISETP.NE.AND UP0, UPT, UR5, 0x1, UPT ;  /* 0x000000010500788c */ /* 0x000fe2000bf05270 */
[----:B--2---:R-:W-:-:S08]  /*6de0*/  LOP3.LUT R32, R32, 0x1, RZ, 0xc0, !PT ;  /* 0x0000000120207812 */ /* 0x004fd000078ec0ff */
[----:B------:R-:W-:Y:S05]  /*6df0*/  BRA.U !UP0, `(.L_x_147) ;  /* 0x0000000108387547 */ /* 0x000fea000b800000 */
[C---:B------:R-:W-:Y:S02]  /*6e00*/  IADD3 R28, PT, PT, R36.reuse, 0x1, RZ ;  /* 0x00000001241c7810 */ /* 0x040fe40007ffe0ff */
[-C--:B------:R-:W-:Y:S02]  /*6e10*/  ISETP.EQ.OR P2, PT, R36, R3.reuse, P1 ;  /* 0x000000032400720c */ /* 0x080fe40000f42670 */
[----:B------:R-:W-:-:S11]  /*6e20*/  ISETP.EQ.OR P0, PT, R28, R3, P1 ;  /* 0x000000031c00720c */ /* 0x000fd60000f02670 */
[-CC-:B------:R-:W-:Y:S02]  /*6e30*/  @!P2 IMAD R29, R36, R82.reuse, R45.reuse ;  /* 0x00000052241da224 */ /* 0x180fe400078e022d */
[----:B------:R-:W-:Y:S02]  /*6e40*/  @!P0 IMAD R31, R28, R82, R45 ;  /* 0x000000521c1f8224 */ /* 0x000fe400078e022d */
[----:B------:R-:W-:-:S04]  /*6e50*/  @!P2 IMAD.WIDE.U32 R28, R29, 0x8, R40 ;  /* 0x000000081d1ca825 */ /* 0x000fc800078e0028 */
[----:B-1----:R-:W-:Y:S02]  /*6e60*/  @!P0 IMAD.WIDE.U32 R30, R31, 0x8, R40 ;  /* 0x000000081f1e8825 */ /* 0x002fe400078e0028 */
[----:B------:R-:W0:Y:S04]  /*6e70*/  @!P2 LDG.E.64 R28, desc[UR6][R28.64] ;  /* 0x000000061c1ca981 */ /* 0x000e28000c1e1b00 */
[----:B------:R-:W2:Y:S01]  /*6e80*/  @!P0 LDG.E.64 R30, desc[UR6][R30.64] ;  /* 0x000000061e1e8981 */ /* 0x000ea2000c1e1b00 */
[----:B------:R-:W-:Y:S01]  /*6e90*/  IADD3 R36, PT, PT, R36, 0x2, RZ ;  /* 0x0000000224247810 */ /* 0x000fe20007ffe0ff */
[----:B0-----:R-:W-:Y:S01]  /*6ea0*/  @!P2 FADD.FTZ R26, R26, R28 ;  /* 0x0000001c1a1aa221 */ /* 0x001fe20000010000 */
[----:B------:R-:W-:-:S03]  /*6eb0*/  @!P2 FADD.FTZ R27, R27, R29 ;  /* 0x0000001d1b1ba221 */ /* 0x000fc60000010000 */
[----:B--2---:R-:W-:Y:S01]  /*6ec0*/  @!P0 FADD.FTZ R26, R26, R30 ;  /* 0x0000001e1a1a8221 */ /* 0x004fe20000010000 */
[----:B------:R-:W-:-:S07]  /*6ed0*/  @!P0 FADD.FTZ R27, R27, R31 ;  /* 0x0000001f1b1b8221 */ /* 0x000fce0000010000 */
.L_x_147:
[----:B------:R-:W-:Y:S01]  /*6ee0*/  ISETP.EQ.OR P0, PT, R36, R3, P1 ;  /* 0x000000032400720c */ /* 0x000fe20000f02670 */
[----:B------:R-:W-:Y:S03]  /*6ef0*/  BSSY.RECONVERGENT B0, `(.L_x_141) ;  /* 0x0000008000007945 */ /* 0x000fe60003800200 */
[----:B------:R-:W-:-:S13]  /*6f00*/  ISETP.NE.U32.OR P0, PT, R32, 0x1, P0 ;  /* 0x000000012000780c */ /* 0x000fda0000705470 */
[----:B------:R-:W-:Y:S05]  /*6f10*/  @P0 BRA `(.L_x_148) ;  /* 0x0000000000140947 */ /* 0x000fea0003800000 */
[----:B------:R-:W-:-:S04]  /*6f20*/  IMAD R29, R82, R36, R45 ;  /* 0x00000024521d7224 */ /* 0x000fc800078e022d */
[----:B------:R-:W-:-:S06]  /*6f30*/  IMAD.WIDE.U32 R28, R29, 0x8, R40 ;  /* 0x000000081d1c7825 */ /* 0x000fcc00078e0028 */
[----:B------:R-:W0:Y:S02]  /*6f40*/  LDG.E.64 R28, desc[UR6][R28.64] ;  /* 0x000000061c1c7981 */ /* 0x000e24000c1e1b00 */
[----:B0-----:R-:W-:Y:S01]  /*6f50*/  FADD.FTZ R26, R26, R28 ;  /* 0x0000001c1a1a7221 */ /* 0x001fe20000010000 */
[----:B------:R-:W-:-:S07]  /*6f60*/  FADD.FTZ R27, R27, R29 ;  /* 0x0000001d1b1b7221 */ /* 0x000fce0000010000 */
.L_x_148:
[----:B------:R-:W-:Y:S05]  /*6f70*/  BSYNC.RECONVERGENT B0 ;  /* 0x0000000000007941 */ /* 0x000fea0003800200 */
.L_x_141:
[----:B------:R-:W5:Y:S01]  /*6f80*/  S2UR UR5, SR_CgaCtaId ;  /* 0x00000000000579c3 */ /* 0x000f620000008800 */
[----:B------:R-:W-:Y:S01]  /*6f90*/  UMOV UR4, 0x400 ;  /* 0x0000040000047882 */ /* 0x000fe20000000000 */
[----:B------:R-:W-:Y:S02]  /*6fa0*/  SHF.L.U32 R79, R79, 0x10, RZ ;  /* 0x000000104f4f7819 */ /* 0x000fe400000006ff */
[----:B--2-4-:R-:W-:-:S03]  /*6fb0*/  SHF.L.U32 R31, R112, 0x10, RZ ;  /* 0x00000010701f7819 */ /* 0x014fc600000006ff */
[C---:B------:R-:W-:Y:S02]  /*6fc0*/  FADD.FTZ R79, -R20.reuse, R79 ;  /* 0x0000004f144f7221 */ /* 0x040fe40000010100 */
[----:B------:R-:W-:Y:S02]  /*6fd0*/  FADD.FTZ R31, -R20, R31 ;  /* 0x0000001f141f7221 */ /* 0x000fe40000010100 */
[-C--:B------:R-:W-:Y:S02]  /*6fe0*/  FMUL.FTZ R79, R79, R114.reuse ;  /* 0x000000724f4f7220 */ /* 0x080fe40000410000 */
[----:B------:R-:W-:Y:S01]  /*6ff0*/  FMUL.FTZ R40, R31, R114 ;  /* 0x000000721f287220 */ /* 0x000fe20000410000 */
[----:B-----5:R-:W-:Y:S01]  /*7000*/  ULEA UR4, UR5, UR4, 0x18 ;  /* 0x0000000405047291 */ /* 0x020fe2000f8ec0ff */
[----:B------:R-:W2:Y:S08]  /*7010*/  LDCU.U8 UR5, c[0x0][0x414] ;  /* 0x00008280ff0577ac */ /* 0x000eb00008000000 */
[----:B------:R0:W-:Y:S01]  /*7020*/  @!P1 STS.64 [UR4+0x98], R26 ;  /* 0x0000981aff009988 */ /* 0x0001e20008000a04 */
[----:B------:R-:W-:Y:S01]  /*7030*/  BAR.SYNC.DEFER_BLOCKING 0x0 ;  /* 0x0000000000007b1d */ /* 0x000fe20000010000 */
[----:B0--3--:R-:W-:Y:S01]  /*7040*/  SHF.L.U32 R27, R78, 0x10, RZ ;  /* 0x000000104e1b7819 */ /* 0x009fe200000006ff */
[----:B--2---:R-:W-:Y:S01]  /*7050*/  UISETP.NE.AND UP0, UPT, UR5, URZ, UPT ;  /* 0x000000ff0500728c */ /* 0x004fe2000bf05270 */
[----:B------:R-:W-:-:S03]  /*7060*/  SHF.L.U32 R26, R113, 0x10, RZ ;  /* 0x00000010711a7819 */ /* 0x000fc600000006ff */
[----:B------:R-:W0:Y:S01]  /*7070*/  LDS.64 R28, [UR4+0x98] ;  /* 0x00009804ff1c7984 */ /* 0x000e220008000a00 */
[----:B------:R-:W0:Y:S02]  /*7080*/  LDCU UR4, c[0x0][0x42c] ;  /* 0x00008580ff0477ac */ /* 0x000e240008000800 */
[----:B0-----:R-:W-:Y:S01]  /*7090*/  FMUL.FTZ R28, R28, UR4 ;  /* 0x000000041c1c7c20 */ /* 0x001fe20008410000 */
[----:B------:R-:W-:Y:S01]  /*70a0*/  FMUL.FTZ R29, R29, UR4 ;  /* 0x000000041d1d7c20 */ /* 0x000fe20008410000 */
[----:B------:R-:W-:Y:S06]  /*70b0*/  BRA.U !UP0, `(.L_x_149) ;  /* 0x0000000108487547 */ /* 0x000fec000b800000 */
[----:B-1----:R-:W-:Y:S01]  /*70c0*/  FFMA.FTZ R30, R24, R79, R22 ;  /* 0x0000004f181e7223 */ /* 0x002fe20000010016 */
        /* <DEDUP_REMOVED lines=17> */
.L_x_149:
[----:B------:R-:W0:Y:S01]  /*71e0*/  LDCU UR4, c[0x0][0x41c] ;  /* 0x00008380ff0477ac */ /* 0x000e220008000800 */
[----:B------:R-:W-:Y:S01]  /*71f0*/  SHF.R.U32.HI R2, RZ, 0x4, R2 ;  /* 0x00000004ff027819 */ /* 0x000fe20000011602 */
[----:B------:R-:W-:Y:S01]  /*7200*/  BSSY.RECONVERGENT B0, `(.L_x_150) ;  /* 0x0000020000007945 */ /* 0x000fe20003800200 */
[----:B------:R-:W-:Y:S01]  /*7210*/  SHF.L.U32 R77, R77, 0x10, RZ ;  /* 0x000000104d4d7819 */ /* 0x000fe200000006ff */
[----:B------:R-:W2:Y:S01]  /*7220*/  LDCU.64 UR8, c[0x0][0x400] ;  /* 0x00008000ff0877ac */ /* 0x000ea20008000a00 */
[----:B------:R-:W-:-:S03]  /*7230*/  SHF.L.U32 R41, R110, 0x10, RZ ;  /* 0x000000106e297819 */ /* 0x000fc600000006ff */
[----:B------:R-:W-:Y:S01]  /*7240*/  FADD.FTZ R77, -R20, R77 ;  /* 0x0000004d144d7221 */ /* 0x000fe20000010100 */
[----:B0-----:R-:W-:Y:S02]  /*7250*/  IMAD R31, R3, UR4, R2 ;  /* 0x00000004031f7c24 */ /* 0x001fe4000f8e0202 */
[C-C-:B------:R-:W-:Y:S01]  /*7260*/  FFMA.FTZ R3, R28.reuse, R79, R29.reuse ;  /* 0x0000004f1c037223 */ /* 0x140fe2000001001d */
[----:B------:R-:W-:Y:S02]  /*7270*/  FFMA.FTZ R2, R28, R40, R29 ;  /* 0x000000281c027223 */ /* 0x000fe4000001001d */
[----:B--2---:R-:W-:Y:S01]  /*7280*/  ISETP.GE.U32.AND P0, PT, R31, UR8, PT ;  /* 0x000000081f007c0c */ /* 0x004fe2000bf06070 */
[----:B------:R-:W-:Y:S01]  /*7290*/  FFMA.FTZ R27, R24, R27, -R3 ;  /* 0x0000001b181b7223 */ /* 0x000fe20000010803 */
[----:B------:R-:W-:Y:S01]  /*72a0*/  SHF.R.S32.HI R32, RZ, 0x1f, R31 ;  /* 0x0000001fff207819 */ /* 0x000fe2000001141f */
[----:B------:R-:W-:Y:S01]  /*72b0*/  FFMA.FTZ R37, R25, R26, -R2 ;  /* 0x0000001a19257223 */ /* 0x000fe20000010802 */
[----:B------:R-:W-:-:S02]  /*72c0*/  IADD3 R33, PT, PT, R31, 0x20, RZ ;  /* 0x000000201f217810 */ /* 0x000fc40007ffe0ff */
[----:B------:R-:W-:Y:S02]  /*72d0*/  ISETP.GE.AND.EX P0, PT, R32, UR9, PT, P0 ;  /* 0x0000000920007c0c */ /* 0x000fe4000bf06300 */
[----:B------:R-:W-:Y:S02]  /*72e0*/  ISETP.GE.U32.AND P1, PT, R33, UR8, PT ;  /* 0x0000000821007c0c */ /* 0x000fe4000bf26070 */
[----:B-1----:R-:W-:-:S04]  /*72f0*/  SHF.R.S32.HI R30, RZ, 0x1f, R33 ;  /* 0x0000001fff1e7819 */ /* 0x002fc80000011421 */
[----:B------:R-:W-:-:S05]  /*7300*/  ISETP.GE.AND.EX P1, PT, R30, UR9, PT, P1 ;  /* 0x000000091e007c0c */ /* 0x000fca000bf26310 */
[----:B------:R-:W-:Y:S08]  /*7310*/  @P0 BRA `(.L_x_151) ;  /* 0x0000000000380947 */ /* 0x000ff00003800000 */
[----:B------:R-:W0:Y:S01]  /*7320*/  LDCU.64 UR10, c[0x0][0x3f8] ;  /* 0x00007f00ff0a77ac */ /* 0x000e220008000a00 */
[----:B------:R-:W-:Y:S01]  /*7330*/  MOV R2, R118 ;  /* 0x0000007600027202 */ /* 0x000fe20000000f00 */
[----:B------:R-:W-:Y:S01]  /*7340*/  FMUL.FTZ R35, R27, R114 ;  /* 0x000000721b237220 */ /* 0x000fe20000410000 */
[----:B------:R-:W-:Y:S01]  /*7350*/  MOV R3, R121 ;  /* 0x0000007900037202 */ /* 0x000fe20000000f00 */
[----:B------:R-:W1:Y:S01]  /*7360*/  LDCU.64 UR4, c[0x0][0x380] ;  /* 0x00007000ff0477ac */ /* 0x000e620008000a00 */
[----:B0-----:R-:W-:Y:S02]  /*7370*/  IMAD R32, R32, UR10, RZ ;  /* 0x0000000a20207c24 */ /* 0x001fe4000f8e02ff */
[----:B------:R-:W-:-:S04]  /*7380*/  IMAD.WIDE.U32 R2, R31, UR10, R2 ;  /* 0x0000000a1f027c25 */ /* 0x000fc8000f8e0002 */
[----:B------:R-:W-:Y:S02]  /*7390*/  IMAD R39, R31, UR11, R32 ;  /* 0x0000000b1f277c24 */ /* 0x000fe4000f8e0220 */
[----:B------:R-:W-:Y:S01]  /*73a0*/  FMUL.FTZ R32, R37, R114 ;  /* 0x0000007225207220 */ /* 0x000fe20000410000 */
[----:B-1----:R-:W-:Y:S02]  /*73b0*/  LEA R26, P0, R2, UR4, 0x1 ;  /* 0x00000004021a7c11 */ /* 0x002fe4000f8008ff */
[----:B------:R-:W-:Y:S02]  /*73c0*/  IADD3 R39, PT, PT, R3, R39, RZ ;  /* 0x0000002703277210 */ /* 0x000fe40007ffe0ff */
[----:B------:R-:W-:Y:S02]  /*73d0*/  F2FP.BF16.F32.PACK_AB R3, R32, R35 ;  /* 0x000000232003723e */ /* 0x000fe400000010ff */
[----:B------:R-:W-:-:S05]  /*73e0*/  LEA.HI.X R27, R2, UR5, R39, 0x1, P0 ;  /* 0x00000005021b7c11 */ /* 0x000fca00080f0c27 */
[----:B------:R0:W-:Y:S02]  /*73f0*/  STG.E desc[UR6][R26.64], R3 ;  /* 0x000000031a007986 */ /* 0x0001e4000c101906 */
.L_x_151:
[----:B------:R-:W-:Y:S05]  /*7400*/  BSYNC.RECONVERGENT B0 ;  /* 0x0000000000007941 */ /* 0x000fea0003800200 */
.L_x_150:
[-C--:B------:R-:W-:Y:S01]  /*7410*/  FMUL.FTZ R77, R77, R114.reuse ;  /* 0x000000724d4d7220 */ /* 0x080fe20000410000 */
[----:B0-----:R-:W-:Y:S01]  /*7420*/  FADD.FTZ R27, -R20, R41 ;  /* 0x00000029141b7221 */ /* 0x001fe20000010100 */
[----:B------:R-:W-:Y:S02]  /*7430*/  SHF.L.U32 R3, R76, 0x10, RZ ;  /* 0x000000104c037819 */ /* 0x000fe400000006ff */
[----:B------:R-:W-:Y:S01]  /*7440*/  SHF.L.U32 R2, R111, 0x10, RZ ;  /* 0x000000106f027819 */ /* 0x000fe200000006ff */
[----:B------:R-:W-:Y:S01]  /*7450*/  FFMA.FTZ R41, R28, R77, R29 ;  /* 0x0000004d1c297223 */ /* 0x000fe2000001001d */
[----:B------:R-:W-:Y:S01]  /*7460*/  FMUL.FTZ R40, R27, R114 ;  /* 0x000000721b287220 */ /* 0x000fe20000410000 */
[----:B------:R-:W-:Y:S06]  /*7470*/  BRA.U !UP0, `(.L_x_152) ;  /* 0x0000000108487547 */ /* 0x000fec000b800000 */
        /* <DEDUP_REMOVED lines=18> */
.L_x_152:
        /* <DEDUP_REMOVED lines=21> */
.L_x_154:
[----:B------:R-:W-:Y:S05]  /*76f0*/  BSYNC.RECONVERGENT B0 ;  /* 0x0000000000007941 */ /* 0x000fea0003800200 */
.L_x_153:
[----:B0-----:R-:W-:Y:S01]  /*7700*/  SHF.L.U32 R27, R106, 0x10, RZ ;  /* 0x000000106a1b7819 */ /* 0x001fe200000006ff */
[----:B------:R-:W-:Y:S01]  /*7710*/  FADD.FTZ R75, -R20, R75 ;  /* 0x0000004b144b7221 */ /* 0x000fe20000010100 */
[----:B------:R-:W-:Y:S02]  /*7720*/  SHF.L.U32 R11, R11, 0x10, RZ ;  /* 0x000000100b0b7819 */ /* 0x000fe400000006ff */
[----:B------:R-:W-:Y:S02]  /*7730*/  SHF.L.U32 R57, R88, 0x10, RZ ;  /* 0x0000001058397819 */ /* 0x000fe400000006ff */
[----:B------:R-:W-:Y:S02]  /*7740*/  SHF.L.U32 R61, R86, 0x10, RZ ;  /* 0x00000010563d7819 */ /* 0x000fe400000006ff */
[----:B------:R-:W-:Y:S01]  /*7750*/  SHF.L.U32 R53, R67, 0x10, RZ ;  /* 0x0000001043357819 */ /* 0x000fe200000006ff */
[C---:B------:R-:W-:Y:S01]  /*7760*/  FADD.FTZ R67, -R20.reuse, R27 ;  /* 0x0000001b14437221 */ /* 0x040fe20000010100 */
        /* <DEDUP_REMOVED lines=12> */
[----:B------:R-:W-:Y:S01]  /*7830*/  IADD3 R77, PT, PT, R31, 0x40, RZ ;  /* 0x000000401f4d7810 */ /* 0x000fe20007ffe0ff */
[----:B------:R-:W-:Y:S01]  /*7840*/  FMUL.FTZ R48, R9, R114 ;  /* 0x0000007209307220 */ /* 0x000fe20000410000 */
[C---:B------:R-:W-:Y:S01]  /*7850*/  IADD3 R61, PT, PT, R31.reuse, 0x60, RZ ;  /* 0x000000601f3d7810 */ /* 0x040fe20007ffe0ff */
[C---:B------:R-:W-:Y:S01]  /*7860*/  FADD.FTZ R3, -R20.reuse, R3 ;  /* 0x0000000314037221 */ /* 0x040fe20000010100 */
[C---:B------:R-:W-:Y:S01]  /*7870*/  IADD3 R57, PT, PT, R31.reuse, 0x80, RZ ;  /* 0x000000801f397810 */ /* 0x040fe20007ffe0ff */
[----:B------:R-:W-:Y:S01]  /*7880*/  FADD.FTZ R37, -R20, R37 ;  /* 0x0000002514257221 */ /* 0x000fe20000010100 */
[C---:B------:R-:W-:Y:S01]  /*7890*/  IADD3 R40, PT, PT, R31.reuse, 0xa0, RZ ;  /* 0x000000a01f287810 */ /* 0x040fe20007ffe0ff */
[----:B------:R-:W-:Y:S01]  /*78a0*/  FFMA.FTZ R58, R28, R48, R29 ;  /* 0x000000301c3a7223 */ /* 0x000fe2000001001d */
[----:B------:R-:W-:-:S02]  /*78b0*/  IADD3 R36, PT, PT, R31, 0xc0, RZ ;  /* 0x000000c01f247810 */ /* 0x000fc40007ffe0ff */
[C---:B------:R-:W-:Y:S02]  /*78c0*/  IADD3 R32, PT, PT, R31.reuse, 0xe0, RZ ;  /* 0x000000e01f207810 */ /* 0x040fe40007ffe0ff */
[----:B------:R-:W-:Y:S02]  /*78d0*/  IADD3 R26, PT, PT, R31, 0x100, RZ ;  /* 0x000001001f1a7810 */ /* 0x000fe40007ffe0ff */
[----:B------:R-:W-:Y:S02]  /*78e0*/  SHF.L.U32 R33, R104, 0x10, RZ ;  /* 0x0000001068217819 */ /* 0x000fe400000006ff */
[----:B------:R-:W-:Y:S02]  /*78f0*/  SHF.L.U32 R41, R5, 0x10, RZ ;  /* 0x0000001005297819 */ /* 0x000fe400000006ff */
[----:B------:R-:W-:Y:S01]  /*7900*/  SHF.L.U32 R73, R17, 0x10, RZ ;  /* 0x0000001011497819 */ /* 0x000fe200000006ff */
[C---:B------:R-:W-:Y:S01]  /*7910*/  FADD.FTZ R17, -R20.reuse, R13 ;  /* 0x0000000d14117221 */ /* 0x040fe20000010100 */
[----:B------:R-:W-:Y:S01]  /*7920*/  SHF.L.U32 R63, R71, 0x10, RZ ;  /* 0x00000010473f7819 */ /* 0x000fe200000006ff */
[----:B------:R-:W-:Y:S01]  /*7930*/  FADD.FTZ R13, -R20, R69 ;  /* 0x00000045140d7221 */ /* 0x000fe20000010100 */
[----:B------:R-:W-:Y:S01]  /*7940*/  SHF.L.U32 R45, R19, 0x10, RZ ;  /* 0x00000010132d7819 */ /* 0x000fe200000006ff */
[----:B------:R-:W-:Y:S01]  /*7950*/  FMUL.FTZ R69, R75, R114 ;  /* 0x000000724b457220 */ /* 0x000fe20000410000 */
[----:B------:R-:W-:Y:S01]  /*7960*/  SHF.L.U32 R5, R92, 0x10, RZ ;  /* 0x000000105c057819 */ /* 0x000fe200000006ff */
[C---:B------:R-:W-:Y:S01]  /*7970*/  FADD.FTZ R63, -R20.reuse, R63 ;  /* 0x0000003f143f7221 */ /* 0x040fe20000010100 */
[----:B------:R-:W-:Y:S01]  /*7980*/  SHF.L.U32 R21, R21, 0x10, RZ ;  /* 0x0000001015157819 */ /* 0x000fe200000006ff */
[----:B------:R-:W-:Y:S01]  /*7990*/  FADD.FTZ R45, -R20, R45 ;  /* 0x0000002d142d7221 */ /* 0x000fe20000010100 */
[----:B------:R-:W-:Y:S01]  /*79a0*/  SHF.L.U32 R55, R102, 0x10, RZ ;  /* 0x0000001066377819 */ /* 0x000fe200000006ff */
[----:B------:R-:W-:Y:S01]  /*79b0*/  FADD.FTZ R35, -R20, R5 ;  /* 0x0000000514237221 */ /* 0x000fe20000010100 */
[----:B------:R-:W-:Y:S01]  /*79c0*/  SHF.L.U32 R51, R100, 0x10, RZ ;  /* 0x0000001064337819 */ /* 0x000fe200000006ff */
[C---:B------:R-:W-:Y:S01]  /*79d0*/  FADD.FTZ R9, -R20.reuse, R21 ;  /* 0x0000001514097221 */ /* 0x040fe20000010100 */
[----:B------:R-:W-:Y:S01]  /*79e0*/  SHF.L.U32 R49, R65, 0x10, RZ ;  /* 0x0000001041317819 */ /* 0x000fe200000006ff */
[----:B------:R-:W-:Y:S01]  /*79f0*/  FADD.FTZ R65, -R20, R33 ;  /* 0x0000002114417221 */ /* 0x000fe20000010100 */
        /* <DEDUP_REMOVED lines=9> */
[C---:B------:R-:W-:Y:S01]  /*7a90*/  FADD.FTZ R43, -R20.reuse, R43 ;  /* 0x0000002b142b7221 */ /* 0x040fe20000010100 */
[----:B------:R-:W-:Y:S01]  /*7aa0*/  ISETP.GE.U32.AND P2, PT, R77, UR8, PT ;  /* 0x000000084d007c0c */ /* 0x000fe2000bf46070 */
[C---:B------:R-:W-:Y:S01]  /*7ab0*/  FADD.FTZ R47, -R20.reuse, R47 ;  /* 0x0000002f142f7221 */ /* 0x040fe20000010100 */
[----:B------:R-:W-:Y:S01]  /*7ac0*/  ISETP.GE.U32.AND P1, PT, R61, UR8, PT ;  /* 0x000000083d007c0c */ /* 0x000fe2000bf26070 */
[C---:B------:R-:W-:Y:S01]  /*7ad0*/  FADD.FTZ R41, -R20.reuse, R41 ;  /* 0x0000002914297221 */ /* 0x040fe20000010100 */
[----:B------:R-:W-:Y:S01]  /*7ae0*/  ISETP.GE.U32.AND P0, PT, R57, UR8, PT ;  /* 0x0000000839007c0c */ /* 0x000fe2000bf06070 */
[----:B------:R-:W-:Y:S01]  /*7af0*/  FADD.FTZ R39, -R20, R39 ;  /* 0x0000002714277221 */ /* 0x000fe20000010100 */
[----:B------:R-:W-:Y:S01]  /*7b00*/  ISETP.GE.U32.AND P6, PT, R40, UR8, PT ;  /* 0x0000000828007c0c */ /* 0x000fe2000bfc6070 */
[----:B------:R-:W-:Y:S01]  /*7b10*/  FADD.FTZ R19, -R20, R19 ;  /* 0x0000001314137221 */ /* 0x000fe20000010100 */
[----:B------:R-:W-:Y:S01]  /*7b20*/  ISETP.GE.U32.AND P3, PT, R36, UR8, PT ;  /* 0x0000000824007c0c */ /* 0x000fe2000bf66070 */
[----:B------:R-:W-:Y:S01]  /*7b30*/  FADD.FTZ R5, -R20, R71 ;  /* 0x0000004714057221 */ /* 0x000fe20000010100 */
[----:B------:R-:W-:Y:S01]  /*7b40*/  ISETP.GE.U32.AND P4, PT, R32, UR8, PT ;  /* 0x0000000820007c0c */ /* 0x000fe2000bf86070 */
[----:B------:R-:W-:Y:S01]  /*7b50*/  FADD.FTZ R7, -R20, R73 ;  /* 0x0000004914077221 */ /* 0x000fe20000010100 */
[----:B------:R-:W-:Y:S01]  /*7b60*/  ISETP.GE.U32.AND P5, PT, R26, UR8, PT ;  /* 0x000000081a007c0c */ /* 0x000fe2000bfa6070 */
[----:B------:R-:W-:Y:S01]  /*7b70*/  FFMA.FTZ R75, R28, R69, R29 ;  /* 0x000000451c4b7223 */ /* 0x000fe2000001001d */
[----:B------:R-:W-:-:S02]  /*7b80*/  SHF.R.S32.HI R60, RZ, 0x1f, R77 ;  /* 0x0000001fff3c7819 */ /* 0x000fc4000001144d */
[----:B------:R-:W-:Y:S02]  /*7b90*/  SHF.R.S32.HI R46, RZ, 0x1f, R61 ;  /* 0x0000001fff2e7819 */ /* 0x000fe4000001143d */
[----:B------:R-:W-:Y:S02]  /*7ba0*/  SHF.R.S32.HI R44, RZ, 0x1f, R57 ;  /* 0x0000001fff2c7819 */ /* 0x000fe40000011439 */
[----:B------:R-:W-:Y:S02]  /*7bb0*/  SHF.R.S32.HI R42, RZ, 0x1f, R40 ;  /* 0x0000001fff2a7819 */ /* 0x000fe40000011428 */
[----:B------:R-:W-:Y:S02]  /*7bc0*/  SHF.R.S32.HI R38, RZ, 0x1f, R36 ;  /* 0x0000001fff267819 */ /* 0x000fe40000011424 */
[----:B------:R-:W-:Y:S02]  /*7bd0*/  SHF.R.S32.HI R34, RZ, 0x1f, R32 ;  /* 0x0000001fff227819 */ /* 0x000fe40000011420 */
[----:B------:R-:W-:-:S02]  /*7be0*/  SHF.R.S32.HI R30, RZ, 0x1f, R26 ;  /* 0x0000001fff1e7819 */ /* 0x000fc4000001141a */
[----:B------:R-:W-:Y:S02]  /*7bf0*/  ISETP.GE.AND.EX P2, PT, R60, UR9, PT, P2 ;  /* 0x000000093c007c0c */ /* 0x000fe4000bf46320 */
[----:B------:R-:W-:Y:S02]  /*7c00*/  ISETP.GE.AND.EX P1, PT, R46, UR9, PT, P1 ;  /* 0x000000092e007c0c */ /* 0x000fe4000bf26310 */
[----:B------:R-:W-:Y:S02]  /*7c10*/  ISETP.GE.AND.EX P0, PT, R44, UR9, PT, P0 ;  /* 0x000000092c007c0c */ /* 0x000fe4000bf06300 */
[----:B------:R-:W-:Y:S02]  /*7c20*/  ISETP.GE.AND.EX P6, PT, R42, UR9, PT, P6 ;  /* 0x000000092a007c0c */ /* 0x000fe4000bfc6360 */
[----:B------:R-:W-:Y:S02]  /*7c30*/  ISETP.GE.AND.EX P3, PT, R38, UR9, PT, P3 ;  /* 0x0000000926007c0c */ /* 0x000fe4000bf66330 */
[----:B------:R-:W-:-:S02]  /*7c40*/  ISETP.GE.AND.EX P4, PT, R34, UR9, PT, P4 ;  /* 0x0000000922007c0c */ /* 0x000fc4000bf86340 */
        /* <DEDUP_REMOVED lines=22> */
.L_x_155:
[----:B------:R-:W-:Y:S01]  /*7db0*/  BSSY.RECONVERGENT B0, `(.L_x_156) ;  /* 0x0000013000007945 */ /* 0x000fe20003800200 */
[----:B------:R-:W-:Y:S01]  /*7dc0*/  FFMA.FTZ R75, R24, R21, -R75 ;  /* 0x00000015184b7223 */ /* 0x000fe2000001084b */
[----:B------:R-:W-:Y:S01]  /*7dd0*/  FMUL.FTZ R69, R3, R114 ;  /* 0x0000007203457220 */ /* 0x000fe20000410000 */
[----:B------:R-:W-:Y:S01]  /*7de0*/  FFMA.FTZ R21, R25, R2, -R58 ;  /* 0x0000000219157223 */ /* 0x000fe2000001083a */
[----:B------:R-:W-:Y:S06]  /*7df0*/  @P2 BRA `(.L_x_157) ;  /* 0x0000000000382947 */ /* 0x000fec0003800000 */
        /* <DEDUP_REMOVED lines=14> */
.L_x_157:
[----:B------:R-:W-:Y:S05]  /*7ee0*/  BSYNC.RECONVERGENT B0 ;  /* 0x0000000000007941 */ /* 0x000fea0003800200 */
.L_x_156:
[----:B0-----:R-:W-:Y:S01]  /*7ef0*/  SHF.L.U32 R3, R72, 0x10, RZ ;  /* 0x0000001048037819 */ /* 0x001fe200000006ff */
[----:B------:R-:W-:Y:S01]  /*7f00*/  FFMA.FTZ R71, R28, R69, R29 ;  /* 0x000000451c477223 */ /* 0x000fe2000001001d */
[----:B------:R-:W-:Y:S01]  /*7f10*/  SHF.L.U32 R2, R107, 0x10, RZ ;  /* 0x000000106b027819 */ /* 0x000fe200000006ff */
        /* <DEDUP_REMOVED lines=20> */
.L_x_158:
[----:B------:R-:W-:Y:S01]  /*8060*/  FFMA.FTZ R20, R28, R58, R29 ;  /* 0x0000003a1c147223 */ /* 0x000fe2000001001d */
[----:B------:R-:W-:Y:S01]  /*8070*/  BSSY.RECONVERGENT B0, `(.L_x_159) ;  /* 0x0000014000007945 */ /* 0x000fe20003800200 */
[----:B------:R-:W-:Y:S01]  /*8080*/  FFMA.FTZ R71, R24, R3, -R71 ;  /* 0x0000000318477223 */ /* 0x000fe20000010847 */
[-C--:B------:R-:W-:Y:S01]  /*8090*/  FMUL.FTZ R63, R63, R114.reuse ;  /* 0x000000723f3f7220 */ /* 0x080fe20000410000 */
[----:B------:R-:W-:Y:S01]  /*80a0*/  FMUL.FTZ R48, R65, R114 ;  /* 0x0000007241307220 */ /* 0x000fe20000410000 */
[----:B------:R-:W-:Y:S01]  /*80b0*/  FFMA.FTZ R21, R25, R2, -R20 ;  /* 0x0000000219157223 */ /* 0x000fe20000010814 */
        /* <DEDUP_REMOVED lines=15> */
.L_x_160:
[----:B------:R-:W-:Y:S05]  /*81b0*/  BSYNC.RECONVERGENT B0 ;  /* 0x0000000000007941 */ /* 0x000fea0003800200 */
.L_x_159:
[----:B0-----:R-:W-:Y:S01]  /*81c0*/  SHF.L.U32 R3, R70, 0x10, RZ ;  /* 0x0000001046037819 */ /* 0x001fe200000006ff */
[C-C-:B------:R-:W-:Y:S01]  /*81d0*/  FFMA.FTZ R65, R28.reuse, R63, R29.reuse ;  /* 0x0000003f1c417223 */ /* 0x140fe2000001001d */
[----:B------:R-:W-:Y:S01]  /*81e0*/  FFMA.FTZ R56, R28, R48, R29 ;  /* 0x000000301c387223 */ /* 0x000fe2000001001d */
[----:B------:R-:W-:Y:S01]  /*81f0*/  SHF.L.U32 R2, R105, 0x10, RZ ;  /* 0x0000001069027819 */ /* 0x000fe200000006ff */
        /* <DEDUP_REMOVED lines=19> */
.L_x_161:
[----:B------:R-:W-:Y:S01]  /*8330*/  BSSY.RECONVERGENT B0, `(.L_x_162) ;  /* 0x0000013000007945 */ /* 0x000fe20003800200 */
[----:B------:R-:W-:Y:S01]  /*8340*/  FFMA.FTZ R65, R24, R3, -R65 ;  /* 0x0000000318417223 */ /* 0x000fe20000010841 */
        /* <DEDUP_REMOVED lines=17> */
.L_x_163:
[----:B------:R-:W-:Y:S05]  /*8460*/  BSYNC.RECONVERGENT B0 ;  /* 0x0000000000007941 */ /* 0x000fea0003800200 */
.L_x_162:
        /* <DEDUP_REMOVED lines=23> */
.L_x_164:
        /* <DEDUP_REMOVED lines=21> */
.L_x_166:
[----:B------:R-:W-:Y:S05]  /*8730*/  BSYNC.RECONVERGENT B0 ;  /* 0x0000000000007941 */ /* 0x000fea0003800200 */
.L_x_165:
        /* <DEDUP_REMOVED lines=23> */
.L_x_167:
[----:B------:R-:W-:Y:S01]  /*88b0*/  BSSY.RECONVERGENT B0, `(.L_x_168) ;  /* 0x0000013000007945 */ /* 0x000fe20003800200 */
[----:B------:R-:W-:Y:S01]  /*88c0*/  FMUL.FTZ R53, R49, R114 ;  /* 0x0000007231357220 */ /* 0x000fe20000410000 */
[----:B------:R-:W-:Y:S01]  /*88d0*/  FFMA.FTZ R55, R24, R3, -R55 ;  /* 0x0000000318377223 */ /* 0x000fe20000010837 */
        /* <DEDUP_REMOVED lines=16> */
.L_x_169:
[----:B------:R-:W-:Y:S05]  /*89e0*/  BSYNC.RECONVERGENT B0 ;  /* 0x0000000000007941 */ /* 0x000fea0003800200 */
.L_x_168:
        /* <DEDUP_REMOVED lines=23> */
.L_x_170:
        /* <DEDUP_REMOVED lines=21> */
.L_x_172:
[----:B------:R-:W-:Y:S05]  /*8cb0*/  BSYNC.RECONVERGENT B0 ;  /* 0x0000000000007941 */ /* 0x000fea0003800200 */
.L_x_171:
        /* <DEDUP_REMOVED lines=23> */
.L_x_173:
[----:B------:R-:W-:Y:S01]  /*8e30*/  BSSY.RECONVERGENT B0, `(.L_x_174) ;  /* 0x0000012000007945 */ /* 0x000fe20003800200 */
[----:B------:R-:W-:Y:S01]  /*8e40*/  FFMA.FTZ R49, R24, R3, -R49 ;  /* 0x0000000318317223 */ /* 0x000fe20000010831 */
[----:B------:R-:W-:Y:S02]  /*8e50*/  FFMA.FTZ R43, R25, R2, -R38 ;  /* 0x00000002192b7223 */ /* 0x000fe40000010826 */
[----:B------:R-:W-:Y:S05]  /*8e60*/  @P5 BRA `(.L_x_175) ;  /* 0x0000000000385947 */ /* 0x000fea0003800000 */
        /* <DEDUP_REMOVED lines=14> */
.L_x_175:
[----:B------:R-:W-:Y:S05]  /*8f50*/  BSYNC.RECONVERGENT B0 ;  /* 0x0000000000007941 */ /* 0x000fea0003800200 */
.L_x_174:
[-C--:B------:R-:W-:Y:S01]  /*8f60*/  FMUL.FTZ R48, R39, R114.reuse ;  /* 0x0000007227307220 */ /* 0x080fe20000410000 */
[-C--:B------:R-:W-:Y:S01]  /*8f70*/  FMUL.FTZ R30, R11, R114.reuse ;  /* 0x000000720b1e7220 */ /* 0x080fe20000410000 */
[----:B------:R-:W-:Y:S01]  /*8f80*/  IADD3 R59, PT, PT, R31, 0x120, RZ ;  /* 0x000001201f3b7810 */ /* 0x000fe20007ffe0ff */
[-C--:B------:R-:W-:Y:S01]  /*8f90*/  FMUL.FTZ R45, R41, R114.reuse ;  /* 0x00000072292d7220 */ /* 0x080fe20000410000 */
[----:B------:R-:W-:Y:S01]  /*8fa0*/  IADD3 R43, PT, PT, R31, 0x140, RZ ;  /* 0x000001401f2b7810 */ /* 0x000fe20007ffe0ff */
[-C--:B------:R-:W-:Y:S01]  /*8fb0*/  FMUL.FTZ R60, R37, R114.reuse ;  /* 0x00000072253c7220 */ /* 0x080fe20000410000 */
[----:B------:R-:W-:Y:S01]  /*8fc0*/  IADD3 R39, PT, PT, R31, 0x160, RZ ;  /* 0x000001601f277810 */ /* 0x000fe20007ffe0ff */
[-C--:B------:R-:W-:Y:S01]  /*8fd0*/  FMUL.FTZ R62, R35, R114.reuse ;  /* 0x00000072233e7220 */ /* 0x080fe20000410000 */
[----:B0-----:R-:W-:Y:S01]  /*8fe0*/  IADD3 R21, PT, PT, R31, 0x180, RZ ;  /* 0x000001801f157810 */ /* 0x001fe20007ffe0ff */
[-C--:B------:R-:W-:Y:S01]  /*8ff0*/  FMUL.FTZ R33, R33, R114.reuse ;  /* 0x0000007221217220 */ /* 0x080fe20000410000 */
[----:B------:R-:W-:Y:S01]  /*9000*/  IADD3 R11, PT, PT, R31, 0x1a0, RZ ;  /* 0x000001a01f0b7810 */ /* 0x000fe20007ffe0ff */
[-C--:B------:R-:W-:Y:S01]  /*9010*/  FMUL.FTZ R36, R19, R114.reuse ;  /* 0x0000007213247220 */ /* 0x080fe20000410000 */
[----:B------:R-:W-:Y:S01]  /*9020*/  IADD3 R4, PT, PT, R31, 0x1c0, RZ ;  /* 0x000001c01f047810 */ /* 0x000fe20007ffe0ff */
[-C--:B------:R-:W-:Y:S01]  /*9030*/  FMUL.FTZ R27, R27, R114.reuse ;  /* 0x000000721b1b7220 */ /* 0x080fe20000410000 */
[-C--:B------:R-:W-:Y:S01]  /*9040*/  FMUL.FTZ R32, R15, R114.reuse ;  /* 0x000000720f207220 */ /* 0x080fe20000410000 */
[-C--:B------:R-:W-:Y:S01]  /*9050*/  FMUL.FTZ R17, R17, R114.reuse ;  /* 0x0000007211117220 */ /* 0x080fe20000410000 */
[-C--:B------:R-:W-:Y:S01]  /*9060*/  FMUL.FTZ R13, R13, R114.reuse ;  /* 0x000000720d0d7220 */ /* 0x080fe20000410000 */
[-C--:B------:R-:W-:Y:S01]  /*9070*/  FMUL.FTZ R20, R5, R114.reuse ;  /* 0x0000007205147220 */ /* 0x080fe20000410000 */
[-C--:B------:R-:W-:Y:S01]  /*9080*/  FMUL.FTZ R7, R7, R114.reuse ;  /* 0x0000007207077220 */ /* 0x080fe20000410000 */
[----:B------:R-:W-:Y:S01]  /*9090*/  FMUL.FTZ R2, R9, R114 ;  /* 0x0000007209027220 */ /* 0x000fe20000410000 */
[----:B------:R-:W-:Y:S01]  /*90a0*/  IADD3 R31, PT, PT, R31, 0x1e0, RZ ;  /* 0x000001e01f1f7810 */ /* 0x000fe20007ffe0ff */
[C-C-:B------:R-:W-:Y:S01]  /*90b0*/  FFMA.FTZ R55, R28.reuse, R45, R29.reuse ;  /* 0x0000002d1c377223 */ /* 0x140fe2000001001d */
[----:B------:R-:W-:Y:S01]  /*90c0*/  ISETP.GE.U32.AND P2, PT, R59, UR8, PT ;  /* 0x000000083b007c0c */ /* 0x000fe2000bf46070 */
        /* <DEDUP_REMOVED lines=8> */
[--C-:B------:R-:W-:Y:S01]  /*9150*/  FFMA.FTZ R40, R28, R36, R29.reuse ;  /* 0x000000241c287223 */ /* 0x100fe2000001001d */
[----:B------:R-:W-:Y:S01]  /*9160*/  ISETP.GE.U32.AND P5, PT, R4, UR8, PT ;  /* 0x0000000804007c0c */ /* 0x000fe2000bfa6070 */
[C---:B------:R-:W-:Y:S01]  /*9170*/  FFMA.FTZ R35, R28.reuse, R27, R29 ;  /* 0x0000001b1c237223 */ /* 0x040fe2000001001d */
[----:B------:R-:W-:Y:S01]  /*9180*/  SHF.R.S32.HI R58, RZ, 0x1f, R59 ;  /* 0x0000001fff3a7819 */ /* 0x000fe2000001143b */
        /* <DEDUP_REMOVED lines=8> */
[C-C-:B------:R-:W-:Y:S01]  /*9210*/  FFMA.FTZ R26, R28.reuse, R20, R29.reuse ;  /* 0x000000141c1a7223 */ /* 0x140fe2000001001d */
[----:B------:R-:W-:Y:S01]  /*9220*/  SHF.R.S32.HI R5, RZ, 0x1f, R4 ;  /* 0x0000001fff057819 */ /* 0x000fe20000011404 */
[C-C-:B------:R-:W-:Y:S01]  /*9230*/  FFMA.FTZ R3, R28.reuse, R7, R29.reuse ;  /* 0x000000071c037223 */ /* 0x140fe2000001001d */
[----:B------:R-:W-:Y:S01]  /*9240*/  FFMA.FTZ R28, R28, R2, R29 ;  /* 0x000000021c1c7223 */ /* 0x000fe2000001001d */
[----:B------:R-:W-:-:S02]  /*9250*/  SHF.L.U32 R29, R6, 0x10, RZ ;  /* 0x00000010061d7819 */ /* 0x000fc400000006ff */
[----:B------:R-:W-:Y:S02]  /*9260*/  ISETP.GE.U32.AND P3, PT, R31, UR8, PT ;  /* 0x000000081f007c0c */ /* 0x000fe4000bf66070 */
[----:B------:R-:W-:Y:S02]  /*9270*/  ISETP.GE.AND.EX P2, PT, R58, UR9, PT, P2 ;  /* 0x000000093a007c0c */ /* 0x000fe4000bf46320 */
[----:B------:R-:W-:Y:S02]  /*9280*/  ISETP.GE.AND.EX P1, PT, R61, UR9, PT, P1 ;  /* 0x000000093d007c0c */ /* 0x000fe4000bf26310 */
[----:B------:R-:W-:Y:S02]  /*9290*/  ISETP.GE.AND.EX P0, PT, R42, UR9, PT, P0 ;  /* 0x000000092a007c0c */ /* 0x000fe4000bf06300 */
[----:B------:R-:W-:Y:S02]  /*92a0*/  ISETP.GE.AND.EX P6, PT, R37, UR9, PT, P6 ;  /* 0x0000000925007c0c */ /* 0x000fe4000bfc6360 */
[----:B------:R-:W-:-:S02]  /*92b0*/  ISETP.GE.AND.EX P4, PT, R19, UR9, PT, P4 ;  /* 0x0000000913007c0c */ /* 0x000fc4000bf86340 */
[----:B------:R-:W-:Y:S02]  /*92c0*/  ISETP.GE.AND.EX P5, PT, R5, UR9, PT, P5 ;  /* 0x0000000905007c0c */ /* 0x000fe4000bfa6350 */
[----:B------:R-:W-:Y:S01]  /*92d0*/  SHF.L.U32 R6, R95, 0x10, RZ ;  /* 0x000000105f067819 */ /* 0x000fe200000006ff */
[----:B------:R-:W-:Y:S10]  /*92e0*/  BRA.U !UP0, `(.L_x_176) ;  /* 0x0000000108487547 */ /* 0x000ff4000b800000 */
        /* <DEDUP_REMOVED lines=18> */
.L_x_176:
        /* <DEDUP_REMOVED lines=9> */
[----:B------:R-:W-:-:S05]  /*94a0*/  FMUL.FTZ R6, R47, R114 ;  /* 0x000000722f067220 */ /* 0x000fca0000410000 */
[----:B------:R-:W-:Y:S01]  /*94b0*/  F2FP.BF16.F32.PACK_AB R29, R6, R29 ;  /* 0x0000001d061d723e */ /* 0x000fe200000010ff */
[----:B0-----:R-:W-:Y:S02]  /*94c0*/  IMAD R58, R58, UR4, RZ ;  /* 0x000000043a3a7c24 */ /* 0x001fe4000f8e02ff */
[----:B------:R-:W-:-:S04]  /*94d0*/  IMAD.WIDE.U32 R44, R59, UR4, R44 ;  /* 0x000000043b2c7c25 */ /* 0x000fc8000f8e002c */
[----:B------:R-:W-:Y:S01]  /*94e0*/  IMAD R59, R59, UR5, R58 ;  /* 0x000000053b3b7c24 */ /* 0x000fe2000f8e023a */
[----:B-1----:R-:W-:-:S04]  /*94f0*/  LEA R46, P2, R44, UR10, 0x1 ;  /* 0x0000000a2c2e7c11 */ /* 0x002fc8000f8408ff */
[----:B------:R-:W-:-:S04]  /*9500*/  IADD3 R59, PT, PT, R45, R59, RZ ;  /* 0x0000003b2d3b7210 */ /* 0x000fc80007ffe0ff */
[----:B------:R-:W-:-:S05]  /*9510*/  LEA.HI.X R47, R44, UR11, R59, 0x1, P2 ;  /* 0x0000000b2c2f7c11 */ /* 0x000fca00090f0c3b */
[----:B------:R0:W-:Y:S02]  /*9520*/  STG.E desc[UR6][R46.64], R29 ;  /* 0x0000001d2e007986 */ /* 0x0001e4000c101906 */
.L_x_178:
[----:B------:R-:W-:Y:S05]  /*9530*/  BSYNC.RECONVERGENT B0 ;  /* 0x0000000000007941 */ /* 0x000fea0003800200 */
.L_x_177:
[----:B0-----:R-:W-:Y:S02]  /*9540*/  SHF.L.U32 R29, R8, 0x10, RZ ;  /* 0x00000010081d7819 */ /* 0x001fe400000006ff */
        /* <DEDUP_REMOVED lines=20> */
.L_x_179:
[----:B------:R-:W-:Y:S01]  /*9690*/  BSSY.RECONVERGENT B0, `(.L_x_180) ;  /* 0x0000012000007945 */ /* 0x000fe20003800200 */
[----:B------:R-:W-:Y:S01]  /*96a0*/  FFMA.FTZ R57, R24, R29, -R57 ;  /* 0x0000001d18397223 */ /* 0x000fe20000010839 */
[----:B------:R-:W-:Y:S02]  /*96b0*/  FFMA.FTZ R49, R25, R6, -R56 ;  /* 0x0000000619317223 */ /* 0x000fe40000010838 */
[----:B------:R-:W-:Y:S05]  /*96c0*/  @P1 BRA `(.L_x_181) ;  /* 0x0000000000381947 */ /* 0x000fea0003800000 */
        /* <DEDUP_REMOVED lines=14> */
.L_x_181:
[----:B------:R-:W-:Y:S05]  /*97b0*/  BSYNC.RECONVERGENT B0 ;  /* 0x0000000000007941 */ /* 0x000fea0003800200 */
.L_x_180:
[----:B------:R-:W-:Y:S02]  /*97c0*/  SHF.L.U32 R10, R10, 0x10, RZ ;  /* 0x000000100a0a7819 */ /* 0x000fe400000006ff */
        /* <DEDUP_REMOVED lines=20> */
.L_x_182:
[----:B------:R-:W-:Y:S01]  /*9910*/  BSSY.RECONVERGENT B0, `(.L_x_183) ;  /* 0x0000012000007945 */ /* 0x000fe20003800200 */
[----:B0-----:R-:W-:Y:S01]  /*9920*/  FFMA.FTZ R29, R24, R10, -R41 ;  /* 0x0000000a181d7223 */ /* 0x001fe20000010829 */
        /* <DEDUP_REMOVED lines=16> */
.L_x_184:
[----:B------:R-:W-:Y:S05]  /*9a30*/  BSYNC.RECONVERGENT B0 ;  /* 0x0000000000007941 */ /* 0x000fea0003800200 */
.L_x_183:
[----:B------:R-:W-:Y:S02]  /*9a40*/  SHF.L.U32 R12, R12, 0x10, RZ ;  /* 0x000000100c0c7819 */ /* 0x000fe400000006ff */
[----:B------:R-:W-:Y:S01]  /*9a50*/  SHF.L.U32 R89, R89, 0x10, RZ ;  /* 0x0000001059597819 */ /* 0x000fe200000006ff */
[----:B------:R-:W-:Y:S06]  /*9a60*/  BRA.U !UP0, `(.L_x_185) ;  /* 0x0000000108487547 */ /* 0x000fec000b800000 */
[----:B------:R-:W-:Y:S01]  /*9a70*/  FFMA.FTZ R27, R24, R27, R22 ;  /* 0x0000001b181b7223 */ /* 0x000fe20000010016 */
[----:B------:R-:W-:-:S03]  /*9a80*/  FFMA.FTZ R32, R25, R32, R23 ;  /* 0x0000002019207223 */ /* 0x000fc60000010017 */
[----:B------:R-:W-:Y:S01]  /*9a90*/  FMUL.FTZ R6, R27, -1.4426950216293334961 ;  /* 0xbfb8aa3b1b067820 */ /* 0x000fe20000410000 */
[----:B------:R-:W-:-:S05]  /*9aa0*/  FMUL.FTZ R10, R32, -1.4426950216293334961 ;  /* 0xbfb8aa3b200a7820 */ /* 0x000fca0000410000 */
[----:B------:R-:W1:Y:S04]  /*9ab0*/  MUFU.EX2 R6, R6 ;  /* 0x0000000600067308 */ /* 0x000e680000000800 */
[----:B------:R-:W2:Y:S01]  /*9ac0*/  MUFU.EX2 R10, R10 ;  /* 0x0000000a000a7308 */ /* 0x000ea20000000800 */
[----:B-1----:R-:W-:Y:S01]  /*9ad0*/  FADD.FTZ R8, R6, 1 ;  /* 0x3f80000006087421 */ /* 0x002fe20000010000 */
[----:B--2---:R-:W-:-:S03]  /*9ae0*/  FADD.FTZ R33, R10, 1 ;  /* 0x3f8000000a217421 */ /* 0x004fc60000010000 */
[----:B0-----:R-:W0:Y:S08]  /*9af0*/  MUFU.RCP R29, R8 ;  /* 0x00000008001d7308 */ /* 0x001e300000001000 */
        /* <DEDUP_REMOVED lines=9> */
.L_x_185:
[----:B------:R-:W-:Y:S01]  /*9b90*/  BSSY.RECONVERGENT B0, `(.L_x_186) ;  /* 0x0000012000007945 */ /* 0x000fe20003800200 */
[----:B------:R-:W-:Y:S01]  /*9ba0*/  FFMA.FTZ R35, R24, R12, -R35 ;  /* 0x0000000c18237223 */ /* 0x000fe20000010823 */
[----:B------:R-:W-:Y:S02]  /*9bb0*/  FFMA.FTZ R89, R25, R89, -R38 ;  /* 0x0000005919597223 */ /* 0x000fe40000010826 */
[----:B------:R-:W-:Y:S05]  /*9bc0*/  @P6 BRA `(.L_x_187) ;  /* 0x0000000000386947 */ /* 0x000fea0003800000 */
[----:B------:R-:W1:Y:S01]  /*9bd0*/  LDCU.64 UR4, c[0x0][0x3f8] ;  /* 0x00007f00ff0477ac */ /* 0x000e620008000a00 */
[----:B------:R-:W-:Y:S02]  /*9be0*/  MOV R32, R118 ;  /* 0x0000007600207202 */ /* 0x000fe40000000f00 */
[----:B------:R-:W-:Y:S01]  /*9bf0*/  MOV R33, R121 ;  /* 0x0000007900217202 */ /* 0x000fe20000000f00 */
[----:B------:R-:W2:Y:S01]  /*9c00*/  LDCU.64 UR10, c[0x0][0x380] ;  /* 0x00007000ff0a77ac */ /* 0x000ea20008000a00 */
[----:B-1----:R-:W-:Y:S02]  /*9c10*/  IMAD R6, R37, UR4, RZ ;  /* 0x0000000425067c24 */ /* 0x002fe4000f8e02ff */
[----:B------:R-:W-:-:S04]  /*9c20*/  IMAD.WIDE.U32 R36, R21, UR4, R32 ;  /* 0x0000000415247c25 */ /* 0x000fc8000f8e0020 */
[----:B------:R-:W-:Y:S02]  /*9c30*/  IMAD R27, R21, UR5, R6 ;  /* 0x00000005151b7c24 */ /* 0x000fe4000f8e0206 */
[-C--:B------:R-:W-:Y:S01]  /*9c40*/  FMUL.FTZ R21, R35, R114.reuse ;  /* 0x0000007223157220 */ /* 0x080fe20000410000 */
[----:B------:R-:W-:Y:S01]  /*9c50*/  FMUL.FTZ R6, R89, R114 ;  /* 0x0000007259067220 */ /* 0x000fe20000410000 */
[----:B--2---:R-:W-:Y:S02]  /*9c60*/  LEA R32, P0, R36, UR10, 0x1 ;  /* 0x0000000a24207c11 */ /* 0x004fe4000f8008ff */
[----:B------:R-:W-:Y:S02]  /*9c70*/  IADD3 R27, PT, PT, R37, R27, RZ ;  /* 0x0000001b251b7210 */ /* 0x000fe40007ffe0ff */
[----:B------:R-:W-:Y:S02]  /*9c80*/  F2FP.BF16.F32.PACK_AB R21, R6, R21 ;  /* 0x000000150615723e */ /* 0x000fe400000010ff */
[----:B------:R-:W-:-:S05]  /*9c90*/  LEA.HI.X R33, R36, UR11, R27, 0x1, P0 ;  /* 0x0000000b24217c11 */ /* 0x000fca00080f0c1b */
[----:B------:R1:W-:Y:S02]  /*9ca0*/  STG.E desc[UR6][R32.64], R21 ;  /* 0x0000001520007986 */ /* 0x0003e4000c101906 */
.L_x_187:
[----:B------:R-:W-:Y:S05]  /*9cb0*/  BSYNC.RECONVERGENT B0 ;  /* 0x0000000000007941 */ /* 0x000fea0003800200 */
.L_x_186:
[----:B------:R-:W-:Y:S02]  /*9cc0*/  SHF.L.U32 R14, R14, 0x10, RZ ;  /* 0x000000100e0e7819 */ /* 0x000fe400000006ff */
[----:B------:R-:W-:Y:S01]  /*9cd0*/  SHF.L.U32 R87, R87, 0x10, RZ ;  /* 0x0000001057577819 */ /* 0x000fe200000006ff */
[----:B------:R-:W-:Y:S06]  /*9ce0*/  BRA.U !UP0, `(.L_x_188) ;  /* 0x0000000108487547 */ /* 0x000fec000b800000 */
[----:B------:R-:W-:Y:S01]  /*9cf0*/  FFMA.FTZ R30, R25, R30, R23 ;  /* 0x0000001e191e7223 */ /* 0x000fe20000010017 */
[----:B------:R-:W-:-:S03]  /*9d00*/  FFMA.FTZ R17, R24, R17, R22 ;  /* 0x0000001118117223 */ /* 0x000fc60000010016 */
[----:B------:R-:W-:Y:S01]  /*9d10*/  FMUL.FTZ R10, R30, -1.4426950216293334961 ;  /* 0xbfb8aa3b1e0a7820 */ /* 0x000fe20000410000 */
[----:B------:R-:W-:-:S05]  /*9d20*/  FMUL.FTZ R6, R17, -1.4426950216293334961 ;  /* 0xbfb8aa3b11067820 */ /* 0x000fca0000410000 */
[----:B------:R-:W2:Y:S04]  /*9d30*/  MUFU.EX2 R10, R10 ;  /* 0x0000000a000a7308 */ /* 0x000ea80000000800 */
[----:B------:R-:W3:Y:S01]  /*9d40*/  MUFU.EX2 R6, R6 ;  /* 0x0000000600067308 */ /* 0x000ee20000000800 */
[----:B--2---:R-:W-:Y:S01]  /*9d50*/  FADD.FTZ R12, R10, 1 ;  /* 0x3f8000000a0c7421 */ /* 0x004fe20000010000 */
[----:B---3--:R-:W-:-:S05]  /*9d60*/  FADD.FTZ R8, R6, 1 ;  /* 0x3f80000006087421 */ /* 0x008fca0000010000 */
[----:B------:R-:W2:Y:S08]  /*9d70*/  MUFU.RCP R12, R12 ;  /* 0x0000000c000c7308 */ /* 0x000eb00000001000 */
[----:B-1----:R-:W1:Y:S01]  /*9d80*/  MUFU.RCP R21, R8 ;  /* 0x0000000800157308 */ /* 0x002e620000001000 */
[----:B--2---:R-:W-:Y:S01]  /*9d90*/  FADD.FTZ R27, -R12, 1 ;  /* 0x3f8000000c1b7421 */ /* 0x004fe20000010100 */
[----:B------:R-:W-:-:S03]  /*9da0*/  FMUL.FTZ R87, R87, R12 ;  /* 0x0000000c57577220 */ /* 0x000fc60000410000 */
[----:B------:R-:W-:Y:S01]  /*9db0*/  FFMA.FTZ R30, R30, R27, 1 ;  /* 0x3f8000001e1e7423 */ /* 0x000fe2000001001b */
[----:B-1----:R-:W-:Y:S01]  /*9dc0*/  FADD.FTZ R32, -R21, 1 ;  /* 0x3f80000015207421 */ /* 0x002fe20000010100 */
[----:B------:R-:W-:Y:S02]  /*9dd0*/  FMUL.FTZ R14, R14, R21 ;  /* 0x000000150e0e7220 */ /* 0x000fe40000410000 */
[----:B------:R-:W-:Y:S01]  /*9de0*/  FMUL.FTZ R87, R87, R30 ;  /* 0x0000001e57577220 */ /* 0x000fe20000410000 */
[----:B------:R-:W-:-:S04]  /*9df0*/  FFMA.FTZ R17, R17, R32, 1 ;  /* 0x3f80000011117423 */ /* 0x000fc80000010020 */
[----:B------:R-:W-:-:S07]  /*9e00*/  FMUL.FTZ R14, R14, R17 ;  /* 0x000000110e0e7220 */ /* 0x000fce0000410000 */
.L_x_188:
[----:B------:R-:W-:Y:S01]  /*9e10*/  BSSY.RECONVERGENT B0, `(.L_x_189) ;  /* 0x0000012000007945 */ /* 0x000fe20003800200 */
[----:B------:R-:W-:Y:S01]  /*9e20*/  FFMA.FTZ R17, R24, R14, -R15 ;  /* 0x0000000e18117223 */ /* 0x000fe2000001080f */
[----:B------:R-:W-:Y:S02]  /*9e30*/  FFMA.FTZ R87, R25, R87, -R34 ;  /* 0x0000005719577223 */ /* 0x000fe40000010822 */
[----:B------:R-:W-:Y:S05]  /*9e40*/  @P4 BRA `(.L_x_190) ;  /* 0x0000000000384947 */ /* 0x000fea0003800000 */
[----:B------:R-:W2:Y:S01]  /*9e50*/  LDCU.64 UR4, c[0x0][0x3f8] ;  /* 0x00007f00ff0477ac */ /* 0x000ea20008000a00 */
[----:B------:R-:W-:Y:S01]  /*9e60*/  MOV R14, R118 ;  /* 0x00000076000e7202 */ /* 0x000fe20000000f00 */
[----:B------:R-:W-:Y:S01]  /*9e70*/  FMUL.FTZ R17, R17, R114 ;  /* 0x0000007211117220 */ /* 0x000fe20000410000 */
[----:B------:R-:W-:Y:S01]  /*9e80*/  MOV R15, R121 ;  /* 0x00000079000f7202 */ /* 0x000fe20000000f00 */
[----:B------:R-:W3:Y:S01]  /*9e90*/  LDCU.64 UR10, c[0x0][0x380] ;  /* 0x00007000ff0a77ac */ /* 0x000ee20008000a00 */
[----:B--2---:R-:W-:Y:S02]  /*9ea0*/  IMAD R6, R19, UR4, RZ ;  /* 0x0000000413067c24 */ /* 0x004fe4000f8e02ff */
[----:B------:R-:W-:-:S04]  /*9eb0*/  IMAD.WIDE.U32 R14, R11, UR4, R14 ;  /* 0x000000040b0e7c25 */ /* 0x000fc8000f8e000e */
[----:B------:R-:W-:Y:S02]  /*9ec0*/  IMAD R11, R11, UR5, R6 ;  /* 0x000000050b0b7c24 */ /* 0x000fe4000f8e0206 */
[----:B------:R-:W-:Y:S01]  /*9ed0*/  FMUL.FTZ R6, R87, R114 ;  /* 0x0000007257067220 */ /* 0x000fe20000410000 */
[----:B---3--:R-:W-:Y:S02]  /*9ee0*/  LEA R10, P0, R14, UR10, 0x1 ;  /* 0x0000000a0e0a7c11 */ /* 0x008fe4000f8008ff */
[----:B------:R-:W-:Y:S02]  /*9ef0*/  IADD3 R11, PT, PT, R15, R11, RZ ;  /* 0x0000000b0f0b7210 */ /* 0x000fe40007ffe0ff */
[----:B------:R-:W-:Y:S02]  /*9f00*/  F2FP.BF16.F32.PACK_AB R15, R6, R17 ;  /* 0x00000011060f723e */ /* 0x000fe400000010ff */
[----:B------:R-:W-:-:S05]  /*9f10*/  LEA.HI.X R11, R14, UR11, R11, 0x1, P0 ;  /* 0x0000000b0e0b7c11 */ /* 0x000fca00080f0c0b */
[----:B------:R2:W-:Y:S02]  /*9f20*/  STG.E desc[UR6][R10.64], R15 ;  /* 0x0000000f0a007986 */ /* 0x0005e4000c101906 */
.L_x_190:
[----:B------:R-:W-:Y:S05]  /*9f30*/  BSYNC.RECONVERGENT B0 ;  /* 0x0000000000007941 */ /* 0x000fea0003800200 */
.L_x_189:
[----:B------:R-:W-:Y:S02]  /*9f40*/  SHF.L.U32 R16, R16, 0x10, RZ ;  /* 0x0000001010107819 */ /* 0x000fe400000006ff */
[----:B------:R-:W-:Y:S01]  /*9f50*/  SHF.L.U32 R85, R85, 0x10, RZ ;  /* 0x0000001055557819 */ /* 0x000fe200000006ff */
[----:B------:R-:W-:Y:S06]  /*9f60*/  BRA.U !UP0, `(.L_x_191) ;  /* 0x0000000108487547 */ /* 0x000fec000b800000 */
[----:B------:R-:W-:Y:S01]  /*9f70*/  FFMA.FTZ R20, R25, R20, R23 ;  /* 0x0000001419147223 */ /* 0x000fe20000010017 */
[----:B------:R-:W-:-:S03]  /*9f80*/  FFMA.FTZ R13, R24, R13, R22 ;  /* 0x0000000d180d7223 */ /* 0x000fc60000010016 */
[----:B--2---:R-:W-:Y:S01]  /*9f90*/  FMUL.FTZ R10, R20, -1.4426950216293334961 ;  /* 0xbfb8aa3b140a7820 */ /* 0x004fe20000410000 */
[----:B------:R-:W-:-:S05]  /*9fa0*/  FMUL.FTZ R6, R13, -1.4426950216293334961 ;  /* 0xbfb8aa3b0d067820 */ /* 0x000fca0000410000 */
[----:B------:R-:W2:Y:S04]  /*9fb0*/  MUFU.EX2 R10, R10 ;  /* 0x0000000a000a7308 */ /* 0x000ea80000000800 */
[----:B------:R-:W3:Y:S01]  /*9fc0*/  MUFU.EX2 R6, R6 ;  /* 0x0000000600067308 */ /* 0x000ee20000000800 */
[----:B--2---:R-:W-:Y:S01]  /*9fd0*/  FADD.FTZ R12, R10, 1 ;  /* 0x3f8000000a0c7421 */ /* 0x004fe20000010000 */
[----:B---3--:R-:W-:-:S05]  /*9fe0*/  FADD.FTZ R8, R6, 1 ;  /* 0x3f80000006087421 */ /* 0x008fca0000010000 */
[----:B------:R-:W2:Y:S08]  /*9ff0*/  MUFU.RCP R12, R12 ;  /* 0x0000000c000c7308 */ /* 0x000eb00000001000 */
[----:B------:R-:W3:Y:S01]  /*a000*/  MUFU.RCP R11, R8 ;  /* 0x00000008000b7308 */ /* 0x000ee20000001000 */
[----:B--2---:R-:W-:Y:S01]  /*a010*/  FADD.FTZ R15, -R12, 1 ;  /* 0x3f8000000c0f7421 */ /* 0x004fe20000010100 */
[----:B------:R-:W-:-:S03]  /*a020*/  FMUL.FTZ R85, R85, R12 ;  /* 0x0000000c55557220 */ /* 0x000fc60000410000 */
[----:B------:R-:W-:Y:S01]  /*a030*/  FFMA.FTZ R20, R20, R15, 1 ;  /* 0x3f80000014147423 */ /* 0x000fe2000001000f */
[----:B---3--:R-:W-:Y:S01]  /*a040*/  FADD.FTZ R14, -R11, 1 ;  /* 0x3f8000000b0e7421 */ /* 0x008fe20000010100 */
[----:B------:R-:W-:Y:S02]  /*a050*/  FMUL.FTZ R16, R16, R11 ;  /* 0x0000000b10107220 */ /* 0x000fe40000410000 */
[----:B------:R-:W-:Y:S01]  /*a060*/  FMUL.FTZ R85, R85, R20 ;  /* 0x0000001455557220 */ /* 0x000fe20000410000 */
[----:B------:R-:W-:-:S04]  /*a070*/  FFMA.FTZ R13, R13, R14, 1 ;  /* 0x3f8000000d0d7423 */ /* 0x000fc8000001000e */
[----:B------:R-:W-:-:S07]  /*a080*/  FMUL.FTZ R16, R16, R13 ;  /* 0x0000000d10107220 */ /* 0x000fce0000410000 */
.L_x_191:
[----:B------:R-:W-:Y:S01]  /*a090*/  BSSY.RECONVERGENT B0, `(.L_x_192) ;  /* 0x0000012000007945 */ /* 0x000fe20003800200 */
[----:B--2---:R-:W-:Y:S01]  /*a0a0*/  FFMA.FTZ R11, R24, R16, -R9 ;  /* 0x00000010180b7223 */ /* 0x004fe20000010809 */
[----:B------:R-:W-:Y:S02]  /*a0b0*/  FFMA.FTZ R85, R25, R85, -R26 ;  /* 0x0000005519557223 */ /* 0x000fe4000001081a */
[----:B------:R-:W-:Y:S05]  /*a0c0*/  @P5 BRA `(.L_x_193) ;  /* 0x0000000000385947 */ /* 0x000fea0003800000 */
[----:B------:R-:W2:Y:S01]  /*a0d0*/  LDCU.64 UR4, c[0x0][0x3f8] ;  /* 0x00007f00ff0477ac */ /* 0x000ea20008000a00 */
[----:B------:R-:W-:Y:S01]  /*a0e0*/  MOV R8, R118 ;  /* 0x0000007600087202 */ /* 0x000fe20000000f00 */
[-C--:B------:R-:W-:Y:S01]  /*a0f0*/  FMUL.FTZ R11, R11, R114.reuse ;  /* 0x000000720b0b7220 */ /* 0x080fe20000410000 */
[----:B------:R-:W-:Y:S01]  /*a100*/  MOV R9, R121 ;  /* 0x0000007900097202 */ /* 0x000fe20000000f00 */
[----:B------:R-:W3:Y:S01]  /*a110*/  LDCU.64 UR10, c[0x0][0x380] ;  /* 0x00007000ff0a77ac */ /* 0x000ee20008000a00 */
[----:B------:R-:W-:Y:S01]  /*a120*/  FMUL.FTZ R6, R85, R114 ;  /* 0x0000007255067220 */ /* 0x000fe20000410000 */
[----:B--2---:R-:W-:Y:S02]  /*a130*/  IMAD R5, R5, UR4, RZ ;  /* 0x0000000405057c24 */ /* 0x004fe4000f8e02ff */
[----:B------:R-:W-:-:S04]  /*a140*/  IMAD.WIDE.U32 R8, R4, UR4, R8 ;  /* 0x0000000404087c25 */ /* 0x000fc8000f8e0008 */
[----:B------:R-:W-:Y:S01]  /*a150*/  IMAD R5, R4, UR5, R5 ;  /* 0x0000000504057c24 */ /* 0x000fe2000f8e0205 */
[----:B---3--:R-:W-:-:S04]  /*a160*/  LEA R4, P0, R8, UR10, 0x1 ;  /* 0x0000000a08047c11 */ /* 0x008fc8000f8008ff */
[----:B------:R-:W-:Y:S02]  /*a170*/  IADD3 R5, PT, PT, R9, R5, RZ ;  /* 0x0000000509057210 */ /* 0x000fe40007ffe0ff */
[----:B------:R-:W-:Y:S02]  /*a180*/  F2FP.BF16.F32.PACK_AB R9, R6, R11 ;  /* 0x0000000b0609723e */ /* 0x000fe400000010ff */
[----:B------:R-:W-:-:S05]  /*a190*/  LEA.HI.X R5, R8, UR11, R5, 0x1, P0 ;  /* 0x0000000b08057c11 */ /* 0x000fca00080f0c05 */
[----:B------:R2:W-:Y:S02]  /*a1a0*/  STG.E desc[UR6][R4.64], R9 ;  /* 0x0000000904007986 */ /* 0x0005e4000c101906 */
.L_x_193:
[----:B------:R-:W-:Y:S05]  /*a1b0*/  BSYNC.RECONVERGENT B0 ;  /* 0x0000000000007941 */ /* 0x000fea0003800200 */
.L_x_192:
[----:B------:R-:W-:Y:S02]  /*a1c0*/  SHF.L.U32 R18, R18, 0x10, RZ ;  /* 0x0000001012127819 */ /* 0x000fe400000006ff */
[----:B------:R-:W-:Y:S02]  /*a1d0*/  SHF.R.S32.HI R11, RZ, 0x1f, R31 ;  /* 0x0000001fff0b7819 */ /* 0x000fe4000001141f */
        /* <DEDUP_REMOVED lines=20> */
.L_x_194:
[----:B------:R-:W-:Y:S01]  /*a320*/  ISETP.GE.AND.EX P3, PT, R11, UR9, PT, P3 ;  /* 0x000000090b007c0c */ /* 0x000fe2000bf66330 */
[----:B------:R-:W-:Y:S01]  /*a330*/  FFMA.FTZ R3, R24, R18, -R3 ;  /* 0x0000001218037223 */ /* 0x000fe20000010803 */
[----:B------:R-:W-:Y:S01]  /*a340*/  FFMA.FTZ R25, R25, R83, -R28 ;  /* 0x0000005319197223 */ /* 0x000fe2000001081c */
[----:B------:R-:W-:Y:S02]  /*a350*/  BSSY.RECONVERGENT B0, `(.L_x_195) ;  /* 0x000000f000007945 */ /* 0x000fe40003800200 */
[-C--:B--2---:R-:W-:Y:S01]  /*a360*/  FMUL.FTZ R5, R3, R114.reuse ;  /* 0x0000007203057220 */ /* 0x084fe20000410000 */
[----:B------:R-:W-:-:S07]  /*a370*/  FMUL.FTZ R114, R25, R114 ;  /* 0x0000007219727220 */ /* 0x000fce0000410000 */
[----:B------:R-:W-:Y:S05]  /*a380*/  @P3 BRA `(.L_x_196) ;  /* 0x00000000002c3947 */ /* 0x000fea0003800000 */
[----:B------:R-:W2:Y:S01]  /*a390*/  LDCU.64 UR4, c[0x0][0x3f8] ;  /* 0x00007f00ff0477ac */ /* 0x000ea20008000a00 */
[----:B------:R-:W-:Y:S02]  /*a3a0*/  MOV R119, R121 ;  /* 0x0000007900777202 */ /* 0x000fe40000000f00 */
[----:B------:R-:W-:Y:S01]  /*a3b0*/  F2FP.BF16.F32.PACK_AB R5, R114, R5 ;  /* 0x000000057205723e */ /* 0x000fe200000010ff */
[----:B------:R-:W3:Y:S01]  /*a3c0*/  LDCU.64 UR8, c[0x0][0x380] ;  /* 0x00007000ff0877ac */ /* 0x000ee20008000a00 */
[----:B--2---:R-:W-:Y:S02]  /*a3d0*/  IMAD R2, R11, UR4, RZ ;  /* 0x000000040b027c24 */ /* 0x004fe4000f8e02ff */
[----:B------:R-:W-:-:S04]  /*a3e0*/  IMAD.WIDE.U32 R118, R31, UR4, R118 ;  /* 0x000000041f767c25 */ /* 0x000fc8000f8e0076 */
[----:B------:R-:W-:Y:S01]  /*a3f0*/  IMAD R31, R31, UR5, R2 ;  /* 0x000000051f1f7c24 */ /* 0x000fe2000f8e0202 */
[----:B---3--:R-:W-:-:S04]  /*a400*/  LEA R2, P0, R118, UR8, 0x1 ;  /* 0x0000000876027c11 */ /* 0x008fc8000f8008ff */
[----:B------:R-:W-:-:S04]  /*a410*/  IADD3 R31, PT, PT, R119, R31, RZ ;  /* 0x0000001f771f7210 */ /* 0x000fc80007ffe0ff */
[----:B------:R-:W-:-:S05]  /*a420*/  LEA.HI.X R3, R118, UR9, R31, 0x1, P0 ;  /* 0x0000000976037c11 */ /* 0x000fca00080f0c1f */
[----:B------:R2:W-:Y:S02]  /*a430*/  STG.E desc[UR6][R2.64], R5 ;  /* 0x0000000502007986 */ /* 0x0005e4000c101906 */
.L_x_196:
[----:B------:R-:W-:Y:S05]  /*a440*/  BSYNC.RECONVERGENT B0 ;  /* 0x0000000000007941 */ /* 0x000fea0003800200 */
.L_x_195:
[----:B------:R-:W3:Y:S01]  /*a450*/  LDCU UR4, c[0x0][0x410] ;  /* 0x00008200ff0477ac */ /* 0x000ee20008000800 */
[----:B------:R-:W-:Y:S02]  /*a460*/  IADD3 R81, PT, PT, R82, R81, RZ ;  /* 0x0000005152517210 */ /* 0x000fe40007ffe0ff */
[----:B------:R-:W-:Y:S01]  /*a470*/  IADD3 R80, PT, PT, R80, 0x1, RZ ;  /* 0x0000000150507810 */ /* 0x000fe20007ffe0ff */
[----:B------:R-:W3:Y:S02]  /*a480*/  LDCU UR5, c[0x0][0x3e0] ;  /* 0x00007c00ff0577ac */ /* 0x000ee40008000800 */
[----:B---3--:R-:W-:-:S06]  /*a490*/  UIMAD UR4, UR4, UR5, URZ ;  /* 0x00000005040472a4 */ /* 0x008fcc000f8e02ff */
[----:B------:R-:W-:-:S13]  /*a4a0*/  ISETP.GE.AND P0, PT, R81, UR4, PT ;  /* 0x0000000451007c0c */ /* 0x000fda000bf06270 */
[----:B------:R-:W-:Y:S05]  /*a4b0*/  @!P0 BRA `(.L_x_197) ;  /* 0xffffff5800fc8947 */ /* 0x000fea000383ffff */
.L_x_130:
[----:B------:R-:W3:Y:S01]  /*a4c0*/  S2R R9, SR_TID.X ;  /* 0x0000000000097919 */ /* 0x000ee20000002100 */
[----:B------:R-:W4:Y:S01]  /*a4d0*/  LDC R4, c[0x0][0x370] ;  /* 0x0000dc00ff047b82 */ /* 0x000f220000000800 */
[----:B------:R-:W-:Y:S07]  /*a4e0*/  BSSY.RECONVERGENT B0, `(.L_x_198) ;  /* 0x000000e000007945 */ /* 0x000fee0003800200 */
[----:B------:R-:W5:Y:S08]  /*a4f0*/  LDC R7, c[0x0][0x374] ;  /* 0x0000dd00ff077b82 */ /* 0x000f700000000800 */
[----:B--2---:R-:W2:Y:S01]  /*a500*/  LDC.64 R2, c[0x0][0x3c8] ;  /* 0x0000f200ff027b82 */ /* 0x004ea20000000a00 */
[----:B----4-:R-:W-:-:S02]  /*a510*/  ISETP.NE.AND P0, PT, R4, 0x1, PT ;  /* 0x000000010400780c */ /* 0x010fc40003f05270 */
[----:B---3--:R-:W-:Y:S02]  /*a520*/  ISETP.NE.AND P1, PT, R9, RZ, PT ;  /* 0x000000ff0900720c */ /* 0x008fe40003f25270 */
[----:B-----5:R-:W-:-:S04]  /*a530*/  SHF.L.U32 R0, R7, 0x1, RZ ;  /* 0x0000000107007819 */ /* 0x020fc800000006ff */
[----:B------:R-:W-:-:S05]  /*a540*/  SEL R5, R0, RZ, P0 ;  /* 0x000000ff00057207 */ /* 0x000fca0000000000 */
[----:B--2---:R-:W-:Y:S02]  /*a550*/  IMAD.WIDE.U32 R2, R5, 0x4, R2 ;  /* 0x0000000405027825 */ /* 0x004fe400078e0002 */
[----:B------:R-:W-:Y:S05]  /*a560*/  @P1 BRA `(.L_x_199) ;  /* 0x0000000000141947 */ /* 0x000fea0003800000 */
[----:B------:R-:W-:Y:S01]  /*a570*/  HFMA2 R5, -RZ, RZ, 0, 5.9604644775390625e-08 ;  /* 0x00000001ff057431 */ /* 0x000fe200000001ff */
[----:B------:R-:W-:Y:S06]  /*a580*/  MEMBAR.ALL.GPU ;  /* 0x0000000000007992 */ /* 0x000fec000000a000 */
[----:B------:R-:W-:-:S00]  /*a590*/  ERRBAR ;  /* 0x00000000000079ab */ /* 0x000fc00000000000 */
[----:B------:R-:W-:Y:S06]  /*a5a0*/  CGAERRBAR ;  /* 0x00000000000075ab */ /* 0x000fec0000000000 */
[----:B------:R2:W-:Y:S02]  /*a5b0*/  REDG.E.ADD.S32.STRONG.GPU desc[UR6][R2.64], R5 ;  /* 0x000000050200798e */ /* 0x0005e4000c12e306 */
.L_x_199:
[----:B------:R-:W-:Y:S05]  /*a5c0*/  BSYNC.RECONVERGENT B0 ;  /* 0x0000000000007941 */ /* 0x000fea0003800200 */
.L_x_198:
[----:B------:R-:W3:Y:S01]  /*a5d0*/  S2UR UR5, SR_CTAID.Y ;  /* 0x00000000000579c3 */ /* 0x000ee20000002600 */
[----:B--2---:R-:W-:Y:S02]  /*a5e0*/  IADD3 R5, PT, PT, R7, -0x1, RZ ;  /* 0xffffffff07057810 */ /* 0x004fe40007ffe0ff */
[----:B------:R-:W-:-:S05]  /*a5f0*/  IADD3 R0, PT, PT, R4, -0x1, RZ ;  /* 0xffffffff04007810 */ /* 0x000fca0007ffe0ff */
[----:B------:R-:W2:Y:S01]  /*a600*/  S2UR UR4, SR_CTAID.X ;  /* 0x00000000000479c3 */ /* 0x000ea20000002500 */
[----:B---3--:R-:W-:-:S04]  /*a610*/  ISETP.NE.AND P0, PT, R5, UR5, PT ;  /* 0x0000000505007c0c */ /* 0x008fc8000bf05270 */
[----:B--2---:R-:W-:-:S13]  /*a620*/  ISETP.NE.OR P0, PT, R0, UR4, P0 ;  /* 0x0000000400007c0c */ /* 0x004fda0008705670 */
[----:B------:R-:W-:Y:S05]  /*a630*/  @P0 EXIT ;  /* 0x000000000000094d */ /* 0x000fea0003800000 */
[----:B------:R-:W-:Y:S05]  /*a640*/  @P1 BRA `(.L_x_200) ;  /* 0x0000000000201947 */ /* 0x000fea0003800000 */
[----:B------:R-:W-:-:S05]  /*a650*/  IMAD R0, R4, R7, RZ ;  /* 0x0000000704007224 */ /* 0x000fca00078e02ff */
[----:B------:R-:W-:-:S13]  /*a660*/  ISETP.NE.AND P0, PT, R0, -0x1, PT ;  /* 0xffffffff0000780c */ /* 0x000fda0003f05270 */
[----:B------:R-:W-:Y:S05]  /*a670*/  @!P0 BRA `(.L_x_200) ;  /* 0x0000000000148947 */ /* 0x000fea0003800000 */
.L_x_201:
[----:B------:R-:W2:Y:S04]  /*a680*/  LDG.E.STRONG.GPU R5, desc[UR6][R2.64] ;  /* 0x0000000602057981 */ /* 0x000ea8000c1ef900 */
[----:B--2---:R-:W-:Y:S01]  /*a690*/  CCTL.IVALL ;  /* 0x00000000ff00798f */ /* 0x004fe20002000000 */
[----:B------:R-:W-:Y:S05]  /*a6a0*/  YIELD ;  /* 0x0000000000007946 */ /* 0x000fea0003800000 */
[----:B------:R-:W-:-:S13]  /*a6b0*/  ISETP.NE.AND P0, PT, R5, R0, PT ;  /* 0x000000000500720c */ /* 0x000fda0003f05270 */
[----:B------:R-:W-:Y:S05]  /*a6c0*/  @P0 BRA `(.L_x_201) ;  /* 0xfffffffc00ec0947 */ /* 0x000fea000383ffff */
.L_x_200:
[----:B------:R-:W-:Y:S05]  /*a6d0*/  WARPSYNC.ALL ;  /* 0x0000000000007948 */ /* 0x000fea0003800000 */
[----:B-1----:R-:W1:Y:S08]  /*a6e0*/  LDC.64 R32, c[0x0][0x3f8] ;  /* 0x0000fe00ff207b82 */ /* 0x002e700000000a00 */
[----:B------:R-:W-:Y:S01]  /*a6f0*/  BAR.SYNC.DEFER_BLOCKING 0x0 ;  /* 0x0000000000007b1d */ /* 0x000fe20000010000 */
[----:B-1----:R-:W-:-:S04]  /*a700*/  LEA.HI R0, P0, R33, R32, RZ, 0x1 ;  /* 0x0000002021007211 */ /* 0x002fc800078108ff */
        /* <DEDUP_REMOVED lines=32> */
[----:B------:R-:W1:Y:S01]  /*a910*/  LDCU.64 UR4, c[0x0][0x3d8] ;  /* 0x00007b00ff0477ac */ /* 0x000e620008000a00 */
[----:B------:R-:W-:Y:S01]  /*a920*/  SHF.R.U64 R4, R8, 0x9, R9 ;  /* 0x0000000908047819 */ /* 0x000fe20000001209 */
[----:B------:R-:W-:Y:S01]  /*a930*/  IMAD.WIDE.U32 R6, R32, 0x4, RZ ;  /* 0x0000000420067825 */ /* 0x000fe200078e00ff */
[C---:B------:R-:W-:Y:S01]  /*a940*/  SHF.L.U32 R20, R5.reuse, 0x3, RZ ;  /* 0x0000000305147819 */ /* 0x040fe200000006ff */
[----:B------:R-:W2:Y:S01]  /*a950*/  LDCU.64 UR8, c[0x0][0x390] ;  /* 0x00007200ff0877ac */ /* 0x000ea20008000a00 */
[----:B------:R-:W-:Y:S02]  /*a960*/  IADD3 R4, PT, PT, R4, 0x1, RZ ;  /* 0x0000000104047810 */ /* 0x000fe40007ffe0ff */
[----:B------:R-:W-:Y:S01]  /*a970*/  SHF.L.U64.HI R21, R5, 0x3, R30 ;  /* 0x0000000305157819 */ /* 0x000fe2000001021e */
[----:B------:R-:W3:Y:S01]  /*a980*/  LDCU.64 UR10, c[0x0][0x388] ;  /* 0x00007100ff0a77ac */ /* 0x000ee20008000a00 */
[----:B------:R-:W-:Y:S02]  /*a990*/  SHF.L.U32 R2, R4, 0x9, RZ ;  /* 0x0000000904027819 */ /* 0x000fe400000006ff */
[----:B0-----:R-:W-:-:S02]  /*a9a0*/  SHF.L.U32 R29, R33, 0x2, RZ ;  /* 0x00000002211d7819 */ /* 0x001fc400000006ff */
[----:B------:R-:W-:Y:S02]  /*a9b0*/  LOP3.LUT R2, R2, 0x600, RZ, 0xc0, !PT ;  /* 0x0000060002027812 */ /* 0x000fe400078ec0ff */
[----:B------:R-:W-:Y:S02]  /*a9c0*/  SHF.L.U64.HI R31, R0, 0x2, R3 ;  /* 0x00000002001f7819 */ /* 0x000fe40000010203 */
[----:B------:R-:W-:Y:S02]  /*a9d0*/  SHF.L.U64.HI R27, R26, 0x2, R35 ;  /* 0x000000021a1b7819 */ /* 0x000fe40000010223 */
[----:B-1----:R-:W-:Y:S02]  /*a9e0*/  LEA R25, P1, R5, UR4, 0x2 ;  /* 0x0000000405197c11 */ /* 0x002fe4000f8210ff */
[----:B------:R-:W-:Y:S02]  /*a9f0*/  IADD3 R29, PT, PT, R7, R29, RZ ;  /* 0x0000001d071d7210 */ /* 0x000fe40007ffe0ff */
[----:B--2---:R-:W-:-:S02]  /*aa00*/  IADD3 R22, P2, PT, R20, UR8, RZ ;  /* 0x0000000814167c10 */ /* 0x004fc4000ff5e0ff */
[----:B------:R-:W-:Y:S02]  /*aa10*/  LEA.HI.X R24, R5, UR5, R30, 0x2, P1 ;  /* 0x0000000505187c11 */ /* 0x000fe400088f141e */
[----:B------:R-:W-:Y:S02]  /*aa20*/  IADD3.X R23, PT, PT, R21, UR9, RZ, P2, !PT ;  /* 0x0000000915177c10 */ /* 0x000fe400097fe4ff */
[----:B------:R-:W-:Y:S02]  /*aa30*/  IADD3 R5, P2, PT, R2, R5, RZ ;  /* 0x0000000502057210 */ /* 0x000fe40007f5e0ff */
[----:B------:R-:W-:Y:S02]  /*aa40*/  LOP3.LUT R2, R4, 0x3, RZ, 0xc0, !PT ;  /* 0x0000000304027812 */ /* 0x000fe400078ec0ff */
[----:B---3--:R-:W-:Y:S02]  /*aa50*/  IADD3 R20, P1, PT, R20, UR10, RZ ;  /* 0x0000000a14147c10 */ /* 0x008fe4000ff3e0ff */
[----:B------:R-:W-:-:S02]  /*aa60*/  IADD3 R2, P3, PT, RZ, -R2, RZ ;  /* 0x80000002ff027210 */ /* 0x000fc40007f7e0ff */
[----:B------:R-:W-:Y:S02]  /*aa70*/  IADD3.X R21, PT, PT, R21, UR11, RZ, P1, !PT ;  /* 0x0000000b15157c10 */ /* 0x000fe40008ffe4ff */
[----:B------:R-:W-:Y:S02]  /*aa80*/  IADD3.X R4, PT, PT, RZ, -0x1, RZ, P3, !PT ;  /* 0xffffffffff047810 */ /* 0x000fe40001ffe4ff */
[----:B------:R-:W-:-:S07]  /*aa90*/  IADD3.X R30, PT, PT, RZ, R30, RZ, P2, !PT ;  /* 0x0000001eff1e7210 */ /* 0x000fce00017fe4ff */
.L_x_204:
        /* <DEDUP_REMOVED lines=29> */
.L_x_203:
[----:B------:R-:W-:Y:S05]  /*ac70*/  BSYNC.RECONVERGENT B0 ;  /* 0x0000000000007941 */ /* 0x000fea0003800200 */
.L_x_202:
[----:B------:R-:W-:Y:S05]  /*ac80*/  @!P0 EXIT ;  /* 0x000000000000894d */ /* 0x000fea0003800000 */
[----:B------:R-:W-:Y:S01]  /*ac90*/  SHF.L.U64.HI R39, R26, 0x2, R35 ;  /* 0x000000021a277819 */ /* 0x000fe20000010223 */
[----:B------:R-:W2:Y:S01]  /*aca0*/  LDCU.64 UR4, c[0x0][0x3d8] ;  /* 0x00007b00ff0477ac */ /* 0x000ea20008000a00 */
[C---:B------:R-:W-:Y:S02]  /*acb0*/  SHF.L.U64.HI R33, R32.reuse, 0x2, R33 ;  /* 0x0000000220217819 */ /* 0x040fe40000010221 */
[----:B------:R-:W-:Y:S01]  /*acc0*/  SHF.L.U32 R31, R32, 0x2, RZ ;  /* 0x00000002201f7819 */ /* 0x000fe200000006ff */
[----:B------:R-:W3:Y:S01]  /*acd0*/  LDCU.64 UR8, c[0x0][0x388] ;  /* 0x00007100ff0877ac */ /* 0x000ee20008000a00 */
[----:B0-----:R-:W-:Y:S02]  /*ace0*/  SHF.L.U32 R41, R26, 0x2, RZ ;  /* 0x000000021a297819 */ /* 0x001fe400000006ff */
[C---:B------:R-:W-:Y:S01]  /*acf0*/  SHF.L.U64.HI R35, R0.reuse, 0x2, R3 ;  /* 0x0000000200237819 */ /* 0x040fe20000010203 */
[----:B------:R-:W0:Y:S01]  /*ad00*/  LDCU.64 UR10, c[0x0][0x390] ;  /* 0x00007200ff0a77ac */ /* 0x000e220008000a00 */
[----:B------:R-:W-:-:S07]  /*ad10*/  SHF.L.U32 R37, R0, 0x2, RZ ;  /* 0x0000000200257819 */ /* 0x000fce00000006ff */
.L_x_205:
[C---:B-1----:R-:W-:Y:S02]  /*ad20*/  SHF.L.U32 R18, R5.reuse, 0x2, RZ ;  /* 0x0000000205127819 */ /* 0x042fe400000006ff */
[----:B------:R-:W-:Y:S02]  /*ad30*/  SHF.L.U64.HI R2, R5, 0x2, R30 ;  /* 0x0000000205027819 */ /* 0x000fe4000001021e */
[----:B--2---:R-:W-:-:S04]  /*ad40*/  IADD3 R6, P0, PT, R18, UR4, RZ ;  /* 0x0000000412067c10 */ /* 0x004fc8000ff1e0ff */
[----:B------:R-:W-:Y:S02]  /*ad50*/  IADD3.X R7, PT, PT, R2, UR5, RZ, P0, !PT ;  /* 0x0000000502077c10 */ /* 0x000fe400087fe4ff */
[C---:B------:R-:W-:Y:S02]  /*ad60*/  IADD3 R8, P0, PT, R6.reuse, R37, RZ ;  /* 0x0000002506087210 */ /* 0x040fe40007f1e0ff */
[C---:B----4-:R-:W-:Y:S01]  /*ad70*/  IADD3 R12, P1, PT, R6.reuse, R41, RZ ;  /* 0x00000029060c7210 */ /* 0x050fe20007f3e0ff */
        /* <DEDUP_REMOVED lines=12> */
[----:B------:R-:W-:Y:S02]  /*ae40*/  LOP3.LUT R4, R29, 0x3, RZ, 0xc0, !PT ;  /* 0x000000031d047812 */ /* 0x000fe400078ec0ff */
[----:B---3--:R-:W-:Y:S02]  /*ae50*/  IADD3 R14, P0, PT, R16, UR8, RZ ;  /* 0x00000008100e7c10 */ /* 0x008fe4000ff1e0ff */
[----:B------:R-:W-:Y:S02]  /*ae60*/  LOP3.LUT R2, R2, 0x3, RZ, 0xc0, !PT ;  /* 0x0000000302027812 */ /* 0x000fe400078ec0ff */
[----:B0-----:R-:W-:Y:S02]  /*ae70*/  IADD3 R16, P1, PT, R16, UR10, RZ ;  /* 0x0000000a10107c10 */ /* 0x001fe4000ff3e0ff */
[----:B------:R-:W-:Y:S02]  /*ae80*/  IADD3 R18, P2, PT, R18, UR4, RZ ;  /* 0x0000000412127c10 */ /* 0x000fe4000ff5e0ff */
[----:B------:R-:W-:-:S02]  /*ae90*/  IADD3.X R15, PT, PT, R4, UR9, RZ, P0, !PT ;  /* 0x00000009040f7c10 */ /* 0x000fc400087fe4ff */
[----:B------:R-:W-:Y:S02]  /*aea0*/  IADD3.X R17, PT, PT, R4, UR11, RZ, P1, !PT ;  /* 0x0000000b04117c10 */ /* 0x000fe40008ffe4ff */
[----:B------:R-:W-:Y:S02]  /*aeb0*/  IADD3.X R19, PT, PT, R2, UR5, RZ, P2, !PT ;  /* 0x0000000502137c10 */ /* 0x000fe400097fe4ff */
[C---:B-1----:R-:W-:Y:S02]  /*aec0*/  IADD3 R6, P0, PT, R18.reuse, R37, RZ ;  /* 0x0000002512067210 */ /* 0x042fe40007f1e0ff */
[C---:B----4-:R-:W-:Y:S02]  /*aed0*/  IADD3 R8, P1, PT, R18.reuse, R31, RZ ;  /* 0x0000001f12087210 */ /* 0x050fe40007f3e0ff */
        /* <DEDUP_REMOVED lines=54> */
.L_x_206:
        /* <DEDUP_REMOVED lines=12> */
.L_x_3410:


//--------------------- .text._Z35group_norm_nhwc_bwd_one_pass_kernelI11Bf16IOBf16WLi64ELi32ELi512EEv26Group_norm_nhwc_bwd_params --------------------------
	.section	.text._Z35group_norm_nhwc_bwd_one_pass_kernelI11Bf16IOBf16WLi64ELi32ELi512EEv26Group_norm_nhwc_bwd_params,"ax",@progbits
	.align	128
        .global         _Z35group_norm_nhwc_bwd_one_pass_kernelI11Bf16IOBf16WLi64ELi32ELi512EEv26Group_norm_nhwc_bwd_params
        .type           _Z35group_norm_nhwc_bwd_one_pass_kernelI11Bf16IOBf16WLi64ELi32ELi512EEv26Group_norm_nhwc_bwd_params,@function
        .size           _Z35group_norm_nhwc_bwd_one_pass_kernelI11Bf16IOBf16WLi64ELi32ELi512EEv26Group_norm_nhwc_bwd_params,(.L_x_3411 - _Z35group_norm_nhwc_bwd_one_pass_kernelI11Bf16IOBf16WLi64ELi32ELi512EEv26Group_norm_nhwc_bwd_params)
        .other          _Z35group_norm_nhwc_bwd_one_pass_kernelI11Bf16IOBf16WLi64ELi32ELi512EEv26Group_norm_nhwc_bwd_params,@"STO_CUDA_ENTRY STV_DEFAULT"
_Z35group_norm_nhwc_bwd_one_pass_kernelI11Bf16IOBf16WLi64ELi32ELi512EEv26Group_norm_nhwc_bwd_params:
.text._Z35group_norm_nhwc_bwd_one_pass_kernelI11Bf16IOBf16WLi64ELi32ELi512EEv26Group_norm_nhwc_bwd_params:
        /* <DEDUP_REMOVED lines=39> */
.L_x_232:
[----:B0-----:R-:W0:Y:S01]  /*0270*/  LDC R10, c[0x0][0x410] ;  /* 0x00010400ff0a7b82 */ /* 0x001e220000000800 */
[----:B------:R-:W1:Y:S01]  /*0280*/  LDCU.64 UR6, c[0x0][0x3b8] ;  /* 0x00007700ff0677ac */ /* 0x000e620008000a00 */
[----:B------:R-:W-:Y:S01]  /*0290*/  IABS R6, UR14 ;  /* 0x0000000e00067c13 */ /* 0x000fe20008000000 */
[----:B--2---:R-:W2:Y:S01]  /*02a0*/  LDCU.128 UR16, c[0x0][0x400] ;  /* 0x00008000ff1077ac */ /* 0x004ea20008000c00 */
[----:B-1----:R-:W-:Y:S01]  /*02b0*/  UIMAD.WIDE UR6, UR14, 0x8, UR6 ;  /* 0x000000080e0678a5 */ /* 0x002fe2000f8e0206 */
[----:B--2---:R-:W-:Y:S02]  /*02c0*/  ISETP.GE.U32.AND P0, PT, R53, UR16, PT ;  /* 0x0000001035007c0c */ /* 0x004fe4000bf06070 */
[----:B0-----:R-:W-:-:S04]  /*02d0*/  IABS R11, R10 ;  /* 0x0000000a000b7213 */ /* 0x001fc80000000000 */
[----:B------:R-:W0:Y:S08]  /*02e0*/  I2F.RP R2, R11 ;  /* 0x0000000b00027306 */ /* 0x000e300000209400 */
[----:B0-----:R-:W0:Y:S02]  /*02f0*/  MUFU.RCP R2, R2 ;  /* 0x0000000200027308 */ /* 0x001e240000001000 */
[----:B0-----:R-:W-:-:S06]  /*0300*/  IADD3 R8, PT, PT, R2, 0xffffffe, RZ ;  /* 0x0ffffffe02087810 */ /* 0x001fcc0007ffe0ff */
[----:B------:R0:W1:Y:S02]  /*0310*/  F2I.FTZ.U32.TRUNC.NTZ R9, R8 ;  /* 0x0000000800097305 */ /* 0x000064000021f000 */
[----:B0-----:R-:W-:Y:S01]  /*0320*/  HFMA2 R8, -RZ, RZ, 0, 0 ;  /* 0x00000000ff087431 */ /* 0x001fe200000001ff */
[----:B-1----:R-:W-:-:S05]  /*0330*/  IADD3 R4, PT, PT, RZ, -R9, RZ ;  /* 0x80000009ff047210 */ /* 0x002fca0007ffe0ff */
[----:B------:R-:W-:-:S04]  /*0340*/  IMAD R13, R4, R11, RZ ;  /* 0x0000000b040d7224 */ /* 0x000fc800078e02ff */
[----:B------:R-:W-:Y:S01]  /*0350*/  IMAD.HI.U32 R9, R9, R13, R8 ;  /* 0x0000000d09097227 */ /* 0x000fe200078e0008 */
[----:B------:R-:W-:-:S05]  /*0360*/  MOV R8, UR6 ;  /* 0x0000000600087c02 */ /* 0x000fca0008000f00 */
[----:B------:R-:W-:Y:S01]  /*0370*/  IMAD.HI.U32 R4, R9, R6, RZ ;  /* 0x0000000609047227 */ /* 0x000fe200078e00ff */
[----:B------:R-:W-:-:S04]  /*0380*/  MOV R9, UR7 ;  /* 0x0000000700097c02 */ /* 0x000fc80008000f00 */
[----:B------:R-:W-:Y:S02]  /*0390*/  IADD3 R2, PT, PT, -R4, RZ, RZ ;  /* 0x000000ff04027210 */ /* 0x000fe40007ffe1ff */
[----:B------:R-:W2:Y:S03]  /*03a0*/  LDG.E.64 R8, desc[UR20][R8.64] ;  /* 0x0000001408087981 */ /* 0x000ea6000c1e1b00 */
[----:B------:R-:W-:-:S05]  /*03b0*/  IMAD R2, R11, R2, R6 ;  /* 0x000000020b027224 */ /* 0x000fca00078e0206 */
[----:B------:R-:W-:Y:S02]  /*03c0*/  ISETP.GT.U32.AND P1, PT, R11, R2, PT ;  /* 0x000000020b00720c */ /* 0x000fe40003f24070 */
[----:B------:R-:W-:Y:S02]  /*03d0*/  LOP3.LUT R6, R10, UR14, RZ, 0x3c, !PT ;  /* 0x0000000e0a067c12 */ /* 0x000fe4000f8e3cff */
[----:B------:R-:W-:Y:S02]  /*03e0*/  ISETP.GE.AND.EX P0, PT, R3, UR17, PT, P0 ;  /* 0x0000001103007c0c */ /* 0x000fe4000bf06300 */
[----:B------:R-:W-:-:S07]  /*03f0*/  ISETP.LE.AND P3, PT, RZ, UR14, PT ;  /* 0x0000000eff007c0c */ /* 0x000fce000bf63270 */
[----:B------:R-:W-:-:S04]  /*0400*/  @!P1 IADD3 R2, PT, PT, R2, -R11, RZ ;  /* 0x8000000b02029210 */ /* 0x000fc80007ffe0ff */
[-C--:B------:R-:W-:Y:S01]  /*0410*/  ISETP.GE.U32.AND P4, PT, R2, R11.reuse, PT ;  /* 0x0000000b0200720c */ /* 0x080fe20003f86070 */
[----:B------:R-:W0:Y:S01]  /*0420*/  @!P0 LDC.64 R18, c[0x0][0x3f8] ;  /* 0x0000fe00ff128b82 */ /* 0x000e220000000a00 */
[----:B------:R-:W-:Y:S02]  /*0430*/  ISETP.GE.AND P2, PT, R6, RZ, PT ;  /* 0x000000ff0600720c */ /* 0x000fe40003f46270 */
[-C--:B------:R-:W-:Y:S02]  /*0440*/  ISETP.GT.U32.AND P5, PT, R11, R2.reuse, PT ;  /* 0x000000020b00720c */ /* 0x080fe40003fa4070 */
[----:B------:R-:W-:Y:S02]  /*0450*/  IADD3 R11, PT, PT, R2, -R11, RZ ;  /* 0x8000000b020b7210 */ /* 0x000fe40007ffe0ff */
[----:B------:R-:W-:Y:S01]  /*0460*/  @!P1 IADD3 R4, PT, PT, R4, 0x1, RZ ;  /* 0x0000000104049810 */ /* 0x000fe20007ffe0ff */
[----:B------:R-:W1:Y:S01]  /*0470*/  @!P0 LDC.64 R22, c[0x0][0x3a0] ;  /* 0x0000e800ff168b82 */ /* 0x000e620000000a00 */
[----:B------:R-:W-:-:S03]  /*0480*/  SEL R2, R11, R2, !P5 ;  /* 0x000000020b027207 */ /* 0x000fc60006800000 */
[----:B------:R-:W-:Y:S02]  /*0490*/  @P4 IADD3 R4, PT, PT, R4, 0x1, RZ ;  /* 0x0000000104044810 */ /* 0x000fe40007ffe0ff */
[----:B------:R-:W-:Y:S02]  /*04a0*/  ISETP.NE.AND P4, PT, R10, RZ, PT ;  /* 0x000000ff0a00720c */ /* 0x000fe40003f85270 */
[----:B------:R-:W-:Y:S01]  /*04b0*/  LOP3.LUT R11, RZ, R10, RZ, 0x33, !PT ;  /* 0x0000000aff0b7212 */ /* 0x000fe200078e33ff */
[----:B------:R-:W3:Y:S01]  /*04c0*/  @!P0 LDC.64 R24, c[0x0][0x398] ;  /* 0x0000e600ff188b82 */ /* 0x000ee20000000a00 */
[----:B------:R-:W-:Y:S02]  /*04d0*/  @!P3 IADD3 R2, PT, PT, -R2, RZ, RZ ;  /* 0x000000ff0202b210 */ /* 0x000fe40007ffe1ff */
[----:B------:R-:W-:Y:S02]  /*04e0*/  @!P2 IADD3 R4, PT, PT, -R4, RZ, RZ ;  /* 0x000000ff0404a210 */ /* 0x000fe40007ffe1ff */
[----:B------:R-:W-:-:S02]  /*04f0*/  ISETP.GE.U32.AND P1, PT, R50, UR16, PT ;  /* 0x0000001032007c0c */ /* 0x000fc4000bf26070 */
[C---:B------:R-:W-:Y:S02]  /*0500*/  SEL R10, R11.reuse, R2, !P4 ;  /* 0x000000020b0a7207 */ /* 0x040fe40006000000 */
[----:B------:R-:W-:Y:S02]  /*0510*/  SEL R11, R11, R4, !P4 ;  /* 0x000000040b0b7207 */ /* 0x000fe40006000000 */
[----:B------:R-:W-:Y:S02]  /*0520*/  ISETP.GE.AND.EX P1, PT, R5, UR17, PT, P1 ;  /* 0x0000001105007c0c */ /* 0x000fe4000bf26310 */
[----:B------:R-:W-:Y:S02]  /*0530*/  SHF.L.U32 R31, R10, 0x5, RZ ;  /* 0x000000050a1f7819 */ /* 0x000fe400000006ff */
[----:B------:R-:W-:Y:S02]  /*0540*/  SHF.R.S32.HI R2, RZ, 0x1f, R11 ;  /* 0x0000001fff027819 */ /* 0x000fe4000001140b */
[----:B------:R-:W-:-:S02]  /*0550*/  SHF.R.S32.HI R57, RZ, 0x1f, R31 ;  /* 0x0000001fff397819 */ /* 0x000fc4000001141f */
[----:B------:R-:W-:Y:S01]  /*0560*/  LOP3.LUT R56, R31, R54, RZ, 0xfc, !PT ;  /* 0x000000361f387212 */ /* 0x000fe200078efcff */
[----:B------:R-:W-:-:S04]  /*0570*/  IMAD R2, R2, UR18, RZ ;  /* 0x0000001202027c24 */ /* 0x000fc8000f8e02ff */
[C---:B------:R-:W-:Y:S01]  /*0580*/  IMAD.WIDE.U32 R56, R11.reuse, UR18, R56 ;  /* 0x000000120b387c25 */ /* 0x040fe2000f8e0038 */
[----:B------:R-:W4:Y:S03]  /*0590*/  @!P1 LDC.64 R20, c[0x0][0x3f8] ;  /* 0x0000fe00ff149b82 */ /* 0x000f260000000a00 */
[----:B------:R-:W-:Y:S01]  /*05a0*/  IMAD R11, R11, UR19, R2 ;  /* 0x000000130b0b7c24 */ /* 0x000fe2000f8e0202 */
[----:B------:R-:W-:Y:S01]  /*05b0*/  @!P0 MOV R58, R56 ;  /* 0x00000038003a8202 */ /* 0x000fe20000000f00 */
[----:B0-----:R-:W-:-:S03]  /*05c0*/  @!P0 IMAD R2, R3, R18, RZ ;  /* 0x0000001203028224 */ /* 0x001fc600078e02ff */
[----:B------:R-:W-:Y:S01]  /*05d0*/  IADD3 R59, PT, PT, R57, R11, RZ ;  /* 0x0000000b393b7210 */ /* 0x000fe20007ffe0ff */
[C---:B------:R-:W-:Y:S01]  /*05e0*/  @!P0 IMAD R11, R53.reuse, R19, R2 ;  /* 0x00000013350b8224 */ /* 0x040fe200078e0202 */
[----:B------:R-:W-:Y:S01]  /*05f0*/  ISETP.NE.AND P2, PT, RZ, UR25, PT ;  /* 0x00000019ff007c0c */ /* 0x000fe2000bf45270 */
[----:B------:R-:W0:Y:S01]  /*0600*/  @!P1 LDC.64 R14, c[0x0][0x3a0] ;  /* 0x0000e800ff0e9b82 */ /* 0x000e220000000a00 */
[----:B------:R-:W-:-:S05]  /*0610*/  @!P0 IMAD.WIDE.U32 R18, R53, R18, R58 ;  /* 0x0000001235128225 */ /* 0x000fca00078e003a */
[----:B------:R-:W-:Y:S02]  /*0620*/  @!P0 IADD3 R19, PT, PT, R19, R11, RZ ;  /* 0x0000000b13138210 */ /* 0x000fe40007ffe0ff */
[----:B------:R-:W5:Y:S01]  /*0630*/  @!P1 LDC.64 R12, c[0x0][0x398] ;  /* 0x0000e600ff0c9b82 */ /* 0x000f620000000a00 */
[C---:B------:R-:W-:Y:S02]  /*0640*/  @!P0 SHF.L.U32 R11, R18.reuse, 0x1, RZ ;  /* 0x00000001120b8819 */ /* 0x040fe400000006ff */
[----:B------:R-:W-:-:S05]  /*0650*/  @!P0 SHF.L.U64.HI R2, R18, 0x1, R19 ;  /* 0x0000000112028819 */ /* 0x000fca0000010213 */
[----:B------:R-:W5:Y:S01]  /*0660*/  @P2 LDC.64 R16, c[0x0][0x3b0] ;  /* 0x0000ec00ff102b82 */ /* 0x000f620000000a00 */
[----:B----4-:R-:W-:Y:S01]  /*0670*/  @!P1 IMAD R4, R5, R20, RZ ;  /* 0x0000001405049224 */ /* 0x010fe200078e02ff */
[----:B------:R-:W-:-:S06]  /*0680*/  @!P1 MOV R26, R56 ;  /* 0x00000038001a9202 */ /* 0x000fcc0000000f00 */
[----:B------:R-:W4:Y:S01]  /*0690*/  LDC.64 R18, c[0x0][0x3a8] ;  /* 0x0000ea00ff127b82 */ /* 0x000f220000000a00 */
[----:B------:R-:W-:Y:S01]  /*06a0*/  @!P1 MOV R27, R59 ;  /* 0x0000003b001b9202 */ /* 0x000fe20000000f00 */
[C---:B------:R-:W-:Y:S01]  /*06b0*/  @!P1 IMAD R29, R50.reuse, R21, R4 ;  /* 0x00000015321d9224 */ /* 0x040fe200078e0204 */
[----:B-1----:R-:W-:Y:S01]  /*06c0*/  @!P0 IADD3 R22, P3, PT, R11, R22, RZ ;  /* 0x000000160b168210 */ /* 0x002fe20007f7e0ff */
[----:B------:R-:W-:-:S03]  /*06d0*/  @!P1 IMAD.WIDE.U32 R20, R50, R20, R26 ;  /* 0x0000001432149225 */ /* 0x000fc600078e001a */
[----:B------:R-:W-:Y:S02]  /*06e0*/  @!P0 IADD3.X R23, PT, PT, R2, R23, RZ, P3, !PT ;  /* 0x0000001702178210 */ /* 0x000fe40001ffe4ff */
[----:B---3--:R-:W-:Y:S02]  /*06f0*/  @!P0 IADD3 R24, P3, PT, R11, R24, RZ ;  /* 0x000000180b188210 */ /* 0x008fe40007f7e0ff */
[----:B------:R-:W-:Y:S02]  /*0700*/  @!P1 IADD3 R21, PT, PT, R21, R29, RZ ;  /* 0x0000001d15159210 */ /* 0x000fe40007ffe0ff */
[----:B------:R-:W-:Y:S02]  /*0710*/  @!P1 SHF.L.U32 R11, R20, 0x1, RZ ;  /* 0x00000001140b9819 */ /* 0x000fe400000006ff */
[----:B------:R-:W-:Y:S02]  /*0720*/  @!P0 IADD3.X R25, PT, PT, R2, R25, RZ, P3, !PT ;  /* 0x0000001902198210 */ /* 0x000fe40001ffe4ff */
[----:B------:R-:W-:-:S02]  /*0730*/  IADD3 R31, PT, PT, R54, R31, RZ ;  /* 0x0000001f361f7210 */ /* 0x000fc40007ffe0ff */
[----:B------:R-:W-:Y:S02]  /*0740*/  @!P1 SHF.L.U64.HI R20, R20, 0x1, R21 ;  /* 0x0000000114149819 */ /* 0x000fe40000010215 */
[C---:B0-----:R-:W-:Y:S02]  /*0750*/  @!P1 IADD3 R14, P3, PT, R11.reuse, R14, RZ ;  /* 0x0000000e0b0e9210 */ /* 0x041fe40007f7e0ff */
[----:B-----5:R-:W-:Y:S02]  /*0760*/  @!P1 IADD3 R12, P4, PT, R11, R12, RZ ;  /* 0x0000000c0b0c9210 */ /* 0x020fe40007f9e0ff */
[----:B------:R-:W-:Y:S02]  /*0770*/  CS2R R48, SRZ ;  /* 0x0000000000307805 */ /* 0x000fe4000001ff00 */
[----:B------:R-:W-:Y:S01]  /*0780*/  CS2R R44, SRZ ;  /* 0x00000000002c7805 */ /* 0x000fe2000001ff00 */
[----:B------:R-:W-:Y:S01]  /*0790*/  @P2 IMAD.WIDE R16, R31, 0x2, R16 ;  /* 0x000000021f102825 */ /* 0x000fe200078e0210 */
[----:B------:R-:W-:-:S02]  /*07a0*/  @!P1 IADD3.X R15, PT, PT, R20, R15, RZ, P3, !PT ;  /* 0x0000000f140f9210 */ /* 0x000fc40001ffe4ff */
[----:B------:R-:W-:Y:S01]  /*07b0*/  @!P1 IADD3.X R13, PT, PT, R20, R13, RZ, P4, !PT ;  /* 0x0000000d140d9210 */ /* 0x000fe200027fe4ff */
[----:B----4-:R-:W-:Y:S01]  /*07c0*/  IMAD.WIDE R18, R31, 0x2, R18 ;  /* 0x000000021f127825 */ /* 0x010fe200078e0212 */
[----:B------:R-:W3:Y:S04]  /*07d0*/  @!P0 LDG.E R49, desc[UR20][R22.64] ;  /* 0x0000001416318981 */ /* 0x000ee8000c1e1900 */
[----:B------:R-:W4:Y:S04]  /*07e0*/  @!P0 LDG.E R48, desc[UR20][R24.64] ;  /* 0x0000001418308981 */ /* 0x000f28000c1e1900 */
[----:B------:R-:W5:Y:S04]  /*07f0*/  @P2 LDG.E.U16 R11, desc[UR20][R16.64] ;  /* 0x00000014100b2981 */ /* 0x000f68000c1e1500 */
[----:B------:R-:W5:Y:S04]  /*0800*/  @P2 LDG.E.U16 R20, desc[UR20][R16.64+0x2] ;  /* 0x0000021410142981 */ /* 0x000f68000c1e1500 */
[----:B------:R-:W5:Y:S04]  /*0810*/  LDG.E.U16 R2, desc[UR20][R18.64] ;  /* 0x0000001412027981 */ /* 0x000f68000c1e1500 */
[----:B------:R-:W5:Y:S04]  /*0820*/  LDG.E.U16 R4, desc[UR20][R18.64+0x2] ;  /* 0x0000021412047981 */ /* 0x000f68000c1e1500 */
[----:B------:R-:W5:Y:S04]  /*0830*/  @!P1 LDG.E R45, desc[UR20][R14.64] ;  /* 0x000000140e2d9981 */ /* 0x000f68000c1e1900 */
[----:B------:R-:W5:Y:S01]  /*0840*/  @!P1 LDG.E R44, desc[UR20][R12.64] ;  /* 0x000000140c2c9981 */ /* 0x000f62000c1e1900 */
[----:B------:R-:W-:Y:S01]  /*0850*/  UISETP.NE.AND UP1, UPT, UR25, URZ, UPT ;  /* 0x000000ff1900728c */ /* 0x000fe2000bf25270 */
[----:B------:R-:W-:Y:S01]  /*0860*/  HFMA2 R43, -RZ, RZ, 0, 0 ;  /* 0x00000000ff2b7431 */ /* 0x000fe200000001ff */
[----:B------:R-:W-:Y:S01]  /*0870*/  MOV R41, RZ ;  /* 0x000000ff00297202 */ /* 0x000fe20000000f00 */
[----:B------:R-:W-:Y:S01]  /*0880*/  UMOV UR29, 0x3f800000 ;  /* 0x3f800000001d7882 */ /* 0x000fe20000000000 */
[----:B--2---:R-:W-:-:S13]  /*0890*/  R2UR UR38, R8 ;  /* 0x00000000082672ca */ /* 0x004fda00000e0000 */
[----:B------:R-:W-:-:S05]  /*08a0*/  MOV R6, UR38 ;  /* 0x0000002600067c02 */ /* 0x000fca0008000f00 */
[----:B------:R-:W-:-:S05]  /*08b0*/  FFMA.FTZ R9, -R6, UR38, R9 ;  /* 0x0000002606097c23 */ /* 0x000fca0008010109 */
[----:B------:R-:W-:-:S13]  /*08c0*/  FSETP.GTU.FTZ.AND P1, PT, R9, RZ, PT ;  /* 0x000000ff0900720b */ /* 0x000fda0003f3c000 */
[----:B------:R-:W-:-:S05]  /*08d0*/  VOTEU.ANY UP0, P1 ;  /* 0x0000000000ff7886 */ /* 0x000fca0000800100 */
[----:B------:R-:W0:Y:S01]  /*08e0*/  @UP0 LDCU UR6, c[0x0][0x3c0] ;  /* 0x00007800ff0607ac */ /* 0x000e220008000800 */
[----:B------:R-:W-:-:S13]  /*08f0*/  PLOP3.LUT P1, PT, PT, PT, UP0, 0x80, 0x8 ;  /* 0x000000000008781c */ /* 0x000fda0003f2f008 */
[----:B0-----:R-:W-:-:S06]  /*0900*/  @P1 FADD.FTZ R6, R9, UR6 ;  /* 0x0000000609061e21 */ /* 0x001fcc0008010000 */
[----:B------:R-:W0:Y:S02]  /*0910*/  @P1 MUFU.RSQ R6, R6 ;  /* 0x0000000600061308 */ /* 0x000e240000001400 */
[----:B0-----:R-:W-:-:S13]  /*0920*/  @P1 R2UR UR6, R6 ;  /* 0x00000000060612ca */ /* 0x001fda00000e0000 */
[----:B------:R-:W-:Y:S01]  /*0930*/  @UP0 UMOV UR29, UR6 ;  /* 0x00000006001d0c82 */ /* 0x000fe20008000000 */
[----:B---3--:R-:W-:Y:S02]  /*0940*/  PRMT R46, R49, 0x7632, R46 ;  /* 0x00007632312e7816 */ /* 0x008fe4000000002e */
[----:B----4-:R-:W-:Y:S02]  /*0950*/  PRMT R47, R48, 0x7632, R47 ;  /* 0x00007632302f7816 */ /* 0x010fe4000000002f */
[----:B-----5:R-:W-:Y:S02]  /*0960*/  @P2 SHF.L.U32 R43, R11, 0x10, RZ ;  /* 0x000000100b2b2819 */ /* 0x020fe400000006ff */
[----:B------:R-:W-:Y:S02]  /*0970*/  @P2 SHF.L.U32 R41, R20, 0x10, RZ ;  /* 0x0000001014292819 */ /* 0x000fe400000006ff */
[----:B------:R-:W-:Y:S02]  /*0980*/  SHF.L.U32 R2, R2, 0x10, RZ ;  /* 0x0000001002027819 */ /* 0x000fe400000006ff */
[----:B------:R-:W-:-:S02]  /*0990*/  SHF.L.U32 R4, R4, 0x10, RZ ;  /* 0x0000001004047819 */ /* 0x000fc400000006ff */
[----:B------:R-:W-:Y:S02]  /*09a0*/  PRMT R40, R45, 0x7632, R40 ;  /* 0x000076322d287816 */ /* 0x000fe40000000028 */
[----:B------:R-:W-:Y:S01]  /*09b0*/  PRMT R42, R44, 0x7632, R42 ;  /* 0x000076322c2a7816 */ /* 0x000fe2000000002a */
[----:B------:R-:W-:Y:S06]  /*09c0*/  BRA.U UP1, `(.L_x_208) ;  /* 0x0000000101947547 */ /* 0x000fec000b800000 */
[----:B------:R-:W-:Y:S02]  /*09d0*/  SHF.L.U32 R6, R49, 0x10, RZ ;  /* 0x0000001031067819 */ /* 0x000fe400000006ff */
[----:B------:R-:W-:Y:S02]  /*09e0*/  SHF.L.U32 R9, R48, 0x10, RZ ;  /* 0x0000001030097819 */ /* 0x000fe400000006ff */
[----:B------:R-:W-:Y:S01]  /*09f0*/  SHF.L.U32 R8, R46, 0x10, RZ ;  /* 0x000000102e087819 */ /* 0x000fe200000006ff */
[----:B------:R-:W-:Y:S01]  /*0a00*/  FADD.FTZ R6, R6, -UR38 ;  /* 0x8000002606067e21 */ /* 0x000fe20008010000 */
[----:B------:R-:W-:Y:S01]  /*0a10*/  SHF.L.U32 R11, R47, 0x10, RZ ;  /* 0x000000102f0b7819 */ /* 0x000fe200000006ff */
[----:B------:R-:W-:Y:S01]  /*0a20*/  FMUL.FTZ R13, R2, R9 ;  /* 0x00000009020d7220 */ /* 0x000fe20000410000 */
[----:B------:R-:W-:Y:S01]  /*0a30*/  SHF.L.U32 R14, R45, 0x10, RZ ;  /* 0x000000102d0e7819 */ /* 0x000fe200000006ff */
[----:B------:R-:W-:Y:S01]  /*0a40*/  FADD.FTZ R8, R8, -UR38 ;  /* 0x8000002608087e21 */ /* 0x000fe20008010000 */
[----:B------:R-:W-:Y:S01]  /*0a50*/  FMUL.FTZ R6, R6, UR29 ;  /* 0x0000001d06067c20 */ /* 0x000fe20008410000 */
[----:B------:R-:W-:Y:S01]  /*0a60*/  FADD.FTZ R12, RZ, R13 ;  /* 0x0000000dff0c7221 */ /* 0x000fe20000010000 */
[----:B------:R-:W-:Y:S01]  /*0a70*/  FMUL.FTZ R15, R4, R11 ;  /* 0x0000000b040f7220 */ /* 0x000fe20000410000 */
[----:B------:R-:W-:Y:S01]  /*0a80*/  FMUL.FTZ R8, R8, UR29 ;  /* 0x0000001d08087c20 */ /* 0x000fe20008410000 */
[----:B------:R-:W-:Y:S01]  /*0a90*/  FFMA.FTZ R13, R6, R13, RZ ;  /* 0x0000000d060d7223 */ /* 0x000fe200000100ff */
[----:B------:R-:W-:Y:S01]  /*0aa0*/  SHF.L.U32 R17, R44, 0x10, RZ ;  /* 0x000000102c117819 */ /* 0x000fe200000006ff */
[----:B------:R-:W-:Y:S01]  /*0ab0*/  FADD.FTZ R16, R14, -UR38 ;  /* 0x800000260e107e21 */ /* 0x000fe20008010000 */
[----:B------:R-:W-:Y:S01]  /*0ac0*/  SHF.L.U32 R14, R40, 0x10, RZ ;  /* 0x00000010280e7819 */ /* 0x000fe200000006ff */
[----:B------:R-:W-:Y:S01]  /*0ad0*/  FADD.FTZ R12, R15, R12 ;  /* 0x0000000c0f0c7221 */ /* 0x000fe20000010000 */
[----:B------:R-:W-:Y:S01]  /*0ae0*/  FFMA.FTZ R13, R8, R15, R13 ;  /* 0x0000000f080d7223 */ /* 0x000fe2000001000d */
[----:B------:R-:W-:Y:S01]  /*0af0*/  FMUL.FTZ R15, R2, R17 ;  /* 0x00000011020f7220 */ /* 0x000fe20000410000 */
[----:B------:R-:W-:Y:S01]  /*0b00*/  SHF.L.U32 R21, R42, 0x10, RZ ;  /* 0x000000102a157819 */ /* 0x000fe200000006ff */
[----:B------:R-:W-:Y:S01]  /*0b10*/  FMUL.FTZ R16, R16, UR29 ;  /* 0x0000001d10107c20 */ /* 0x000fe20008410000 */
[----:B------:R-:W-:Y:S01]  /*0b20*/  FADD.FTZ R14, R14, -UR38 ;  /* 0x800000260e0e7e21 */ /* 0x000fe20008010000 */
[----:B------:R-:W-:Y:S01]  /*0b30*/  FADD.FTZ R18, R12, R15 ;  /* 0x0000000f0c127221 */ /* 0x000fe20000010000 */
[----:B------:R-:W-:Y:S01]  /*0b40*/  FFMA.FTZ R6, R9, R6, RZ ;  /* 0x0000000609067223 */ /* 0x000fe200000100ff */
[----:B------:R-:W-:Y:S01]  /*0b50*/  FADD.FTZ R22, RZ, R9 ;  /* 0x00000009ff167221 */ /* 0x000fe20000010000 */
[----:B------:R-:W-:Y:S01]  /*0b60*/  FMUL.FTZ R9, R4, R21 ;  /* 0x0000001504097220 */ /* 0x000fe20000410000 */
[----:B------:R-:W-:Y:S01]  /*0b70*/  FADD.FTZ R12, RZ, R11 ;  /* 0x0000000bff0c7221 */ /* 0x000fe20000010000 */
[----:B------:R-:W-:Y:S01]  /*0b80*/  FFMA.FTZ R13, R16, R15, R13 ;  /* 0x0000000f100d7223 */ /* 0x000fe2000001000d */
[----:B------:R-:W-:Y:S01]  /*0b90*/  FMUL.FTZ R14, R14, UR29 ;  /* 0x0000001d0e0e7c20 */ /* 0x000fe20008410000 */
[----:B------:R-:W-:Y:S01]  /*0ba0*/  FFMA.FTZ R8, R11, R8, RZ ;  /* 0x000000080b087223 */ /* 0x000fe200000100ff */
[----:B------:R-:W-:Y:S01]  /*0bb0*/  FADD.FTZ R18, R9, R18 ;  /* 0x0000001209127221 */ /* 0x000fe20000010000 */
[----:B------:R-:W-:Y:S01]  /*0bc0*/  FADD.FTZ R23, R21, R12 ;  /* 0x0000000c15177221 */ /* 0x000fe20000010000 */
[----:B------:R-:W-:Y:S01]  /*0bd0*/  FFMA.FTZ R9, R14, R9, R13 ;  /* 0x000000090e097223 */ /* 0x000fe2000001000d */
[C---:B------:R-:W-:Y:S01]  /*0be0*/  FADD.FTZ R22, R17.reuse, R22 ;  /* 0x0000001611167221 */ /* 0x040fe20000010000 */
[----:B------:R-:W-:Y:S01]  /*0bf0*/  FFMA.FTZ R20, R17, R16, R6 ;  /* 0x0000001011147223 */ /* 0x000fe20000010006 */
[----:B------:R-:W-:Y:S01]  /*0c00*/  FFMA.FTZ R21, R21, R14, R8 ;  /* 0x0000000e15157223 */ /* 0x000fe20000010008 */
[----:B------:R-:W-:Y:S06]  /*0c10*/  BRA `(.L_x_209) ;  /* 0x0000000400207947 */ /* 0x000fec0003800000 */
.L_x_208:
        /* <DEDUP_REMOVED lines=10> */
[----:B------:R-:W-:Y:S01]  /*0cc0*/  FFMA.FTZ R12, R2, R8, R43 ;  /* 0x00000008020c7223 */ /* 0x000fe2000001002b */
[----:B------:R-:W-:-:S02]  /*0cd0*/  FMUL.FTZ R6, R6, UR29 ;  /* 0x0000001d06067c20 */ /* 0x000fc40008410000 */
[----:B------:R-:W-:Y:S01]  /*0ce0*/  FADD.FTZ R9, R9, -UR38 ;  /* 0x8000002609097e21 */ /* 0x000fe20008010000 */
[----:B------:R-:W-:Y:S01]  /*0cf0*/  FMUL.FTZ R20, R11, UR29 ;  /* 0x0000001d0b147c20 */ /* 0x000fe20008410000 */
[----:B------:R-:W-:Y:S01]  /*0d00*/  FFMA.FTZ R13, R4, R6, R41 ;  /* 0x00000006040d7223 */ /* 0x000fe20000010029 */
[----:B------:R-:W-:Y:S01]  /*0d10*/  FMUL.FTZ R14, R12, -1.4426950216293334961 ;  /* 0xbfb8aa3b0c0e7820 */ /* 0x000fe20000410000 */
[----:B------:R-:W-:Y:S01]  /*0d20*/  FMUL.FTZ R21, R9, UR29 ;  /* 0x0000001d09157c20 */ /* 0x000fe20008410000 */
[----:B------:R-:W-:Y:S01]  /*0d30*/  FFMA.FTZ R11, R2, R20, R43 ;  /* 0x00000014020b7223 */ /* 0x000fe2000001002b */
[----:B------:R-:W-:Y:S02]  /*0d40*/  FMUL.FTZ R16, R13, -1.4426950216293334961 ;  /* 0xbfb8aa3b0d107820 */ /* 0x000fe40000410000 */
[----:B------:R-:W-:Y:S01]  /*0d50*/  FFMA.FTZ R9, R4, R21, R41 ;  /* 0x0000001504097223 */ /* 0x000fe20000010029 */
[----:B------:R-:W0:Y:S01]  /*0d60*/  MUFU.EX2 R14, R14 ;  /* 0x0000000e000e7308 */ /* 0x000e220000000800 */
[----:B------:R-:W-:-:S02]  /*0d70*/  FMUL.FTZ R17, R11, -1.4426950216293334961 ;  /* 0xbfb8aa3b0b117820 */ /* 0x000fc40000410000 */
[----:B------:R-:W-:Y:S01]  /*0d80*/  FMUL.FTZ R18, R9, -1.4426950216293334961 ;  /* 0xbfb8aa3b09127820 */ /* 0x000fe20000410000 */
[----:B------:R-:W1:Y:S04]  /*0d90*/  MUFU.EX2 R16, R16 ;  /* 0x0000001000107308 */ /* 0x000e680000000800 */
[----:B------:R-:W2:Y:S04]  /*0da0*/  MUFU.EX2 R17, R17 ;  /* 0x0000001100117308 */ /* 0x000ea80000000800 */
[----:B------:R-:W3:Y:S01]  /*0db0*/  MUFU.EX2 R18, R18 ;  /* 0x0000001200127308 */ /* 0x000ee20000000800 */
[----:B0-----:R-:W-:Y:S01]  /*0dc0*/  FADD.FTZ R15, R14, 1 ;  /* 0x3f8000000e0f7421 */ /* 0x001fe20000010000 */
[----:B-1----:R-:W-:Y:S01]  /*0dd0*/  FADD.FTZ R14, R16, 1 ;  /* 0x3f800000100e7421 */ /* 0x002fe20000010000 */
[----:B------:R-:W-:-:S04]  /*0de0*/  SHF.L.U32 R16, R48, 0x10, RZ ;  /* 0x0000001030107819 */ /* 0x000fc800000006ff */
[----:B------:R-:W0:Y:S01]  /*0df0*/  MUFU.RCP R15, R15 ;  /* 0x0000000f000f7308 */ /* 0x000e220000001000 */
[----:B--2---:R-:W-:Y:S01]  /*0e00*/  FADD.FTZ R19, R17, 1 ;  /* 0x3f80000011137421 */ /* 0x004fe20000010000 */
[----:B---3--:R-:W-:-:S06]  /*0e10*/  FADD.FTZ R22, R18, 1 ;  /* 0x3f80000012167421 */ /* 0x008fcc0000010000 */
        /* <DEDUP_REMOVED lines=11> */
[----:B--2---:R-:W-:Y:S01]  /*0ed0*/  FADD.FTZ R18, -R19, 1 ;  /* 0x3f80000013127421 */ /* 0x004fe20000010100 */
[----:B------:R-:W-:Y:S02]  /*0ee0*/  FMUL.FTZ R12, R24, R19 ;  /* 0x00000013180c7220 */ /* 0x000fe40000410000 */
[----:B------:R-:W-:Y:S01]  /*0ef0*/  FMUL.FTZ R13, R14, R13 ;  /* 0x0000000d0e0d7220 */ /* 0x000fe20000410000 */
[----:B0-----:R-:W-:Y:S01]  /*0f00*/  FMUL.FTZ R16, R15, R22 ;  /* 0x000000160f107220 */ /* 0x001fe20000410000 */
[----:B------:R-:W-:Y:S01]  /*0f10*/  FADD.FTZ R22, -R22, 1 ;  /* 0x3f80000016167421 */ /* 0x000fe20000010100 */
[----:B------:R-:W-:Y:S01]  /*0f20*/  FFMA.FTZ R15, R11, R18, 1 ;  /* 0x3f8000000b0f7423 */ /* 0x000fe20000010012 */
[----:B------:R-:W-:-:S02]  /*0f30*/  FMUL.FTZ R11, R2, R17 ;  /* 0x00000011020b7220 */ /* 0x000fc40000410000 */
[----:B------:R-:W-:Y:S01]  /*0f40*/  FFMA.FTZ R19, R9, R22, 1 ;  /* 0x3f80000009137423 */ /* 0x000fe20000010016 */
[----:B------:R-:W-:Y:S01]  /*0f50*/  FMUL.FTZ R22, R12, R15 ;  /* 0x0000000f0c167220 */ /* 0x000fe20000410000 */
[----:B------:R-:W-:Y:S01]  /*0f60*/  FMUL.FTZ R9, R4, R13 ;  /* 0x0000000d04097220 */ /* 0x000fe20000410000 */
[----:B------:R-:W-:Y:S01]  /*0f70*/  FFMA.FTZ R15, R8, R11, RZ ;  /* 0x0000000b080f7223 */ /* 0x000fe200000100ff */
[----:B------:R-:W-:Y:S01]  /*0f80*/  FADD.FTZ R12, RZ, R11 ;  /* 0x0000000bff0c7221 */ /* 0x000fe20000010000 */
[----:B------:R-:W-:Y:S01]  /*0f90*/  FMUL.FTZ R11, R2, R22 ;  /* 0x00000016020b7220 */ /* 0x000fe20000410000 */
[----:B------:R-:W-:Y:S01]  /*0fa0*/  FMUL.FTZ R16, R16, R19 ;  /* 0x0000001310107220 */ /* 0x000fe20000410000 */
[C---:B------:R-:W-:Y:S01]  /*0fb0*/  FFMA.FTZ R15, R6.reuse, R9, R15 ;  /* 0x00000009060f7223 */ /* 0x040fe2000001000f */
[----:B------:R-:W-:Y:S01]  /*0fc0*/  FADD.FTZ R12, R9, R12 ;  /* 0x0000000c090c7221 */ /* 0x000fe20000010000 */
[----:B------:R-:W-:Y:S01]  /*0fd0*/  FFMA.FTZ R6, R6, R13, RZ ;  /* 0x0000000d06067223 */ /* 0x000fe200000100ff */
[----:B------:R-:W-:Y:S01]  /*0fe0*/  FMUL.FTZ R18, R4, R16 ;  /* 0x0000001004127220 */ /* 0x000fe20000410000 */
[----:B------:R-:W-:Y:S01]  /*0ff0*/  FFMA.FTZ R14, R20, R11, R15 ;  /* 0x0000000b140e7223 */ /* 0x000fe2000001000f */
[----:B------:R-:W-:Y:S01]  /*1000*/  FADD.FTZ R15, R12, R11 ;  /* 0x0000000b0c0f7221 */ /* 0x000fe20000010000 */
[----:B------:R-:W-:Y:S01]  /*1010*/  FFMA.FTZ R11, R8, R17, RZ ;  /* 0x00000011080b7223 */ /* 0x000fe200000100ff */
[----:B------:R-:W-:Y:S01]  /*1020*/  FADD.FTZ R17, RZ, R17 ;  /* 0x00000011ff117221 */ /* 0x000fe20000010000 */
[----:B------:R-:W-:Y:S01]  /*1030*/  FADD.FTZ R13, RZ, R13 ;  /* 0x0000000dff0d7221 */ /* 0x000fe20000010000 */
[----:B------:R-:W-:Y:S01]  /*1040*/  FFMA.FTZ R9, R21, R18, R14 ;  /* 0x0000001215097223 */ /* 0x000fe2000001000e */
[----:B------:R-:W-:Y:S01]  /*1050*/  FFMA.FTZ R20, R20, R22, R11 ;  /* 0x0000001614147223 */ /* 0x000fe2000001000b */
[----:B------:R-:W-:Y:S01]  /*1060*/  FADD.FTZ R18, R18, R15 ;  /* 0x0000000f12127221 */ /* 0x000fe20000010000 */
[----:B------:R-:W-:Y:S01]  /*1070*/  FADD.FTZ R22, R17, R22 ;  /* 0x0000001611167221 */ /* 0x000fe20000010000 */
[----:B------:R-:W-:Y:S01]  /*1080*/  FFMA.FTZ R21, R21, R16, R6 ;  /* 0x0000001015157223 */ /* 0x000fe20000010006 */
[----:B------:R-:W-:-:S07]  /*1090*/  FADD.FTZ R23, R13, R16 ;  /* 0x000000100d177221 */ /* 0x000fce0000010000 */
.L_x_209:
        /* <DEDUP_REMOVED lines=34> */
.L_x_211:
[----:B------:R-:W-:Y:S05]  /*12c0*/  BSYNC.RECONVERGENT B0 ;  /* 0x0000000000007941 */ /* 0x000fea0003800200 */
.L_x_210:
        /* <DEDUP_REMOVED lines=8> */
[----:B-12---:R-:W1:Y:S04]  /*1350*/  LDS.128 R12, [UR6+0x20] ;  /* 0x00002006ff0c7984 */ /* 0x006e680008000c00 */
[----:B------:R-:W2:Y:S04]  /*1360*/  LDS.128 R16, [UR6+0x30] ;  /* 0x00003006ff107984 */ /* 0x000ea80008000c00 */
[----:B------:R-:W5:Y:S04]  /*1370*/  LDS.128 R32, [UR6+0x40] ;  /* 0x00004006ff207984 */ /* 0x000f680008000c00 */
[----:B------:R-:W5:Y:S04]  /*1380*/  LDS.128 R28, [UR6+0x50] ;  /* 0x00005006ff1c7984 */ /* 0x000f680008000c00 */
[----:B------:R-:W5:Y:S01]  /*1390*/  LDS.128 R24, [UR6+0x60] ;  /* 0x00006006ff187984 */ /* 0x000f620008000c00 */
[----:B----4-:R-:W-:Y:S01]  /*13a0*/  FADD.FTZ R37, R8, R10 ;  /* 0x0000000a08257221 */ /* 0x010fe20000010000 */
[----:B------:R-:W-:-:S02]  /*13b0*/  FADD.FTZ R36, R9, R11 ;  /* 0x0000000b09247221 */ /* 0x000fc40000010000 */
[----:B0--3--:R-:W0:Y:S01]  /*13c0*/  LDS.128 R8, [UR6+0x70] ;  /* 0x00007006ff087984 */ /* 0x009e220008000c00 */
[----:B-1----:R-:W-:Y:S01]  /*13d0*/  FADD.FTZ R37, R37, R12 ;  /* 0x0000000c25257221 */ /* 0x002fe20000010000 */
[----:B------:R-:W-:-:S03]  /*13e0*/  FADD.FTZ R36, R36, R13 ;  /* 0x0000000d24247221 */ /* 0x000fc60000010000 */
        /* <DEDUP_REMOVED lines=27> */
.L_x_213:
[----:B------:R-:W-:Y:S05]  /*15a0*/  BSYNC.RECONVERGENT B0 ;  /* 0x0000000000007941 */ /* 0x000fea0003800200 */
.L_x_212:
[----:B------:R-:W-:Y:S06]  /*15b0*/  BAR.SYNC.DEFER_BLOCKING 0x0 ;  /* 0x0000000000007b1d */ /* 0x000fec0000010000 */
[----:B------:R-:W-:Y:S04]  /*15c0*/  BSSY.RECONVERGENT B0, `(.L_x_214) ;  /* 0x000009d000007945 */ /* 0x000fe80003800200 */
[----:B------:R-:W-:Y:S05]  /*15d0*/  @P5 BRA `(.L_x_215) ;  /* 0x00000008006c5947 */ /* 0x000fea0003800000 */
[----:B------:R-:W4:Y:S04]  /*15e0*/  LDS.128 R36, [R52+0x100] ;  /* 0x0001000034247984 */ /* 0x000f280000000c00 */
[----:B------:R-:W5:Y:S04]  /*15f0*/  LDS.128 R32, [R52+0x200] ;  /* 0x0002000034207984 */ /* 0x000f680000000c00 */
[----:B------:R-:W0:Y:S04]  /*1600*/  LDS.128 R24, [R52+0x300] ;  /* 0x0003000034187984 */ /* 0x000e280000000c00 */
[----:B------:R-:W3:Y:S04]  /*1610*/  LDS.128 R28, [R52+0x400] ;  /* 0x00040000341c7984 */ /* 0x000ee80000000c00 */
[----:B-12---:R-:W1:Y:S04]  /*1620*/  LDS.128 R12, [R52+0x500] ;  /* 0x00050000340c7984 */ /* 0x006e680000000c00 */
[----:B------:R-:W2:Y:S01]  /*1630*/  LDS.128 R16, [R52+0x600] ;  /* 0x0006000034107984 */ /* 0x000ea20000000c00 */
        /* <DEDUP_REMOVED lines=27> */
[----:B------:R-:W-:-:S02]  /*17f0*/  FADD.FTZ R17, R13, R18 ;  /* 0x000000120d117221 */ /* 0x000fc40000010000 */
        /* <DEDUP_REMOVED lines=121> */
.L_x_215:
[----:B------:R-:W-:Y:S05]  /*1f90*/  BSYNC.RECONVERGENT B0 ;  /* 0x0000000000007941 */ /* 0x000fea0003800200 */
.L_x_214:
[----:B------:R-:W-:Y:S04]  /*1fa0*/  BSSY.RECONVERGENT B0, `(.L_x_216) ;  /* 0x000001c000007945 */ /* 0x000fe80003800200 */
[----:B------:R-:W-:Y:S05]  /*1fb0*/  @P5 BRA `(.L_x_217) ;  /* 0x0000000000685947 */ /* 0x000fea0003800000 */
[----:B------:R-:W4:Y:S08]  /*1fc0*/  LDC.64 R10, c[0x0][0x3f8] ;  /* 0x0000fe00ff0a7b82 */ /* 0x000f300000000a00 */
[----:B-12---:R-:W1:Y:S01]  /*1fd0*/  LDC.64 R12, c[0x0][0x3d8] ;  /* 0x0000f600ff0c7b82 */ /* 0x006e620000000a00 */
[----:B----4-:R-:W-:Y:S01]  /*1fe0*/  IMAD.WIDE.U32 R14, R10, 0x3, RZ ;  /* 0x000000030a0e7825 */ /* 0x010fe200078e00ff */
        /* <DEDUP_REMOVED lines=23> */
.L_x_217:
[----:B------:R-:W-:Y:S05]  /*2160*/  BSYNC.RECONVERGENT B0 ;  /* 0x0000000000007941 */ /* 0x000fea0003800200 */
.L_x_216:
        /* <DEDUP_REMOVED lines=11> */
[----:B----4-:R-:W4:Y:S01]  /*2220*/  LDC.64 R10, c[0x0][0x3c8] ;  /* 0x0000f200ff0a7b82 */ /* 0x010f220000000a00 */
[----:B------:R-:W-:Y:S01]  /*2230*/  MOV R6, UR4 ;  /* 0x0000000400067c02 */ /* 0x000fe20008000f00 */
[----:B------:R-:W-:Y:S02]  /*2240*/  UIADD3 UR15, UPT, UPT, UR16, UR5, URZ ;  /* 0x00000005100f7290 */ /* 0x000fe4000fffe0ff */
[----:B------:R-:W-:Y:S01]  /*2250*/  UIMAD.WIDE.U32 UR18, UR26, 0x8, UR6 ;  /* 0x000000081a1278a5 */ /* 0x000fe2000f8e0006 */
[----:B------:R-:W-:-:S03]  /*2260*/  LOP3.LUT P1, R6, R6, 0x2, RZ, 0xc0, !PT ;  /* 0x0000000206067812 */ /* 0x000fc6000782c0ff */
[----:B------:R-:W-:Y:S02]  /*2270*/  MOV R15, UR15 ;  /* 0x0000000f000f7c02 */ /* 0x000fe40008000f00 */
[----:B------:R-:W-:Y:S02]  /*2280*/  SEL R17, RZ, UR24, P1 ;  /* 0x00000018ff117c07 */ /* 0x000fe40008800000 */
[----:B--2---:R-:W-:Y:S02]  /*2290*/  MOV R12, UR18 ;  /* 0x00000012000c7c02 */ /* 0x004fe40008000f00 */
[----:B------:R-:W-:Y:S02]  /*22a0*/  ISETP.NE.AND P1, PT, R17, -0x1, PT ;  /* 0xffffffff1100780c */ /* 0x000fe40003f25270 */
[----:B-1----:R-:W-:-:S05]  /*22b0*/  MOV R13, UR19 ;  /* 0x00000013000d7c02 */ /* 0x002fca0008000f00 */
[----:B------:R1:W-:Y:S01]  /*22c0*/  STG.E.64 desc[UR20][R12.64], R8 ;  /* 0x000000080c007986 */ /* 0x0003e2000c101b14 */
[----:B----4-:R-:W-:Y:S01]  /*22d0*/  IMAD.WIDE.U32 R10, R15, 0x4, R10 ;  /* 0x000000040f0a7825 */ /* 0x010fe200078e000a */
[----:B------:R-:W-:Y:S01]  /*22e0*/  IADD3 R15, PT, PT, -R6, 0x1, RZ ;  /* 0x00000001060f7810 */ /* 0x000fe20007ffe1ff */
[----:B------:R-:W-:Y:S06]  /*22f0*/  MEMBAR.ALL.GPU ;  /* 0x0000000000007992 */ /* 0x000fec000000a000 */
[----:B------:R-:W-:-:S00]  /*2300*/  ERRBAR ;  /* 0x00000000000079ab */ /* 0x000fc00000000000 */
[----:B------:R-:W-:Y:S06]  /*2310*/  CGAERRBAR ;  /* 0x00000000000075ab */ /* 0x000fec0000000000 */
[----:B------:R1:W-:Y:S01]  /*2320*/  REDG.E.ADD.S32.STRONG.GPU desc[UR20][R10.64], R15 ;  /* 0x0000000f0a00798e */ /* 0x0003e2000c12e314 */
[----:B------:R-:W-:Y:S05]  /*2330*/  @!P1 BRA `(.L_x_219) ;  /* 0x0000000000149947 */ /* 0x000fea0003800000 */
.L_x_220:
[----:B------:R-:W2:Y:S04]  /*2340*/  LDG.E.STRONG.GPU R6, desc[UR20][R10.64] ;  /* 0x000000140a067981 */ /* 0x000ea8000c1ef900 */
[----:B--2---:R-:W-:Y:S01]  /*2350*/  CCTL.IVALL ;  /* 0x00000000ff00798f */ /* 0x004fe20002000000 */
[----:B------:R-:W-:Y:S05]  /*2360*/  YIELD ;  /* 0x0000000000007946 */ /* 0x000fea0003800000 */
[----:B------:R-:W-:-:S13]  /*2370*/  ISETP.NE.AND P1, PT, R6, R17, PT ;  /* 0x000000110600720c */ /* 0x000fda0003f25270 */
[----:B------:R-:W-:Y:S05]  /*2380*/  @P1 BRA `(.L_x_220) ;  /* 0xfffffffc00ec1947 */ /* 0x000fea000383ffff */
.L_x_219:
[----:B------:R-:W-:Y:S05]  /*2390*/  WARPSYNC.ALL ;  /* 0x0000000000007948 */ /* 0x000fea0003800000 */
[----:B------:R-:W-:Y:S01]  /*23a0*/  BAR.SYNC.DEFER_BLOCKING 0x0 ;  /* 0x0000000000007b1d */ /* 0x000fe20000010000 */
[----:B------:R-:W-:-:S05]  /*23b0*/  HFMA2 R6, -RZ, RZ, 0, 0 ;  /* 0x00000000ff067431 */ /* 0x000fca00000001ff */
[----:B------:R-:W-:Y:S05]  /*23c0*/  @!P4 BRA `(.L_x_221) ;  /* 0x000000040078c947 */ /* 0x000fea0003800000 */
[----:B------:R-:W-:Y:S01]  /*23d0*/  MOV R18, RZ ;  /* 0x000000ff00127202 */ /* 0x000fe20000000f00 */
        /* <DEDUP_REMOVED lines=9> */
.L_x_222:
        /* <DEDUP_REMOVED lines=12> */
[----:B-1--4-:R-:W-:Y:S02]  /*2530*/  MOV R10, UR34 ;  /* 0x00000022000a7c02 */ /* 0x012fe40008000f00 */
[----:B------:R-:W-:Y:S01]  /*2540*/  MOV R11, UR35 ;  /* 0x00000023000b7c02 */ /* 0x000fe20008000f00 */
[----:B------:R-:W-:Y:S01]  /*2550*/  @!UP1 UIMAD.WIDE.U32 UR34, UR16, 0x8, UR6 ;  /* 0x00000008102298a5 */ /* 0x000fe2000f8e0006 */
[----:B--2---:R-:W-:Y:S01]  /*2560*/  MOV R12, UR36 ;  /* 0x00000024000c7c02 */ /* 0x004fe20008000f00 */
        /* <DEDUP_REMOVED lines=68> */
.L_x_221:
[----:B------:R-:W-:-:S09]  /*29b0*/  UISETP.NE.AND UP0, UPT, UR27, URZ, UPT ;  /* 0x000000ff1b00728c */ /* 0x000fd2000bf05270 */
[----:B------:R-:W-:Y:S05]  /*29c0*/  BRA.U !UP0, `(.L_x_218) ;  /* 0x00000005082c7547 */ /* 0x000fea000b800000 */
[----:B------:R-:W-:Y:S02]  /*29d0*/  UIADD3 UR15, UPT, UPT, UR27, -0x1, URZ ;  /* 0xffffffff1b0f7890 */ /* 0x000fe4000fffe0ff */
[----:B------:R-:W-:Y:S02]  /*29e0*/  ULOP3.LUT UP1, UR16, UR24, 0x3, URZ, 0xc0, !UPT ;  /* 0x0000000318107892 */ /* 0x000fe4000f82c0ff */
[----:B------:R-:W-:-:S09]  /*29f0*/  UISETP.GE.U32.AND UP0, UPT, UR15, 0x3, UPT ;  /* 0x000000030f00788c */ /* 0x000fd2000bf06070 */
[----:B------:R-:W-:Y:S05]  /*2a00*/  BRA.U !UP0, `(.L_x_223) ;  /* 0x0000000108907547 */ /* 0x000fea000b800000 */
[C---:B-12-4-:R-:W-:Y:S02]  /*2a10*/  IADD3 R12, PT, PT, R6.reuse, 0x1, RZ ;  /* 0x00000001060c7810 */ /* 0x056fe40007ffe0ff */
        /* <DEDUP_REMOVED lines=8> */
[----:B------:R-:W-:Y:S01]  /*2aa0*/  @!P1 IMAD R10, R6, R11, UR5 ;  /* 0x00000005060a9e24 */ /* 0x000fe2000f8e020b */
        /* <DEDUP_REMOVED lines=26> */
.L_x_223:
[----:B------:R-:W-:Y:S05]  /*2c50*/  BRA.U !UP1, `(.L_x_218) ;  /* 0x0000000109887547 */ /* 0x000fea000b800000 */
[----:B------:R-:W-:Y:S02]  /*2c60*/  UISETP.NE.AND UP0, UPT, UR16, 0x1, UPT ;  /* 0x000000011000788c */ /* 0x000fe4000bf05270 */
[----:B------:R-:W-:-:S06]  /*2c70*/  ULOP3.LUT UR15, UR24, 0x1, URZ, 0xc0, !UPT ;  /* 0x00000001180f7892 */ /* 0x000fcc000f8ec0ff */
[----:B----4-:R-:W-:Y:S01]  /*2c80*/  MOV R14, UR15 ;  /* 0x0000000f000e7c02 */ /* 0x010fe20008000f00 */
[----:B------:R-:W-:Y:S06]  /*2c90*/  BRA.U !UP0, `(.L_x_224) ;  /* 0x0000000108487547 */ /* 0x000fec000b800000 */
[C---:B-1----:R-:W-:Y:S02]  /*2ca0*/  IADD3 R10, PT, PT, R6.reuse, 0x1, RZ ;  /* 0x00000001060a7810 */ /* 0x042fe40007ffe0ff */
[----:B------:R-:W-:Y:S02]  /*2cb0*/  ISETP.EQ.OR P4, PT, R6, UR22, P3 ;  /* 0x0000001606007c0c */ /* 0x000fe40009f82670 */
[----:B------:R-:W-:Y:S02]  /*2cc0*/  ISETP.EQ.OR P1, PT, R10, UR22, P3 ;  /* 0x000000160a007c0c */ /* 0x000fe40009f22670 */
[----:B------:R-:W-:Y:S02]  /*2cd0*/  MOV R11, UR23 ;  /* 0x00000017000b7c02 */ /* 0x000fe40008000f00 */
[----:B------:R-:W-:Y:S02]  /*2ce0*/  MOV R15, UR23 ;  /* 0x00000017000f7c02 */ /* 0x000fe40008000f00 */
[----:B------:R-:W-:-:S05]  /*2cf0*/  MOV R13, 0x8 ;  /* 0x00000008000d7802 */ /* 0x000fca0000000f00 */
[----:B--2---:R-:W-:Y:S02]  /*2d00*/  @!P4 IMAD R12, R6, R11, UR5 ;  /* 0x00000005060cce24 */ /* 0x004fe4000f8e020b */
        /* <DEDUP_REMOVED lines=11> */
.L_x_224:
[----:B------:R-:W-:Y:S01]  /*2dc0*/  ISETP.EQ.OR P1, PT, R6, UR22, P3 ;  /* 0x0000001606007c0c */ /* 0x000fe20009f22670 */
[----:B------:R-:W-:Y:S03]  /*2dd0*/  BSSY.RECONVERGENT B0, `(.L_x_218) ;  /* 0x000000a000007945 */ /* 0x000fe60003800200 */
[----:B------:R-:W-:-:S13]  /*2de0*/  ISETP.NE.U32.OR P1, PT, R14, 0x1, P1 ;  /* 0x000000010e00780c */ /* 0x000fda0000f25470 */
[----:B------:R-:W-:Y:S05]  /*2df0*/  @P1 BRA `(.L_x_225) ;  /* 0x00000000001c1947 */ /* 0x000fea0003800000 */
[----:B-1----:R-:W-:Y:S02]  /*2e00*/  MOV R11, UR23 ;  /* 0x00000017000b7c02 */ /* 0x002fe40008000f00 */
[----:B------:R-:W-:-:S03]  /*2e10*/  MOV R13, 0x8 ;  /* 0x00000008000d7802 */ /* 0x000fc60000000f00 */
[----:B------:R-:W-:-:S04]  /*2e20*/  IMAD R10, R6, R11, UR5 ;  /* 0x00000005060a7e24 */ /* 0x000fc8000f8e020b */
[----:B------:R-:W-:-:S06]  /*2e30*/  IMAD.WIDE.U32 R10, R10, R13, UR6 ;  /* 0x000000060a0a7e25 */ /* 0x000fcc000f8e000d */
[----:B------:R-:W0:Y:S02]  /*2e40*/  LDG.E.64 R10, desc[UR20][R10.64] ;  /* 0x000000140a0a7981 */ /* 0x000e24000c1e1b00 */
[----:B0--3--:R-:W-:Y:S01]  /*2e50*/  FADD.FTZ R8, R8, R10 ;  /* 0x0000000a08087221 */ /* 0x009fe20000010000 */
[----:B------:R-:W-:-:S07]  /*2e60*/  FADD.FTZ R9, R9, R11 ;  /* 0x0000000b09097221 */ /* 0x000fce0000010000 */
.L_x_225:
[----:B------:R-:W-:Y:S05]  /*2e70*/  BSYNC.RECONVERGENT B0 ;  /* 0x0000000000007941 */ /* 0x000fea0003800200 */
.L_x_218:
        /* <DEDUP_REMOVED lines=8> */
[----:B-1--4-:R-:W-:Y:S01]  /*2f00*/  SHF.L.U32 R13, R48, 0x10, RZ ;  /* 0x00000010300d7819 */ /* 0x012fe200000006ff */
[----:B------:R-:W-:Y:S01]  /*2f10*/  FMUL.FTZ R49, R49, UR29 ;  /* 0x0000001d31317c20 */ /* 0x000fe20008410000 */
[----:B------:R-:W-:Y:S01]  /*2f20*/  SHF.L.U32 R47, R47, 0x10, RZ ;  /* 0x000000102f2f7819 */ /* 0x000fe200000006ff */
[----:B------:R-:W-:Y:S01]  /*2f30*/  FMUL.FTZ R46, R46, UR29 ;  /* 0x0000001d2e2e7c20 */ /* 0x000fe20008410000 */
[----:B-----5:R-:W-:-:S09]  /*2f40*/  ULEA UR6, UR7, UR6, 0x18 ;  /* 0x0000000607067291 */ /* 0x020fd2000f8ec0ff */
[----:B------:R0:W-:Y:S01]  /*2f50*/  @!P3 STS.64 [UR6+0x98], R8 ;  /* 0x00009808ff00b988 */ /* 0x0001e20008000a06 */
[----:B------:R-:W-:Y:S01]  /*2f60*/  BAR.SYNC.DEFER_BLOCKING 0x0 ;  /* 0x0000000000007b1d */ /* 0x000fe20000010000 */
[----:B0--3--:R-:W-:Y:S01]  /*2f70*/  FADD.FTZ R8, R45, -UR38 ;  /* 0x800000262d087e21 */ /* 0x009fe20008010000 */
[----:B------:R-:W-:-:S04]  /*2f80*/  FADD.FTZ R9, R40, -UR38 ;  /* 0x8000002628097e21 */ /* 0x000fc80008010000 */
[----:B------:R-:W0:Y:S01]  /*2f90*/  LDS.64 R10, [UR6+0x98] ;  /* 0x00009806ff0a7984 */ /* 0x000e220008000a00 */
[----:B------:R-:W0:Y:S02]  /*2fa0*/  LDCU UR6, c[0x0][0x42c] ;  /* 0x00008580ff0677ac */ /* 0x000e240008000800 */
[----:B0-----:R-:W-:Y:S01]  /*2fb0*/  FMUL.FTZ R6, R10, UR6 ;  /* 0x000000060a067c20 */ /* 0x001fe20008410000 */
[----:B------:R-:W-:Y:S01]  /*2fc0*/  FMUL.FTZ R11, R11, UR6 ;  /* 0x000000060b0b7c20 */ /* 0x000fe20008410000 */
[----:B------:R-:W-:Y:S06]  /*2fd0*/  @!P2 BRA `(.L_x_226) ;  /* 0x000000000048a947 */ /* 0x000fec0003800000 */
[----:B--2---:R-:W-:Y:S01]  /*2fe0*/  FFMA.FTZ R12, R4, R46, R41 ;  /* 0x0000002e040c7223 */ /* 0x004fe20000010029 */
        /* <DEDUP_REMOVED lines=17> */
.L_x_226:
[----:B------:R-:W-:Y:S04]  /*3100*/  BSSY.RECONVERGENT B0, `(.L_x_227) ;  /* 0x0000014000007945 */ /* 0x000fe80003800200 */
[----:B------:R-:W-:Y:S05]  /*3110*/  @P0 BRA `(.L_x_228) ;  /* 0x0000000000480947 */ /* 0x000fea0003800000 */
[----:B------:R-:W0:Y:S01]  /*3120*/  LDCU.64 UR16, c[0x0][0x3f8] ;  /* 0x00007f00ff1077ac */ /* 0x000e220008000a00 */
[C-C-:B------:R-:W-:Y:S01]  /*3130*/  FFMA.FTZ R15, R6.reuse, R49, R11.reuse ;  /* 0x00000031060f7223 */ /* 0x140fe2000001000b */
[----:B--2---:R-:W-:Y:S01]  /*3140*/  MOV R12, R56 ;  /* 0x00000038000c7202 */ /* 0x004fe20000000f00 */
[----:B------:R-:W-:Y:S01]  /*3150*/  FFMA.FTZ R17, R6, R46, R11 ;  /* 0x0000002e06117223 */ /* 0x000fe2000001000b */
[----:B------:R-:W1:Y:S01]  /*3160*/  LDCU.64 UR6, c[0x0][0x380] ;  /* 0x00007000ff0677ac */ /* 0x000e620008000a00 */
[----:B------:R-:W-:Y:S01]  /*3170*/  FFMA.FTZ R10, R2, R13, -R15 ;  /* 0x0000000d020a7223 */ /* 0x000fe2000001080f */
[----:B------:R-:W-:Y:S01]  /*3180*/  MOV R13, R59 ;  /* 0x0000003b000d7202 */ /* 0x000fe20000000f00 */
[----:B------:R-:W-:Y:S02]  /*3190*/  FFMA.FTZ R47, R4, R47, -R17 ;  /* 0x0000002f042f7223 */ /* 0x000fe40000010811 */
[----:B------:R-:W-:Y:S02]  /*31a0*/  FMUL.FTZ R17, R10, UR29 ;  /* 0x0000001d0a117c20 */ /* 0x000fe40008410000 */
        /* <DEDUP_REMOVED lines=9> */
.L_x_228:
[----:B------:R-:W-:Y:S05]  /*3240*/  BSYNC.RECONVERGENT B0 ;  /* 0x0000000000007941 */ /* 0x000fea0003800200 */
.L_x_227:
        /* <DEDUP_REMOVED lines=8> */
[----:B--2---:R-:W-:Y:S01]  /*32d0*/  FMUL.FTZ R12, R41, -1.4426950216293334961 ;  /* 0xbfb8aa3b290c7820 */ /* 0x004fe20000410000 */
        /* <DEDUP_REMOVED lines=15> */
.L_x_229:
        /* <DEDUP_REMOVED lines=22> */
.L_x_231:
[----:B------:R-:W-:Y:S05]  /*3530*/  BSYNC.RECONVERGENT B0 ;  /* 0x0000000000007941 */ /* 0x000fea0003800200 */
.L_x_230:
[----:B------:R-:W-:Y:S02]  /*3540*/  UIADD3 UR14, UPT, UPT, UR23, UR14, URZ ;  /* 0x0000000e170e7290 */ /* 0x000fe4000fffe0ff */
[----:B------:R-:W-:Y:S02]  /*3550*/  UIADD3 UR4, UPT, UPT, UR4, 0x1, URZ ;  /* 0x0000000104047890 */ /* 0x000fe4000fffe0ff */
[----:B------:R-:W-:-:S09]  /*3560*/  UISETP.GE.AND UP0, UPT, UR14, UR8, UPT ;  /* 0x000000080e00728c */ /* 0x000fd2000bf06270 */
[----:B------:R-:W-:Y:S05]  /*3570*/  BRA.U !UP0, `(.L_x_232) ;  /* 0xffffffcd083c7547 */ /* 0x000fea000b83ffff */
.L_x_207:
[----:B------:R-:W1:Y:S01]  /*3580*/  LDC R4, c[0x0][0x370] ;  /* 0x0000dc00ff047b82 */ /* 0x000e620000000800 */
[----:B------:R-:W-:Y:S01]  /*3590*/  ISETP.NE.AND P2, PT, R7, RZ, PT ;  /* 0x000000ff0700720c */ /* 0x000fe20003f45270 */
[----:B------:R-:W-:Y:S06]  /*35a0*/  BSSY.RECONVERGENT B0, `(.L_x_233) ;  /* 0x0000011000007945 */ /* 0x000fec0003800200 */
[----:B0-----:R-:W0:Y:S08]  /*35b0*/  LDC R9, c[0x0][0x374] ;  /* 0x0000dd00ff097b82 */ /* 0x001e300000000800 */
[----:B------:R-:W3:Y:S01]  /*35c0*/  LDC.64 R2, c[0x0][0x3c8] ;  /* 0x0000f200ff027b82 */ /* 0x000ee20000000a00 */
[----:B-1----:R-:W-:-:S02]  /*35d0*/  IADD3 R5, PT, PT, R4, -0x1, RZ ;  /* 0xffffffff04057810 */ /* 0x002fc40007ffe0ff */
[----:B------:R-:W-:Y:S02]  /*35e0*/  ISETP.NE.AND P1, PT, R4, 0x1, PT ;  /* 0x000000010400780c */ /* 0x000fe40003f25270 */
[----:B0-----:R-:W-:-:S04]  /*35f0*/  IADD3 R0, PT, PT, R9, -0x1, RZ ;  /* 0xffffffff09007810 */ /* 0x001fc80007ffe0ff */
[----:B------:R-:W-:Y:S02]  /*3600*/  ISETP.NE.AND P0, PT, R0, UR5, PT ;  /* 0x0000000500007c0c */ /* 0x000fe4000bf05270 */
[----:B------:R-:W-:Y:S02]  /*3610*/  SHF.L.U32 R0, R9, 0x1, RZ ;  /* 0x0000000109007819 */ /* 0x000fe400000006ff */
[----:B------:R-:W-:Y:S02]  /*3620*/  ISETP.NE.OR P0, PT, R5, UR22, P0 ;  /* 0x0000001605007c0c */ /* 0x000fe40008705670 */
[----:B------:R-:W-:-:S05]  /*3630*/  SEL R5, R0, RZ, P1 ;  /* 0x000000ff00057207 */ /* 0x000fca0000800000 */
[----:B---3--:R-:W-:Y:S01]  /*3640*/  IMAD.WIDE.U32 R2, R5, 0x4, R2 ;  /* 0x0000000405027825 */ /* 0x008fe200078e0002 */
[----:B------:R-:W-:Y:S06]  /*3650*/  @P2 BRA `(.L_x_234) ;  /* 0x0000000000142947 */ /* 0x000fec0003800000 */
[----:B------:R-:W-:Y:S01]  /*3660*/  HFMA2 R5, -RZ, RZ, 0, 5.9604644775390625e-08 ;  /* 0x00000001ff057431 */ /* 0x000fe200000001ff */
[----:B------:R-:W-:Y:S06]  /*3670*/  MEMBAR.ALL.GPU ;  /* 0x0000000000007992 */ /* 0x000fec000000a000 */
[----:B------:R-:W-:-:S00]  /*3680*/  ERRBAR ;  /* 0x00000000000079ab */ /* 0x000fc00000000000 */
[----:B------:R-:W-:Y:S06]  /*3690*/  CGAERRBAR ;  /* 0x00000000000075ab */ /* 0x000fec0000000000 */
[----:B------:R0:W-:Y:S02]  /*36a0*/  REDG.E.ADD.S32.STRONG.GPU desc[UR20][R2.64], R5 ;  /* 0x000000050200798e */ /* 0x0001e4000c12e314 */
.L_x_234:
[----:B------:R-:W-:Y:S05]  /*36b0*/  BSYNC.RECONVERGENT B0 ;  /* 0x0000000000007941 */ /* 0x000fea0003800200 */
.L_x_233:
[----:B------:R-:W-:Y:S05]  /*36c0*/  @P0 EXIT ;  /* 0x000000000000094d */ /* 0x000fea0003800000 */
[----:B------:R-:W-:Y:S05]  /*36d0*/  @P2 BRA `(.L_x_235) ;  /* 0x0000000000202947 */ /* 0x000fea0003800000 */
[----:B------:R-:W-:-:S05]  /*36e0*/  IMAD R0, R4, R9, RZ ;  /* 0x0000000904007224 */ /* 0x000fca00078e02ff */
[----:B------:R-:W-:-:S13]  /*36f0*/  ISETP.NE.AND P0, PT, R0, -0x1, PT ;  /* 0xffffffff0000780c */ /* 0x000fda0003f05270 */
[----:B------:R-:W-:Y:S05]  /*3700*/  @!P0 BRA `(.L_x_235) ;  /* 0x0000000000148947 */ /* 0x000fea0003800000 */
.L_x_236:
[----:B0-----:R-:W3:Y:S04]  /*3710*/  LDG.E.STRONG.GPU R5, desc[UR20][R2.64] ;  /* 0x0000001402057981 */ /* 0x001ee8000c1ef900 */
[----:B---3--:R-:W-:Y:S01]  /*3720*/  CCTL.IVALL ;  /* 0x00000000ff00798f */ /* 0x008fe20002000000 */
[----:B------:R-:W-:Y:S05]  /*3730*/  YIELD ;  /* 0x0000000000007946 */ /* 0x000fea0003800000 */
[----:B------:R-:W-:-:S13]  /*3740*/  ISETP.NE.AND P0, PT, R5, R0, PT ;  /* 0x000000000500720c */ /* 0x000fda0003f05270 */
[----:B------:R-:W-:Y:S05]  /*3750*/  @P0 BRA `(.L_x_236) ;  /* 0xfffffffc00ec0947 */ /* 0x000fea000383ffff */
.L_x_235:
[----:B------:R-:W-:Y:S05]  /*3760*/  WARPSYNC.ALL ;  /* 0x0000000000007948 */ /* 0x000fea0003800000 */
[----:B------:R-:W1:Y:S08]  /*3770*/  LDC.64 R14, c[0x0][0x3f8] ;  /* 0x0000fe00ff0e7b82 */ /* 0x000e700000000a00 */
[----:B------:R-:W-:Y:S01]  /*3780*/  BAR.SYNC.DEFER_BLOCKING 0x0 ;  /* 0x0000000000007b1d */ /* 0x000fe20000010000 */
[----:B-1----:R-:W-:-:S04]  /*3790*/  LEA.HI R0, P0, R15, R14, RZ, 0x1 ;  /* 0x0000000e0f007211 */ /* 0x002fc800078108ff */
[----:B0-----:R-:W-:-:S04]  /*37a0*/  IADD3.X R3, PT, PT, RZ, R15, RZ, P0, !PT ;  /* 0x0000000fff037210 */ /* 0x001fc800007fe4ff */
        /* <DEDUP_REMOVED lines=37> */
[----:B------:R-:W3:Y:S01]  /*3a00*/  LDCU.64 UR8, c[0x0][0x388] ;  /* 0x00007100ff0877ac */ /* 0x000ee20008000a00 */
[C---:B------:R-:W-:Y:S02]  /*3a10*/  SHF.L.U32 R2, R18.reuse, 0x9, RZ ;  /* 0x0000000912027819 */ /* 0x040fe400000006ff */
[----:B------:R-:W-:-:S02]  /*3a20*/  LOP3.LUT R18, R18, 0x3, RZ, 0xc0, !PT ;  /* 0x0000000312127812 */ /* 0x000fc400078ec0ff */
[----:B------:R-:W-:Y:S02]  /*3a30*/  LOP3.LUT R2, R2, 0x600, RZ, 0xc0, !PT ;  /* 0x0000060002027812 */ /* 0x000fe400078ec0ff */
[----:B------:R-:W-:Y:S02]  /*3a40*/  SHF.L.U32 R31, R15, 0x2, RZ ;  /* 0x000000020f1f7819 */ /* 0x000fe400000006ff */
[----:B------:R-:W-:Y:S02]  /*3a50*/  IADD3 R7, P3, PT, R2, R7, RZ ;  /* 0x0000000702077210 */ /* 0x000fe40007f7e0ff */
[----:B0-----:R-:W-:Y:S02]  /*3a60*/  IADD3 R27, P1, PT, R22, UR4, RZ ;  /* 0x00000004161b7c10 */ /* 0x001fe4000ff3e0ff */
[----:B------:R-:W-:Y:S02]  /*3a70*/  SHF.L.U64.HI R33, R0, 0x2, R3 ;  /* 0x0000000200217819 */ /* 0x000fe40000010203 */
[----:B-1----:R-:W-:-:S02]  /*3a80*/  IADD3 R24, P2, PT, R22, UR6, RZ ;  /* 0x0000000616187c10 */ /* 0x002fc4000ff5e0ff */
[C---:B------:R-:W-:Y:S02]  /*3a90*/  IADD3.X R26, PT, PT, R23.reuse, UR5, RZ, P1, !PT ;  /* 0x00000005171a7c10 */ /* 0x040fe40008ffe4ff */
[C---:B------:R-:W-:Y:S02]  /*3aa0*/  IADD3.X R25, PT, PT, R23.reuse, UR7, RZ, P2, !PT ;  /* 0x0000000717197c10 */ /* 0x040fe400097fe4ff */
[----:B---3--:R-:W-:Y:S02]  /*3ab0*/  IADD3 R22, P1, PT, R22, UR8, RZ ;  /* 0x0000000816167c10 */ /* 0x008fe4000ff3e0ff */
[----:B------:R-:W-:Y:S02]  /*3ac0*/  IADD3 R18, P2, PT, RZ, -R18, RZ ;  /* 0x80000012ff127210 */ /* 0x000fe40007f5e0ff */
[----:B------:R-:W-:Y:S02]  /*3ad0*/  IADD3.X R23, PT, PT, R23, UR9, RZ, P1, !PT ;  /* 0x0000000917177c10 */ /* 0x000fe40008ffe4ff */
[----:B------:R-:W-:-:S02]  /*3ae0*/  SHF.L.U64.HI R29, R28, 0x2, R35 ;  /* 0x000000021c1d7819 */ /* 0x000fc40000010223 */
[----:B------:R-:W-:Y:S02]  /*3af0*/  IADD3 R31, PT, PT, R5, R31, RZ ;  /* 0x0000001f051f7210 */ /* 0x000fe40007ffe0ff */
[----:B------:R-:W-:Y:S02]  /*3b00*/  IADD3.X R20, PT, PT, RZ, -0x1, RZ, P2, !PT ;  /* 0xffffffffff147810 */ /* 0x000fe400017fe4ff */
[----:B------:R-:W-:-:S07]  /*3b10*/  IADD3.X R6, PT, PT, RZ, R6, RZ, P3, !PT ;  /* 0x00000006ff067210 */ /* 0x000fce0001ffe4ff */
.L_x_239:
[-C--:B0-----:R-:W-:Y:S02]  /*3b20*/  LEA R10, P1, R0, R27.reuse, 0x2 ;  /* 0x0000001b000a7211 */ /* 0x081fe400078210ff */
[----:B------:R-:W-:Y:S02]  /*3b30*/  LEA R16, P3, R28, R27, 0x2 ;  /* 0x0000001b1c107211 */ /* 0x000fe400078610ff */
[----:B--2---:R-:W-:Y:S02]  /*3b40*/  IADD3 R12, P2, PT, R27, R4, RZ ;  /* 0x000000041b0c7210 */ /* 0x004fe40007f5e0ff */
[----:B------:R-:W-:Y:S02]  /*3b50*/  IADD3.X R11, PT, PT, R26, R33, RZ, P1, !PT ;  /* 0x000000211a0b7210 */ /* 0x000fe40000ffe4ff */
[----:B------:R-:W-:Y:S02]  /*3b60*/  MOV R8, R27 ;  /* 0x0000001b00087202 */ /* 0x000fe40000000f00 */
[----:B------:R-:W-:-:S02]  /*3b70*/  MOV R9, R26 ;  /* 0x0000001a00097202 */ /* 0x000fc40000000f00 */
[C---:B------:R-:W-:Y:S01]  /*3b80*/  IADD3.X R17, PT, PT, R26.reuse, R29, RZ, P3, !PT ;  /* 0x0000001d1a117210 */ /* 0x040fe20001ffe4ff */
[----:B------:R0:W2:Y:S01]  /*3b90*/  LDG.E R11, desc[UR20][R10.64] ;  /* 0x000000140a0b7981 */ /* 0x0000a2000c1e1900 */
[----:B------:R-:W-:-:S03]  /*3ba0*/  IADD3.X R13, PT, PT, R26, R31, RZ, P2, !PT ;  /* 0x0000001f1a0d7210 */ /* 0x000fc600017fe4ff */
[----:B------:R1:W2:Y:S04]  /*3bb0*/  LDG.E R2, desc[UR20][R8.64] ;  /* 0x0000001408027981 */ /* 0x0002a8000c1e1900 */
[----:B------:R-:W3:Y:S04]  /*3bc0*/  LDG.E R12, desc[UR20][R12.64] ;  /* 0x000000140c0c7981 */ /* 0x000ee8000c1e1900 */
[----:B------:R-:W3:Y:S01]  /*3bd0*/  LDG.E R17, desc[UR20][R16.64] ;  /* 0x0000001410117981 */ /* 0x000ee2000c1e1900 */
[----:B0-----:R-:W-:Y:S02]  /*3be0*/  MOV R10, R24 ;  /* 0x00000018000a7202 */ /* 0x001fe40000000f00 */
[----:B-1----:R-:W-:-:S02]  /*3bf0*/  MOV R8, R22 ;  /* 0x0000001600087202 */ /* 0x002fc40000000f00 */
        /* <DEDUP_REMOVED lines=10> */
[----:B--2---:R-:W-:Y:S02]  /*3ca0*/  F2FP.BF16.F32.PACK_AB R19, R11, R2 ;  /* 0x000000020b13723e */ /* 0x004fe400000010ff */
[-C--:B------:R-:W-:Y:S02]  /*3cb0*/  MOV R11, R25.reuse ;  /* 0x00000019000b7202 */ /* 0x080fe40000000f00 */
[----:B---3--:R-:W-:Y:S01]  /*3cc0*/  F2FP.BF16.F32.PACK_AB R21, R17, R12 ;  /* 0x0000000c1115723e */ /* 0x008fe200000010ff */
[----:B------:R0:W-:Y:S04]  /*3cd0*/  STG.E desc[UR20][R8.64], R19 ;  /* 0x0000001308007986 */ /* 0x0001e8000c101914 */
[----:B------:R0:W-:Y:S01]  /*3ce0*/  STG.E desc[UR20][R10.64], R21 ;  /* 0x000000150a007986 */ /* 0x0001e2000c101914 */
[----:B------:R-:W-:Y:S01]  /*3cf0*/  IADD3.X R25, PT, PT, RZ, R25, RZ, P3, !PT ;  /* 0x00000019ff197210 */ /* 0x000fe20001ffe4ff */
[----:B------:R-:W-:Y:S06]  /*3d00*/  @P1 BRA `(.L_x_239) ;  /* 0xfffffffc00841947 */ /* 0x000fec000383ffff */
.L_x_238:
[----:B------:R-:W-:Y:S05]  /*3d10*/  BSYNC.RECONVERGENT B0 ;  /* 0x0000000000007941 */ /* 0x000fea0003800200 */
.L_x_237:
[----:B------:R-:W-:Y:S05]  /*3d20*/  @!P0 EXIT ;  /* 0x000000000000894d */ /* 0x000fea0003800000 */
[C---:B------:R-:W-:Y:S01]  /*3d30*/  SHF.L.U64.HI R15, R14.reuse, 0x2, R15 ;  /* 0x000000020e0f7819 */ /* 0x040fe2000001020f */
[----:B------:R-:W1:Y:S01]  /*3d40*/  LDCU.64 UR4, c[0x0][0x3d8] ;  /* 0x00007b00ff0477ac */ /* 0x000e620008000a00 */
[----:B0-----:R-:W-:Y:S02]  /*3d50*/  SHF.L.U32 R21, R14, 0x2, RZ ;  /* 0x000000020e157819 */ /* 0x001fe400000006ff */
[C---:B------:R-:W-:Y:S01]  /*3d60*/  SHF.L.U64.HI R23, R28.reuse, 0x2, R35 ;  /* 0x000000021c177819 */ /* 0x040fe20000010223 */
[----:B------:R-:W0:Y:S01]  /*3d70*/  LDCU.64 UR6, c[0x0][0x388] ;  /* 0x00007100ff0677ac */ /* 0x000e220008000a00 */
[----:B------:R-:W-:Y:S02]  /*3d80*/  SHF.L.U32 R25, R28, 0x2, RZ ;  /* 0x000000021c197819 */ /* 0x000fe400000006ff */
[C---:B------:R-:W-:Y:S01]  /*3d90*/  SHF.L.U64.HI R17, R0.reuse, 0x2, R3 ;  /* 0x0000000200117819 */ /* 0x040fe20000010203 */
[----:B------:R-:W3:Y:S01]  /*3da0*/  LDCU.64 UR8, c[0x0][0x390] ;  /* 0x00007200ff0877ac */ /* 0x000ee20008000a00 */
[----:B------:R-:W-:-:S07]  /*3db0*/  SHF.L.U32 R19, R0, 0x2, RZ ;  /* 0x0000000200137819 */ /* 0x000fce00000006ff */
.L_x_240:
[C---:B------:R-:W-:Y:S02]  /*3dc0*/  SHF.L.U32 R2, R7.reuse, 0x2, RZ ;  /* 0x0000000207027819 */ /* 0x040fe400000006ff */
[----:B------:R-:W-:Y:S02]  /*3dd0*/  SHF.L.U64.HI R6, R7, 0x2, R6 ;  /* 0x0000000207067819 */ /* 0x000fe40000010206 */
[----:B-1----:R-:W-:-:S04]  /*3de0*/  IADD3 R4, P0, PT, R2, UR4, RZ ;  /* 0x0000000402047c10 */ /* 0x002fc8000ff1e0ff */
[----:B----4-:R-:W-:Y:S02]  /*3df0*/  IADD3.X R5, PT, PT, R6, UR5, RZ, P0, !PT ;  /* 0x0000000506057c10 */ /* 0x010fe400087fe4ff */
[C---:B------:R-:W-:Y:S02]  /*3e00*/  IADD3 R8, P0, PT, R4.reuse, R19, RZ ;  /* 0x0000001304087210 */ /* 0x040fe40007f1e0ff */
[C---:B--2---:R-:W-:Y:S02]  /*3e10*/  IADD3 R12, P2, PT, R4.reuse, R25, RZ ;  /* 0x00000019040c7210 */ /* 0x044fe40007f5e0ff */
[C---:B------:R-:W-:Y:S02]  /*3e20*/  IADD3.X R9, PT, PT, R5.reuse, R17, RZ, P0, !PT ;  /* 0x0000001105097210 */ /* 0x040fe400007fe4ff */
[----:B------:R-:W-:Y:S02]  /*3e30*/  IADD3 R10, P1, PT, R4, R21, RZ ;  /* 0x00000015040a7210 */ /* 0x000fe40007f3e0ff */
[C---:B------:R-:W-:Y:S01]  /*3e40*/  IADD3.X R13, PT, PT, R5.reuse, R23, RZ, P2, !PT ;  /* 0x00000017050d7210 */ /* 0x040fe200017fe4ff */
[----:B------:R1:W2:Y:S01]  /*3e50*/  LDG.E R4, desc[UR20][R4.64] ;  /* 0x0000001404047981 */ /* 0x0002a2000c1e1900 */
[----:B------:R-:W-:-:S03]  /*3e60*/  IADD3.X R11, PT, PT, R5, R15, RZ, P1, !PT ;  /* 0x0000000f050b7210 */ /* 0x000fc60000ffe4ff */
[----:B------:R-:W2:Y:S04]  /*3e70*/  LDG.E R9, desc[UR20][R8.64] ;  /* 0x0000001408097981 */ /* 0x000ea8000c1e1900 */
[----:B------:R-:W4:Y:S04]  /*3e80*/  LDG.E R10, desc[UR20][R10.64] ;  /* 0x000000140a0a7981 */ /* 0x000f28000c1e1900 */
[----:B------:R-:W4:Y:S01]  /*3e90*/  LDG.E R13, desc[UR20][R12.64] ;  /* 0x000000140c0d7981 */ /* 0x000f22000c1e1900 */
[----:B------:R-:W-:Y:S02]  /*3ea0*/  LOP3.LUT R14, R2, 0xfffffffc, RZ, 0xc0, !PT ;  /* 0xfffffffc020e7812 */ /* 0x000fe400078ec0ff */
[----:B------:R-:W-:-:S02]  /*3eb0*/  LOP3.LUT R16, R6, 0x1, RZ, 0xc0, !PT ;  /* 0x0000000106107812 */ /* 0x000fc400078ec0ff */
[----:B0-----:R-:W-:Y:S02]  /*3ec0*/  IADD3 R26, P0, PT, R14, UR6, RZ ;  /* 0x000000060e1a7c10 */ /* 0x001fe4000ff1e0ff */
[----:B-1----:R-:W-:Y:S02]  /*3ed0*/  LOP3.LUT R5, R6, 0x3, RZ, 0xc0, !PT ;  /* 0x0000000306057812 */ /* 0x002fe400078ec0ff */
[----:B------:R-:W-:Y:S02]  /*3ee0*/  IADD3.X R27, PT, PT, R16, UR7, RZ, P0, !PT ;  /* 0x00000007101b7c10 */ /* 0x000fe400087fe4ff */
[----:B---3--:R-:W-:-:S04]  /*3ef0*/  IADD3 R28, P0, PT, R14, UR8, RZ ;  /* 0x000000080e1c7c10 */ /* 0x008fc8000ff1e0ff */
[----:B------:R-:W-:Y:S02]  /*3f00*/  IADD3.X R29, PT, PT, R16, UR9, RZ, P0, !PT ;  /* 0x00000009101d7c10 */ /* 0x000fe400087fe4ff */
[----:B--2---:R-:W-:Y:S02]  /*3f10*/  F2FP.BF16.F32.PACK_AB R31, R9, R4 ;  /* 0x00000004091f723e */ /* 0x004fe400000010ff */
[----:B------:R-:W-:-:S04]  /*3f20*/  IADD3 R4, P1, PT, R14, UR4, RZ ;  /* 0x000000040e047c10 */ /* 0x000fc8000ff3e0ff */
[----:B------:R-:W-:Y:S02]  /*3f30*/  IADD3.X R5, PT, PT, R5, UR5, RZ, P1, !PT ;  /* 0x0000000505057c10 */ /* 0x000fe40008ffe4ff */
[----:B----4-:R-:W-:Y:S02]  /*3f40*/  F2FP.BF16.F32.PACK_AB R33, R13, R10 ;  /* 0x0000000a0d21723e */ /* 0x010fe400000010ff */
[C---:B------:R-:W-:Y:S02]  /*3f50*/  IADD3 R12, P0, PT, R4.reuse, R19, RZ ;  /* 0x00000013040c7210 */ /* 0x040fe40007f1e0ff */
[C---:B------:R-:W-:Y:S02]  /*3f60*/  IADD3 R8, P1, PT, R4.reuse, R21, RZ ;  /* 0x0000001504087210 */ /* 0x040fe40007f3e0ff */
[----:B------:R-:W-:Y:S02]  /*3f70*/  IADD3 R10, P2, PT, R4, R25, RZ ;  /* 0x00000019040a7210 */ /* 0x000fe40007f5e0ff */
[----:B------:R-:W-:-:S02]  /*3f80*/  IADD3.X R13, PT, PT, R5, R17, RZ, P0, !PT ;  /* 0x00000011050d7210 */ /* 0x000fc400007fe4ff */
[C---:B------:R-:W-:Y:S02]  /*3f90*/  IADD3.X R9, PT, PT, R5.reuse, R15, RZ, P1, !PT ;  /* 0x0000000f05097210 */ /* 0x040fe40000ffe4ff */
[----:B------:R-:W-:Y:S01]  /*3fa0*/  IADD3.X R11, PT, PT, R5, R23, RZ, P2, !PT ;  /* 0x00000017050b7210 */ /* 0x000fe200017fe4ff */
[----:B------:R0:W-:Y:S04]  /*3fb0*/  STG.E desc[UR20][R26.64], R31 ;  /* 0x0000001f1a007986 */ /* 0x0001e8000c101914 */
[----:B------:R1:W-:Y:S04]  /*3fc0*/  STG.E desc[UR20][R28.64], R33 ;  /* 0x000000211c007986 */ /* 0x0003e8000c101914 */
[----:B------:R-:W2:Y:S04]  /*3fd0*/  LDG.E R14, desc[UR20][R4.64+0x800] ;  /* 0x00080014040e7981 */ /* 0x000ea8000c1e1900 */
[----:B------:R-:W2:Y:S04]  /*3fe0*/  LDG.E R35, desc[UR20][R12.64+0x800] ;  /* 0x000800140c237981 */ /* 0x000ea8000c1e1900 */
[----:B------:R-:W3:Y:S04]  /*3ff0*/  LDG.E R16, desc[UR20][R8.64+0x800] ;  /* 0x0008001408107981 */ /* 0x000ee8000c1e1900 */
[----:B------:R-:W3:Y:S01]  /*4000*/  LDG.E R37, desc[UR20][R10.64+0x800] ;  /* 0x000800140a257981 */ /* 0x000ee2000c1e1900 */
[----:B------:R-:W-:-:S04]  /*4010*/  IADD3 R30, P0, PT, R2, 0x800, RZ ;  /* 0x00000800021e7810 */ /* 0x000fc80007f1e0ff */
[----:B------:R-:W-:Y:S02]  /*4020*/  IADD3.X R18, PT, PT, RZ, R6, RZ, P0, !PT ;  /* 0x00000006ff127210 */ /* 0x000fe400007fe4ff */
[----:B------:R-:W-:Y:S02]  /*4030*/  LOP3.LUT R30, R30, 0xfffffffc, RZ, 0xc0, !PT ;  /* 0xfffffffc1e1e7812 */ /* 0x000fe400078ec0ff */
[----:B------:R-:W-:Y:S02]  /*4040*/  LOP3.LUT R18, R18, 0x1, RZ, 0xc0, !PT ;  /* 0x0000000112127812 */ /* 0x000fe400078ec0ff */
[C---:B0-----:R-:W-:Y:S02]  /*4050*/  IADD3 R26, P0, PT, R30.reuse, UR6, RZ ;  /* 0x000000061e1a7c10 */ /* 0x041fe4000ff1e0ff */
[----:B------:R-:W-:Y:S02]  /*4060*/  IADD3 R30, P1, PT, R30, UR8, RZ ;  /* 0x000000081e1e7c10 */ /* 0x000fe4000ff3e0ff */
[----:B------:R-:W-:-:S02]  /*4070*/  IADD3.X R27, PT, PT, R18, UR7, RZ, P0, !PT ;  /* 0x00000007121b7c10 */ /* 0x000fc400087fe4ff */
[----:B------:R-:W-:Y:S02]  /*4080*/  IADD3.X R31, PT, PT, R18, UR9, RZ, P1, !PT ;  /* 0x00000009121f7c10 */ /* 0x000fe40008ffe4ff */
[----:B--2---:R-:W-:Y:S02]  /*4090*/  F2FP.BF16.F32.PACK_AB R35, R35, R14 ;  /* 0x0000000e2323723e */ /* 0x004fe400000010ff */
[----:B---3--:R-:W-:-:S03]  /*40a0*/  F2FP.BF16.F32.PACK_AB R37, R37, R16 ;  /* 0x000000102525723e */ /* 0x008fc600000010ff */
[----:B------:R0:W-:Y:S04]  /*40b0*/  STG.E desc[UR20][R26.64], R35 ;  /* 0x000000231a007986 */ /* 0x0001e8000c101914 */
[----:B------:R2:W-:Y:S04]  /*40c0*/  STG.E desc[UR20][R30.64], R37 ;  /* 0x000000251e007986 */ /* 0x0005e8000c101914 */
[----:B------:R-:W3:Y:S04]  /*40d0*/  LDG.E R14, desc[UR20][R4.64+0x1000] ;  /* 0x00100014040e7981 */ /* 0x000ee8000c1e1900 */
[----:B-1----:R-:W3:Y:S04]  /*40e0*/  LDG.E R33, desc[UR20][R12.64+0x1000] ;  /* 0x001000140c217981 */ /* 0x002ee8000c1e1900 */
        /* <DEDUP_REMOVED lines=10> */
[----:B---3--:R-:W-:Y:S02]  /*4190*/  F2FP.BF16.F32.PACK_AB R33, R33, R14 ;  /* 0x0000000e2121723e */ /* 0x008fe400000010ff */
[----:B----4-:R-:W-:-:S03]  /*41a0*/  F2FP.BF16.F32.PACK_AB R39, R39, R16 ;  /* 0x000000102727723e */ /* 0x010fc600000010ff */
[----:B------:R0:W-:Y:S04]  /*41b0*/  STG.E desc[UR20][R28.64], R33 ;  /* 0x000000211c007986 */ /* 0x0001e8000c101914 */
[----:B------:R4:W-:Y:S04]  /*41c0*/  STG.E desc[UR20][R26.64], R39 ;  /* 0x000000271a007986 */ /* 0x0009e8000c101914 */
[----:B------:R-:W3:Y:S04]  /*41d0*/  LDG.E R4, desc[UR20][R4.64+0x1800] ;  /* 0x0018001404047981 */ /* 0x000ee8000c1e1900 */
[----:B------:R-:W3:Y:S04]  /*41e0*/  LDG.E R13, desc[UR20][R12.64+0x1800] ;  /* 0x001800140c0d7981 */ /* 0x000ee8000c1e1900 */
[----:B------:R-:W5:Y:S04]  /*41f0*/  LDG.E R8, desc[UR20][R8.64+0x1800] ;  /* 0x0018001408087981 */ /* 0x000f68000c1e1900 */
[----:B------:R-:W5:Y:S01]  /*4200*/  LDG.E R11, desc[UR20][R10.64+0x1800] ;  /* 0x001800140a0b7981 */ /* 0x000f62000c1e1900 */
[----:B------:R-:W-:-:S04]  /*4210*/  IADD3 R2, P0, PT, R2, 0x1800, RZ ;  /* 0x0000180002027810 */ /* 0x000fc80007f1e0ff */
[----:B------:R-:W-:Y:S02]  /*4220*/  IADD3.X R6, PT, PT, RZ, R6, RZ, P0, !PT ;  /* 0x00000006ff067210 */ /* 0x000fe400007fe4ff */
[----:B------:R-:W-:Y:S02]  /*4230*/  LOP3.LUT R2, R2, 0xfffffffc, RZ, 0xc0, !PT ;  /* 0xfffffffc02027812 */ /* 0x000fe400078ec0ff */
[----:B------:R-:W-:Y:S02]  /*4240*/  LOP3.LUT R6, R6, 0x1, RZ, 0xc0, !PT ;  /* 0x0000000106067812 */ /* 0x000fe400078ec0ff */
[C---:B--2---:R-:W-:Y:S02]  /*4250*/  IADD3 R30, P0, PT, R2.reuse, UR6, RZ ;  /* 0x00000006021e7c10 */ /* 0x044fe4000ff1e0ff */
[----:B0-----:R-:W-:Y:S02]  /*4260*/  IADD3 R28, P1, PT, R2, UR8, RZ ;  /* 0x00000008021c7c10 */ /* 0x001fe4000ff3e0ff */
[----:B------:R-:W-:-:S02]  /*4270*/  IADD3.X R31, PT, PT, R6, UR7, RZ, P0, !PT ;  /* 0x00000007061f7c10 */ /* 0x000fc400087fe4ff */
[----:B------:R-:W-:Y:S02]  /*4280*/  IADD3.X R29, PT, PT, R6, UR9, RZ, P1, !PT ;  /* 0x00000009061d7c10 */ /* 0x000fe40008ffe4ff */
[----:B------:R-:W-:-:S04]  /*4290*/  IADD3 R7, PT, PT, R7, 0x800, RZ ;  /* 0x0000080007077810 */ /* 0x000fc80007ffe0ff */
[----:B------:R-:W-:-:S04]  /*42a0*/  ISETP.GT.U32.AND P0, PT, R0, R7, PT ;  /* 0x000000070000720c */ /* 0x000fc80003f04070 */
[----:B------:R-:W-:Y:S01]  /*42b0*/  ISETP.GT.AND.EX P0, PT, R3, RZ, PT, P0 ;  /* 0x000000ff0300720c */ /* 0x000fe20003f04300 */
[----:B------:R-:W-:Y:S01]  /*42c0*/  HFMA2 R6, -RZ, RZ, 0, 0 ;  /* 0x00000000ff067431 */ /* 0x000fe200000001ff */
[----:B---3--:R-:W-:Y:S02]  /*42d0*/  F2FP.BF16.F32.PACK_AB R13, R13, R4 ;  /* 0x000000040d0d723e */ /* 0x008fe400000010ff */
[----:B-----5:R-:W-:-:S03]  /*42e0*/  F2FP.BF16.F32.PACK_AB R5, R11, R8 ;  /* 0x000000080b05723e */ /* 0x020fc600000010ff */
[----:B------:R4:W-:Y:S04]  /*42f0*/  STG.E desc[UR20][R30.64], R13 ;  /* 0x0000000d1e007986 */ /* 0x0009e8000c101914 */
[----:B------:R4:W-:Y:S02]  /*4300*/  STG.E desc[UR20][R28.64], R5 ;  /* 0x000000051c007986 */ /* 0x0009e4000c101914 */
[----:B------:R-:W-:Y:S05]  /*4310*/  @P0 BRA `(.L_x_240) ;  /* 0xfffffff800a80947 */ /* 0x000fea000383ffff */
[----:B------:R-:W-:Y:S05]  /*4320*/  EXIT ;  /* 0x000000000000794d */ /* 0x000fea0003800000 */
.L_x_241:
        /* <DEDUP_REMOVED lines=13> */
.L_x_3411:


//--------------------- .text._Z35group_norm_nhwc_bwd_one_pass_kernelI11Bf16IOBf16WLi128ELi32ELi512EEv26Group_norm_nhwc_bwd_params --------------------------
	.section	.text._Z35group_norm_nhwc_bwd_one_pass_kernelI11Bf16IOBf16WLi128ELi32ELi512EEv26Group_norm_nhwc_bwd_params,"ax",@progbits
	.align	128
        .global         _Z35group_norm_nhwc_bwd_one_pass_kernelI11Bf16IOBf16WLi128ELi32ELi512EEv26Group_norm_nhwc_bwd_params
        .type           _Z35group_norm_nhwc_bwd_one_pass_kernelI11Bf16IOBf16WLi128ELi32ELi512EEv26Group_norm_nhwc_bwd_params,@function
        .size           _Z35group_norm_nhwc_bwd_one_pass_kernelI11Bf16IOBf16WLi128ELi32ELi512EEv26Group_norm_nhwc_bwd_params,(.L_x_3412 - _Z35group_norm_nhwc_bwd_one_pass_kernelI11Bf16IOBf16WLi128ELi32ELi512EEv26Group_norm_nhwc_bwd_params)
        .other          _Z35group_norm_nhwc_bwd_one_pass_kernelI11Bf16IOBf16WLi128ELi32ELi512EEv26Group_norm_nhwc_bwd_params,@"STO_CUDA_ENTRY STV_DEFAULT"
_Z35group_norm_nhwc_bwd_one_pass_kernelI11Bf16IOBf16WLi128ELi32ELi512EEv26Group_norm_nhwc_bwd_params:
.text._Z35group_norm_nhwc_bwd_one_pass_kernelI11Bf16IOBf16WLi128ELi32ELi512EEv26Group_norm_nhwc_bwd_params:
        /* <DEDUP_REMOVED lines=11> */
.L_x_273:
[----:B------:R-:W1:Y:S01]  /*00b0*/  LDC R8, c[0x0][0x410] ;  /* 0x00010400ff087b82 */ /* 0x000e620000000800 */
[----:B0-2---:R-:W2:Y:S01]  /*00c0*/  S2R R2, SR_TID.X ;  /* 0x0000000000027919 */ /* 0x005ea20000002100 */
[----:B------:R-:W3:Y:S01]  /*00d0*/  LDCU UR4, c[0x0][0x41c] ;  /* 0x00008380ff0477ac */ /* 0x000ee20008000800 */
[----:B------:R-:W-:Y:S01]  /*00e0*/  ISETP.GE.AND P3, PT, R35, RZ, PT ;  /* 0x000000ff2300720c */ /* 0x000fe20003f66270 */
[----:B------:R-:W4:Y:S01]  /*00f0*/  LDCU.128 UR8, c[0x0][0x400] ;  /* 0x00008000ff0877ac */ /* 0x000f220008000c00 */
[----:B------:R-:W5:Y:S01]  /*0100*/  LDCU.U8 UR5, c[0x0][0x414] ;  /* 0x00008280ff0577ac */ /* 0x000f620008000000 */
[----:B-1----:R-:W-:-:S04]  /*0110*/  IABS R7, R8 ;  /* 0x0000000800077213 */ /* 0x002fc80000000000 */
[----:B------:R-:W1:Y:S08]  /*0120*/  I2F.RP R6, R7 ;  /* 0x0000000700067306 */ /* 0x000e700000209400 */
[----:B-1----:R-:W1:Y:S02]  /*0130*/  MUFU.RCP R6, R6 ;  /* 0x0000000600067308 */ /* 0x002e640000001000 */
[----:B-1----:R-:W-:-:S02]  /*0140*/  IADD3 R4, PT, PT, R6, 0xffffffe, RZ ;  /* 0x0ffffffe06047810 */ /* 0x002fc40007ffe0ff */
[----:B------:R-:W-:-:S04]  /*0150*/  IABS R6, R35 ;  /* 0x0000002300067213 */ /* 0x000fc80000000000 */
[----:B------:R1:W3:Y:S02]  /*0160*/  F2I.FTZ.U32.TRUNC.NTZ R5, R4 ;  /* 0x0000000400057305 */ /* 0x0002e4000021f000 */
[----:B-1----:R-:W-:Y:S02]  /*0170*/  MOV R4, RZ ;  /* 0x000000ff00047202 */ /* 0x002fe40000000f00 */
[----:B---3--:R-:W-:-:S05]  /*0180*/  IADD3 R10, PT, PT, RZ, -R5, RZ ;  /* 0x80000005ff0a7210 */ /* 0x008fca0007ffe0ff */
[----:B------:R-:W-:-:S04]  /*0190*/  IMAD R3, R10, R7, RZ ;  /* 0x000000070a037224 */ /* 0x000fc800078e02ff */
[----:B------:R-:W-:Y:S02]  /*01a0*/  IMAD.HI.U32 R5, R5, R3, R4 ;  /* 0x0000000305057227 */ /* 0x000fe400078e0004 */
[----:B------:R-:W1:Y:S04]  /*01b0*/  S2R R3, SR_CTAID.X ;  /* 0x0000000000037919 */ /* 0x000e680000002500 */
[----:B------:R-:W-:-:S05]  /*01c0*/  IMAD.HI.U32 R5, R5, R6, RZ ;  /* 0x0000000605057227 */ /* 0x000fca00078e00ff */
[----:B------:R-:W-:-:S05]  /*01d0*/  IADD3 R4, PT, PT, -R5, RZ, RZ ;  /* 0x000000ff05047210 */ /* 0x000fca0007ffe1ff */
[----:B------:R-:W-:Y:S01]  /*01e0*/  IMAD R4, R7, R4, R6 ;  /* 0x0000000407047224 */ /* 0x000fe200078e0206 */
[----:B--2---:R-:W-:-:S04]  /*01f0*/  SHF.R.U32.HI R6, RZ, 0x4, R2 ;  /* 0x00000004ff067819 */ /* 0x004fc80000011602 */
[----:B------:R-:W-:-:S13]  /*0200*/  ISETP.GT.U32.AND P2, PT, R7, R4, PT ;  /* 0x000000040700720c */ /* 0x000fda0003f44070 */
[-C--:B------:R-:W-:Y:S01]  /*0210*/  @!P2 IADD3 R4, PT, PT, R4, -R7.reuse, RZ ;  /* 0x800000070404a210 */ /* 0x080fe20007ffe0ff */
[----:B-1----:R-:W-:Y:S01]  /*0220*/  IMAD R27, R3, UR4, R6 ;  /* 0x00000004031b7c24 */ /* 0x002fe2000f8e0206 */
[----:B------:R-:W-:Y:S02]  /*0230*/  LOP3.LUT R6, R35, R8, RZ, 0x3c, !PT ;  /* 0x0000000823067212 */ /* 0x000fe400078e3cff */
[----:B------:R-:W-:Y:S02]  /*0240*/  ISETP.GE.U32.AND P1, PT, R4, R7, PT ;  /* 0x000000070400720c */ /* 0x000fe40003f26070 */
[----:B------:R-:W-:Y:S02]  /*0250*/  ISETP.GE.AND P5, PT, R6, RZ, PT ;  /* 0x000000ff0600720c */ /* 0x000fe40003fa6270 */
[----:B----4-:R-:W-:Y:S02]  /*0260*/  ISETP.GE.U32.AND P0, PT, R27, UR8, PT ;  /* 0x000000081b007c0c */ /* 0x010fe4000bf06070 */
[----:B------:R-:W-:-:S02]  /*0270*/  SHF.R.S32.HI R15, RZ, 0x1f, R27 ;  /* 0x0000001fff0f7819 */ /* 0x000fc4000001141b */
[-C--:B------:R-:W-:Y:S02]  /*0280*/  ISETP.GT.U32.AND P4, PT, R7, R4.reuse, PT ;  /* 0x000000040700720c */ /* 0x080fe40003f84070 */
[----:B------:R-:W-:Y:S02]  /*0290*/  @!P2 IADD3 R5, PT, PT, R5, 0x1, RZ ;  /* 0x000000010505a810 */ /* 0x000fe40007ffe0ff */
[----:B------:R-:W-:Y:S02]  /*02a0*/  IADD3 R7, PT, PT, R4, -R7, RZ ;  /* 0x8000000704077210 */ /* 0x000fe40007ffe0ff */
[----:B------:R-:W-:Y:S02]  /*02b0*/  ISETP.GE.AND.EX P0, PT, R15, UR9, PT, P0 ;  /* 0x000000090f007c0c */ /* 0x000fe4000bf06300 */
[----:B------:R-:W-:Y:S02]  /*02c0*/  @P1 IADD3 R5, PT, PT, R5, 0x1, RZ ;  /* 0x0000000105051810 */ /* 0x000fe40007ffe0ff */
[----:B------:R-:W-:-:S02]  /*02d0*/  SEL R4, R7, R4, !P4 ;  /* 0x0000000407047207 */ /* 0x000fc40006000000 */
[----:B------:R-:W-:Y:S02]  /*02e0*/  IADD3 R14, PT, PT, R27, 0x20, RZ ;  /* 0x000000201b0e7810 */ /* 0x000fe40007ffe0ff */
[----:B------:R-:W-:Y:S02]  /*02f0*/  ISETP.NE.AND P2, PT, R8, RZ, PT ;  /* 0x000000ff0800720c */ /* 0x000fe40003f45270 */
[----:B------:R-:W-:Y:S02]  /*0300*/  LOP3.LUT R7, RZ, R8, RZ, 0x33, !PT ;  /* 0x00000008ff077212 */ /* 0x000fe400078e33ff */
[----:B------:R-:W-:Y:S01]  /*0310*/  @!P5 IADD3 R5, PT, PT, -R5, RZ, RZ ;  /* 0x000000ff0505d210 */ /* 0x000fe20007ffe1ff */
[----:B------:R-:W1:Y:S01]  /*0320*/  @!P0 LDC.64 R8, c[0x0][0x3f8] ;  /* 0x0000fe00ff088b82 */ /* 0x000e620000000a00 */
[----:B------:R-:W-:Y:S02]  /*0330*/  @!P3 IADD3 R4, PT, PT, -R4, RZ, RZ ;  /* 0x000000ff0404b210 */ /* 0x000fe40007ffe1ff */
[----:B------:R-:W-:-:S02]  /*0340*/  ISETP.GE.U32.AND P1, PT, R14, UR8, PT ;  /* 0x000000080e007c0c */ /* 0x000fc4000bf26070 */
[----:B------:R-:W-:Y:S02]  /*0350*/  SHF.R.S32.HI R21, RZ, 0x1f, R14 ;  /* 0x0000001fff157819 */ /* 0x000fe4000001140e */
[C---:B------:R-:W-:Y:S01]  /*0360*/  SEL R11, R7.reuse, R5, !P2 ;  /* 0x00000005070b7207 */ /* 0x040fe20005000000 */
[----:B------:R-:W2:Y:S01]  /*0370*/  @!P0 LDC.64 R24, c[0x0][0x3a0] ;  /* 0x0000e800ff188b82 */ /* 0x000ea20000000a00 */
[----:B------:R-:W-:Y:S02]  /*0380*/  SEL R49, R7, R4, !P2 ;  /* 0x0000000407317207 */ /* 0x000fe40005000000 */
[----:B------:R-:W-:Y:S02]  /*0390*/  ISETP.GE.AND.EX P1, PT, R21, UR9, PT, P1 ;  /* 0x0000000915007c0c */ /* 0x000fe4000bf26310 */
[----:B------:R-:W-:Y:S02]  /*03a0*/  SHF.R.S32.HI R4, RZ, 0x1f, R11 ;  /* 0x0000001fff047819 */ /* 0x000fe4000001140b */
[----:B------:R-:W-:Y:S01]  /*03b0*/  SHF.L.U32 R6, R2, 0x1, RZ ;  /* 0x0000000102067819 */ /* 0x000fe200000006ff */
[----:B------:R-:W3:Y:S01]  /*03c0*/  @!P0 LDC.64 R18, c[0x0][0x398] ;  /* 0x0000e600ff128b82 */ /* 0x000ee20000000a00 */
[----:B------:R-:W-:Y:S01]  /*03d0*/  SHF.L.U32 R5, R49, 0x5, RZ ;  /* 0x0000000531057819 */ /* 0x000fe200000006ff */
[----:B------:R-:W-:Y:S01]  /*03e0*/  IMAD R10, R4, UR10, RZ ;  /* 0x0000000a040a7c24 */ /* 0x000fe2000f8e02ff */
[----:B-----5:R-:W-:-:S02]  /*03f0*/  ISETP.NE.AND P4, PT, RZ, UR5, PT ;  /* 0x00000005ff007c0c */ /* 0x020fc4000bf85270 */
[----:B------:R-:W-:Y:S01]  /*0400*/  LOP3.LUT R6, R5, 0x1e, R6, 0xf8, !PT ;  /* 0x0000001e05067812 */ /* 0x000fe200078ef806 */
[----:B------:R-:W-:Y:S01]  /*0410*/  IMAD R53, R11, UR11, R10 ;  /* 0x0000000b0b357c24 */ /* 0x000fe2000f8e020a */
[----:B------:R-:W-:Y:S01]  /*0420*/  SHF.R.S32.HI R7, RZ, 0x1f, R5 ;  /* 0x0000001fff077819 */ /* 0x000fe20000011405 */
[----:B-1----:R-:W-:Y:S01]  /*0430*/  @!P0 IMAD R16, R15, R8, RZ ;  /* 0x000000080f108224 */ /* 0x002fe200078e02ff */
[----:B------:R-:W1:Y:S01]  /*0440*/  @!P1 LDC.64 R4, c[0x0][0x3f8] ;  /* 0x0000fe00ff049b82 */ /* 0x000e620000000a00 */
[----:B------:R-:W-:Y:S01]  /*0450*/  IADD3 R22, PT, PT, R27, 0x40, RZ ;  /* 0x000000401b167810 */ /* 0x000fe20007ffe0ff */
[----:B------:R-:W-:Y:S01]  /*0460*/  IMAD.WIDE.U32 R50, R11, UR10, R6 ;  /* 0x0000000a0b327c25 */ /* 0x000fe2000f8e0006 */
[C---:B------:R-:W-:Y:S02]  /*0470*/  IADD3 R7, PT, PT, R27.reuse, 0x60, RZ ;  /* 0x000000601b077810 */ /* 0x040fe40007ffe0ff */
[----:B------:R-:W-:Y:S01]  /*0480*/  ISETP.GE.U32.AND P2, PT, R22, UR8, PT ;  /* 0x0000000816007c0c */ /* 0x000fe2000bf46070 */
[----:B------:R-:W-:-:S02]  /*0490*/  @!P0 IMAD R15, R27, R9, R16 ;  /* 0x000000091b0f8224 */ /* 0x000fc400078e0210 */
[----:B------:R-:W4:Y:S01]  /*04a0*/  LDC.64 R10, c[0x0][0x3b8] ;  /* 0x0000ee00ff0a7b82 */ /* 0x000f220000000a00 */
[----:B------:R-:W-:Y:S02]  /*04b0*/  SHF.R.S32.HI R23, RZ, 0x1f, R22 ;  /* 0x0000001fff177819 */ /* 0x000fe40000011416 */
[----:B------:R-:W-:Y:S02]  /*04c0*/  IADD3 R53, PT, PT, R51, R53, RZ ;  /* 0x0000003533357210 */ /* 0x000fe40007ffe0ff */
[----:B------:R-:W-:Y:S02]  /*04d0*/  ISETP.GE.AND.EX P2, PT, R23, UR9, PT, P2 ;  /* 0x0000000917007c0c */ /* 0x000fe4000bf46320 */
[----:B------:R-:W-:Y:S01]  /*04e0*/  @!P0 MOV R52, R50 ;  /* 0x0000003200348202 */ /* 0x000fe20000000f00 */
[----:B------:R-:W5:Y:S01]  /*04f0*/  @P4 LDC.64 R12, c[0x0][0x3b0] ;  /* 0x0000ec00ff0c4b82 */ /* 0x000f620000000a00 */
[----:B------:R-:W-:Y:S02]  /*0500*/  ISETP.GE.U32.AND P3, PT, R7, UR8, PT ;  /* 0x0000000807007c0c */ /* 0x000fe4000bf66070 */
[----:B------:R-:W-:Y:S01]  /*0510*/  SHF.R.S32.HI R17, RZ, 0x1f, R7 ;  /* 0x0000001fff117819 */ /* 0x000fe20000011407 */
[----:B------:R-:W-:-:S03]  /*0520*/  @!P0 IMAD.WIDE.U32 R26, R27, R8, R52 ;  /* 0x000000081b1a8225 */ /* 0x000fc600078e0034 */
[----:B------:R-:W-:Y:S01]  /*0530*/  ISETP.GE.AND.EX P3, PT, R17, UR9, PT, P3 ;  /* 0x0000000911007c0c */ /* 0x000fe2000bf66330 */
[----:B------:R-:W0:Y:S01]  /*0540*/  @!P1 LDC.64 R8, c[0x0][0x3a0] ;  /* 0x0000e800ff089b82 */ /* 0x000e220000000a00 */
[----:B------:R-:W-:Y:S01]  /*0550*/  @!P0 IADD3 R15, PT, PT, R27, R15, RZ ;  /* 0x0000000f1b0f8210 */ /* 0x000fe20007ffe0ff */
[----:B-1----:R-:W-:Y:S02]  /*0560*/  @!P1 IMAD R27, R21, R4, RZ ;  /* 0x00000004151b9224 */ /* 0x002fe400078e02ff */
[----:B----4-:R-:W-:-:S04]  /*0570*/  IMAD.WIDE R10, R35, 0x8, R10 ;  /* 0x00000008230a7825 */ /* 0x010fc800078e020a */
[----:B------:R-:W1:Y:S02]  /*0580*/  @!P2 LDC.64 R20, c[0x0][0x3f8] ;  /* 0x0000fe00ff14ab82 */ /* 0x000e640000000a00 */
[----:B------:R-:W4:Y:S01]  /*0590*/  LDG.E.64 R10, desc[UR6][R10.64] ;  /* 0x000000060a0a7981 */ /* 0x000f22000c1e1b00 */
[----:B-----5:R-:W-:Y:S01]  /*05a0*/  @P4 IMAD.WIDE R12, R6, 0x2, R12 ;  /* 0x00000002060c4825 */ /* 0x020fe200078e020c */
[----:B------:R-:W-:-:S04]  /*05b0*/  @!P0 SHF.L.U32 R31, R26, 0x1, RZ ;  /* 0x000000011a1f8819 */ /* 0x000fc800000006ff */
[----:B------:R-:W5:Y:S04]  /*05c0*/  @P4 LDG.E.U16 R28, desc[UR6][R12.64] ;  /* 0x000000060c1c4981 */ /* 0x000f68000c1e1500 */
[----:B------:R3:W5:Y:S01]  /*05d0*/  @P4 LDG.E.U16 R16, desc[UR6][R12.64+0x2] ;  /* 0x000002060c104981 */ /* 0x000762000c1e1500 */
[----:B------:R-:W-:Y:S01]  /*05e0*/  @!P0 SHF.L.U64.HI R26, R26, 0x1, R15 ;  /* 0x000000011a1a8819 */ /* 0x000fe2000001020f */
[----:B------:R-:W-:Y:S01]  /*05f0*/  @!P1 IMAD R27, R14, R5, R27 ;  /* 0x000000050e1b9224 */ /* 0x000fe200078e021b */
[----:B--2---:R-:W-:Y:S02]  /*0600*/  @!P0 IADD3 R24, P5, PT, R31, R24, RZ ;  /* 0x000000181f188210 */ /* 0x004fe40007fbe0ff */
[----:B------:R-:W-:Y:S02]  /*0610*/  CS2R R32, SRZ ;  /* 0x0000000000207805 */ /* 0x000fe4000001ff00 */
[----:B------:R-:W-:-:S02]  /*0620*/  @!P2 MOV R38, R50 ;  /* 0x000000320026a202 */ /* 0x000fc40000000f00 */
[----:B------:R-:W-:Y:S02]  /*0630*/  @!P0 IADD3.X R25, PT, PT, R26, R25, RZ, P5, !PT ;  /* 0x000000191a198210 */ /* 0x000fe40002ffe4ff */
[----:B---3--:R-:W-:Y:S02]  /*0640*/  @!P1 MOV R12, R50 ;  /* 0x00000032000c9202 */ /* 0x008fe40000000f00 */
[-C--:B------:R-:W-:Y:S01]  /*0650*/  @!P1 MOV R13, R53.reuse ;  /* 0x00000035000d9202 */ /* 0x080fe20000000f00 */
[----:B-1----:R-:W-:Y:S01]  /*0660*/  @!P2 IMAD R23, R23, R20, RZ ;  /* 0x000000141717a224 */ /* 0x002fe200078e02ff */
[----:B------:R-:W-:Y:S01]  /*0670*/  @!P2 MOV R39, R53 ;  /* 0x000000350027a202 */ /* 0x000fe20000000f00 */
[----:B------:R1:W2:Y:S01]  /*0680*/  @!P0 LDG.E R33, desc[UR6][R24.64] ;  /* 0x0000000618218981 */ /* 0x0002a2000c1e1900 */
[----:B------:R-:W-:Y:S02]  /*0690*/  @!P1 IMAD.WIDE.U32 R14, R14, R4, R12 ;  /* 0x000000040e0e9225 */ /* 0x000fe400078e000c */
[----:B------:R-:W3:Y:S03]  /*06a0*/  @!P1 LDC.64 R4, c[0x0][0x398] ;  /* 0x0000e600ff049b82 */ /* 0x000ee60000000a00 */
[----:B------:R-:W-:-:S05]  /*06b0*/  @!P1 IADD3 R15, PT, PT, R15, R27, RZ ;  /* 0x0000001b0f0f9210 */ /* 0x000fca0007ffe0ff */
[----:B------:R-:W0:Y:S01]  /*06c0*/  @!P3 LDC.64 R12, c[0x0][0x3f8] ;  /* 0x0000fe00ff0cbb82 */ /* 0x000e220000000a00 */
[C---:B------:R-:W-:Y:S02]  /*06d0*/  @!P1 SHF.L.U32 R27, R14.reuse, 0x1, RZ ;  /* 0x000000010e1b9819 */ /* 0x040fe400000006ff */
[----:B------:R-:W-:Y:S02]  /*06e0*/  @!P1 SHF.L.U64.HI R40, R14, 0x1, R15 ;  /* 0x000000010e289819 */ /* 0x000fe4000001020f */
[----:B------:R-:W-:-:S03]  /*06f0*/  @!P0 IADD3 R30, P5, PT, R31, R18, RZ ;  /* 0x000000121f1e8210 */ /* 0x000fc60007fbe0ff */
[----:B------:R-:W0:Y:S01]  /*0700*/  @!P2 LDC.64 R14, c[0x0][0x3a0] ;  /* 0x0000e800ff0eab82 */ /* 0x000e220000000a00 */
[----:B------:R-:W-:Y:S01]  /*0710*/  @!P0 IADD3.X R31, PT, PT, R26, R19, RZ, P5, !PT ;  /* 0x000000131a1f8210 */ /* 0x000fe20002ffe4ff */
[C---:B------:R-:W-:Y:S02]  /*0720*/  @!P2 IMAD R29, R22.reuse, R21, R23 ;  /* 0x00000015161da224 */ /* 0x040fe400078e0217 */
[----:B------:R-:W-:Y:S02]  /*0730*/  @!P2 IMAD.WIDE.U32 R38, R22, R20, R38 ;  /* 0x000000141626a225 */ /* 0x000fe400078e0026 */
[----:B------:R0:W2:Y:S02]  /*0740*/  @!P0 LDG.E R32, desc[UR6][R30.64] ;  /* 0x000000061e208981 */ /* 0x0000a4000c1e1900 */
[----:B------:R-:W0:Y:S08]  /*0750*/  @!P2 LDC.64 R18, c[0x0][0x398] ;  /* 0x0000e600ff12ab82 */ /* 0x000e300000000a00 */
[----:B-1----:R-:W1:Y:S08]  /*0760*/  @!P3 LDC.64 R24, c[0x0][0x3a0] ;  /* 0x0000e800ff18bb82 */ /* 0x002e700000000a00 */
[----:B------:R-:W1:Y:S01]  /*0770*/  @!P3 LDC.64 R22, c[0x0][0x398] ;  /* 0x0000e600ff16bb82 */ /* 0x000e620000000a00 */
[----:B---3--:R-:W-:-:S07]  /*0780*/  @!P1 IADD3 R26, P0, PT, R27, R4, RZ ;  /* 0x000000041b1a9210 */ /* 0x008fce0007f1e0ff */
[----:B------:R-:W3:Y:S01]  /*0790*/  LDC.64 R20, c[0x0][0x3a8] ;  /* 0x0000ea00ff147b82 */ /* 0x000ee20000000a00 */
[----:B------:R-:W-:Y:S01]  /*07a0*/  @!P2 IADD3 R29, PT, PT, R39, R29, RZ ;  /* 0x0000001d271da210 */ /* 0x000fe20007ffe0ff */
[----:B0-----:R-:W-:Y:S01]  /*07b0*/  @!P3 IMAD R4, R17, R12, RZ ;  /* 0x0000000c1104b224 */ /* 0x001fe200078e02ff */
[----:B------:R-:W-:Y:S02]  /*07c0*/  @!P3 MOV R30, R50 ;  /* 0x00000032001eb202 */ /* 0x000fe40000000f00 */
[----:B------:R-:W-:Y:S02]  /*07d0*/  @!P3 MOV R31, R53 ;  /* 0x00000035001fb202 */ /* 0x000fe40000000f00 */
[----:B------:R-:W-:Y:S02]  /*07e0*/  @!P1 IADD3 R36, P6, PT, R27, R8, RZ ;  /* 0x000000081b249210 */ /* 0x000fe40007fde0ff */
[C---:B------:R-:W-:Y:S02]  /*07f0*/  @!P2 SHF.L.U32 R17, R38.reuse, 0x1, RZ ;  /* 0x000000012611a819 */ /* 0x040fe400000006ff */
[----:B------:R-:W-:Y:S01]  /*0800*/  @!P2 SHF.L.U64.HI R38, R38, 0x1, R29 ;  /* 0x000000012626a819 */ /* 0x000fe2000001021d */
[C---:B------:R-:W-:Y:S01]  /*0810*/  @!P3 IMAD R29, R7.reuse, R13, R4 ;  /* 0x0000000d071db224 */ /* 0x040fe200078e0204 */
[C---:B------:R-:W-:Y:S01]  /*0820*/  @!P1 IADD3.X R37, PT, PT, R40.reuse, R9, RZ, P6, !PT ;  /* 0x0000000928259210 */ /* 0x040fe200037fe4ff */
[----:B------:R-:W-:Y:S01]  /*0830*/  @!P3 IMAD.WIDE.U32 R12, R7, R12, R30 ;  /* 0x0000000c070cb225 */ /* 0x000fe200078e001e */
[----:B------:R-:W-:-:S02]  /*0840*/  @!P1 IADD3.X R27, PT, PT, R40, R5, RZ, P0, !PT ;  /* 0x00000005281b9210 */ /* 0x000fc400007fe4ff */
[----:B------:R-:W-:Y:S02]  /*0850*/  CS2R R8, SRZ ;  /* 0x0000000000087805 */ /* 0x000fe4000001ff00 */
[----:B------:R-:W-:Y:S02]  /*0860*/  CS2R R4, SRZ ;  /* 0x0000000000047805 */ /* 0x000fe4000001ff00 */
[----:B------:R-:W-:Y:S02]  /*0870*/  @!P2 IADD3 R14, P0, PT, R17, R14, RZ ;  /* 0x0000000e110ea210 */ /* 0x000fe40007f1e0ff */
[----:B------:R-:W-:Y:S02]  /*0880*/  @!P3 IADD3 R13, PT, PT, R13, R29, RZ ;  /* 0x0000001d0d0db210 */ /* 0x000fe40007ffe0ff */
[----:B------:R-:W-:Y:S01]  /*0890*/  @!P3 SHF.L.U32 R7, R12, 0x1, RZ ;  /* 0x000000010c07b819 */ /* 0x000fe200000006ff */
[----:B------:R0:W2:Y:S01]  /*08a0*/  @!P1 LDG.E R9, desc[UR6][R36.64] ;  /* 0x0000000624099981 */ /* 0x0000a2000c1e1900 */
[----:B------:R-:W-:-:S02]  /*08b0*/  @!P2 IADD3.X R15, PT, PT, R38, R15, RZ, P0, !PT ;  /* 0x0000000f260fa210 */ /* 0x000fc400007fe4ff */
[----:B------:R-:W-:Y:S01]  /*08c0*/  @!P2 IADD3 R18, P0, PT, R17, R18, RZ ;  /* 0x000000121112a210 */ /* 0x000fe20007f1e0ff */
[----:B------:R-:W2:Y:S01]  /*08d0*/  @!P1 LDG.E R4, desc[UR6][R26.64] ;  /* 0x000000061a049981 */ /* 0x000ea2000c1e1900 */
[----:B------:R-:W-:Y:S02]  /*08e0*/  @!P3 SHF.L.U64.HI R12, R12, 0x1, R13 ;  /* 0x000000010c0cb819 */ /* 0x000fe4000001020d */
[C---:B-1----:R-:W-:Y:S01]  /*08f0*/  @!P3 IADD3 R24, P1, PT, R7.reuse, R24, RZ ;  /* 0x000000180718b210 */ /* 0x042fe20007f3e0ff */
[----:B---3--:R-:W-:Y:S01]  /*0900*/  IMAD.WIDE R20, R6, 0x2, R20 ;  /* 0x0000000206147825 */ /* 0x008fe200078e0214 */
[----:B------:R-:W-:Y:S02]  /*0910*/  @!P3 IADD3 R22, P5, PT, R7, R22, RZ ;  /* 0x000000160716b210 */ /* 0x000fe40007fbe0ff */
[----:B------:R-:W-:Y:S02]  /*0920*/  CS2R R6, SRZ ;  /* 0x0000000000067805 */ /* 0x000fe4000001ff00 */
[----:B------:R-:W-:Y:S01]  /*0930*/  @!P2 IADD3.X R19, PT, PT, R38, R19, RZ, P0, !PT ;  /* 0x000000132613a210 */ /* 0x000fe200007fe4ff */
[----:B------:R-:W3:Y:S01]  /*0940*/  @!P2 LDG.E R5, desc[UR6][R14.64] ;  /* 0x000000060e05a981 */ /* 0x000ee2000c1e1900 */
[----:B------:R-:W-:-:S02]  /*0950*/  @!P3 IADD3.X R25, PT, PT, R12, R25, RZ, P1, !PT ;  /* 0x000000190c19b210 */ /* 0x000fc40000ffe4ff */
[----:B------:R-:W-:Y:S01]  /*0960*/  @!P3 IADD3.X R23, PT, PT, R12, R23, RZ, P5, !PT ;  /* 0x000000170c17b210 */ /* 0x000fe20002ffe4ff */
[----:B------:R-:W3:Y:S04]  /*0970*/  LDG.E.U16 R36, desc[UR6][R20.64] ;  /* 0x0000000614247981 */ /* 0x000ee8000c1e1500 */
[----:B------:R-:W3:Y:S04]  /*0980*/  LDG.E.U16 R13, desc[UR6][R20.64+0x2] ;  /* 0x00000206140d7981 */ /* 0x000ee8000c1e1500 */
[----:B------:R-:W3:Y:S04]  /*0990*/  @!P2 LDG.E R6, desc[UR6][R18.64] ;  /* 0x000000061206a981 */ /* 0x000ee8000c1e1900 */
[----:B------:R-:W3:Y:S04]  /*09a0*/  @!P3 LDG.E R7, desc[UR6][R24.64] ;  /* 0x000000061807b981 */ /* 0x000ee8000c1e1900 */
[----:B------:R-:W3:Y:S01]  /*09b0*/  @!P3 LDG.E R8, desc[UR6][R22.64] ;  /* 0x000000061608b981 */ /* 0x000ee2000c1e1900 */
[----:B------:R-:W-:Y:S01]  /*09c0*/  MOV R47, 0x3f800000 ;  /* 0x3f800000002f7802 */ /* 0x000fe20000000f00 */
[----:B------:R-:W-:Y:S01]  /*09d0*/  UISETP.NE.AND UP0, UPT, UR5, URZ, UPT ;  /* 0x000000ff0500728c */ /* 0x000fe2000bf05270 */
[----:B0-----:R-:W-:-:S02]  /*09e0*/  MOV R37, RZ ;  /* 0x000000ff00257202 */ /* 0x001fc40000000f00 */
[----:B------:R-:W-:Y:S01]  /*09f0*/  MOV R38, RZ ;  /* 0x000000ff00267202 */ /* 0x000fe20000000f00 */
[----:B----4-:R-:W-:-:S05]  /*0a00*/  FFMA.FTZ R11, -R10, R10, R11 ;  /* 0x0000000a0a0b7223 */ /* 0x010fca000001010b */
[----:B------:R-:W-:-:S13]  /*0a10*/  FSETP.GTU.FTZ.AND P0, PT, R11, RZ, PT ;  /* 0x000000ff0b00720b */ /* 0x000fda0003f1c000 */
[----:B------:R-:W0:Y:S01]  /*0a20*/  @P0 LDC R12, c[0x0][0x3c0] ;  /* 0x0000f000ff0c0b82 */ /* 0x000e220000000800 */
[----:B-----5:R-:W-:Y:S02]  /*0a30*/  @P4 SHF.L.U32 R37, R28, 0x10, RZ ;  /* 0x000000101c254819 */ /* 0x020fe400000006ff */
[----:B------:R-:W-:Y:S02]  /*0a40*/  @P4 SHF.L.U32 R38, R16, 0x10, RZ ;  /* 0x0000001010264819 */ /* 0x000fe400000006ff */
[----:B--2---:R-:W-:Y:S01]  /*0a50*/  PRMT R45, R33, 0x7632, R45 ;  /* 0x00007632212d7816 */ /* 0x004fe2000000002d */
[----:B0-----:R-:W-:-:S04]  /*0a60*/  @P0 FADD.FTZ R12, R11, R12 ;  /* 0x0000000c0b0c0221 */ /* 0x001fc80000010000 */
[----:B------:R0:W1:Y:S01]  /*0a70*/  @P0 MUFU.RSQ R47, R12 ;  /* 0x0000000c002f0308 */ /* 0x0000620000001400 */
[----:B------:R-:W-:Y:S02]  /*0a80*/  PRMT R46, R32, 0x7632, R46 ;  /* 0x00007632202e7816 */ /* 0x000fe4000000002e */
[----:B------:R-:W-:Y:S02]  /*0a90*/  PRMT R43, R9, 0x7632, R43 ;  /* 0x00007632092b7816 */ /* 0x000fe4000000002b */
[----:B------:R-:W-:Y:S02]  /*0aa0*/  PRMT R44, R4, 0x7632, R44 ;  /* 0x00007632042c7816 */ /* 0x000fe4000000002c */
[----:B---3--:R-:W-:Y:S02]  /*0ab0*/  PRMT R41, R5, 0x7632, R41 ;  /* 0x0000763205297816 */ /* 0x008fe40000000029 */
[----:B------:R-:W-:Y:S02]  /*0ac0*/  SHF.L.U32 R36, R36, 0x10, RZ ;  /* 0x0000001024247819 */ /* 0x000fe400000006ff */
[----:B------:R-:W-:-:S02]  /*0ad0*/  SHF.L.U32 R11, R13, 0x10, RZ ;  /* 0x000000100d0b7819 */ /* 0x000fc400000006ff */
[----:B------:R-:W-:Y:S02]  /*0ae0*/  PRMT R42, R6, 0x7632, R42 ;  /* 0x00007632062a7816 */ /* 0x000fe4000000002a */
[----:B------:R-:W-:Y:S02]  /*0af0*/  PRMT R39, R7, 0x7632, R39 ;  /* 0x0000763207277816 */ /* 0x000fe40000000027 */
[----:B------:R-:W-:Y:S01]  /*0b00*/  PRMT R40, R8, 0x7632, R40 ;  /* 0x0000763208287816 */ /* 0x000fe20000000028 */
[----:B01----:R-:W-:Y:S06]  /*0b10*/  BRA.U UP0, `(.L_x_243) ;  /* 0x0000000500247547 */ /* 0x003fec000b800000 */
[----:B------:R-:W-:Y:S02]  /*0b20*/  SHF.L.U32 R15, R33, 0x10, RZ ;  /* 0x00000010210f7819 */ /* 0x000fe400000006ff */
[----:B------:R-:W-:Y:S02]  /*0b30*/  SHF.L.U32 R17, R45, 0x10, RZ ;  /* 0x000000102d117819 */ /* 0x000fe400000006ff */
[----:B------:R-:W-:Y:S01]  /*0b40*/  SHF.L.U32 R13, R32, 0x10, RZ ;  /* 0x00000010200d7819 */ /* 0x000fe200000006ff */
[----:B------:R-:W-:Y:S01]  /*0b50*/  FADD.FTZ R14, -R10, R15 ;  /* 0x0000000f0a0e7221 */ /* 0x000fe20000010100 */
[----:B------:R-:W-:Y:S01]  /*0b60*/  SHF.L.U32 R12, R46, 0x10, RZ ;  /* 0x000000102e0c7819 */ /* 0x000fe200000006ff */
[----:B------:R-:W-:Y:S01]  /*0b70*/  FADD.FTZ R16, -R10, R17 ;  /* 0x000000110a107221 */ /* 0x000fe20000010100 */
[----:B------:R-:W-:Y:S01]  /*0b80*/  SHF.L.U32 R23, R9, 0x10, RZ ;  /* 0x0000001009177819 */ /* 0x000fe200000006ff */
[----:B------:R-:W-:Y:S01]  /*0b90*/  FMUL.FTZ R17, R36, R13 ;  /* 0x0000000d24117220 */ /* 0x000fe20000410000 */
[-C--:B------:R-:W-:Y:S01]  /*0ba0*/  FMUL.FTZ R14, R14, R47.reuse ;  /* 0x0000002f0e0e7220 */ /* 0x080fe20000410000 */
[----:B------:R-:W-:Y:S01]  /*0bb0*/  FMUL.FTZ R18, R11, R12 ;  /* 0x0000000c0b127220 */ /* 0x000fe20000410000 */
[----:B------:R-:W-:Y:S01]  /*0bc0*/  FMUL.FTZ R15, R16, R47 ;  /* 0x0000002f100f7220 */ /* 0x000fe20000410000 */
[----:B------:R-:W-:Y:S01]  /*0bd0*/  FADD.FTZ R21, RZ, R17 ;  /* 0x00000011ff157221 */ /* 0x000fe20000010000 */
[----:B------:R-:W-:Y:S01]  /*0be0*/  SHF.L.U32 R19, R4, 0x10, RZ ;  /* 0x0000001004137819 */ /* 0x000fe200000006ff */
[----:B------:R-:W-:Y:S01]  /*0bf0*/  FFMA.FTZ R16, R14, R17, RZ ;  /* 0x000000110e107223 */ /* 0x000fe200000100ff */
[----:B------:R-:W-:Y:S01]  /*0c00*/  FADD.FTZ R20, -R10, R23 ;  /* 0x000000170a147221 */ /* 0x000fe20000010100 */
[----:B------:R-:W-:Y:S01]  /*0c10*/  FADD.FTZ R21, R18, R21 ;  /* 0x0000001512157221 */ /* 0x000fe20000010000 */
[----:B------:R-:W-:Y:S01]  /*0c20*/  SHF.L.U32 R17, R43, 0x10, RZ ;  /* 0x000000102b117819 */ /* 0x000fe200000006ff */
[----:B------:R-:W-:Y:S01]  /*0c30*/  FFMA.FTZ R18, R15, R18, R16 ;  /* 0x000000120f127223 */ /* 0x000fe20000010010 */
[----:B------:R-:W-:Y:S01]  /*0c40*/  FMUL.FTZ R22, R36, R19 ;  /* 0x0000001324167220 */ /* 0x000fe20000410000 */
[-C--:B------:R-:W-:Y:S01]  /*0c50*/  FMUL.FTZ R23, R20, R47.reuse ;  /* 0x0000002f14177220 */ /* 0x080fe20000410000 */
[----:B------:R-:W-:Y:S01]  /*0c60*/  SHF.L.U32 R16, R44, 0x10, RZ ;  /* 0x000000102c107819 */ /* 0x000fe200000006ff */
[----:B------:R-:W-:Y:S01]  /*0c70*/  FFMA.FTZ R20, R13, R14, RZ ;  /* 0x0000000e0d147223 */ /* 0x000fe200000100ff */
[----:B------:R-:W-:Y:S01]  /*0c80*/  SHF.L.U32 R27, R5, 0x10, RZ ;  /* 0x00000010051b7819 */ /* 0x000fe200000006ff */
[----:B------:R-:W-:Y:S01]  /*0c90*/  FFMA.FTZ R24, R23, R22, R18 ;  /* 0x0000001617187223 */ /* 0x000fe20000010012 */
[----:B------:R-:W-:Y:S01]  /*0ca0*/  FADD.FTZ R18, -R10, R17 ;  /* 0x000000110a127221 */ /* 0x000fe20000010100 */
[----:B------:R-:W-:Y:S01]  /*0cb0*/  FADD.FTZ R25, R21, R22 ;  /* 0x0000001615197221 */ /* 0x000fe20000010000 */
[----:B------:R-:W-:Y:S01]  /*0cc0*/  SHF.L.U32 R17, R6, 0x10, RZ ;  /* 0x0000001006117819 */ /* 0x000fe200000006ff */
[----:B------:R-:W-:Y:S01]  /*0cd0*/  FMUL.FTZ R22, R11, R16 ;  /* 0x000000100b167220 */ /* 0x000fe20000410000 */
[----:B------:R-:W-:Y:S01]  /*0ce0*/  FMUL.FTZ R21, R18, R47 ;  /* 0x0000002f12157220 */ /* 0x000fe20000410000 */
[----:B------:R-:W-:Y:S01]  /*0cf0*/  FADD.FTZ R14, -R10, R27 ;  /* 0x0000001b0a0e7221 */ /* 0x000fe20000010100 */
[----:B------:R-:W-:Y:S01]  /*0d00*/  FADD.FTZ R18, RZ, R13 ;  /* 0x0000000dff127221 */ /* 0x000fe20000010000 */
[----:B------:R-:W-:Y:S01]  /*0d10*/  FADD.FTZ R25, R22, R25 ;  /* 0x0000001916197221 */ /* 0x000fe20000010000 */
[----:B------:R-:W-:Y:S01]  /*0d20*/  FFMA.FTZ R13, R21, R22, R24 ;  /* 0x00000016150d7223 */ /* 0x000fe20000010018 */
[----:B------:R-:W-:Y:S01]  /*0d30*/  FMUL.FTZ R22, R36, R17 ;  /* 0x0000001124167220 */ /* 0x000fe20000410000 */
[----:B------:R-:W-:Y:S01]  /*0d40*/  FMUL.FTZ R14, R14, R47 ;  /* 0x0000002f0e0e7220 */ /* 0x000fe20000410000 */
[----:B------:R-:W-:Y:S01]  /*0d50*/  FFMA.FTZ R20, R19, R23, R20 ;  /* 0x0000001713147223 */ /* 0x000fe20000010014 */
[----:B------:R-:W-:Y:S01]  /*0d60*/  SHF.L.U32 R23, R41, 0x10, RZ ;  /* 0x0000001029177819 */ /* 0x000fe200000006ff */
[----:B------:R-:W-:Y:S01]  /*0d70*/  FADD.FTZ R18, R19, R18 ;  /* 0x0000001213127221 */ /* 0x000fe20000010000 */
[----:B------:R-:W-:Y:S01]  /*0d80*/  FFMA.FTZ R26, R14, R22, R13 ;  /* 0x000000160e1a7223 */ /* 0x000fe2000001000d */
[----:B------:R-:W-:Y:S01]  /*0d90*/  FFMA.FTZ R19, R12, R15, RZ ;  /* 0x0000000f0c137223 */ /* 0x000fe200000100ff */
[----:B------:R-:W-:Y:S01]  /*0da0*/  FADD.FTZ R13, RZ, R12 ;  /* 0x0000000cff0d7221 */ /* 0x000fe20000010000 */
[----:B------:R-:W-:Y:S01]  /*0db0*/  FADD.FTZ R25, R25, R22 ;  /* 0x0000001619197221 */ /* 0x000fe20000010000 */
[----:B------:R-:W-:Y:S01]  /*0dc0*/  FADD.FTZ R12, -R10, R23 ;  /* 0x000000170a0c7221 */ /* 0x000fe20000010100 */
[----:B------:R-:W-:Y:S01]  /*0dd0*/  SHF.L.U32 R22, R42, 0x10, RZ ;  /* 0x000000102a167819 */ /* 0x000fe200000006ff */
[C---:B------:R-:W-:Y:S01]  /*0de0*/  FADD.FTZ R13, R16.reuse, R13 ;  /* 0x0000000d100d7221 */ /* 0x040fe20000010000 */
[----:B------:R-:W-:Y:S01]  /*0df0*/  SHF.L.U32 R23, R7, 0x10, RZ ;  /* 0x0000001007177819 */ /* 0x000fe200000006ff */
        /* <DEDUP_REMOVED lines=10> */
[----:B------:R-:W-:Y:S01]  /*0ea0*/  FFMA.FTZ R20, R17, R14, R20 ;  /* 0x0000000e11147223 */ /* 0x000fe20000010014 */
[-C--:B------:R-:W-:Y:S01]  /*0eb0*/  FMUL.FTZ R27, R16, R47.reuse ;  /* 0x0000002f101b7220 */ /* 0x080fe20000410000 */
[----:B------:R-:W-:Y:S01]  /*0ec0*/  FADD.FTZ R14, -R10, R23 ;  /* 0x000000170a0e7221 */ /* 0x000fe20000010100 */
[----:B------:R-:W-:Y:S01]  /*0ed0*/  FADD.FTZ R18, R18, R17 ;  /* 0x0000001112127221 */ /* 0x000fe20000010000 */
[----:B------:R-:W-:Y:S01]  /*0ee0*/  FADD.FTZ R16, R25, R24 ;  /* 0x0000001819107221 */ /* 0x000fe20000010000 */
[----:B------:R-:W-:Y:S01]  /*0ef0*/  FMUL.FTZ R17, R11, R12 ;  /* 0x0000000c0b117220 */ /* 0x000fe20000410000 */
[----:B------:R-:W-:Y:S01]  /*0f00*/  FFMA.FTZ R23, R27, R24, R26 ;  /* 0x000000181b177223 */ /* 0x000fe2000001001a */
[----:B------:R-:W-:Y:S01]  /*0f10*/  FMUL.FTZ R14, R14, R47 ;  /* 0x0000002f0e0e7220 */ /* 0x000fe20000410000 */
[----:B------:R-:W-:Y:S01]  /*0f20*/  FADD.FTZ R13, R13, R22 ;  /* 0x000000160d0d7221 */ /* 0x000fe20000010000 */
[----:B------:R-:W-:Y:S01]  /*0f30*/  FFMA.FTZ R21, R22, R15, R21 ;  /* 0x0000000f16157223 */ /* 0x000fe20000010015 */
[----:B------:R-:W-:Y:S01]  /*0f40*/  FADD.FTZ R15, R17, R16 ;  /* 0x00000010110f7221 */ /* 0x000fe20000010000 */
[----:B------:R-:W-:Y:S01]  /*0f50*/  FFMA.FTZ R24, R19, R27, R20 ;  /* 0x0000001b13187223 */ /* 0x000fe20000010014 */
[----:B------:R-:W-:Y:S01]  /*0f60*/  FFMA.FTZ R17, R14, R17, R23 ;  /* 0x000000110e117223 */ /* 0x000fe20000010017 */
[----:B------:R-:W-:Y:S01]  /*0f70*/  FADD.FTZ R26, R18, R19 ;  /* 0x00000013121a7221 */ /* 0x000fe20000010000 */
[----:B------:R-:W-:Y:S01]  /*0f80*/  FADD.FTZ R27, R13, R12 ;  /* 0x0000000c0d1b7221 */ /* 0x000fe20000010000 */
[----:B------:R-:W-:Y:S01]  /*0f90*/  FFMA.FTZ R25, R12, R14, R21 ;  /* 0x0000000e0c197223 */ /* 0x000fe20000010015 */
[----:B------:R-:W-:Y:S06]  /*0fa0*/  BRA `(.L_x_244) ;  /* 0x0000000800407947 */ /* 0x000fec0003800000 */
.L_x_243:
[----:B------:R-:W-:Y:S02]  /*0fb0*/  SHF.L.U32 R13, R33, 0x10, RZ ;  /* 0x00000010210d7819 */ /* 0x000fe400000006ff */
[----:B------:R-:W-:Y:S02]  /*0fc0*/  SHF.L.U32 R15, R45, 0x10, RZ ;  /* 0x000000102d0f7819 */ /* 0x000fe400000006ff */
[----:B------:R-:W-:Y:S01]  /*0fd0*/  SHF.L.U32 R17, R9, 0x10, RZ ;  /* 0x0000001009117819 */ /* 0x000fe200000006ff */
[----:B------:R-:W-:Y:S01]  /*0fe0*/  FADD.FTZ R12, -R10, R13 ;  /* 0x0000000d0a0c7221 */ /* 0x000fe20000010100 */
[----:B------:R-:W-:Y:S02]  /*0ff0*/  SHF.L.U32 R25, R43, 0x10, RZ ;  /* 0x000000102b197819 */ /* 0x000fe400000006ff */
[----:B------:R-:W-:Y:S01]  /*1000*/  SHF.L.U32 R27, R5, 0x10, RZ ;  /* 0x00000010051b7819 */ /* 0x000fe200000006ff */
[----:B------:R-:W-:Y:S01]  /*1010*/  FMUL.FTZ R13, R12, R47 ;  /* 0x0000002f0c0d7220 */ /* 0x000fe20000410000 */
[C---:B------:R-:W-:Y:S01]  /*1020*/  FADD.FTZ R12, -R10.reuse, R15 ;  /* 0x0000000f0a0c7221 */ /* 0x040fe20000010100 */
[----:B------:R-:W-:Y:S01]  /*1030*/  FADD.FTZ R16, -R10, R17 ;  /* 0x000000110a107221 */ /* 0x000fe20000010100 */
[----:B------:R-:W-:Y:S01]  /*1040*/  SHF.L.U32 R28, R46, 0x10, RZ ;  /* 0x000000102e1c7819 */ /* 0x000fe200000006ff */
[--C-:B------:R-:W-:Y:S01]  /*1050*/  FFMA.FTZ R15, R36, R13, R37.reuse ;  /* 0x0000000d240f7223 */ /* 0x100fe20000010025 */
[-C--:B------:R-:W-:Y:S01]  /*1060*/  FMUL.FTZ R12, R12, R47.reuse ;  /* 0x0000002f0c0c7220 */ /* 0x080fe20000410000 */
[----:B------:R-:W-:Y:S01]  /*1070*/  FMUL.FTZ R16, R16, R47 ;  /* 0x0000002f10107220 */ /* 0x000fe20000410000 */
[----:B------:R-:W-:Y:S01]  /*1080*/  SHF.L.U32 R31, R41, 0x10, RZ ;  /* 0x00000010291f7819 */ /* 0x000fe200000006ff */
[----:B------:R-:W-:Y:S01]  /*1090*/  FMUL.FTZ R14, R15, -1.4426950216293334961 ;  /* 0xbfb8aa3b0f0e7820 */ /* 0x000fe20000410000 */
[----:B------:R-:W-:Y:S01]  /*10a0*/  FFMA.FTZ R19, R11, R12, R38 ;  /* 0x0000000c0b137223 */ /* 0x000fe20000010026 */
[----:B------:R-:W-:Y:S01]  /*10b0*/  FFMA.FTZ R17, R36, R16, R37 ;  /* 0x0000001024117223 */ /* 0x000fe20000010025 */
[----:B------:R-:W-:-:S02]  /*10c0*/  SHF.L.U32 R29, R4, 0x10, RZ ;  /* 0x00000010041d7819 */ /* 0x000fc400000006ff */
[----:B------:R-:W-:Y:S01]  /*10d0*/  FMUL.FTZ R22, R19, -1.4426950216293334961 ;  /* 0xbfb8aa3b13167820 */ /* 0x000fe20000410000 */
[----:B------:R-:W0:Y:S01]  /*10e0*/  MUFU.EX2 R14, R14 ;  /* 0x0000000e000e7308 */ /* 0x000e220000000800 */
[----:B------:R-:W-:-:S04]  /*10f0*/  FMUL.FTZ R23, R17, -1.4426950216293334961 ;  /* 0xbfb8aa3b11177820 */ /* 0x000fc80000410000 */
[----:B------:R-:W1:Y:S04]  /*1100*/  MUFU.EX2 R22, R22 ;  /* 0x0000001600167308 */ /* 0x000e680000000800 */
[----:B------:R-:W2:Y:S01]  /*1110*/  MUFU.EX2 R23, R23 ;  /* 0x0000001700177308 */ /* 0x000ea20000000800 */
[----:B0-----:R-:W-:Y:S01]  /*1120*/  FADD.FTZ R20, R14, 1 ;  /* 0x3f8000000e147421 */ /* 0x001fe20000010000 */
[----:B------:R-:W-:Y:S01]  /*1130*/  FADD.FTZ R14, -R10, R25 ;  /* 0x000000190a0e7221 */ /* 0x000fe20000010100 */
[----:B------:R-:W-:Y:S01]  /*1140*/  SHF.L.U32 R25, R32, 0x10, RZ ;  /* 0x0000001020197819 */ /* 0x000fe200000006ff */
[----:B-1----:R-:W-:-:S03]  /*1150*/  FADD.FTZ R21, R22, 1 ;  /* 0x3f80000016157421 */ /* 0x002fc60000010000 */
[----:B------:R-:W0:Y:S01]  /*1160*/  MUFU.RCP R20, R20 ;  /* 0x0000001400147308 */ /* 0x000e220000001000 */
[----:B------:R-:W-:Y:S01]  /*1170*/  FMUL.FTZ R14, R14, R47 ;  /* 0x0000002f0e0e7220 */ /* 0x000fe20000410000 */
[----:B--2---:R-:W-:-:S06]  /*1180*/  FADD.FTZ R18, R23, 1 ;  /* 0x3f80000017127421 */ /* 0x004fcc0000010000 */
[----:B------:R-:W1:Y:S08]  /*1190*/  MUFU.RCP R21, R21 ;  /* 0x0000001500157308 */ /* 0x000e700000001000 */
[----:B------:R-:W2:Y:S01]  /*11a0*/  MUFU.RCP R18, R18 ;  /* 0x0000001200127308 */ /* 0x000ea20000001000 */
[----:B0-----:R-:W-:Y:S01]  /*11b0*/  FADD.FTZ R24, -R20, 1 ;  /* 0x3f80000014187421 */ /* 0x001fe20000010100 */
[----:B------:R-:W-:Y:S01]  /*11c0*/  FMUL.FTZ R22, R25, R20 ;  /* 0x0000001419167220 */ /* 0x000fe20000410000 */
[----:B------:R-:W-:-:S02]  /*11d0*/  FFMA.FTZ R20, R11, R14, R38 ;  /* 0x0000000e0b147223 */ /* 0x000fc40000010026 */
[----:B------:R-:W-:Y:S01]  /*11e0*/  FFMA.FTZ R15, R15, R24, 1 ;  /* 0x3f8000000f0f7423 */ /* 0x000fe20000010018 */
[----:B------:R-:W-:Y:S01]  /*11f0*/  FADD.FTZ R24, -R10, R27 ;  /* 0x0000001b0a187221 */ /* 0x000fe20000010100 */
[----:B------:R-:W-:Y:S01]  /*1200*/  FMUL.FTZ R23, R20, -1.4426950216293334961 ;  /* 0xbfb8aa3b14177820 */ /* 0x000fe20000410000 */
[----:B-1----:R-:W-:Y:S01]  /*1210*/  FADD.FTZ R26, -R21, 1 ;  /* 0x3f800000151a7421 */ /* 0x002fe20000010100 */
[----:B------:R-:W-:Y:S01]  /*1220*/  FMUL.FTZ R21, R28, R21 ;  /* 0x000000151c157220 */ /* 0x000fe20000410000 */
[----:B------:R-:W-:Y:S01]  /*1230*/  FADD.FTZ R28, -R10, R31 ;  /* 0x0000001f0a1c7221 */ /* 0x000fe20000010100 */
[----:B------:R-:W-:Y:S02]  /*1240*/  SHF.L.U32 R31, R7, 0x10, RZ ;  /* 0x00000010071f7819 */ /* 0x000fe400000006ff */
[----:B------:R-:W0:Y:S01]  /*1250*/  MUFU.EX2 R23, R23 ;  /* 0x0000001700177308 */ /* 0x000e220000000800 */
[----:B------:R-:W-:Y:S01]  /*1260*/  FFMA.FTZ R26, R19, R26, 1 ;  /* 0x3f800000131a7423 */ /* 0x000fe2000001001a */
[----:B------:R-:W-:Y:S01]  /*1270*/  FMUL.FTZ R19, R22, R15 ;  /* 0x0000000f16137220 */ /* 0x000fe20000410000 */
[----:B------:R-:W-:Y:S01]  /*1280*/  FMUL.FTZ R15, R24, R47 ;  /* 0x0000002f180f7220 */ /* 0x000fe20000410000 */
[----:B--2---:R-:W-:-:S03]  /*1290*/  FADD.FTZ R24, -R18, 1 ;  /* 0x3f80000012187421 */ /* 0x004fc60000010100 */
[----:B------:R-:W-:Y:S01]  /*12a0*/  FFMA.FTZ R22, R36, R15, R37 ;  /* 0x0000000f24167223 */ /* 0x000fe20000010025 */
[----:B------:R-:W-:Y:S01]  /*12b0*/  FFMA.FTZ R25, R17, R24, 1 ;  /* 0x3f80000011197423 */ /* 0x000fe20000010018 */
[----:B------:R-:W-:Y:S01]  /*12c0*/  FMUL.FTZ R24, R29, R18 ;  /* 0x000000121d187220 */ /* 0x000fe20000410000 */
[----:B------:R-:W-:Y:S01]  /*12d0*/  FMUL.FTZ R17, R28, R47 ;  /* 0x0000002f1c117220 */ /* 0x000fe20000410000 */
[----:B------:R-:W-:Y:S01]  /*12e0*/  FMUL.FTZ R18, R21, R26 ;  /* 0x0000001a15127220 */ /* 0x000fe20000410000 */
[----:B------:R-:W-:Y:S01]  /*12f0*/  FMUL.FTZ R27, R22, -1.4426950216293334961 ;  /* 0xbfb8aa3b161b7820 */ /* 0x000fe20000410000 */
[----:B------:R-:W-:Y:S01]  /*1300*/  FMUL.FTZ R21, R24, R25 ;  /* 0x0000001918157220 */ /* 0x000fe20000410000 */
[----:B0-----:R-:W-:Y:S01]  /*1310*/  FADD.FTZ R26, R23, 1 ;  /* 0x3f800000171a7421 */ /* 0x001fe20000010000 */
[----:B------:R-:W-:Y:S01]  /*1320*/  FADD.FTZ R24, -R10, R31 ;  /* 0x0000001f0a187221 */ /* 0x000fe20000010100 */
[----:B------:R-:W-:Y:S02]  /*1330*/  FFMA.FTZ R23, R11, R17, R38 ;  /* 0x000000110b177223 */ /* 0x000fe40000010026 */
[----:B------:R-:W0:Y:S01]  /*1340*/  MUFU.EX2 R27, R27 ;  /* 0x0000001b001b7308 */ /* 0x000e220000000800 */
[----:B------:R-:W-:Y:S01]  /*1350*/  FMUL.FTZ R24, R24, R47 ;  /* 0x0000002f18187220 */ /* 0x000fe20000410000 */
[----:B------:R-:W-:-:S02]  /*1360*/  FMUL.FTZ R29, R23, -1.4426950216293334961 ;  /* 0xbfb8aa3b171d7820 */ /* 0x000fc40000410000 */
[----:B------:R-:W1:Y:S01]  /*1370*/  MUFU.RCP R26, R26 ;  /* 0x0000001a001a7308 */ /* 0x000e620000001000 */
[----:B------:R-:W-:-:S04]  /*1380*/  FFMA.FTZ R25, R36, R24, R37 ;  /* 0x0000001824197223 */ /* 0x000fc80000010025 */
[----:B------:R-:W-:-:S03]  /*1390*/  FMUL.FTZ R31, R25, -1.4426950216293334961 ;  /* 0xbfb8aa3b191f7820 */ /* 0x000fc60000410000 */
[----:B------:R-:W2:Y:S01]  /*13a0*/  MUFU.EX2 R29, R29 ;  /* 0x0000001d001d7308 */ /* 0x000ea20000000800 */
[----:B0-----:R-:W-:-:S03]  /*13b0*/  FADD.FTZ R28, R27, 1 ;  /* 0x3f8000001b1c7421 */ /* 0x001fc60000010000 */
[----:B------:R-:W0:Y:S04]  /*13c0*/  MUFU.EX2 R31, R31 ;  /* 0x0000001f001f7308 */ /* 0x000e280000000800 */
[----:B------:R-:W3:Y:S01]  /*13d0*/  MUFU.RCP R28, R28 ;  /* 0x0000001c001c7308 */ /* 0x000ee20000001000 */
[----:B-1----:R-:W-:Y:S01]  /*13e0*/  FADD.FTZ R27, -R26, 1 ;  /* 0x3f8000001a1b7421 */ /* 0x002fe20000010100 */
[----:B--2---:R-:W-:-:S03]  /*13f0*/  FADD.FTZ R30, R29, 1 ;  /* 0x3f8000001d1e7421 */ /* 0x004fc60000010000 */
[----:B------:R-:W-:Y:S01]  /*1400*/  FFMA.FTZ R20, R20, R27, 1 ;  /* 0x3f80000014147423 */ /* 0x000fe2000001001b */
[----:B------:R-:W-:Y:S01]  /*1410*/  SHF.L.U32 R27, R44, 0x10, RZ ;  /* 0x000000102c1b7819 */ /* 0x000fe200000006ff */
[----:B0-----:R-:W-:Y:S01]  /*1420*/  FADD.FTZ R48, R31, 1 ;  /* 0x3f8000001f307421 */ /* 0x001fe20000010000 */
[----:B------:R-:W-:Y:S01]  /*1430*/  SHF.L.U32 R31, R42, 0x10, RZ ;  /* 0x000000102a1f7819 */ /* 0x000fe200000006ff */
[----:B------:R-:W0:Y:S02]  /*1440*/  MUFU.RCP R30, R30 ;  /* 0x0000001e001e7308 */ /* 0x000e240000001000 */
[----:B------:R-:W-:-:S04]  /*1450*/  FMUL.FTZ R27, R27, R26 ;  /* 0x0000001a1b1b7220 */ /* 0x000fc80000410000 */
[----:B------:R-:W-:Y:S01]  /*1460*/  FMUL.FTZ R20, R27, R20 ;  /* 0x000000141b147220 */ /* 0x000fe20000410000 */
[----:B---3--:R-:W-:Y:S01]  /*1470*/  FADD.FTZ R29, -R28, 1 ;  /* 0x3f8000001c1d7421 */ /* 0x008fe20000010100 */
[----:B------:R-:W-:Y:S01]  /*1480*/  FMUL.FTZ R27, R11, R18 ;  /* 0x000000120b1b7220 */ /* 0x000fe20000410000 */
[----:B------:R-:W1:Y:S02]  /*1490*/  MUFU.RCP R48, R48 ;  /* 0x0000003000307308 */ /* 0x000e640000001000 */
[----:B------:R-:W-:Y:S01]  /*14a0*/  FFMA.FTZ R26, R22, R29, 1 ;  /* 0x3f800000161a7423 */ /* 0x000fe2000001001d */
[----:B------:R-:W-:-:S05]  /*14b0*/  SHF.L.U32 R29, R6, 0x10, RZ ;  /* 0x00000010061d7819 */ /* 0x000fca00000006ff */
[----:B------:R-:W-:Y:S01]  /*14c0*/  FMUL.FTZ R29, R29, R28 ;  /* 0x0000001c1d1d7220 */ /* 0x000fe20000410000 */
[----:B0-----:R-:W-:-:S03]  /*14d0*/  FADD.FTZ R22, -R30, 1 ;  /* 0x3f8000001e167421 */ /* 0x001fc60000010100 */
[----:B------:R-:W-:Y:S01]  /*14e0*/  FMUL.FTZ R26, R29, R26 ;  /* 0x0000001a1d1a7220 */ /* 0x000fe20000410000 */
[----:B------:R-:W-:Y:S01]  /*14f0*/  FFMA.FTZ R23, R23, R22, 1 ;  /* 0x3f80000017177423 */ /* 0x000fe20000010016 */
[----:B------:R-:W-:Y:S01]  /*1500*/  FMUL.FTZ R22, R31, R30 ;  /* 0x0000001e1f167220 */ /* 0x000fe20000410000 */
[----:B------:R-:W-:Y:S01]  /*1510*/  SHF.L.U32 R31, R8, 0x10, RZ ;  /* 0x00000010081f7819 */ /* 0x000fe200000006ff */
[----:B-1----:R-:W-:Y:S02]  /*1520*/  FADD.FTZ R30, -R48, 1 ;  /* 0x3f800000301e7421 */ /* 0x002fe40000010100 */
[----:B------:R-:W-:Y:S02]  /*1530*/  FMUL.FTZ R22, R22, R23 ;  /* 0x0000001716167220 */ /* 0x000fe40000410000 */
[----:B------:R-:W-:Y:S01]  /*1540*/  FMUL.FTZ R28, R31, R48 ;  /* 0x000000301f1c7220 */ /* 0x000fe20000410000 */
[----:B------:R-:W-:-:S04]  /*1550*/  FFMA.FTZ R25, R25, R30, 1 ;  /* 0x3f80000019197423 */ /* 0x000fc8000001001e */
[----:B------:R-:W-:Y:S01]  /*1560*/  FMUL.FTZ R23, R28, R25 ;  /* 0x000000191c177220 */ /* 0x000fe20000410000 */
[----:B------:R-:W-:Y:S01]  /*1570*/  SHF.L.U32 R25, R39, 0x10, RZ ;  /* 0x0000001027197819 */ /* 0x000fe200000006ff */
[----:B------:R-:W-:-:S04]  /*1580*/  FMUL.FTZ R28, R36, R19 ;  /* 0x00000013241c7220 */ /* 0x000fc80000410000 */
[----:B------:R-:W-:Y:S01]  /*1590*/  FADD.FTZ R30, -R10, R25 ;  /* 0x000000190a1e7221 */ /* 0x000fe20000010100 */
[----:B------:R-:W-:Y:S01]  /*15a0*/  FFMA.FTZ R29, R13, R28, RZ ;  /* 0x0000001c0d1d7223 */ /* 0x000fe200000100ff */
[----:B------:R-:W-:Y:S02]  /*15b0*/  FADD.FTZ R28, RZ, R28 ;  /* 0x0000001cff1c7221 */ /* 0x000fe40000010000 */
[----:B------:R-:W-:Y:S01]  /*15c0*/  FMUL.FTZ R25, R30, R47 ;  /* 0x0000002f1e197220 */ /* 0x000fe20000410000 */
[----:B------:R-:W-:Y:S01]  /*15d0*/  FFMA.FTZ R31, R12, R27, R29 ;  /* 0x0000001b0c1f7223 */ /* 0x000fe2000001001d */
[----:B------:R-:W-:Y:S01]  /*15e0*/  FADD.FTZ R27, R27, R28 ;  /* 0x0000001c1b1b7221 */ /* 0x000fe20000010000 */
[----:B------:R-:W-:Y:S01]  /*15f0*/  FADD.FTZ R30, RZ, R19 ;  /* 0x00000013ff1e7221 */ /* 0x000fe20000010000 */
[----:B------:R-:W-:Y:S01]  /*1600*/  FFMA.FTZ R28, R11, R25, R38 ;  /* 0x000000190b1c7223 */ /* 0x000fe20000010026 */
[----:B------:R-:W-:Y:S02]  /*1610*/  FFMA.FTZ R29, R13, R19, RZ ;  /* 0x000000130d1d7223 */ /* 0x000fe400000100ff */
[----:B------:R-:W-:Y:S01]  /*1620*/  FADD.FTZ R13, R30, R21 ;  /* 0x000000151e0d7221 */ /* 0x000fe20000010000 */
[----:B------:R-:W-:Y:S01]  /*1630*/  FMUL.FTZ R54, R28, -1.4426950216293334961 ;  /* 0xbfb8aa3b1c367820 */ /* 0x000fe20000410000 */
[-C--:B------:R-:W-:Y:S01]  /*1640*/  FMUL.FTZ R30, R36, R21.reuse ;  /* 0x00000015241e7220 */ /* 0x080fe20000410000 */
[----:B------:R-:W-:-:S03]  /*1650*/  FFMA.FTZ R19, R16, R21, R29 ;  /* 0x0000001510137223 */ /* 0x000fc6000001001d */
[----:B------:R-:W-:Y:S01]  /*1660*/  FFMA.FTZ R48, R16, R30, R31 ;  /* 0x0000001e10307223 */ /* 0x000fe2000001001f */
[----:B------:R-:W0:Y:S01]  /*1670*/  MUFU.EX2 R54, R54 ;  /* 0x0000003600367308 */ /* 0x000e220000000800 */
[----:B------:R-:W-:Y:S01]  /*1680*/  SHF.L.U32 R16, R40, 0x10, RZ ;  /* 0x0000001028107819 */ /* 0x000fe200000006ff */
[----:B------:R-:W-:Y:S01]  /*1690*/  FADD.FTZ R30, R27, R30 ;  /* 0x0000001e1b1e7221 */ /* 0x000fe20000010000 */
[----:B------:R-:W-:Y:S01]  /*16a0*/  FMUL.FTZ R27, R11, R20 ;  /* 0x000000140b1b7220 */ /* 0x000fe20000410000 */
[----:B------:R-:W-:-:S03]  /*16b0*/  FFMA.FTZ R19, R15, R26, R19 ;  /* 0x0000001a0f137223 */ /* 0x000fc60000010013 */
[----:B------:R-:W-:Y:S01]  /*16c0*/  FFMA.FTZ R48, R14, R27, R48 ;  /* 0x0000001b0e307223 */ /* 0x000fe20000010030 */
[----:B------:R-:W-:Y:S01]  /*16d0*/  FADD.FTZ R30, R27, R30 ;  /* 0x0000001e1b1e7221 */ /* 0x000fe20000010000 */
[----:B------:R-:W-:Y:S01]  /*16e0*/  FMUL.FTZ R27, R36, R26 ;  /* 0x0000001a241b7220 */ /* 0x000fe20000410000 */
[----:B------:R-:W-:-:S03]  /*16f0*/  FADD.FTZ R26, R13, R26 ;  /* 0x0000001a0d1a7221 */ /* 0x000fc60000010000 */
[----:B------:R-:W-:Y:S01]  /*1700*/  FFMA.FTZ R48, R15, R27, R48 ;  /* 0x0000001b0f307223 */ /* 0x000fe20000010030 */
[----:B0-----:R-:W-:Y:S01]  /*1710*/  FADD.FTZ R55, R54, 1 ;  /* 0x3f80000036377421 */ /* 0x001fe20000010000 */
[----:B------:R-:W-:Y:S01]  /*1720*/  FADD.FTZ R27, R30, R27 ;  /* 0x0000001b1e1b7221 */ /* 0x000fe20000010000 */
[----:B------:R-:W-:-:S04]  /*1730*/  FADD.FTZ R26, R26, R23 ;  /* 0x000000171a1a7221 */ /* 0x000fc80000010000 */
[----:B------:R-:W0:Y:S02]  /*1740*/  MUFU.RCP R55, R55 ;  /* 0x0000003700377308 */ /* 0x000e240000001000 */
[----:B0-----:R-:W-:Y:S01]  /*1750*/  FADD.FTZ R21, -R55, 1 ;  /* 0x3f80000037157421 */ /* 0x001fe20000010100 */
[----:B------:R-:W-:-:S03]  /*1760*/  FMUL.FTZ R16, R16, R55 ;  /* 0x0000003710107220 */ /* 0x000fc60000410000 */
[----:B------:R-:W-:-:S04]  /*1770*/  FFMA.FTZ R21, R28, R21, 1 ;  /* 0x3f8000001c157423 */ /* 0x000fc80000010015 */
[----:B------:R-:W-:Y:S01]  /*1780*/  FMUL.FTZ R16, R16, R21 ;  /* 0x0000001510107220 */ /* 0x000fe20000410000 */
[----:B------:R-:W-:-:S04]  /*1790*/  FFMA.FTZ R21, R12, R18, RZ ;  /* 0x000000120c157223 */ /* 0x000fc800000100ff */
[----:B------:R-:W-:Y:S01]  /*17a0*/  FFMA.FTZ R12, R14, R20, R21 ;  /* 0x000000140e0c7223 */ /* 0x000fe20000010015 */
[-C--:B------:R-:W-:Y:S01]  /*17b0*/  FMUL.FTZ R14, R11, R22.reuse ;  /* 0x000000160b0e7220 */ /* 0x080fe20000410000 */
[----:B------:R-:W-:Y:S01]  /*17c0*/  FADD.FTZ R21, RZ, R18 ;  /* 0x00000012ff157221 */ /* 0x000fe20000010000 */
[-C--:B------:R-:W-:Y:S01]  /*17d0*/  FMUL.FTZ R18, R36, R23.reuse ;  /* 0x0000001724127220 */ /* 0x080fe20000410000 */
[C---:B------:R-:W-:Y:S01]  /*17e0*/  FFMA.FTZ R12, R17.reuse, R22, R12 ;  /* 0x00000016110c7223 */ /* 0x040fe2000001000c */
[----:B------:R-:W-:Y:S01]  /*17f0*/  FFMA.FTZ R15, R17, R14, R48 ;  /* 0x0000000e110f7223 */ /* 0x000fe20000010030 */
[----:B------:R-:W-:Y:S01]  /*1800*/  FADD.FTZ R27, R14, R27 ;  /* 0x0000001b0e1b7221 */ /* 0x000fe20000010000 */
[----:B------:R-:W-:Y:S01]  /*1810*/  FADD.FTZ R21, R21, R20 ;  /* 0x0000001415157221 */ /* 0x000fe20000010000 */
[----:B------:R-:W-:Y:S01]  /*1820*/  FMUL.FTZ R14, R11, R16 ;  /* 0x000000100b0e7220 */ /* 0x000fe20000410000 */
[C---:B------:R-:W-:Y:S01]  /*1830*/  FFMA.FTZ R20, R24.reuse, R18, R15 ;  /* 0x0000001218147223 */ /* 0x040fe2000001000f */
[----:B------:R-:W-:Y:S01]  /*1840*/  FADD.FTZ R27, R27, R18 ;  /* 0x000000121b1b7221 */ /* 0x000fe20000010000 */
[----:B------:R-:W-:Y:S01]  /*1850*/  FADD.FTZ R21, R21, R22 ;  /* 0x0000001615157221 */ /* 0x000fe20000010000 */
[----:B------:R-:W-:Y:S01]  /*1860*/  FFMA.FTZ R24, R24, R23, R19 ;  /* 0x0000001718187223 */ /* 0x000fe20000010013 */
[C---:B------:R-:W-:Y:S01]  /*1870*/  FFMA.FTZ R17, R25.reuse, R14, R20 ;  /* 0x0000000e19117223 */ /* 0x040fe20000010014 */
[----:B------:R-:W-:Y:S01]  /*1880*/  FADD.FTZ R15, R14, R27 ;  /* 0x0000001b0e0f7221 */ /* 0x000fe20000010000 */
[----:B------:R-:W-:Y:S01]  /*1890*/  FFMA.FTZ R25, R25, R16, R12 ;  /* 0x0000001019197223 */ /* 0x000fe2000001000c */
[----:B------:R-:W-:-:S07]  /*18a0*/  FADD.FTZ R27, R21, R16 ;  /* 0x00000010151b7221 */ /* 0x000fce0000010000 */
.L_x_244:
        /* <DEDUP_REMOVED lines=43> */
.L_x_246:
[----:B------:R-:W-:Y:S05]  /*1b60*/  BSYNC.RECONVERGENT B0 ;  /* 0x0000000000007941 */ /* 0x000fea0003800200 */
.L_x_245:
[----:B------:R-:W-:Y:S06]  /*1b70*/  BAR.SYNC.DEFER_BLOCKING 0x0 ;  /* 0x0000000000007b1d */ /* 0x000fec0000010000 */
[----:B------:R-:W-:Y:S04]  /*1b80*/  BSSY.RECONVERGENT B0, `(.L_x_247) ;  /* 0x0000029000007945 */ /* 0x000fe80003800200 */
[----:B------:R-:W-:Y:S05]  /*1b90*/  @P1 BRA `(.L_x_248) ;  /* 0x00000000009c1947 */ /* 0x000fea0003800000 */
[----:B------:R-:W-:-:S09]  /*1ba0*/  ULEA UR4, UR8, UR5, 0x18 ;  /* 0x0000000508047291 */ /* 0x000fd2000f8ec0ff */
[----:B-1-3--:R-:W1:Y:S04]  /*1bb0*/  LDS.64 R14, [UR4+0x18] ;  /* 0x00001804ff0e7984 */ /* 0x00ae680008000a00 */
[----:B--2---:R-:W2:Y:S04]  /*1bc0*/  LDS.128 R16, [UR4+0x20] ;  /* 0x00002004ff107984 */ /* 0x004ea80008000c00 */
[----:B------:R-:W3:Y:S01]  /*1bd0*/  LDS.128 R20, [UR4+0x30] ;  /* 0x00003004ff147984 */ /* 0x000ee20008000c00 */
[----:B-1----:R-:W-:Y:S01]  /*1be0*/  FADD.FTZ R29, R12, R14 ;  /* 0x0000000e0c1d7221 */ /* 0x002fe20000010000 */
[----:B------:R-:W-:-:S02]  /*1bf0*/  FADD.FTZ R28, R13, R15 ;  /* 0x0000000f0d1c7221 */ /* 0x000fc40000010000 */
[----:B0-----:R-:W0:Y:S01]  /*1c00*/  LDS.128 R12, [UR4+0x40] ;  /* 0x00004004ff0c7984 */ /* 0x001e220008000c00 */
[----:B--2---:R-:W-:Y:S01]  /*1c10*/  FADD.FTZ R29, R29, R16 ;  /* 0x000000101d1d7221 */ /* 0x004fe20000010000 */
[----:B------:R-:W-:-:S03]  /*1c20*/  FADD.FTZ R28, R28, R17 ;  /* 0x000000111c1c7221 */ /* 0x000fc60000010000 */
[----:B------:R-:W-:Y:S01]  /*1c30*/  FADD.FTZ R29, R29, R18 ;  /* 0x000000121d1d7221 */ /* 0x000fe20000010000 */
[----:B------:R-:W-:Y:S02]  /*1c40*/  FADD.FTZ R28, R28, R19 ;  /* 0x000000131c1c7221 */ /* 0x000fe40000010000 */
[----:B------:R-:W1:Y:S01]  /*1c50*/  LDS.128 R16, [UR4+0x50] ;  /* 0x00005004ff107984 */ /* 0x000e620008000c00 */
[----:B---3--:R-:W-:Y:S01]  /*1c60*/  FADD.FTZ R29, R29, R20 ;  /* 0x000000141d1d7221 */ /* 0x008fe20000010000 */
[----:B------:R-:W-:-:S03]  /*1c70*/  FADD.FTZ R28, R28, R21 ;  /* 0x000000151c1c7221 */ /* 0x000fc60000010000 */
[----:B------:R-:W-:Y:S01]  /*1c80*/  FADD.FTZ R29, R29, R22 ;  /* 0x000000161d1d7221 */ /* 0x000fe20000010000 */
[----:B------:R-:W-:Y:S02]  /*1c90*/  FADD.FTZ R28, R28, R23 ;  /* 0x000000171c1c7221 */ /* 0x000fe40000010000 */
[----:B------:R-:W2:Y:S01]  /*1ca0*/  LDS.128 R20, [UR4+0x60] ;  /* 0x00006004ff147984 */ /* 0x000ea20008000c00 */
[----:B0-----:R-:W-:Y:S01]  /*1cb0*/  FADD.FTZ R29, R29, R12 ;  /* 0x0000000c1d1d7221 */ /* 0x001fe20000010000 */
[----:B------:R-:W-:-:S03]  /*1cc0*/  FADD.FTZ R28, R28, R13 ;  /* 0x0000000d1c1c7221 */ /* 0x000fc60000010000 */
[----:B------:R-:W-:Y:S01]  /*1cd0*/  FADD.FTZ R29, R29, R14 ;  /* 0x0000000e1d1d7221 */ /* 0x000fe20000010000 */
[----:B------:R-:W-:Y:S02]  /*1ce0*/  FADD.FTZ R28, R28, R15 ;  /* 0x0000000f1c1c7221 */ /* 0x000fe40000010000 */
[----:B------:R-:W0:Y:S01]  /*1cf0*/  LDS.128 R12, [UR4+0x70] ;  /* 0x00007004ff0c7984 */ /* 0x000e220008000c00 */
        /* <DEDUP_REMOVED lines=17> */
.L_x_248:
[----:B------:R-:W-:Y:S05]  /*1e10*/  BSYNC.RECONVERGENT B0 ;  /* 0x0000000000007941 */ /* 0x000fea0003800200 */
.L_x_247:
[----:B------:R-:W-:Y:S06]  /*1e20*/  BAR.SYNC.DEFER_BLOCKING 0x0 ;  /* 0x0000000000007b1d */ /* 0x000fec0000010000 */
[----:B------:R-:W-:Y:S04]  /*1e30*/  BSSY.RECONVERGENT B0, `(.L_x_249) ;  /* 0x000009d000007945 */ /* 0x000fe80003800200 */
[----:B------:R-:W-:Y:S05]  /*1e40*/  @P3 BRA `(.L_x_250) ;  /* 0x00000008006c3947 */ /* 0x000fea0003800000 */
[----:B------:R-:W1:Y:S04]  /*1e50*/  LDS.128 R28, [R48+0x100] ;  /* 0x00010000301c7984 */ /* 0x000e680000000c00 */
[----:B------:R-:W4:Y:S04]  /*1e60*/  LDS.128 R20, [R48+0x200] ;  /* 0x0002000030147984 */ /* 0x000f280000000c00 */
[----:B--2---:R-:W2:Y:S01]  /*1e70*/  LDS.128 R16, [R48+0x300] ;  /* 0x0003000030107984 */ /* 0x004ea20000000c00 */
[----:B-1----:R-:W-:Y:S01]  /*1e80*/  FADD.FTZ R15, R24, R28 ;  /* 0x0000001c180f7221 */ /* 0x002fe20000010000 */
[----:B---3--:R-:W-:Y:S01]  /*1e90*/  FADD.FTZ R14, R25, R29 ;  /* 0x0000001d190e7221 */ /* 0x008fe20000010000 */
[----:B------:R-:W-:Y:S01]  /*1ea0*/  FADD.FTZ R29, R26, R30 ;  /* 0x0000001e1a1d7221 */ /* 0x000fe20000010000 */
[----:B------:R-:W-:Y:S01]  /*1eb0*/  FADD.FTZ R28, R27, R31 ;  /* 0x0000001f1b1c7221 */ /* 0x000fe20000010000 */
[----:B----4-:R-:W-:Y:S01]  /*1ec0*/  FADD.FTZ R15, R15, R20 ;  /* 0x000000140f0f7221 */ /* 0x010fe20000010000 */
        /* <DEDUP_REMOVED lines=133> */
[----:B------:R-:W1:Y:S01]  /*2720*/  LDS.128 R28, [R48+0x1f00] ;  /* 0x001f0000301c7984 */ /* 0x000e620000000c00 */
[----:B------:R-:W-:Y:S02]  /*2730*/  FADD.FTZ R54, R54, R27 ;  /* 0x0000001b36367221 */ /* 0x000fe40000010000 */
        /* <DEDUP_REMOVED lines=12> */
.L_x_250:
[----:B------:R-:W-:Y:S05]  /*2800*/  BSYNC.RECONVERGENT B0 ;  /* 0x0000000000007941 */ /* 0x000fea0003800200 */
.L_x_249:
[----:B------:R-:W4:Y:S01]  /*2810*/  LDC R22, c[0x0][0x374] ;  /* 0x0000dd00ff167b82 */ /* 0x000f220000000800 */
[----:B------:R-:W-:Y:S01]  /*2820*/  BSSY.RECONVERGENT B0, `(.L_x_251) ;  /* 0x000001f000007945 */ /* 0x000fe20003800200 */
[----:B------:R-:W-:-:S06]  /*2830*/  LEA R49, R49, R2, 0x4 ;  /* 0x0000000231317211 */ /* 0x000fcc00078e20ff */
[----:B------:R-:W5:Y:S02]  /*2840*/  LDC R23, c[0x0][0x370] ;  /* 0x0000dc00ff177b82 */ /* 0x000f640000000800 */
[----:B-----5:R-:W-:Y:S01]  /*2850*/  ISETP.GE.U32.AND P0, PT, R23, 0x2, PT ;  /* 0x000000021700780c */ /* 0x020fe20003f06070 */
[----:B----4-:R-:W-:-:S12]  /*2860*/  @P3 BRA `(.L_x_252) ;  /* 0x0000000000683947 */ /* 0x010fd80003800000 */
[----:B-1-3--:R-:W2:Y:S08]  /*2870*/  LDC.64 R14, c[0x0][0x3f8] ;  /* 0x0000fe00ff0e7b82 */ /* 0x00aeb00000000a00 */
[----:B------:R-:W1:Y:S01]  /*2880*/  LDC.64 R20, c[0x0][0x3d8] ;  /* 0x0000f600ff147b82 */ /* 0x000e620000000a00 */
[----:B--2---:R-:W-:Y:S01]  /*2890*/  IMAD.WIDE.U32 R16, R14, 0x3, RZ ;  /* 0x000000030e107825 */ /* 0x004fe200078e00ff */
[----:B------:R-:W-:-:S02]  /*28a0*/  LEA R29, R15, R15, 0x1 ;  /* 0x0000000f0f1d7211 */ /* 0x000fc400078e08ff */
[----:B------:R-:W-:Y:S02]  /*28b0*/  LEA.HI R31, P2, R15, R14, RZ, 0x1 ;  /* 0x0000000e0f1f7211 */ /* 0x000fe400078508ff */
[----:B------:R-:W-:Y:S02]  /*28c0*/  IADD3 R29, PT, PT, R17, R29, RZ ;  /* 0x0000001d111d7210 */ /* 0x000fe40007ffe0ff */
[----:B------:R-:W-:Y:S01]  /*28d0*/  SHF.L.U32 R17, R31, 0x1, RZ ;  /* 0x000000011f117819 */ /* 0x000fe200000006ff */
[----:B-1----:R-:W-:Y:S01]  /*28e0*/  IMAD.WIDE R20, R49, 0x4, R20 ;  /* 0x0000000431147825 */ /* 0x002fe200078e0214 */
[----:B------:R-:W-:Y:S02]  /*28f0*/  LEA.HI R16, P3, R29, R16, RZ, 0x1 ;  /* 0x000000101d107211 */ /* 0x000fe400078708ff */
[----:B------:R-:W-:Y:S02]  /*2900*/  IADD3.X R18, PT, PT, RZ, R15, RZ, P2, !PT ;  /* 0x0000000fff127210 */ /* 0x000fe400017fe4ff */
[----:B------:R-:W-:Y:S01]  /*2910*/  IADD3.X R29, PT, PT, RZ, R29, RZ, P3, !PT ;  /* 0x0000001dff1d7210 */ /* 0x000fe20001ffe4ff */
[----:B------:R4:W-:Y:S01]  /*2920*/  REDG.E.ADD.F32.FTZ.RN.STRONG.GPU desc[UR6][R20.64], R24 ;  /* 0x00000018140079a6 */ /* 0x0009e2000c12f306 */
[----:B------:R-:W-:-:S02]  /*2930*/  SHF.L.U32 R19, R16, 0x1, RZ ;  /* 0x0000000110137819 */ /* 0x000fc400000006ff */
[----:B------:R-:W-:Y:S02]  /*2940*/  SHF.L.U64.HI R29, R16, 0x1, R29 ;  /* 0x00000001101d7819 */ /* 0x000fe4000001021d */
[----:B------:R-:W-:Y:S02]  /*2950*/  LOP3.LUT R17, R17, 0xfffffffc, RZ, 0xc0, !PT ;  /* 0xfffffffc11117812 */ /* 0x000fe400078ec0ff */
        /* <DEDUP_REMOVED lines=11> */
.L_x_252:
[----:B------:R-:W-:Y:S05]  /*2a10*/  BSYNC.RECONVERGENT B0 ;  /* 0x0000000000007941 */ /* 0x000fea0003800200 */
.L_x_251:
[----:B------:R-:W-:Y:S05]  /*2a20*/  @!P0 BRA `(.L_x_253) ;  /* 0x0000000800988947 */ /* 0x000fea0003800000 */
[----:B------:R-:W5:Y:S01]  /*2a30*/  LDC.64 R58, c[0x0][0x3d0] ;  /* 0x0000f400ff3a7b82 */ /* 0x000f620000000a00 */
[----:B----4-:R-:W4:Y:S01]  /*2a40*/  S2R R25, SR_CTAID.Y ;  /* 0x0000000000197919 */ /* 0x010f220000002600 */
[----:B-1----:R-:W-:Y:S02]  /*2a50*/  LOP3.LUT R15, R34, 0x1, RZ, 0xc0, !PT ;  /* 0x00000001220f7812 */ /* 0x002fe400078ec0ff */
[----:B------:R-:W-:-:S03]  /*2a60*/  ISETP.GE.U32.AND P2, PT, R23, 0x8, PT ;  /* 0x000000081700780c */ /* 0x000fc60003f46070 */
[----:B------:R-:W-:-:S04]  /*2a70*/  IMAD R16, R15, R22, RZ ;  /* 0x000000160f107224 */ /* 0x000fc800078e02ff */
[----:B---3--:R-:W-:-:S05]  /*2a80*/  IMAD R14, R16, R23, RZ ;  /* 0x00000017100e7224 */ /* 0x008fca00078e02ff */
[----:B------:R-:W-:-:S05]  /*2a90*/  SHF.L.U32 R15, R14, 0x1, RZ ;  /* 0x000000010e0f7819 */ /* 0x000fca00000006ff */
[----:B-----5:R-:W-:Y:S01]  /*2aa0*/  IMAD.WIDE R58, R15, 0x4, R58 ;  /* 0x000000040f3a7825 */ /* 0x020fe200078e023a */
[----:B----4-:R-:W-:Y:S06]  /*2ab0*/  @P1 BRA `(.L_x_254) ;  /* 0x0000000000501947 */ /* 0x010fec0003800000 */
[----:B------:R-:W1:Y:S01]  /*2ac0*/  LDC.64 R14, c[0x0][0x3c8] ;  /* 0x0000f200ff0e7b82 */ /* 0x000e620000000a00 */
[----:B------:R-:W-:Y:S01]  /*2ad0*/  LOP3.LUT P0, R18, R34, 0x2, RZ, 0xc0, !PT ;  /* 0x0000000222127812 */ /* 0x000fe2000780c0ff */
[----:B------:R-:W-:Y:S01]  /*2ae0*/  IMAD R19, R3, R22, R25 ;  /* 0x0000001603137224 */ /* 0x000fe200078e0219 */
[----:B--2---:R-:W-:Y:S02]  /*2af0*/  IADD3 R17, PT, PT, R16, R25, RZ ;  /* 0x0000001910117210 */ /* 0x004fe40007ffe0ff */
[----:B------:R-:W-:-:S04]  /*2b00*/  SEL R21, R23, RZ, !P0 ;  /* 0x000000ff17157207 */ /* 0x000fc80004000000 */
[----:B------:R-:W-:Y:S01]  /*2b10*/  ISETP.NE.AND P0, PT, R21, -0x1, PT ;  /* 0xffffffff1500780c */ /* 0x000fe20003f05270 */
[----:B-1----:R-:W-:-:S04]  /*2b20*/  IMAD.WIDE.U32 R14, R17, 0x4, R14 ;  /* 0x00000004110e7825 */ /* 0x002fc800078e000e */
        /* <DEDUP_REMOVED lines=8> */
.L_x_255:
[----:B-1----:R-:W2:Y:S04]  /*2bb0*/  LDG.E.STRONG.GPU R16, desc[UR6][R14.64] ;  /* 0x000000060e107981 */ /* 0x002ea8000c1ef900 */
[----:B--2---:R-:W-:Y:S01]  /*2bc0*/  CCTL.IVALL ;  /* 0x00000000ff00798f */ /* 0x004fe20002000000 */
[----:B------:R-:W-:Y:S05]  /*2bd0*/  YIELD ;  /* 0x0000000000007946 */ /* 0x000fea0003800000 */
[----:B------:R-:W-:-:S13]  /*2be0*/  ISETP.NE.AND P0, PT, R16, R21, PT ;  /* 0x000000151000720c */ /* 0x000fda0003f05270 */
[----:B------:R-:W-:Y:S05]  /*2bf0*/  @P0 BRA `(.L_x_255) ;  /* 0xfffffffc00ec0947 */ /* 0x000fea000383ffff */
.L_x_254:
[----:B------:R-:W-:Y:S05]  /*2c00*/  WARPSYNC.ALL ;  /* 0x0000000000007948 */ /* 0x000fea0003800000 */
[----:B------:R-:W-:Y:S01]  /*2c10*/  BAR.SYNC.DEFER_BLOCKING 0x0 ;  /* 0x0000000000007b1d */ /* 0x000fe20000010000 */
[----:B------:R-:W-:-:S05]  /*2c20*/  MOV R24, RZ ;  /* 0x000000ff00187202 */ /* 0x000fca0000000f00 */
[----:B------:R-:W-:Y:S05]  /*2c30*/  @!P2 BRA `(.L_x_256) ;  /* 0x00000004001ca947 */ /* 0x000fea0003800000 */
[C-C-:B------:R-:W-:Y:S01]  /*2c40*/  IMAD R57, R22.reuse, 0x3, R25.reuse ;  /* 0x0000000316397824 */ /* 0x140fe200078e0219 */
[CC--:B-1----:R-:W-:Y:S01]  /*2c50*/  LEA R19, R22.reuse, R25.reuse, 0x1 ;  /* 0x0000001916137211 */ /* 0x0c2fe200078e08ff */
[C-C-:B------:R-:W-:Y:S01]  /*2c60*/  IMAD R21, R22.reuse, 0x5, R25.reuse ;  /* 0x0000000516157824 */ /* 0x140fe200078e0219 */
[CC--:B------:R-:W-:Y:S01]  /*2c70*/  LEA R27, R22.reuse, R25.reuse, 0x2 ;  /* 0x00000019161b7211 */ /* 0x0c0fe200078e10ff */
[C-C-:B------:R-:W-:Y:S01]  /*2c80*/  IMAD R29, R22.reuse, 0x6, R25.reuse ;  /* 0x00000006161d7824 */ /* 0x140fe200078e0219 */
[----:B------:R-:W-:Y:S01]  /*2c90*/  IADD3 R49, PT, PT, R25, R22, RZ ;  /* 0x0000001619317210 */ /* 0x000fe20007ffe0ff */
[----:B------:R-:W-:Y:S01]  /*2ca0*/  IMAD R31, R22, 0x7, R25 ;  /* 0x00000007161f7824 */ /* 0x000fe200078e0219 */
[----:B------:R-:W-:Y:S01]  /*2cb0*/  IADD3 R18, PT, PT, -R3, RZ, RZ ;  /* 0x000000ff03127210 */ /* 0x000fe20007ffe1ff */
[----:B------:R-:W-:Y:S01]  /*2cc0*/  UMOV UR4, URZ ;  /* 0x000000ff00047c82 */ /* 0x000fe20008000000 */
[----:B------:R-:W-:Y:S02]  /*2cd0*/  MOV R55, R25 ;  /* 0x0000001900377202 */ /* 0x000fe40000000f00 */
[----:B------:R-:W-:-:S07]  /*2ce0*/  LOP3.LUT R20, R23, 0x7ffffff8, RZ, 0xc0, !PT ;  /* 0x7ffffff817147812 */ /* 0x000fce00078ec0ff */
.L_x_257:
[----:B------:R-:W-:Y:S01]  /*2cf0*/  ISETP.EQ.OR P0, PT, R18, RZ, P1 ;  /* 0x000000ff1200720c */ /* 0x000fe20000f02670 */
[----:B------:R-:W-:-:S06]  /*2d00*/  UIADD3 UR5, UPT, UPT, UR4, 0x1, URZ ;  /* 0x0000000104057890 */ /* 0x000fcc000fffe0ff */
[----:B------:R-:W-:-:S06]  /*2d10*/  ISETP.EQ.OR P2, PT, R3, UR5, P1 ;  /* 0x0000000503007c0c */ /* 0x000fcc0008f42670 */
[----:B------:R-:W-:-:S05]  /*2d20*/  @!P0 IMAD.WIDE.U32 R60, R55, 0x8, R58 ;  /* 0x00000008373c8825 */ /* 0x000fca00078e003a */
[----:B--2---:R-:W0:Y:S02]  /*2d30*/  @!P0 LDG.E.64 R16, desc[UR6][R60.64] ;  /* 0x000000063c108981 */ /* 0x004e24000c1e1b00 */
[----:B------:R-:W-:-:S06]  /*2d40*/  @!P2 IMAD.WIDE.U32 R14, R49, 0x8, R58 ;  /* 0x00000008310ea825 */ /* 0x000fcc00078e003a */
[----:B------:R-:W2:Y:S01]  /*2d50*/  @!P2 LDG.E.64 R14, desc[UR6][R14.64] ;  /* 0x000000060e0ea981 */ /* 0x000ea2000c1e1b00 */
[----:B------:R-:W-:-:S06]  /*2d60*/  UIADD3 UR5, UPT, UPT, UR4, 0x2, URZ ;  /* 0x0000000204057890 */ /* 0x000fcc000fffe0ff */
[----:B------:R-:W-:Y:S01]  /*2d70*/  ISETP.EQ.OR P3, PT, R3, UR5, P1 ;  /* 0x0000000503007c0c */ /* 0x000fe20008f62670 */
[----:B------:R-:W-:Y:S01]  /*2d80*/  UIADD3 UR5, UPT, UPT, UR4, 0x3, URZ ;  /* 0x0000000304057890 */ /* 0x000fe2000fffe0ff */
[----:B0-----:R-:W-:Y:S01]  /*2d90*/  @!P0 FADD.FTZ R12, R12, R16 ;  /* 0x000000100c0c8221 */ /* 0x001fe20000010000 */
[----:B------:R-:W-:-:S10]  /*2da0*/  @!P0 FADD.FTZ R13, R13, R17 ;  /* 0x000000110d0d8221 */ /* 0x000fd40000010000 */
[----:B------:R-:W-:Y:S01]  /*2db0*/  @!P3 IMAD.WIDE.U32 R16, R19, 0x8, R58 ;  /* 0x000000081310b825 */ /* 0x000fe200078e003a */
[----:B------:R-:W-:-:S05]  /*2dc0*/  ISETP.EQ.OR P0, PT, R3, UR5, P1 ;  /* 0x0000000503007c0c */ /* 0x000fca0008f02670 */
[----:B------:R-:W3:Y:S01]  /*2dd0*/  @!P3 LDG.E.64 R16, desc[UR6][R16.64] ;  /* 0x000000061010b981 */ /* 0x000ee2000c1e1b00 */
[----:B--2---:R-:W-:Y:S01]  /*2de0*/  @!P2 FADD.FTZ R12, R12, R14 ;  /* 0x0000000e0c0ca221 */ /* 0x004fe20000010000 */
[----:B------:R-:W-:-:S06]  /*2df0*/  @!P2 FADD.FTZ R13, R13, R15 ;  /* 0x0000000f0d0da221 */ /* 0x000fcc0000010000 */
[----:B------:R-:W-:-:S06]  /*2e00*/  @!P0 IMAD.WIDE.U32 R14, R57, 0x8, R58 ;  /* 0x00000008390e8825 */ /* 0x000fcc00078e003a */
[----:B------:R-:W2:Y:S01]  /*2e10*/  @!P0 LDG.E.64 R14, desc[UR6][R14.64] ;  /* 0x000000060e0e8981 */ /* 0x000ea2000c1e1b00 */
[----:B------:R-:W-:-:S06]  /*2e20*/  UIADD3 UR5, UPT, UPT, UR4, 0x4, URZ ;  /* 0x0000000404057890 */ /* 0x000fcc000fffe0ff */
[----:B------:R-:W-:Y:S01]  /*2e30*/  ISETP.EQ.OR P2, PT, R3, UR5, P1 ;  /* 0x0000000503007c0c */ /* 0x000fe20008f42670 */
[----:B------:R-:W-:Y:S01]  /*2e40*/  UIADD3 UR5, UPT, UPT, UR4, 0x5, URZ ;  /* 0x0000000504057890 */ /* 0x000fe2000fffe0ff */
[----:B---3--:R-:W-:Y:S01]  /*2e50*/  @!P3 FADD.FTZ R12, R12, R16 ;  /* 0x000000100c0cb221 */ /* 0x008fe20000010000 */
        /* <DEDUP_REMOVED lines=30> */
[----:B---3--:R-:W-:Y:S01]  /*3040*/  @!P0 FADD.FTZ R12, R12, R16 ;  /* 0x000000100c0c8221 */ /* 0x008fe20000010000 */
[----:B------:R-:W-:Y:S01]  /*3050*/  @!P0 FADD.FTZ R13, R13, R17 ;  /* 0x000000110d0d8221 */ /* 0x000fe20000010000 */
[----:B------:R-:W-:Y:S02]  /*3060*/  ISETP.NE.AND P0, PT, R20, UR4, PT ;  /* 0x0000000414007c0c */ /* 0x000fe4000bf05270 */
[----:B--2---:R-:W-:Y:S01]  /*3070*/  @!P2 FADD.FTZ R12, R12, R14 ;  /* 0x0000000e0c0ca221 */ /* 0x004fe20000010000 */
[----:B------:R-:W-:-:S10]  /*3080*/  @!P2 FADD.FTZ R13, R13, R15 ;  /* 0x0000000f0d0da221 */ /* 0x000fd40000010000 */
[----:B------:R-:W-:Y:S05]  /*3090*/  @P0 BRA `(.L_x_257) ;  /* 0xfffffffc00140947 */ /* 0x000fea000383ffff */
[----:B------:R-:W-:-:S07]  /*30a0*/  MOV R24, R20 ;  /* 0x0000001400187202 */ /* 0x000fce0000000f00 */
.L_x_256:
[----:B-1----:R-:W-:-:S13]  /*30b0*/  LOP3.LUT P0, R14, R23, 0x7, RZ, 0xc0, !PT ;  /* 0x00000007170e7812 */ /* 0x002fda000780c0ff */
        /* <DEDUP_REMOVED lines=9> */
[----:B------:R-:W-:Y:S02]  /*3150*/  IADD3 R18, PT, PT, R24, 0x3, RZ ;  /* 0x0000000318127810 */ /* 0x000fe40007ffe0ff */
[----:B------:R-:W-:-:S02]  /*3160*/  ISETP.EQ.OR P3, PT, R16, R3, P1 ;  /* 0x000000031000720c */ /* 0x000fc40000f62670 */
[----:B------:R-:W-:-:S03]  /*3170*/  ISETP.EQ.OR P4, PT, R18, R3, P1 ;  /* 0x000000031200720c */ /* 0x000fc60000f82670 */
[----:B------:R-:W-:-:S04]  /*3180*/  @!P0 IMAD R15, R24, R22, R25 ;  /* 0x00000016180f8224 */ /* 0x000fc800078e0219 */
[----:B--2---:R-:W-:Y:S02]  /*3190*/  @!P2 IMAD R17, R14, R22, R25 ;  /* 0x000000160e11a224 */ /* 0x004fe400078e0219 */
        /* <DEDUP_REMOVED lines=19> */
.L_x_258:
        /* <DEDUP_REMOVED lines=8> */
[----:B--2---:R-:W-:Y:S02]  /*3350*/  @!P0 IMAD R17, R14, R22, R25 ;  /* 0x000000160e118224 */ /* 0x004fe400078e0219 */
[----:B------:R-:W-:-:S04]  /*3360*/  @!P2 IMAD.WIDE.U32 R14, R15, 0x8, R58 ;  /* 0x000000080f0ea825 */ /* 0x000fc800078e003a */
[----:B------:R-:W-:Y:S02]  /*3370*/  @!P0 IMAD.WIDE.U32 R16, R17, 0x8, R58 ;  /* 0x0000000811108825 */ /* 0x000fe400078e003a */
[----:B------:R-:W0:Y:S04]  /*3380*/  @!P2 LDG.E.64 R14, desc[UR6][R14.64] ;  /* 0x000000060e0ea981 */ /* 0x000e28000c1e1b00 */
[----:B------:R-:W2:Y:S01]  /*3390*/  @!P0 LDG.E.64 R16, desc[UR6][R16.64] ;  /* 0x0000000610108981 */ /* 0x000ea2000c1e1b00 */
[----:B------:R-:W-:Y:S01]  /*33a0*/  IADD3 R24, PT, PT, R24, 0x2, RZ ;  /* 0x0000000218187810 */ /* 0x000fe20007ffe0ff */
[----:B0-----:R-:W-:Y:S01]  /*33b0*/  @!P2 FADD.FTZ R12, R12, R14 ;  /* 0x0000000e0c0ca221 */ /* 0x001fe20000010000 */
[----:B------:R-:W-:-:S03]  /*33c0*/  @!P2 FADD.FTZ R13, R13, R15 ;  /* 0x0000000f0d0da221 */ /* 0x000fc60000010000 */
[----:B--2---:R-:W-:Y:S01]  /*33d0*/  @!P0 FADD.FTZ R12, R12, R16 ;  /* 0x000000100c0c8221 */ /* 0x004fe20000010000 */
[----:B------:R-:W-:-:S07]  /*33e0*/  @!P0 FADD.FTZ R13, R13, R17 ;  /* 0x000000110d0d8221 */ /* 0x000fce0000010000 */
.L_x_259:
        /* <DEDUP_REMOVED lines=9> */
.L_x_260:
[----:B------:R-:W-:Y:S05]  /*3480*/  BSYNC.RECONVERGENT B0 ;  /* 0x0000000000007941 */ /* 0x000fea0003800200 */
.L_x_253:
[----:B------:R-:W5:Y:S01]  /*3490*/  S2UR UR5, SR_CgaCtaId ;  /* 0x00000000000579c3 */ /* 0x000f620000008800 */
[----:B------:R-:W-:Y:S01]  /*34a0*/  UMOV UR4, 0x400 ;  /* 0x0000040000047882 */ /* 0x000fe20000000000 */
[----:B------:R-:W-:Y:S02]  /*34b0*/  SHF.L.U32 R33, R33, 0x10, RZ ;  /* 0x0000001021217819 */ /* 0x000fe400000006ff */
[----:B------:R-:W-:Y:S02]  /*34c0*/  SHF.L.U32 R45, R45, 0x10, RZ ;  /* 0x000000102d2d7819 */ /* 0x000fe400000006ff */
[----:B------:R-:W-:Y:S01]  /*34d0*/  SHF.L.U32 R46, R46, 0x10, RZ ;  /* 0x000000102e2e7819 */ /* 0x000fe200000006ff */
[C---:B----4-:R-:W-:Y:S02]  /*34e0*/  FADD.FTZ R16, -R10.reuse, R33 ;  /* 0x000000210a107221 */ /* 0x050fe40000010100 */
[----:B------:R-:W-:-:S04]  /*34f0*/  FADD.FTZ R24, -R10, R45 ;  /* 0x0000002d0a187221 */ /* 0x000fc80000010100 */
[-C--:B------:R-:W-:Y:S01]  /*3500*/  FMUL.FTZ R24, R24, R47.reuse ;  /* 0x0000002f18187220 */ /* 0x080fe20000410000 */
[----:B-----5:R-:W-:Y:S01]  /*3510*/  ULEA UR4, UR5, UR4, 0x18 ;  /* 0x0000000405047291 */ /* 0x020fe2000f8ec0ff */
[----:B------:R-:W4:Y:S08]  /*3520*/  LDCU.U8 UR5, c[0x0][0x414] ;  /* 0x00008280ff0577ac */ /* 0x000f300008000000 */
[----:B------:R0:W-:Y:S01]  /*3530*/  @!P1 STS.64 [UR4+0x98], R12 ;  /* 0x0000980cff009988 */ /* 0x0001e20008000a04 */
[----:B------:R-:W-:Y:S01]  /*3540*/  BAR.SYNC.DEFER_BLOCKING 0x0 ;  /* 0x0000000000007b1d */ /* 0x000fe20000010000 */
[----:B0--3--:R-:W-:Y:S01]  /*3550*/  SHF.L.U32 R13, R32, 0x10, RZ ;  /* 0x00000010200d7819 */ /* 0x009fe200000006ff */
[----:B----4-:R-:W-:Y:S01]  /*3560*/  UISETP.NE.AND UP0, UPT, UR5, URZ, UPT ;  /* 0x000000ff0500728c */ /* 0x010fe2000bf05270 */
[----:B------:R-:W-:-:S03]  /*3570*/  FMUL.FTZ R12, R16, R47 ;  /* 0x0000002f100c7220 */ /* 0x000fc60000410000 */
[----:B-1----:R-:W0:Y:S01]  /*3580*/  LDS.64 R14, [UR4+0x98] ;  /* 0x00009804ff0e7984 */ /* 0x002e220008000a00 */
[----:B------:R-:W0:Y:S02]  /*3590*/  LDCU UR4, c[0x0][0x42c] ;  /* 0x00008580ff0477ac */ /* 0x000e240008000800 */
[----:B0-----:R-:W-:Y:S01]  /*35a0*/  FMUL.FTZ R14, R14, UR4 ;  /* 0x000000040e0e7c20 */ /* 0x001fe20008410000 */
[----:B------:R-:W-:Y:S01]  /*35b0*/  FMUL.FTZ R15, R15, UR4 ;  /* 0x000000040f0f7c20 */ /* 0x000fe20008410000 */
[----:B------:R-:W-:Y:S06]  /*35c0*/  BRA.U !UP0, `(.L_x_261) ;  /* 0x0000000108487547 */ /* 0x000fec000b800000 */
        /* <DEDUP_REMOVED lines=18> */
.L_x_261:
[----:B------:R-:W0:Y:S01]  /*36f0*/  LDCU UR4, c[0x0][0x41c] ;  /* 0x00008380ff0477ac */ /* 0x000e220008000800 */
[----:B------:R-:W-:Y:S01]  /*3700*/  SHF.R.U32.HI R2, RZ, 0x4, R2 ;  /* 0x00000004ff027819 */ /* 0x000fe20000011602 */
[----:B------:R-:W-:Y:S01]  /*3710*/  BSSY.RECONVERGENT B0, `(.L_x_262) ;  /* 0x000003b000007945 */ /* 0x000fe20003800200 */
[----:B------:R-:W-:Y:S01]  /*3720*/  SHF.L.U32 R43, R43, 0x10, RZ ;  /* 0x000000102b2b7819 */ /* 0x000fe200000006ff */
[----:B------:R-:W1:Y:S01]  /*3730*/  LDCU.64 UR8, c[0x0][0x400] ;  /* 0x00008000ff0877ac */ /* 0x000e620008000a00 */
        /* <DEDUP_REMOVED lines=8> */
[----:B------:R-:W-:Y:S01]  /*37c0*/  FADD.FTZ R20, -R10, R41 ;  /* 0x000000290a147221 */ /* 0x000fe20000010100 */
[-C--:B------:R-:W-:Y:S01]  /*37d0*/  FMUL.FTZ R27, R16, R47.reuse ;  /* 0x0000002f101b7220 */ /* 0x080fe20000410000 */
[----:B------:R-:W-:Y:S01]  /*37e0*/  FADD.FTZ R26, -R10, R7 ;  /* 0x000000070a1a7221 */ /* 0x000fe20000010100 */
[----:B------:R-:W-:Y:S01]  /*37f0*/  FMUL.FTZ R28, R28, R47 ;  /* 0x0000002f1c1c7220 */ /* 0x000fe20000410000 */
[----:B0-----:R-:W-:-:S02]  /*3800*/  IMAD R29, R3, UR4, R2 ;  /* 0x00000004031d7c24 */ /* 0x001fc4000f8e0202 */
[----:B------:R-:W-:Y:S01]  /*3810*/  FADD.FTZ R10, -R10, R39 ;  /* 0x000000270a0a7221 */ /* 0x000fe20000010100 */
[-C--:B------:R-:W-:Y:S01]  /*3820*/  FMUL.FTZ R18, R18, R47.reuse ;  /* 0x0000002f12127220 */ /* 0x080fe20000410000 */
[-C--:B------:R-:W-:Y:S01]  /*3830*/  FMUL.FTZ R20, R20, R47.reuse ;  /* 0x0000002f14147220 */ /* 0x080fe20000410000 */
[-C--:B------:R-:W-:Y:S01]  /*3840*/  FMUL.FTZ R16, R26, R47.reuse ;  /* 0x0000002f1a107220 */ /* 0x080fe20000410000 */
[C---:B-1----:R-:W-:Y:S01]  /*3850*/  ISETP.GE.U32.AND P0, PT, R29.reuse, UR8, PT ;  /* 0x000000081d007c0c */ /* 0x042fe2000bf06070 */
[----:B------:R-:W-:Y:S01]  /*3860*/  FMUL.FTZ R10, R10, R47 ;  /* 0x0000002f0a0a7220 */ /* 0x000fe20000410000 */
[----:B------:R-:W-:Y:S01]  /*3870*/  SHF.R.S32.HI R30, RZ, 0x1f, R29 ;  /* 0x0000001fff1e7819 */ /* 0x000fe2000001141d */
[C-C-:B------:R-:W-:Y:S01]  /*3880*/  FFMA.FTZ R3, R14.reuse, R12, R15.reuse ;  /* 0x0000000c0e037223 */ /* 0x140fe2000001000f */
[C---:B------:R-:W-:Y:S01]  /*3890*/  IADD3 R21, PT, PT, R29.reuse, 0x20, RZ ;  /* 0x000000201d157810 */ /* 0x040fe20007ffe0ff */
[--C-:B------:R-:W-:Y:S01]  /*38a0*/  FFMA.FTZ R2, R14, R24, R15.reuse ;  /* 0x000000180e027223 */ /* 0x100fe2000001000f */
[----:B------:R-:W-:Y:S01]  /*38b0*/  ISETP.GE.AND.EX P1, PT, R30, UR9, PT, P0 ;  /* 0x000000091e007c0c */ /* 0x000fe2000bf26300 */
[C-C-:B------:R-:W-:Y:S01]  /*38c0*/  FFMA.FTZ R23, R14.reuse, R28, R15.reuse ;  /* 0x0000001c0e177223 */ /* 0x140fe2000001000f */
[C---:B------:R-:W-:Y:S01]  /*38d0*/  IADD3 R9, PT, PT, R29.reuse, 0x40, RZ ;  /* 0x000000401d097810 */ /* 0x040fe20007ffe0ff */
[C-C-:B------:R-:W-:Y:S01]  /*38e0*/  FFMA.FTZ R26, R14.reuse, R27, R15.reuse ;  /* 0x0000001b0e1a7223 */ /* 0x140fe2000001000f */
        /* <DEDUP_REMOVED lines=8> */
[----:B--2---:R-:W-:Y:S01]  /*3970*/  SHF.R.S32.HI R17, RZ, 0x1f, R9 ;  /* 0x0000001fff117819 */ /* 0x004fe20000011409 */
        /* <DEDUP_REMOVED lines=15> */
[C---:B-1----:R-:W-:Y:S02]  /*3a70*/  LEA R12, P1, R2.reuse, UR4, 0x1 ;  /* 0x00000004020c7c11 */ /* 0x042fe4000f8208ff */
[----:B------:R-:W-:Y:S02]  /*3a80*/  IADD3 R29, PT, PT, R3, R29, RZ ;  /* 0x0000001d031d7210 */ /* 0x000fe40007ffe0ff */
[----:B------:R-:W-:Y:S02]  /*3a90*/  F2FP.BF16.F32.PACK_AB R15, R15, R30 ;  /* 0x0000001e0f0f723e */ /* 0x000fe400000010ff */
[----:B------:R-:W-:-:S05]  /*3aa0*/  LEA.HI.X R13, R2, UR5, R29, 0x1, P1 ;  /* 0x00000005020d7c11 */ /* 0x000fca00088f0c1d */
[----:B------:R0:W-:Y:S02]  /*3ab0*/  STG.E desc[UR6][R12.64], R15 ;  /* 0x0000000f0c007986 */ /* 0x0001e4000c101906 */
.L_x_263:
[----:B------:R-:W-:Y:S05]  /*3ac0*/  BSYNC.RECONVERGENT B0 ;  /* 0x0000000000007941 */ /* 0x000fea0003800200 */
.L_x_262:
        /* <DEDUP_REMOVED lines=21> */
.L_x_264:
[----:B------:R-:W-:Y:S01]  /*3c20*/  BSSY.RECONVERGENT B0, `(.L_x_265) ;  /* 0x0000012000007945 */ /* 0x000fe20003800200 */
[----:B------:R-:W-:Y:S01]  /*3c30*/  FFMA.FTZ R4, R36, R4, -R23 ;  /* 0x0000000424047223 */ /* 0x000fe20000010817 */
[----:B------:R-:W-:Y:S02]  /*3c40*/  FFMA.FTZ R26, R11, R44, -R26 ;  /* 0x0000002c0b1a7223 */ /* 0x000fe4000001081a */
[----:B------:R-:W-:Y:S05]  /*3c50*/  @P2 BRA `(.L_x_266) ;  /* 0x0000000000382947 */ /* 0x000fea0003800000 */
[----:B------:R-:W1:Y:S01]  /*3c60*/  LDCU.64 UR4, c[0x0][0x3f8] ;  /* 0x00007f00ff0477ac */ /* 0x000e620008000a00 */
[----:B------:R-:W-:Y:S01]  /*3c70*/  MOV R2, R50 ;  /* 0x0000003200027202 */ /* 0x000fe20000000f00 */
[----:B0-----:R-:W-:Y:S01]  /*3c80*/  FMUL.FTZ R15, R4, R47 ;  /* 0x0000002f040f7220 */ /* 0x001fe20000410000 */
[----:B------:R-:W-:Y:S01]  /*3c90*/  MOV R3, R53 ;  /* 0x0000003500037202 */ /* 0x000fe20000000f00 */
        /* <DEDUP_REMOVED lines=10> */
.L_x_266:
[----:B------:R-:W-:Y:S05]  /*3d40*/  BSYNC.RECONVERGENT B0 ;  /* 0x0000000000007941 */ /* 0x000fea0003800200 */
.L_x_265:
        /* <DEDUP_REMOVED lines=8> */
[----:B------:R-:W0:Y:S01]  /*3dd0*/  MUFU.EX2 R4, R4 ;  /* 0x0000000400047308 */ /* 0x000e220000000800 */
[----:B-1----:R-:W-:Y:S01]  /*3de0*/  FADD.FTZ R3, R2, 1 ;  /* 0x3f80000002037421 */ /* 0x002fe20000010000 */
[----:B0-----:R-:W-:-:S05]  /*3df0*/  FADD.FTZ R12, R4, 1 ;  /* 0x3f800000040c7421 */ /* 0x001fca0000010000 */
        /* <DEDUP_REMOVED lines=10> */
.L_x_267:
[----:B------:R-:W-:Y:S01]  /*3ea0*/  BSSY.RECONVERGENT B0, `(.L_x_268) ;  /* 0x0000012000007945 */ /* 0x000fe20003800200 */
[----:B------:R-:W-:Y:S01]  /*3eb0*/  FFMA.FTZ R6, R36, R6, -R19 ;  /* 0x0000000624067223 */ /* 0x000fe20000010813 */
[----:B------:R-:W-:Y:S02]  /*3ec0*/  FFMA.FTZ R4, R11, R42, -R24 ;  /* 0x0000002a0b047223 */ /* 0x000fe40000010818 */
[----:B------:R-:W-:Y:S05]  /*3ed0*/  @P3 BRA `(.L_x_269) ;  /* 0x0000000000383947 */ /* 0x000fea0003800000 */
[----:B------:R-:W2:Y:S01]  /*3ee0*/  LDCU.64 UR4, c[0x0][0x3f8] ;  /* 0x00007f00ff0477ac */ /* 0x000ea20008000a00 */
[----:B------:R-:W-:Y:S01]  /*3ef0*/  MOV R2, R50 ;  /* 0x0000003200027202 */ /* 0x000fe20000000f00 */
[----:B------:R-:W-:Y:S01]  /*3f00*/  FMUL.FTZ R4, R4, R47 ;  /* 0x0000002f04047220 */ /* 0x000fe20000410000 */
[----:B-1----:R-:W-:Y:S01]  /*3f10*/  MOV R3, R53 ;  /* 0x0000003500037202 */ /* 0x002fe20000000f00 */
[----:B------:R-:W1:Y:S01]  /*3f20*/  LDCU.64 UR10, c[0x0][0x380] ;  /* 0x00007000ff0a77ac */ /* 0x000e620008000a00 */
[----:B--2---:R-:W-:Y:S02]  /*3f30*/  IMAD R18, R17, UR4, RZ ;  /* 0x0000000411127c24 */ /* 0x004fe4000f8e02ff */
[----:B0-----:R-:W-:-:S04]  /*3f40*/  IMAD.WIDE.U32 R12, R9, UR4, R2 ;  /* 0x00000004090c7c25 */ /* 0x001fc8000f8e0002 */
[----:B------:R-:W-:Y:S02]  /*3f50*/  IMAD R3, R9, UR5, R18 ;  /* 0x0000000509037c24 */ /* 0x000fe4000f8e0212 */
[----:B------:R-:W-:Y:S01]  /*3f60*/  FMUL.FTZ R9, R6, R47 ;  /* 0x0000002f06097220 */ /* 0x000fe20000410000 */
[----:B-1----:R-:W-:Y:S02]  /*3f70*/  LEA R2, P1, R12, UR10, 0x1 ;  /* 0x0000000a0c027c11 */ /* 0x002fe4000f8208ff */
[----:B------:R-:W-:Y:S02]  /*3f80*/  IADD3 R3, PT, PT, R13, R3, RZ ;  /* 0x000000030d037210 */ /* 0x000fe40007ffe0ff */
[----:B------:R-:W-:Y:S02]  /*3f90*/  F2FP.BF16.F32.PACK_AB R9, R4, R9 ;  /* 0x000000090409723e */ /* 0x000fe400000010ff */
[----:B------:R-:W-:-:S05]  /*3fa0*/  LEA.HI.X R3, R12, UR11, R3, 0x1, P1 ;  /* 0x0000000b0c037c11 */ /* 0x000fca00088f0c03 */
[----:B------:R2:W-:Y:S02]  /*3fb0*/  STG.E desc[UR6][R2.64], R9 ;  /* 0x0000000902007986 */ /* 0x0005e4000c101906 */
.L_x_269:
[----:B------:R-:W-:Y:S05]  /*3fc0*/  BSYNC.RECONVERGENT B0 ;  /* 0x0000000000007941 */ /* 0x000fea0003800200 */
.L_x_268:
[----:B------:R-:W-:Y:S02]  /*3fd0*/  SHF.L.U32 R8, R8, 0x10, RZ ;  /* 0x0000001008087819 */ /* 0x000fe400000006ff */
[----:B01----:R-:W-:Y:S02]  /*3fe0*/  SHF.R.S32.HI R12, RZ, 0x1f, R5 ;  /* 0x0000001fff0c7819 */ /* 0x003fe40000011405 */
[----:B------:R-:W-:Y:S01]  /*3ff0*/  SHF.L.U32 R40, R40, 0x10, RZ ;  /* 0x0000001028287819 */ /* 0x000fe200000006ff */
[----:B------:R-:W-:Y:S06]  /*4000*/  BRA.U !UP0, `(.L_x_270) ;  /* 0x0000000108487547 */ /* 0x000fec000b800000 */
        /* <DEDUP_REMOVED lines=18> */
.L_x_270:
[----:B------:R-:W-:Y:S01]  /*4130*/  ISETP.GE.AND.EX P0, PT, R12, UR9, PT, P0 ;  /* 0x000000090c007c0c */ /* 0x000fe2000bf06300 */
[----:B------:R-:W-:Y:S01]  /*4140*/  FFMA.FTZ R8, R36, R8, -R7 ;  /* 0x0000000824087223 */ /* 0x000fe20000010807 */
[----:B------:R-:W-:Y:S01]  /*4150*/  FFMA.FTZ R14, R11, R40, -R14 ;  /* 0x000000280b0e7223 */ /* 0x000fe2000001080e */
[----:B------:R-:W-:Y:S02]  /*4160*/  BSSY.RECONVERGENT B0, `(.L_x_271) ;  /* 0x000000f000007945 */ /* 0x000fe40003800200 */
[-C--:B------:R-:W-:Y:S01]  /*4170*/  FMUL.FTZ R8, R8, R47.reuse ;  /* 0x0000002f08087220 */ /* 0x080fe20000410000 */
[----:B------:R-:W-:-:S07]  /*4180*/  FMUL.FTZ R47, R14, R47 ;  /* 0x0000002f0e2f7220 */ /* 0x000fce0000410000 */
[----:B------:R-:W-:Y:S05]  /*4190*/  @P0 BRA `(.L_x_272) ;  /* 0x00000000002c0947 */ /* 0x000fea0003800000 */
[----:B------:R-:W0:Y:S01]  /*41a0*/  LDCU.64 UR4, c[0x0][0x3f8] ;  /* 0x00007f00ff0477ac */ /* 0x000e220008000a00 */
[----:B------:R-:W-:Y:S01]  /*41b0*/  MOV R51, R53 ;  /* 0x0000003500337202 */ /* 0x000fe20000000f00 */
[----:B------:R-:W2:Y:S01]  /*41c0*/  LDCU.64 UR8, c[0x0][0x380] ;  /* 0x00007000ff0877ac */ /* 0x000ea20008000a00 */
[----:B0-----:R-:W-:Y:S02]  /*41d0*/  IMAD R12, R12, UR4, RZ ;  /* 0x000000040c0c7c24 */ /* 0x001fe4000f8e02ff */
[----:B------:R-:W-:-:S04]  /*41e0*/  IMAD.WIDE.U32 R50, R5, UR4, R50 ;  /* 0x0000000405327c25 */ /* 0x000fc8000f8e0032 */
[----:B------:R-:W-:Y:S01]  /*41f0*/  IMAD R5, R5, UR5, R12 ;  /* 0x0000000505057c24 */ /* 0x000fe2000f8e020c */
[----:B--2---:R-:W-:-:S04]  /*4200*/  LEA R2, P0, R50, UR8, 0x1 ;  /* 0x0000000832027c11 */ /* 0x004fc8000f8008ff */
[----:B------:R-:W-:-:S04]  /*4210*/  IADD3 R5, PT, PT, R51, R5, RZ ;  /* 0x0000000533057210 */ /* 0x000fc80007ffe0ff */
[----:B------:R-:W-:Y:S02]  /*4220*/  LEA.HI.X R3, R50, UR9, R5, 0x1, P0 ;  /* 0x0000000932037c11 */ /* 0x000fe400080f0c05 */
[----:B------:R-:W-:-:S05]  /*4230*/  F2FP.BF16.F32.PACK_AB R5, R47, R8 ;  /* 0x000000082f05723e */ /* 0x000fca00000010ff */
[----:B------:R0:W-:Y:S02]  /*4240*/  STG.E desc[UR6][R2.64], R5 ;  /* 0x0000000502007986 */ /* 0x0001e4000c101906 */
.L_x_272:
[----:B------:R-:W-:Y:S05]  /*4250*/  BSYNC.RECONVERGENT B0 ;  /* 0x0000000000007941 */ /* 0x000fea0003800200 */
.L_x_271:
[----:B------:R-:W1:Y:S01]  /*4260*/  LDCU UR4, c[0x0][0x410] ;  /* 0x00008200ff0477ac */ /* 0x000e620008000800 */
[----:B------:R-:W-:Y:S02]  /*4270*/  IADD3 R35, PT, PT, R22, R35, RZ ;  /* 0x0000002316237210 */ /* 0x000fe40007ffe0ff */
[----:B------:R-:W-:Y:S01]  /*4280*/  IADD3 R34, PT, PT, R34, 0x1, RZ ;  /* 0x0000000122227810 */ /* 0x000fe20007ffe0ff */
[----:B------:R-:W1:Y:S02]  /*4290*/  LDCU UR5, c[0x0][0x3e0] ;  /* 0x00007c00ff0577ac */ /* 0x000e640008000800 */
[----:B-1----:R-:W-:-:S06]  /*42a0*/  UIMAD UR4, UR4, UR5, URZ ;  /* 0x00000005040472a4 */ /* 0x002fcc000f8e02ff */
[----:B------:R-:W-:-:S13]  /*42b0*/  ISETP.GE.AND P0, PT, R35, UR4, PT ;  /* 0x0000000423007c0c */ /* 0x000fda000bf06270 */
[----:B------:R-:W-:Y:S05]  /*42c0*/  @!P0 BRA `(.L_x_273) ;  /* 0xffffffbc00788947 */ /* 0x000fea000383ffff */
.L_x_242:
[----:B--2---:R-:W1:Y:S01]  /*42d0*/  S2R R9, SR_TID.X ;  /* 0x0000000000097919 */ /* 0x004e620000002100 */
[----:B------:R-:W2:Y:S01]  /*42e0*/  LDC R4, c[0x0][0x370] ;  /* 0x0000dc00ff047b82 */ /* 0x000ea20000000800 */
[----:B------:R-:W-:Y:S07]  /*42f0*/  BSSY.RECONVERGENT B0, `(.L_x_274) ;  /* 0x000000e000007945 */ /* 0x000fee0003800200 */
[----:B------:R-:W3:Y:S08]  /*4300*/  LDC R7, c[0x0][0x374] ;  /* 0x0000dd00ff077b82 */ /* 0x000ef00000000800 */
[----:B0-----:R-:W0:Y:S01]  /*4310*/  LDC.64 R2, c[0x0][0x3c8] ;  /* 0x0000f200ff027b82 */ /* 0x001e220000000a00 */
[----:B--2---:R-:W-:-:S02]  /*4320*/  ISETP.NE.AND P0, PT, R4, 0x1, PT ;  /* 0x000000010400780c */ /* 0x004fc40003f05270 */
[----:B-1----:R-:W-:Y:S02]  /*4330*/  ISETP.NE.AND P1, PT, R9, RZ, PT ;  /* 0x000000ff0900720c */ /* 0x002fe40003f25270 */
[----:B---3--:R-:W-:-:S04]  /*4340*/  SHF.L.U32 R0, R7, 0x1, RZ ;  /* 0x0000000107007819 */ /* 0x008fc800000006ff */
        /* <DEDUP_REMOVED lines=8> */
.L_x_275:
[----:B------:R-:W-:Y:S05]  /*43d0*/  BSYNC.RECONVERGENT B0 ;  /* 0x0000000000007941 */ /* 0x000fea0003800200 */
.L_x_274:
        /* <DEDUP_REMOVED lines=11> */
.L_x_277:
[----:B------:R-:W2:Y:S04]  /*4490*/  LDG.E.STRONG.GPU R5, desc[UR6][R2.64] ;  /* 0x0000000602057981 */ /* 0x000ea8000c1ef900 */
[----:B--2---:R-:W-:Y:S01]  /*44a0*/  CCTL.IVALL ;  /* 0x00000000ff00798f */ /* 0x004fe20002000000 */
[----:B------:R-:W-:Y:S05]  /*44b0*/  YIELD ;  /* 0x0000000000007946 */ /* 0x000fea0003800000 */
[----:B------:R-:W-:-:S13]  /*44c0*/  ISETP.NE.AND P0, PT, R5, R0, PT ;  /* 0x000000000500720c */ /* 0x000fda0003f05270 */
[----:B------:R-:W-:Y:S05]  /*44d0*/  @P0 BRA `(.L_x_277) ;  /* 0xfffffffc00ec0947 */ /* 0x000fea000383ffff */
.L_x_276:
        /* <DEDUP_REMOVED lines=54> */
[----:B--2---:R-:W-:Y:S02]  /*4840*/  IADD3 R22, P1, PT, R22, UR10, RZ ;  /* 0x0000000a16167c10 */ /* 0x004fe4000ff3e0ff */
[----:B------:R-:W-:Y:S02]  /*4850*/  IADD3 R18, P2, PT, RZ, -R18, RZ ;  /* 0x80000012ff127210 */ /* 0x000fe40007f5e0ff */
[----:B------:R-:W-:Y:S02]  /*4860*/  IADD3.X R23, PT, PT, R23, UR11, RZ, P1, !PT ;  /* 0x0000000b17177c10 */ /* 0x000fe40008ffe4ff */
[----:B------:R-:W-:-:S02]  /*4870*/  SHF.L.U64.HI R29, R28, 0x2, R35 ;  /* 0x000000021c1d7819 */ /* 0x000fc40000010223 */
[----:B------:R-:W-:Y:S02]  /*4880*/  IADD3 R31, PT, PT, R7, R31, RZ ;  /* 0x0000001f071f7210 */ /* 0x000fe40007ffe0ff */
[----:B------:R-:W-:Y:S02]  /*4890*/  IADD3.X R20, PT, PT, RZ, -0x1, RZ, P2, !PT ;  /* 0xffffffffff147810 */ /* 0x000fe400017fe4ff */
[----:B------:R-:W-:-:S07]  /*48a0*/  IADD3.X R4, PT, PT, RZ, R4, RZ, P3, !PT ;  /* 0x00000004ff047210 */ /* 0x000fce0001ffe4ff */
.L_x_280:
[-C--:B0-----:R-:W-:Y:S02]  /*48b0*/  LEA R10, P1, R0, R27.reuse, 0x2 ;  /* 0x0000001b000a7211 */ /* 0x081fe400078210ff */
[----:B------:R-:W-:Y:S02]  /*48c0*/  LEA R16, P3, R28, R27, 0x2 ;  /* 0x0000001b1c107211 */ /* 0x000fe400078610ff */
[----:B------:R-:W-:Y:S02]  /*48d0*/  IADD3 R12, P2, PT, R27, R6, RZ ;  /* 0x000000061b0c7210 */ /* 0x000fe40007f5e0ff */
        /* <DEDUP_REMOVED lines=28> */
.L_x_279:
[----:B------:R-:W-:Y:S05]  /*4aa0*/  BSYNC.RECONVERGENT B0 ;  /* 0x0000000000007941 */ /* 0x000fea0003800200 */
.L_x_278:
        /* <DEDUP_REMOVED lines=8> */
[----:B------:R-:W2:Y:S01]  /*4b30*/  LDCU.64 UR10, c[0x0][0x390] ;  /* 0x00007200ff0a77ac */ /* 0x000ea20008000a00 */
[----:B------:R-:W-:-:S07]  /*4b40*/  SHF.L.U32 R19, R0, 0x2, RZ ;  /* 0x0000000200137819 */ /* 0x000fce00000006ff */
.L_x_281:
[C---:B------:R-:W-:Y:S02]  /*4b50*/  SHF.L.U32 R2, R5.reuse, 0x2, RZ ;  /* 0x0000000205027819 */ /* 0x040fe400000006ff */
[----:B------:R-:W-:Y:S02]  /*4b60*/  SHF.L.U64.HI R4, R5, 0x2, R4 ;  /* 0x0000000205047819 */ /* 0x000fe40000010204 */
[----:B-1----:R-:W-:-:S04]  /*4b70*/  IADD3 R6, P0, PT, R2, UR4, RZ ;  /* 0x0000000402067c10 */ /* 0x002fc8000ff1e0ff */
[----:B---3--:R-:W-:Y:S02]  /*4b80*/  IADD3.X R7, PT, PT, R4, UR5, RZ, P0, !PT ;  /* 0x0000000504077c10 */ /* 0x008fe400087fe4ff */
[C---:B------:R-:W-:Y:S02]  /*4b90*/  IADD3 R8, P0, PT, R6.reuse, R19, RZ ;  /* 0x0000001306087210 */ /* 0x040fe40007f1e0ff */
[C---:B------:R-:W-:Y:S02]  /*4ba0*/  IADD3 R12, P2, PT, R6.reuse, R25, RZ ;  /* 0x00000019060c7210 */ /* 0x040fe40007f5e0ff */
[C---:B------:R-:W-:Y:S02]  /*4bb0*/  IADD3.X R9, PT, PT, R7.reuse, R17, RZ, P0, !PT ;  /* 0x0000001107097210 */ /* 0x040fe400007fe4ff */
[----:B------:R-:W-:Y:S02]  /*4bc0*/  IADD3 R10, P1, PT, R6, R21, RZ ;  /* 0x00000015060a7210 */ /* 0x000fe40007f3e0ff */
[C---:B------:R-:W-:Y:S01]  /*4bd0*/  IADD3.X R13, PT, PT, R7.reuse, R23, RZ, P2, !PT ;  /* 0x00000017070d7210 */ /* 0x040fe200017fe4ff */
[----:B------:R1:W3:Y:S01]  /*4be0*/  LDG.E R6, desc[UR6][R6.64] ;  /* 0x0000000606067981 */ /* 0x0002e2000c1e1900 */
[----:B------:R-:W-:-:S03]  /*4bf0*/  IADD3.X R11, PT, PT, R7, R15, RZ, P1, !PT ;  /* 0x0000000f070b7210 */ /* 0x000fc60000ffe4ff */
[----:B------:R-:W3:Y:S04]  /*4c00*/  LDG.E R9, desc[UR6][R8.64] ;  /* 0x0000000608097981 */ /* 0x000ee8000c1e1900 */
[----:B------:R-:W4:Y:S04]  /*4c10*/  LDG.E R10, desc[UR6][R10.64] ;  /* 0x000000060a0a7981 */ /* 0x000f28000c1e1900 */
[----:B------:R-:W4:Y:S01]  /*4c20*/  LDG.E R13, desc[UR6][R12.64] ;  /* 0x000000060c0d7981 */ /* 0x000f22000c1e1900 */
[----:B------:R-:W-:Y:S02]  /*4c30*/  LOP3.LUT R14, R2, 0xfffffffc, RZ, 0xc0, !PT ;  /* 0xfffffffc020e7812 */ /* 0x000fe400078ec0ff */
[----:B------:R-:W-:-:S02]  /*4c40*/  LOP3.LUT R16, R4, 0x1, RZ, 0xc0, !PT ;  /* 0x0000000104107812 */ /* 0x000fc400078ec0ff */
[----:B0-----:R-:W-:Y:S02]  /*4c50*/  IADD3 R26, P0, PT, R14, UR8, RZ ;  /* 0x000000080e1a7c10 */ /* 0x001fe4000ff1e0ff */
[----:B-1----:R-:W-:Y:S02]  /*4c60*/  LOP3.LUT R7, R4, 0x3, RZ, 0xc0, !PT ;  /* 0x0000000304077812 */ /* 0x002fe400078ec0ff */
[----:B------:R-:W-:Y:S02]  /*4c70*/  IADD3.X R27, PT, PT, R16, UR9, RZ, P0, !PT ;  /* 0x00000009101b7c10 */ /* 0x000fe400087fe4ff */
[----:B--2---:R-:W-:-:S04]  /*4c80*/  IADD3 R28, P0, PT, R14, UR10, RZ ;  /* 0x0000000a0e1c7c10 */ /* 0x004fc8000ff1e0ff */
[----:B------:R-:W-:Y:S02]  /*4c90*/  IADD3.X R29, PT, PT, R16, UR11, RZ, P0, !PT ;  /* 0x0000000b101d7c10 */ /* 0x000fe400087fe4ff */
[----:B---3--:R-:W-:Y:S02]  /*4ca0*/  F2FP.BF16.F32.PACK_AB R31, R9, R6 ;  /* 0x00000006091f723e */ /* 0x008fe400000010ff */
        /* <DEDUP_REMOVED lines=43> */
[----:B------:R-:W4:Y:S04]  /*4f60*/  LDG.E R6, desc[UR6][R6.64+0x1800] ;  /* 0x0018000606067981 */ /* 0x000f28000c1e1900 */
[----:B------:R-:W4:Y:S04]  /*4f70*/  LDG.E R13, desc[UR6][R12.64+0x1800] ;  /* 0x001800060c0d7981 */ /* 0x000f28000c1e1900 */
        /* <DEDUP_REMOVED lines=14> */
[----:B----4-:R-:W-:Y:S02]  /*5060*/  F2FP.BF16.F32.PACK_AB R13, R13, R6 ;  /* 0x000000060d0d723e */ /* 0x010fe400000010ff */
[----:B-----5:R-:W-:-:S03]  /*5070*/  F2FP.BF16.F32.PACK_AB R7, R11, R8 ;  /* 0x000000080b07723e */ /* 0x020fc600000010ff */
[----:B------:R3:W-:Y:S04]  /*5080*/  STG.E desc[UR6][R30.64], R13 ;  /* 0x0000000d1e007986 */ /* 0x0007e8000c101906 */
[----:B------:R3:W-:Y:S02]  /*5090*/  STG.E desc[UR6][R28.64], R7 ;  /* 0x000000071c007986 */ /* 0x0007e4000c101906 */
[----:B------:R-:W-:Y:S05]  /*50a0*/  @P0 BRA `(.L_x_281) ;  /* 0xfffffff800a80947 */ /* 0x000fea000383ffff */
[----:B------:R-:W-:Y:S05]  /*50b0*/  EXIT ;  /* 0x000000000000794d */ /* 0x000fea0003800000 */
.L_x_282:
        /* <DEDUP_REMOVED lines=12> */
.L_x_3412:


//--------------------- .text._Z35group_norm_nhwc_bwd_one_pass_kernelI11Bf16IOBf16WLi256ELi32ELi512EEv26Group_norm_nhwc_bwd_params --------------------------
	.section	.text._Z35group_norm_nhwc_bwd_one_pass_kernelI11Bf16IOBf16WLi256ELi32ELi512EEv26Group_norm_nhwc_bwd_params,"ax",@progbits
	.align	128
        .global         _Z35group_norm_nhwc_bwd_one_pass_kernelI11Bf16IOBf16WLi256ELi32ELi512EEv26Group_norm_nhwc_bwd_params
        .type           _Z35group_norm_nhwc_bwd_one_pass_kernelI11Bf16IOBf16WLi256ELi32ELi512EEv26Group_norm_nhwc_bwd_params,@function
        .size           _Z35group_norm_nhwc_bwd_one_pass_kernelI11Bf16IOBf16WLi256ELi32ELi512EEv26Group_norm_nhwc_bwd_params,(.L_x_3413 - _Z35group_norm_nhwc_bwd_one_pass_kernelI11Bf16IOBf16WLi256ELi32ELi512EEv26Group_norm_nhwc_bwd_params)
        .other          _Z35group_norm_nhwc_bwd_one_pass_kernelI11Bf16IOBf16WLi256ELi32ELi512EEv26Group_norm_nhwc_bwd_params,@"STO_CUDA_ENTRY STV_DEFAULT"
_Z35group_norm_nhwc_bwd_one_pass_kernelI11Bf16IOBf16WLi256ELi32ELi512EEv26Group_norm_nhwc_bwd_params:
.text._Z35group_norm_nhwc_bwd_one_pass_kernelI11Bf16IOBf16WLi256ELi32ELi512EEv26Group_norm_nhwc_bwd_params:
        /* <DEDUP_REMOVED lines=21> */
.L_x_326:
[----:B0-----:R-:W0:Y:S01]  /*0150*/  LDC R9, c[0x0][0x410] ;  /* 0x00010400ff097b82 */ /* 0x001e220000000800 */
[----:B------:R-:W-:Y:S01]  /*0160*/  IABS R8, R50 ;  /* 0x0000003200087213 */ /* 0x000fe20000000000 */
[----:B-1----:R-:W1:Y:S01]  /*0170*/  LDCU.128 UR16, c[0x0][0x400] ;  /* 0x00008000ff1077ac */ /* 0x002e620008000c00 */
[----:B--2---:R-:W-:Y:S02]  /*0180*/  SHF.R.S32.HI R15, RZ, 0x1f, R34 ;  /* 0x0000001fff0f7819 */ /* 0x004fe40000011422 */
[----:B------:R-:W-:Y:S02]  /*0190*/  CS2R R42, SRZ ;  /* 0x00000000002a7805 */ /* 0x000fe4000001ff00 */
[----:B------:R-:W-:Y:S02]  /*01a0*/  ISETP.GE.AND P0, PT, R50, RZ, PT ;  /* 0x000000ff3200720c */ /* 0x000fe40003f06270 */
[----:B------:R-:W-:Y:S02]  /*01b0*/  SHF.R.U32.HI R32, RZ, 0x4, R61 ;  /* 0x00000004ff207819 */ /* 0x000fe4000001163d */
[----:B------:R-:W-:-:S02]  /*01c0*/  SHF.R.S32.HI R25, RZ, 0x1f, R2 ;  /* 0x0000001fff197819 */ /* 0x000fc40000011402 */
[----:B------:R-:W-:Y:S02]  /*01d0*/  MOV R36, RZ ;  /* 0x000000ff00247202 */ /* 0x000fe40000000f00 */
[----:B-1----:R-:W-:Y:S02]  /*01e0*/  ISETP.GE.U32.AND P2, PT, R34, UR16, PT ;  /* 0x0000001022007c0c */ /* 0x002fe4000bf46070 */
[----:B0-----:R-:W-:Y:S02]  /*01f0*/  IABS R6, R9 ;  /* 0x0000000900067213 */ /* 0x001fe40000000000 */
[----:B------:R-:W-:Y:S02]  /*0200*/  ISETP.GE.AND.EX P2, PT, R15, UR17, PT, P2 ;  /* 0x000000110f007c0c */ /* 0x000fe4000bf46320 */
[----:B---3--:R-:W0:Y:S11]  /*0210*/  I2F.RP R3, R6 ;  /* 0x0000000600037306 */ /* 0x008e360000209400 */
[----:B------:R-:W1:Y:S01]  /*0220*/  @!P2 LDC.64 R16, c[0x0][0x398] ;  /* 0x0000e600ff10ab82 */ /* 0x000e620000000a00 */
[----:B0-----:R-:W0:Y:S02]  /*0230*/  MUFU.RCP R3, R3 ;  /* 0x0000000300037308 */ /* 0x001e240000001000 */
[----:B0-----:R-:W-:-:S06]  /*0240*/  IADD3 R4, PT, PT, R3, 0xffffffe, RZ ;  /* 0x0ffffffe03047810 */ /* 0x001fcc0007ffe0ff */
[----:B------:R0:W2:Y:S02]  /*0250*/  F2I.FTZ.U32.TRUNC.NTZ R5, R4 ;  /* 0x0000000400057305 */ /* 0x0000a4000021f000 */
[----:B0-----:R-:W-:Y:S02]  /*0260*/  MOV R4, RZ ;  /* 0x000000ff00047202 */ /* 0x001fe40000000f00 */
[----:B--2---:R-:W-:-:S05]  /*0270*/  IADD3 R7, PT, PT, RZ, -R5, RZ ;  /* 0x80000005ff077210 */ /* 0x004fca0007ffe0ff */
        /* <DEDUP_REMOVED lines=13> */
[-C--:B------:R-:W-:Y:S02]  /*0350*/  ISETP.GT.U32.AND P5, PT, R6, R3.reuse, PT ;  /* 0x000000030600720c */ /* 0x080fe40003fa4070 */
[----:B------:R-:W-:Y:S01]  /*0360*/  IADD3 R4, PT, PT, R3, -R6, RZ ;  /* 0x8000000603047210 */ /* 0x000fe20007ffe0ff */
[----:B0-----:R-:W-:Y:S01]  /*0370*/  IMAD R32, R7, UR11, R32 ;  /* 0x0000000b07207c24 */ /* 0x001fe2000f8e0220 */
[----:B------:R-:W-:Y:S01]  /*0380*/  ISETP.NE.AND P4, PT, R9, RZ, PT ;  /* 0x000000ff0900720c */ /* 0x000fe20003f85270 */
[----:B------:R-:W0:Y:S01]  /*0390*/  @!P2 LDC.64 R6, c[0x0][0x3f8] ;  /* 0x0000fe00ff06ab82 */ /* 0x000e220000000a00 */
[----:B------:R-:W-:-:S02]  /*03a0*/  SEL R3, R4, R3, !P5 ;  /* 0x0000000304037207 */ /* 0x000fc40006800000 */
[----:B------:R-:W-:Y:S02]  /*03b0*/  LOP3.LUT R4, RZ, R9, RZ, 0x33, !PT ;  /* 0x00000009ff047212 */ /* 0x000fe400078e33ff */
[----:B------:R-:W-:Y:S02]  /*03c0*/  @!P0 IADD3 R3, PT, PT, -R3, RZ, RZ ;  /* 0x000000ff03038210 */ /* 0x000fe40007ffe1ff */
[----:B------:R-:W-:Y:S02]  /*03d0*/  @P1 IADD3 R5, PT, PT, R5, 0x1, RZ ;  /* 0x0000000105051810 */ /* 0x000fe40007ffe0ff */
[----:B------:R-:W-:Y:S02]  /*03e0*/  ISETP.GE.U32.AND P1, PT, R2, UR16, PT ;  /* 0x0000001002007c0c */ /* 0x000fe4000bf26070 */
[----:B------:R-:W-:Y:S02]  /*03f0*/  @!P3 IADD3 R5, PT, PT, -R5, RZ, RZ ;  /* 0x000000ff0505b210 */ /* 0x000fe40007ffe1ff */
[----:B------:R-:W-:-:S02]  /*0400*/  ISETP.GE.AND.EX P1, PT, R25, UR17, PT, P1 ;  /* 0x0000001119007c0c */ /* 0x000fc4000bf26310 */
[C---:B------:R-:W-:Y:S02]  /*0410*/  SEL R47, R4.reuse, R3, !P4 ;  /* 0x00000003042f7207 */ /* 0x040fe40006000000 */
[----:B------:R-:W-:Y:S02]  /*0420*/  SHF.L.U32 R3, R61, 0x1, RZ ;  /* 0x000000013d037819 */ /* 0x000fe400000006ff */
[----:B------:R-:W-:Y:S02]  /*0430*/  SEL R11, R4, R5, !P4 ;  /* 0x00000005040b7207 */ /* 0x000fe40006000000 */
[----:B------:R-:W-:Y:S02]  /*0440*/  SHF.L.U32 R4, R47, 0x5, RZ ;  /* 0x000000052f047819 */ /* 0x000fe400000006ff */
[----:B------:R-:W-:Y:S02]  /*0450*/  LOP3.LUT R3, R3, 0x1e, RZ, 0xc0, !PT ;  /* 0x0000001e03037812 */ /* 0x000fe400078ec0ff */
[----:B------:R-:W-:Y:S01]  /*0460*/  SHF.R.S32.HI R10, RZ, 0x1f, R11 ;  /* 0x0000001fff0a7819 */ /* 0x000fe2000001140b */
[----:B------:R-:W2:Y:S01]  /*0470*/  @!P1 LDC.64 R12, c[0x0][0x3f8] ;  /* 0x0000fe00ff0c9b82 */ /* 0x000ea20000000a00 */
[----:B------:R-:W-:-:S02]  /*0480*/  SHF.R.S32.HI R9, RZ, 0x1f, R4 ;  /* 0x0000001fff097819 */ /* 0x000fc40000011404 */
[----:B------:R-:W-:Y:S01]  /*0490*/  LOP3.LUT R8, R4, R3, RZ, 0xfc, !PT ;  /* 0x0000000304087212 */ /* 0x000fe200078efcff */
[----:B------:R-:W-:Y:S01]  /*04a0*/  IMAD R10, R10, UR18, RZ ;  /* 0x000000120a0a7c24 */ /* 0x000fe2000f8e02ff */
[----:B------:R-:W-:Y:S02]  /*04b0*/  ISETP.GE.U32.AND P0, PT, R32, UR16, PT ;  /* 0x0000001020007c0c */ /* 0x000fe4000bf06070 */
[----:B------:R-:W-:Y:S01]  /*04c0*/  SHF.R.S32.HI R23, RZ, 0x1f, R32 ;  /* 0x0000001fff177819 */ /* 0x000fe20000011420 */
[----:B------:R-:W-:Y:S01]  /*04d0*/  IMAD.WIDE.U32 R8, R11, UR18, R8 ;  /* 0x000000120b087c25 */ /* 0x000fe2000f8e0008 */
[----:B------:R-:W4:Y:S02]  /*04e0*/  @!P2 LDC.64 R4, c[0x0][0x3a0] ;  /* 0x0000e800ff04ab82 */ /* 0x000f240000000a00 */
[----:B------:R-:W-:Y:S01]  /*04f0*/  ISETP.GE.AND.EX P0, PT, R23, UR17, PT, P0 ;  /* 0x0000001117007c0c */ /* 0x000fe2000bf06300 */
[----:B------:R-:W-:Y:S02]  /*0500*/  IMAD R11, R11, UR19, R10 ;  /* 0x000000130b0b7c24 */ /* 0x000fe4000f8e020a */
[----:B0-----:R-:W-:-:S03]  /*0510*/  @!P2 IMAD R10, R15, R6, RZ ;  /* 0x000000060f0aa224 */ /* 0x001fc600078e02ff */
[----:B------:R-:W-:Y:S01]  /*0520*/  IADD3 R11, PT, PT, R9, R11, RZ ;  /* 0x0000000b090b7210 */ /* 0x000fe20007ffe0ff */
[C---:B------:R-:W-:Y:S01]  /*0530*/  @!P2 IMAD R21, R34.reuse, R7, R10 ;  /* 0x000000072215a224 */ /* 0x040fe200078e020a */
[----:B------:R-:W-:Y:S01]  /*0540*/  @!P2 MOV R10, R8 ;  /* 0x00000008000aa202 */ /* 0x000fe20000000f00 */
[----:B------:R-:W0:Y:S04]  /*0550*/  @!P1 LDC.64 R14, c[0x0][0x3a0] ;  /* 0x0000e800ff0e9b82 */ /* 0x000e280000000a00 */
[----:B------:R-:W-:-:S04]  /*0560*/  @!P2 IMAD.WIDE.U32 R18, R34, R6, R10 ;  /* 0x000000062212a225 */ /* 0x000fc800078e000a */
[----:B------:R-:W3:Y:S01]  /*0570*/  @!P0 LDC.64 R6, c[0x0][0x3f8] ;  /* 0x0000fe00ff068b82 */ /* 0x000ee20000000a00 */
[----:B------:R-:W-:Y:S02]  /*0580*/  @!P2 IADD3 R21, PT, PT, R19, R21, RZ ;  /* 0x000000151315a210 */ /* 0x000fe40007ffe0ff */
[C---:B------:R-:W-:Y:S02]  /*0590*/  @!P2 SHF.L.U32 R19, R18.reuse, 0x1, RZ ;  /* 0x000000011213a819 */ /* 0x040fe400000006ff */
[----:B------:R-:W-:Y:S01]  /*05a0*/  @!P2 SHF.L.U64.HI R22, R18, 0x1, R21 ;  /* 0x000000011216a819 */ /* 0x000fe20000010215 */
[----:B--2---:R-:W-:Y:S01]  /*05b0*/  @!P1 IMAD R18, R25, R12, RZ ;  /* 0x0000000c19129224 */ /* 0x004fe200078e02ff */
[C---:B----4-:R-:W-:Y:S02]  /*05c0*/  @!P2 IADD3 R20, P3, PT, R19.reuse, R4, RZ ;  /* 0x000000041314a210 */ /* 0x050fe40007f7e0ff */
[----:B-1----:R-:W-:Y:S01]  /*05d0*/  @!P2 IADD3 R16, P4, PT, R19, R16, RZ ;  /* 0x000000101310a210 */ /* 0x002fe20007f9e0ff */
[----:B------:R-:W-:Y:S01]  /*05e0*/  @!P1 IMAD R25, R2, R13, R18 ;  /* 0x0000000d02199224 */ /* 0x000fe200078e0212 */
[----:B------:R-:W-:-:S02]  /*05f0*/  @!P1 MOV R18, R8 ;  /* 0x0000000800129202 */ /* 0x000fc40000000f00 */
[----:B------:R-:W-:Y:S02]  /*0600*/  @!P1 MOV R19, R11 ;  /* 0x0000000b00139202 */ /* 0x000fe40000000f00 */
[C---:B------:R-:W-:Y:S02]  /*0610*/  @!P2 IADD3.X R21, PT, PT, R22.reuse, R5, RZ, P3, !PT ;  /* 0x000000051615a210 */ /* 0x040fe40001ffe4ff */
[----:B------:R-:W-:Y:S01]  /*0620*/  @!P2 IADD3.X R17, PT, PT, R22, R17, RZ, P4, !PT ;  /* 0x000000111611a210 */ /* 0x000fe200027fe4ff */
[----:B------:R-:W-:Y:S01]  /*0630*/  @!P1 IMAD.WIDE.U32 R12, R2, R12, R18 ;  /* 0x0000000c020c9225 */ /* 0x000fe200078e0012 */
[----:B------:R-:W1:Y:S01]  /*0640*/  @!P1 LDC.64 R4, c[0x0][0x398] ;  /* 0x0000e600ff049b82 */ /* 0x000e620000000a00 */
[----:B------:R2:W4:Y:S03]  /*0650*/  @!P2 LDG.E R42, desc[UR8][R20.64] ;  /* 0x00000008142aa981 */ /* 0x000526000c1e1900 */
[----:B------:R-:W-:Y:S01]  /*0660*/  @!P1 IADD3 R13, PT, PT, R13, R25, RZ ;  /* 0x000000190d0d9210 */ /* 0x000fe20007ffe0ff */
[----:B------:R2:W4:Y:S01]  /*0670*/  @!P2 LDG.E R36, desc[UR8][R16.64] ;  /* 0x000000081024a981 */ /* 0x000522000c1e1900 */
[C---:B------:R-:W-:Y:S01]  /*0680*/  @!P1 SHF.L.U32 R25, R12.reuse, 0x1, RZ ;  /* 0x000000010c199819 */ /* 0x040fe200000006ff */
[----:B---3--:R-:W-:Y:S01]  /*0690*/  @!P0 IMAD R23, R23, R6, RZ ;  /* 0x0000000617178224 */ /* 0x008fe200078e02ff */
[----:B------:R-:W-:-:S02]  /*06a0*/  @!P1 SHF.L.U64.HI R18, R12, 0x1, R13 ;  /* 0x000000010c129819 */ /* 0x000fc4000001020d */
[----:B0-----:R-:W-:Y:S02]  /*06b0*/  @!P1 IADD3 R22, P2, PT, R25, R14, RZ ;  /* 0x0000000e19169210 */ /* 0x001fe40007f5e0ff */
[C---:B------:R-:W-:Y:S01]  /*06c0*/  IADD3 R19, PT, PT, R32.reuse, 0x20, RZ ;  /* 0x0000002020137810 */ /* 0x040fe20007ffe0ff */
[----:B------:R-:W-:Y:S01]  /*06d0*/  @!P0 IMAD R27, R32, R7, R23 ;  /* 0x00000007201b8224 */ /* 0x000fe200078e0217 */
[----:B------:R-:W-:Y:S01]  /*06e0*/  @!P1 IADD3.X R23, PT, PT, R18, R15, RZ, P2, !PT ;  /* 0x0000000f12179210 */ /* 0x000fe200017fe4ff */
[----:B------:R-:W0:Y:S01]  /*06f0*/  @!P0 LDC.64 R12, c[0x0][0x3a0] ;  /* 0x0000e800ff0c8b82 */ /* 0x000e220000000a00 */
[----:B------:R-:W-:Y:S02]  /*0700*/  ISETP.GE.U32.AND P2, PT, R19, UR16, PT ;  /* 0x0000001013007c0c */ /* 0x000fe4000bf46070 */
[----:B--2---:R-:W-:Y:S02]  /*0710*/  SHF.R.S32.HI R21, RZ, 0x1f, R19 ;  /* 0x0000001fff157819 */ /* 0x004fe40000011413 */
[----:B------:R-:W-:-:S02]  /*0720*/  @!P0 MOV R14, R8 ;  /* 0x00000008000e8202 */ /* 0x000fc40000000f00 */
[----:B------:R-:W-:Y:S01]  /*0730*/  ISETP.GE.AND.EX P2, PT, R21, UR17, PT, P2 ;  /* 0x0000001115007c0c */ /* 0x000fe2000bf46320 */
[----:B------:R-:W2:Y:S01]  /*0740*/  @!P0 LDC.64 R16, c[0x0][0x398] ;  /* 0x0000e600ff108b82 */ /* 0x000ea20000000a00 */
[----:B------:R-:W-:-:S03]  /*0750*/  @!P0 MOV R15, R11 ;  /* 0x0000000b000f8202 */ /* 0x000fc60000000f00 */
[----:B------:R-:W-:-:S04]  /*0760*/  @!P0 IMAD.WIDE.U32 R6, R32, R6, R14 ;  /* 0x0000000620068225 */ /* 0x000fc800078e000e */
[----:B------:R-:W3:Y:S01]  /*0770*/  LDC.64 R14, c[0x0][0x3b8] ;  /* 0x0000ee00ff0e7b82 */ /* 0x000ee20000000a00 */
[----:B-1----:R-:W-:Y:S02]  /*0780*/  @!P1 IADD3 R4, P3, PT, R25, R4, RZ ;  /* 0x0000000419049210 */ /* 0x002fe40007f7e0ff */
[----:B------:R-:W-:Y:S02]  /*0790*/  IADD3 R28, PT, PT, R32, 0x40, RZ ;  /* 0x00000040201c7810 */ /* 0x000fe40007ffe0ff */
[----:B------:R-:W-:-:S03]  /*07a0*/  @!P1 IADD3.X R5, PT, PT, R18, R5, RZ, P3, !PT ;  /* 0x0000000512059210 */ /* 0x000fc60001ffe4ff */
[----:B------:R-:W1:Y:S01]  /*07b0*/  @!P2 LDC.64 R24, c[0x0][0x3f8] ;  /* 0x0000fe00ff18ab82 */ /* 0x000e620000000a00 */
[----:B------:R-:W-:Y:S02]  /*07c0*/  ISETP.GE.U32.AND P3, PT, R28, UR16, PT ;  /* 0x000000101c007c0c */ /* 0x000fe4000bf66070 */
[----:B------:R-:W-:Y:S02]  /*07d0*/  SHF.R.S32.HI R29, RZ, 0x1f, R28 ;  /* 0x0000001fff1d7819 */ /* 0x000fe4000001141c */
[----:B------:R-:W-:Y:S02]  /*07e0*/  IADD3 R26, PT, PT, R32, 0x80, RZ ;  /* 0x00000080201a7810 */ /* 0x000fe40007ffe0ff */
[----:B------:R-:W-:Y:S02]  /*07f0*/  @!P0 IADD3 R7, PT, PT, R7, R27, RZ ;  /* 0x0000001b07078210 */ /* 0x000fe40007ffe0ff */
[----:B------:R-:W-:Y:S02]  /*0800*/  @!P0 SHF.L.U32 R31, R6, 0x1, RZ ;  /* 0x00000001061f8819 */ /* 0x000fe400000006ff */
[----:B------:R-:W-:-:S02]  /*0810*/  ISETP.GE.AND.EX P3, PT, R29, UR17, PT, P3 ;  /* 0x000000111d007c0c */ /* 0x000fc4000bf66330 */
[----:B------:R-:W-:Y:S02]  /*0820*/  ISETP.GE.U32.AND P4, PT, R26, UR16, PT ;  /* 0x000000101a007c0c */ /* 0x000fe4000bf86070 */
[----:B------:R-:W-:Y:S02]  /*0830*/  SHF.R.S32.HI R27, RZ, 0x1f, R26 ;  /* 0x0000001fff1b7819 */ /* 0x000fe4000001141a */
[----:B------:R-:W-:Y:S02]  /*0840*/  @!P0 SHF.L.U64.HI R18, R6, 0x1, R7 ;  /* 0x0000000106128819 */ /* 0x000fe40000010207 */
[----:B0-----:R-:W-:Y:S02]  /*0850*/  @!P0 IADD3 R12, P5, PT, R31, R12, RZ ;  /* 0x0000000c1f0c8210 */ /* 0x001fe40007fbe0ff */
[----:B------:R-:W-:Y:S02]  /*0860*/  MOV R54, RZ ;  /* 0x000000ff00367202 */ /* 0x000fe40000000f00 */
[----:B------:R-:W-:-:S02]  /*0870*/  CS2R R52, SRZ ;  /* 0x0000000000347805 */ /* 0x000fc4000001ff00 */
[----:B------:R-:W-:Y:S01]  /*0880*/  MOV R48, RZ ;  /* 0x000000ff00307202 */ /* 0x000fe20000000f00 */
[----:B------:R-:W0:Y:S01]  /*0890*/  @!P2 LDC.64 R6, c[0x0][0x3a0] ;  /* 0x0000e800ff06ab82 */ /* 0x000e220000000a00 */
[----:B------:R-:W-:Y:S02]  /*08a0*/  ISETP.GE.AND.EX P4, PT, R27, UR17, PT, P4 ;  /* 0x000000111b007c0c */ /* 0x000fe4000bf86340 */
[----:B------:R-:W-:Y:S01]  /*08b0*/  @!P0 IADD3.X R13, PT, PT, R18, R13, RZ, P5, !PT ;  /* 0x0000000d120d8210 */ /* 0x000fe20002ffe4ff */
[----:B------:R2:W4:Y:S04]  /*08c0*/  @!P1 LDG.E R54, desc[UR8][R22.64] ;  /* 0x0000000816369981 */ /* 0x000528000c1e1900 */
[----:B------:R3:W4:Y:S01]  /*08d0*/  @!P0 LDG.E R48, desc[UR8][R12.64] ;  /* 0x000000080c308981 */ /* 0x000722000c1e1900 */
[----:B-1----:R-:W-:-:S03]  /*08e0*/  @!P2 IMAD R30, R21, R24, RZ ;  /* 0x00000018151ea224 */ /* 0x002fc600078e02ff */
[----:B------:R1:W4:Y:S01]  /*08f0*/  @!P1 LDG.E R52, desc[UR8][R4.64] ;  /* 0x0000000804349981 */ /* 0x000322000c1e1900 */
[----:B--2---:R-:W2:Y:S01]  /*0900*/  @!P3 LDC.64 R22, c[0x0][0x3f8] ;  /* 0x0000fe00ff16bb82 */ /* 0x004ea20000000a00 */
[----:B---3--:R-:W-:-:S07]  /*0910*/  IMAD.WIDE R12, R50, 0x8, R14 ;  /* 0x00000008320c7825 */ /* 0x008fce00078e020e */
[----:B-1----:R-:W1:Y:S01]  /*0920*/  @!P2 LDC.64 R4, c[0x0][0x398] ;  /* 0x0000e600ff04ab82 */ /* 0x002e620000000a00 */
[----:B------:R-:W3:Y:S07]  /*0930*/  LDG.E.64 R12, desc[UR8][R12.64] ;  /* 0x000000080c0c7981 */ /* 0x000eee000c1e1b00 */
[----:B------:R-:W1:Y:S01]  /*0940*/  @!P4 LDC.64 R20, c[0x0][0x3f8] ;  /* 0x0000fe00ff14cb82 */ /* 0x000e620000000a00 */
[----:B------:R-:W-:Y:S02]  /*0950*/  @!P2 MOV R14, R8 ;  /* 0x00000008000ea202 */ /* 0x000fe40000000f00 */
[----:B------:R-:W-:-:S02]  /*0960*/  @!P2 MOV R15, R11 ;  /* 0x0000000b000fa202 */ /* 0x000fc40000000f00 */
[----:B------:R-:W-:Y:S02]  /*0970*/  SHF.R.S32.HI R37, RZ, 0x1f, R49 ;  /* 0x0000001fff257819 */ /* 0x000fe40000011431 */
[----:B------:R-:W-:Y:S02]  /*0980*/  ISETP.GE.U32.AND P1, PT, R49, UR16, PT ;  /* 0x0000001031007c0c */ /* 0x000fe4000bf26070 */
[----:B------:R-:W-:Y:S01]  /*0990*/  @!P0 IADD3 R16, P6, PT, R31, R16, RZ ;  /* 0x000000101f108210 */ /* 0x000fe20007fde0ff */
[----:B------:R-:W-:Y:S01]  /*09a0*/  @!P2 IMAD R31, R19, R25, R30 ;  /* 0x00000019131fa224 */ /* 0x000fe200078e021e */
[----:B------:R-:W-:Y:S01]  /*09b0*/  ISETP.GE.AND.EX P1, PT, R37, UR17, PT, P1 ;  /* 0x0000001125007c0c */ /* 0x000fe2000bf26310 */
[----:B------:R-:W-:Y:S01]  /*09c0*/  @!P2 IMAD.WIDE.U32 R24, R19, R24, R14 ;  /* 0x000000181318a225 */ /* 0x000fe200078e000e */
[----:B------:R-:W-:Y:S02]  /*09d0*/  CS2R R40, SRZ ;  /* 0x0000000000287805 */ /* 0x000fe4000001ff00 */
[----:B------:R-:W-:Y:S01]  /*09e0*/  @!P0 IADD3.X R17, PT, PT, R18, R17, RZ, P6, !PT ;  /* 0x0000001112118210 */ /* 0x000fe200037fe4ff */
[----:B------:R-:W1:Y:S01]  /*09f0*/  @!P3 LDC.64 R14, c[0x0][0x398] ;  /* 0x0000e600ff0ebb82 */ /* 0x000e620000000a00 */
[----:B------:R-:W-:Y:S01]  /*0a00*/  @!P2 IADD3 R31, PT, PT, R25, R31, RZ ;  /* 0x0000001f191fa210 */ /* 0x000fe20007ffe0ff */
[----:B--2---:R-:W-:Y:S01]  /*0a10*/  @!P3 IMAD R29, R29, R22, RZ ;  /* 0x000000161d1db224 */ /* 0x004fe200078e02ff */
[----:B------:R-:W-:Y:S01]  /*0a20*/  @!P2 SHF.L.U32 R25, R24, 0x1, RZ ;  /* 0x000000011819a819 */ /* 0x000fe200000006ff */
[----:B------:R2:W5:Y:S04]  /*0a30*/  @!P0 LDG.E R41, desc[UR8][R16.64] ;  /* 0x0000000810298981 */ /* 0x000568000c1e1900 */
[----:B------:R-:W2:Y:S01]  /*0a40*/  @!P3 LDC.64 R18, c[0x0][0x3a0] ;  /* 0x0000e800ff12bb82 */ /* 0x000ea20000000a00 */
[----:B0-----:R-:W-:-:S02]  /*0a50*/  @!P2 IADD3 R6, P0, PT, R25, R6, RZ ;  /* 0x000000061906a210 */ /* 0x001fc40007f1e0ff */
[----:B-1----:R-:W-:Y:S02]  /*0a60*/  @!P2 IADD3 R4, P6, PT, R25, R4, RZ ;  /* 0x000000041904a210 */ /* 0x002fe40007fde0ff */
[----:B--2---:R-:W-:Y:S02]  /*0a70*/  @!P3 MOV R16, R8 ;  /* 0x000000080010b202 */ /* 0x004fe40000000f00 */
[----:B------:R-:W-:Y:S01]  /*0a80*/  @!P3 MOV R17, R11 ;  /* 0x0000000b0011b202 */ /* 0x000fe20000000f00 */
[----:B------:R-:W-:Y:S01]  /*0a90*/  @!P3 IMAD R25, R28, R23, R29 ;  /* 0x000000171c19b224 */ /* 0x000fe200078e021d */
[----:B------:R-:W-:Y:S01]  /*0aa0*/  @!P2 SHF.L.U64.HI R24, R24, 0x1, R31 ;  /* 0x000000011818a819 */ /* 0x000fe2000001021f */
[----:B------:R-:W-:Y:S01]  /*0ab0*/  @!P4 IMAD R27, R27, R20, RZ ;  /* 0x000000141b1bc224 */ /* 0x000fe200078e02ff */
[----:B------:R-:W-:Y:S01]  /*0ac0*/  IADD3 R32, PT, PT, R32, 0xe0, RZ ;  /* 0x000000e020207810 */ /* 0x000fe20007ffe0ff */
[----:B------:R-:W-:Y:S01]  /*0ad0*/  @!P3 IMAD.WIDE.U32 R22, R28, R22, R16 ;  /* 0x000000161c16b225 */ /* 0x000fe200078e0010 */
[----:B------:R-:W0:Y:S01]  /*0ae0*/  @!P1 LDC.64 R30, c[0x0][0x3f8] ;  /* 0x0000fe00ff1e9b82 */ /* 0x000e220000000a00 */
[----:B------:R-:W-:-:S02]  /*0af0*/  @!P2 IADD3.X R7, PT, PT, R24, R7, RZ, P0, !PT ;  /* 0x000000071807a210 */ /* 0x000fc400007fe4ff */
[----:B------:R-:W-:Y:S01]  /*0b00*/  @!P4 IMAD R39, R26, R21, R27 ;  /* 0x000000151a27c224 */ /* 0x000fe200078e021b */
[----:B------:R-:W-:-:S04]  /*0b10*/  ISETP.GE.U32.AND P5, PT, R32, UR16, PT ;  /* 0x0000001020007c0c */ /* 0x000fc8000bfa6070 */
[----:B------:R-:W1:Y:S01]  /*0b20*/  @!P4 LDC.64 R16, c[0x0][0x3a0] ;  /* 0x0000e800ff10cb82 */ /* 0x000e620000000a00 */
[----:B------:R-:W-:Y:S02]  /*0b30*/  SHF.R.S32.HI R33, RZ, 0x1f, R32 ;  /* 0x0000001fff217819 */ /* 0x000fe40000011420 */
[----:B------:R-:W-:Y:S02]  /*0b40*/  @!P2 IADD3.X R5, PT, PT, R24, R5, RZ, P6, !PT ;  /* 0x000000051805a210 */ /* 0x000fe400037fe4ff */
[----:B------:R-:W-:Y:S02]  /*0b50*/  @!P3 IADD3 R27, PT, PT, R23, R25, RZ ;  /* 0x00000019171bb210 */ /* 0x000fe40007ffe0ff */
[----:B------:R-:W-:Y:S01]  /*0b60*/  @!P4 MOV R24, R8 ;  /* 0x000000080018c202 */ /* 0x000fe20000000f00 */
[----:B------:R-:W2:Y:S01]  /*0b70*/  @!P4 LDC.64 R28, c[0x0][0x398] ;  /* 0x0000e600ff1ccb82 */ /* 0x000ea20000000a00 */
[----:B------:R-:W-:Y:S02]  /*0b80*/  @!P4 MOV R25, R11 ;  /* 0x0000000b0019c202 */ /* 0x000fe40000000f00 */
[----:B------:R-:W-:-:S02]  /*0b90*/  CS2R R44, SRZ ;  /* 0x00000000002c7805 */ /* 0x000fc4000001ff00 */
[----:B------:R-:W-:Y:S01]  /*0ba0*/  ISETP.GE.AND.EX P5, PT, R33, UR17, PT, P5 ;  /* 0x0000001121007c0c */ /* 0x000fe2000bfa6350 */
[----:B------:R-:W-:Y:S01]  /*0bb0*/  UISETP.NE.AND UP1, UPT, UR12, URZ, UPT ;  /* 0x000000ff0c00728c */ /* 0x000fe2000bf25270 */
[----:B------:R-:W-:Y:S01]  /*0bc0*/  @!P3 SHF.L.U32 R23, R22, 0x1, RZ ;  /* 0x000000011617b819 */ /* 0x000fe200000006ff */
[----:B------:R-:W-:Y:S01]  /*0bd0*/  @!P4 IMAD.WIDE.U32 R20, R26, R20, R24 ;  /* 0x000000141a14c225 */ /* 0x000fe200078e0018 */
[----:B------:R-:W-:Y:S01]  /*0be0*/  @!P3 SHF.L.U64.HI R22, R22, 0x1, R27 ;  /* 0x000000011616b819 */ /* 0x000fe2000001021b */
[----:B------:R-:W5:Y:S01]  /*0bf0*/  @!P2 LDG.E R40, desc[UR8][R4.64] ;  /* 0x000000080428a981 */ /* 0x000f62000c1e1900 */
[C---:B------:R-:W-:Y:S01]  /*0c00*/  @!P3 IADD3 R18, P0, PT, R23.reuse, R18, RZ ;  /* 0x000000121712b210 */ /* 0x040fe20007f1e0ff */
[----:B------:R-:W2:Y:S01]  /*0c10*/  @!P1 LDC.64 R26, c[0x0][0x3a0] ;  /* 0x0000e800ff1a9b82 */ /* 0x000ea20000000a00 */
[----:B------:R-:W-:Y:S02]  /*0c20*/  @!P3 IADD3 R14, P6, PT, R23, R14, RZ ;  /* 0x0000000e170eb210 */ /* 0x000fe40007fde0ff */
[----:B------:R-:W-:-:S02]  /*0c30*/  @!P4 IADD3 R23, PT, PT, R21, R39, RZ ;  /* 0x000000271517c210 */ /* 0x000fc40007ffe0ff */
[C---:B------:R-:W-:Y:S02]  /*0c40*/  @!P3 IADD3.X R19, PT, PT, R22.reuse, R19, RZ, P0, !PT ;  /* 0x000000131613b210 */ /* 0x040fe400007fe4ff */
[----:B------:R-:W-:Y:S02]  /*0c50*/  @!P3 IADD3.X R15, PT, PT, R22, R15, RZ, P6, !PT ;  /* 0x0000000f160fb210 */ /* 0x000fe400037fe4ff */
[C---:B------:R-:W-:Y:S01]  /*0c60*/  @!P4 SHF.L.U32 R21, R20.reuse, 0x1, RZ ;  /* 0x000000011415c819 */ /* 0x040fe200000006ff */
[----:B------:R2:W4:Y:S01]  /*0c70*/  @!P3 LDG.E R45, desc[UR8][R18.64] ;  /* 0x00000008122db981 */ /* 0x000522000c1e1900 */
[----:B------:R-:W-:Y:S02]  /*0c80*/  @!P4 SHF.L.U64.HI R38, R20, 0x1, R23 ;  /* 0x000000011426c819 */ /* 0x000fe40000010217 */
[----:B------:R-:W2:Y:S01]  /*0c90*/  @!P5 LDC.64 R22, c[0x0][0x3f8] ;  /* 0x0000fe00ff16db82 */ /* 0x000ea20000000a00 */
[----:B------:R-:W-:Y:S01]  /*0ca0*/  ISETP.NE.AND P6, PT, RZ, UR12, PT ;  /* 0x0000000cff007c0c */ /* 0x000fe2000bfc5270 */
[----:B0-----:R-:W-:Y:S01]  /*0cb0*/  @!P1 IMAD R20, R37, R30, RZ ;  /* 0x0000001e25149224 */ /* 0x001fe200078e02ff */
[----:B-1----:R-:W-:-:S03]  /*0cc0*/  @!P4 IADD3 R16, P0, PT, R21, R16, RZ ;  /* 0x000000101510c210 */ /* 0x002fc60007f1e0ff */
[----:B------:R-:W-:Y:S01]  /*0cd0*/  @!P1 IMAD R51, R49, R31, R20 ;  /* 0x0000001f31339224 */ /* 0x000fe200078e0214 */
[C---:B------:R-:W-:Y:S02]  /*0ce0*/  @!P4 IADD3.X R17, PT, PT, R38.reuse, R17, RZ, P0, !PT ;  /* 0x000000112611c210 */ /* 0x040fe400007fe4ff */
[----:B--2---:R-:W-:Y:S02]  /*0cf0*/  @!P4 IADD3 R28, P0, PT, R21, R28, RZ ;  /* 0x0000001c151cc210 */ /* 0x004fe40007f1e0ff */
[----:B------:R-:W-:Y:S01]  /*0d00*/  @!P1 MOV R18, R8 ;  /* 0x0000000800129202 */ /* 0x000fe20000000f00 */
[----:B------:R-:W0:Y:S01]  /*0d10*/  @!P1 LDC.64 R20, c[0x0][0x398] ;  /* 0x0000e600ff149b82 */ /* 0x000e220000000a00 */
[----:B------:R-:W-:Y:S01]  /*0d20*/  @!P1 MOV R19, R11 ;  /* 0x0000000b00139202 */ /* 0x000fe20000000f00 */
[----:B------:R1:W2:Y:S01]  /*0d30*/  @!P4 LDG.E R43, desc[UR8][R16.64] ;  /* 0x00000008102bc981 */ /* 0x0002a2000c1e1900 */
[----:B------:R-:W-:Y:S01]  /*0d40*/  @!P4 IADD3.X R29, PT, PT, R38, R29, RZ, P0, !PT ;  /* 0x0000001d261dc210 */ /* 0x000fe200007fe4ff */
[----:B------:R-:W-:-:S04]  /*0d50*/  @!P1 IMAD.WIDE.U32 R30, R49, R30, R18 ;  /* 0x0000001e311e9225 */ /* 0x000fc800078e0012 */
[----:B------:R-:W0:Y:S01]  /*0d60*/  @!P5 LDC.64 R18, c[0x0][0x3a0] ;  /* 0x0000e800ff12db82 */ /* 0x000e220000000a00 */
[----:B------:R-:W-:-:S07]  /*0d70*/  MOV R37, RZ ;  /* 0x000000ff00257202 */ /* 0x000fce0000000f00 */
[----:B-1----:R-:W1:Y:S01]  /*0d80*/  @!P5 LDC.64 R16, c[0x0][0x398] ;  /* 0x0000e600ff10db82 */ /* 0x002e620000000a00 */
[----:B------:R-:W-:Y:S01]  /*0d90*/  @!P1 IADD3 R51, PT, PT, R31, R51, RZ ;  /* 0x000000331f339210 */ /* 0x000fe20007ffe0ff */
[----:B------:R0:W2:Y:S06]  /*0da0*/  @!P4 LDG.E R37, desc[UR8][R28.64] ;  /* 0x000000081c25c981 */ /* 0x0000ac000c1e1900 */
[----:B------:R-:W1:Y:S08]  /*0db0*/  @P6 LDC.64 R24, c[0x0][0x3b0] ;  /* 0x0000ec00ff186b82 */ /* 0x000e700000000a00 */
[----:B------:R-:W1:Y:S01]  /*0dc0*/  LDC.64 R38, c[0x0][0x3a8] ;  /* 0x0000ea00ff267b82 */ /* 0x000e620000000a00 */
[----:B------:R-:W-:Y:S01]  /*0dd0*/  @!P1 SHF.L.U32 R31, R30, 0x1, RZ ;  /* 0x000000011e1f9819 */ /* 0x000fe200000006ff */
[----:B------:R-:W-:Y:S01]  /*0de0*/  @!P5 IMAD R33, R33, R22, RZ ;  /* 0x000000162121d224 */ /* 0x000fe200078e02ff */
[----:B0-----:R-:W-:-:S02]  /*0df0*/  @!P5 MOV R28, R8 ;  /* 0x00000008001cd202 */ /* 0x001fc40000000f00 */
[----:B------:R-:W-:Y:S01]  /*0e00*/  @!P5 MOV R29, R11 ;  /* 0x0000000b001dd202 */ /* 0x000fe20000000f00 */
[----:B------:R-:W-:Y:S01]  /*0e10*/  @!P5 IMAD R33, R32, R23, R33 ;  /* 0x000000172021d224 */ /* 0x000fe200078e0221 */
[----:B------:R-:W-:Y:S02]  /*0e20*/  @!P1 SHF.L.U64.HI R30, R30, 0x1, R51 ;  /* 0x000000011e1e9819 */ /* 0x000fe40000010233 */
[----:B------:R-:W-:Y:S01]  /*0e30*/  @!P1 IADD3 R26, P0, PT, R31, R26, RZ ;  /* 0x0000001a1f1a9210 */ /* 0x000fe20007f1e0ff */
[----:B------:R-:W-:Y:S01]  /*0e40*/  @!P5 IMAD.WIDE.U32 R22, R32, R22, R28 ;  /* 0x000000162016d225 */ /* 0x000fe200078e001c */
[----:B------:R-:W-:Y:S02]  /*0e50*/  LEA R51, R47, R3, 0x5 ;  /* 0x000000032f337211 */ /* 0x000fe400078e28ff */
[----:B------:R-:W-:Y:S02]  /*0e60*/  @!P1 IADD3.X R27, PT, PT, R30, R27, RZ, P0, !PT ;  /* 0x0000001b1e1b9210 */ /* 0x000fe400007fe4ff */
[----:B------:R-:W-:-:S02]  /*0e70*/  @!P1 IADD3 R20, P0, PT, R31, R20, RZ ;  /* 0x000000141f149210 */ /* 0x000fc40007f1e0ff */
[----:B------:R-:W-:Y:S02]  /*0e80*/  @!P5 IADD3 R23, PT, PT, R23, R33, RZ ;  /* 0x000000211717d210 */ /* 0x000fe40007ffe0ff */
[----:B------:R-:W-:Y:S01]  /*0e90*/  @!P5 SHF.L.U32 R3, R22, 0x1, RZ ;  /* 0x000000011603d819 */ /* 0x000fe200000006ff */
[----:B-1----:R-:W-:Y:S01]  /*0ea0*/  @P6 IMAD.WIDE R24, R51, 0x2, R24 ;  /* 0x0000000233186825 */ /* 0x002fe200078e0218 */
[----:B------:R-:W-:Y:S01]  /*0eb0*/  @!P1 IADD3.X R21, PT, PT, R30, R21, RZ, P0, !PT ;  /* 0x000000151e159210 */ /* 0x000fe200007fe4ff */
[----:B------:R-:W2:Y:S01]  /*0ec0*/  @!P1 LDG.E R44, desc[UR8][R26.64] ;  /* 0x000000081a2c9981 */ /* 0x000ea2000c1e1900 */
[----:B------:R-:W-:Y:S02]  /*0ed0*/  @!P5 SHF.L.U64.HI R30, R22, 0x1, R23 ;  /* 0x00000001161ed819 */ /* 0x000fe40000010217 */
[C---:B------:R-:W-:Y:S02]  /*0ee0*/  @!P5 IADD3 R18, P0, PT, R3.reuse, R18, RZ ;  /* 0x000000120312d210 */ /* 0x040fe40007f1e0ff */
[----:B------:R-:W-:Y:S01]  /*0ef0*/  @!P5 IADD3 R16, P4, PT, R3, R16, RZ ;  /* 0x000000100310d210 */ /* 0x000fe20007f9e0ff */
[----:B------:R-:W-:Y:S01]  /*0f00*/  IMAD.WIDE R22, R51, 0x2, R38 ;  /* 0x0000000233167825 */ /* 0x000fe200078e0226 */
[----:B------:R-:W-:-:S02]  /*0f10*/  CS2R R38, SRZ ;  /* 0x0000000000267805 */ /* 0x000fc4000001ff00 */
[----:B------:R-:W-:Y:S01]  /*0f20*/  MOV R51, RZ ;  /* 0x000000ff00337202 */ /* 0x000fe20000000f00 */
[----:B------:R-:W2:Y:S01]  /*0f30*/  @P6 LDG.E.U16 R28, desc[UR8][R24.64] ;  /* 0x00000008181c6981 */ /* 0x000ea2000c1e1500 */
[C---:B------:R-:W-:Y:S02]  /*0f40*/  @!P5 IADD3.X R19, PT, PT, R30.reuse, R19, RZ, P0, !PT ;  /* 0x000000131e13d210 */ /* 0x040fe400007fe4ff */
[----:B------:R-:W-:Y:S01]  /*0f50*/  @!P5 IADD3.X R17, PT, PT, R30, R17, RZ, P4, !PT ;  /* 0x000000111e11d210 */ /* 0x000fe200027fe4ff */
[----:B------:R-:W2:Y:S04]  /*0f60*/  @P6 LDG.E.U16 R29, desc[UR8][R24.64+0x2] ;  /* 0x00000208181d6981 */ /* 0x000ea8000c1e1500 */
[----:B------:R-:W2:Y:S04]  /*0f70*/  LDG.E.U16 R26, desc[UR8][R22.64] ;  /* 0x00000008161a7981 */ /* 0x000ea8000c1e1500 */
[----:B------:R-:W2:Y:S04]  /*0f80*/  LDG.E.U16 R27, desc[UR8][R22.64+0x2] ;  /* 0x00000208161b7981 */ /* 0x000ea8000c1e1500 */
[----:B------:R-:W2:Y:S04]  /*0f90*/  @!P1 LDG.E R38, desc[UR8][R20.64] ;  /* 0x0000000814269981 */ /* 0x000ea8000c1e1900 */
[----:B------:R-:W2:Y:S04]  /*0fa0*/  @!P5 LDG.E R53, desc[UR8][R18.64] ;  /* 0x000000081235d981 */ /* 0x000ea8000c1e1900 */
[----:B------:R4:W2:Y:S01]  /*0fb0*/  @!P5 LDG.E R51, desc[UR8][R16.64] ;  /* 0x000000081033d981 */ /* 0x0008a2000c1e1900 */
[----:B------:R-:W-:-:S02]  /*0fc0*/  MOV R46, RZ ;  /* 0x000000ff002e7202 */ /* 0x000fc40000000f00 */
[----:B------:R-:W-:Y:S01]  /*0fd0*/  MOV R3, RZ ;  /* 0x000000ff00037202 */ /* 0x000fe20000000f00 */
[----:B------:R0:W5:Y:S01]  /*0fe0*/  @!P3 LDG.E R39, desc[UR8][R14.64] ;  /* 0x000000080e27b981 */ /* 0x000162000c1e1900 */
[----:B------:R-:W-:-:S03]  /*0ff0*/  MOV R4, RZ ;  /* 0x000000ff00047202 */ /* 0x000fc60000000f00 */
[----:B------:R1:W5:Y:S01]  /*1000*/  @!P2 LDG.E R46, desc[UR8][R6.64] ;  /* 0x00000008062ea981 */ /* 0x000362000c1e1900 */
[----:B------:R-:W-:Y:S01]  /*1010*/  UMOV UR7, 0x3f800000 ;  /* 0x3f80000000077882 */ /* 0x000fe20000000000 */
[----:B---3--:R-:W-:-:S13]  /*1020*/  R2UR UR13, R12 ;  /* 0x000000000c0d72ca */ /* 0x008fda00000e0000 */
[----:B------:R-:W-:-:S05]  /*1030*/  MOV R12, UR13 ;  /* 0x0000000d000c7c02 */ /* 0x000fca0008000f00 */
[----:B------:R-:W-:-:S05]  /*1040*/  FFMA.FTZ R13, -R12, UR13, R13 ;  /* 0x0000000d0c0d7c23 */ /* 0x000fca000801010d */
[----:B------:R-:W-:-:S13]  /*1050*/  FSETP.GTU.FTZ.AND P0, PT, R13, RZ, PT ;  /* 0x000000ff0d00720b */ /* 0x000fda0003f1c000 */
[----:B------:R-:W-:-:S05]  /*1060*/  VOTEU.ANY UP0, P0 ;  /* 0x0000000000ff7886 */ /* 0x000fca0000000100 */
[----:B------:R-:W3:Y:S01]  /*1070*/  @UP0 LDCU UR5, c[0x0][0x3c0] ;  /* 0x00007800ff0507ac */ /* 0x000ee20008000800 */
[----:B------:R-:W-:-:S13]  /*1080*/  PLOP3.LUT P0, PT, PT, PT, UP0, 0x80, 0x8 ;  /* 0x000000000008781c */ /* 0x000fda0003f0f008 */
[----:B---3--:R-:W-:-:S06]  /*1090*/  @P0 FADD.FTZ R12, R13, UR5 ;  /* 0x000000050d0c0e21 */ /* 0x008fcc0008010000 */
[----:B------:R-:W3:Y:S01]  /*10a0*/  @P0 MUFU.RSQ R12, R12 ;  /* 0x0000000c000c0308 */ /* 0x000ee20000001400 */
[----:B----4-:R-:W-:Y:S02]  /*10b0*/  PRMT R16, R42, 0x7632, R16 ;  /* 0x000076322a107816 */ /* 0x010fe40000000010 */
[----:B0-----:R-:W-:Y:S02]  /*10c0*/  PRMT R15, R36, 0x7632, R15 ;  /* 0x00007632240f7816 */ /* 0x001fe4000000000f */
[----:B------:R-:W-:Y:S02]  /*10d0*/  PRMT R58, R54, 0x7632, R58 ;  /* 0x00007632363a7816 */ /* 0x000fe4000000003a */
[----:B------:R-:W-:Y:S02]  /*10e0*/  PRMT R56, R52, 0x7632, R56 ;  /* 0x0000763234387816 */ /* 0x000fe40000000038 */
[----:B---3--:R-:W-:Y:S02]  /*10f0*/  @P0 R2UR UR5, R12 ;  /* 0x000000000c0502ca */ /* 0x008fe400000e0000 */
[----:B-1----:R-:W-:-:S02]  /*1100*/  PRMT R7, R48, 0x7632, R7 ;  /* 0x0000763230077816 */ /* 0x002fc40000000007 */
[----:B------:R-:W-:Y:S02]  /*1110*/  PRMT R20, R45, 0x7632, R20 ;  /* 0x000076322d147816 */ /* 0x000fe40000000014 */
[----:B--2---:R-:W-:-:S07]  /*1120*/  PRMT R17, R43, 0x7632, R17 ;  /* 0x000076322b117816 */ /* 0x004fce0000000011 */
[----:B------:R-:W-:Y:S01]  /*1130*/  @UP0 UMOV UR7, UR5 ;  /* 0x0000000500070c82 */ /* 0x000fe20008000000 */
[----:B------:R-:W-:Y:S02]  /*1140*/  PRMT R14, R37, 0x7632, R14 ;  /* 0x00007632250e7816 */ /* 0x000fe4000000000e */
[----:B------:R-:W-:Y:S02]  /*1150*/  PRMT R19, R44, 0x7632, R19 ;  /* 0x000076322c137816 */ /* 0x000fe40000000013 */
[----:B------:R-:W-:Y:S02]  /*1160*/  @P6 SHF.L.U32 R3, R28, 0x10, RZ ;  /* 0x000000101c036819 */ /* 0x000fe400000006ff */
[----:B------:R-:W-:Y:S02]  /*1170*/  @P6 SHF.L.U32 R4, R29, 0x10, RZ ;  /* 0x000000101d046819 */ /* 0x000fe400000006ff */
[----:B------:R-:W-:Y:S02]  /*1180*/  SHF.L.U32 R5, R26, 0x10, RZ ;  /* 0x000000101a057819 */ /* 0x000fe400000006ff */
[----:B------:R-:W-:-:S02]  /*1190*/  SHF.L.U32 R6, R27, 0x10, RZ ;  /* 0x000000101b067819 */ /* 0x000fc400000006ff */
[----:B------:R-:W-:Y:S02]  /*11a0*/  PRMT R18, R38, 0x7632, R18 ;  /* 0x0000763226127816 */ /* 0x000fe40000000012 */
[----:B------:R-:W-:Y:S02]  /*11b0*/  PRMT R57, R53, 0x7632, R57 ;  /* 0x0000763235397816 */ /* 0x000fe40000000039 */
[----:B------:R-:W-:Y:S01]  /*11c0*/  PRMT R55, R51, 0x7632, R55 ;  /* 0x0000763233377816 */ /* 0x000fe20000000037 */
[----:B------:R-:W-:Y:S06]  /*11d0*/  BRA.U UP1, `(.L_x_284) ;  /* 0x0000000901547547 */ /* 0x000fec000b800000 */
[----:B------:R-:W-:Y:S02]  /*11e0*/  SHF.L.U32 R13, R7, 0x10, RZ ;  /* 0x00000010070d7819 */ /* 0x000fe400000006ff */
[----:B------:R-:W-:Y:S02]  /*11f0*/  SHF.L.U32 R7, R48, 0x10, RZ ;  /* 0x0000001030077819 */ /* 0x000fe400000006ff */
[----:B-----5:R-:W-:Y:S01]  /*1200*/  SHF.L.U32 R12, R41, 0x10, RZ ;  /* 0x00000010290c7819 */ /* 0x020fe200000006ff */
[----:B------:R-:W-:Y:S01]  /*1210*/  FADD.FTZ R24, R13, -UR13 ;  /* 0x8000000d0d187e21 */ /* 0x000fe20008010000 */
[----:B------:R-:W-:Y:S01]  /*1220*/  PRMT R23, R41, 0x7632, R23 ;  /* 0x0000763229177816 */ /* 0x000fe20000000017 */
[----:B------:R-:W-:Y:S01]  /*1230*/  FADD.FTZ R13, R7, -UR13 ;  /* 0x8000000d070d7e21 */ /* 0x000fe20008010000 */
[----:B------:R-:W-:Y:S01]  /*1240*/  SHF.L.U32 R21, R46, 0x10, RZ ;  /* 0x000000102e157819 */ /* 0x000fe200000006ff */
[----:B------:R-:W-:Y:S01]  /*1250*/  FMUL.FTZ R26, R5, R12 ;  /* 0x0000000c051a7220 */ /* 0x000fe20000410000 */
[----:B------:R-:W-:Y:S01]  /*1260*/  SHF.L.U32 R7, R23, 0x10, RZ ;  /* 0x0000001017077819 */ /* 0x000fe200000006ff */
[----:B------:R-:W-:Y:S01]  /*1270*/  FMUL.FTZ R13, R13, UR7 ;  /* 0x000000070d0d7c20 */ /* 0x000fe20008410000 */
[----:B------:R-:W-:Y:S01]  /*1280*/  FMUL.FTZ R24, R24, UR7 ;  /* 0x0000000718187c20 */ /* 0x000fe20008410000 */
[----:B------:R-:W-:Y:S01]  /*1290*/  FADD.FTZ R21, R21, -UR13 ;  /* 0x8000000d15157e21 */ /* 0x000fe20008010000 */
[----:B------:R-:W-:Y:S01]  /*12a0*/  FADD.FTZ R28, RZ, R26 ;  /* 0x0000001aff1c7221 */ /* 0x000fe20000010000 */
[----:B------:R-:W-:Y:S01]  /*12b0*/  FMUL.FTZ R23, R6, R7 ;  /* 0x0000000706177220 */ /* 0x000fe20000410000 */
[----:B------:R-:W-:Y:S01]  /*12c0*/  FFMA.FTZ R27, R13, R26, RZ ;  /* 0x0000001a0d1b7223 */ /* 0x000fe200000100ff */
[----:B------:R-:W-:Y:S01]  /*12d0*/  FMUL.FTZ R25, R21, UR7 ;  /* 0x0000000715197c20 */ /* 0x000fe20008410000 */
[----:B------:R-:W-:Y:S01]  /*12e0*/  SHF.L.U32 R22, R40, 0x10, RZ ;  /* 0x0000001028167819 */ /* 0x000fe200000006ff */
[----:B------:R-:W-:Y:S01]  /*12f0*/  FADD.FTZ R21, R23, R28 ;  /* 0x0000001c17157221 */ /* 0x000fe20000010000 */
[----:B------:R-:W-:Y:S01]  /*1300*/  FFMA.FTZ R26, R24, R23, R27 ;  /* 0x00000017181a7223 */ /* 0x000fe2000001001b */
[----:B------:R-:W-:Y:S01]  /*1310*/  PRMT R23, R46, 0x7632, R23 ;  /* 0x000076322e177816 */ /* 0x000fe20000000017 */
[----:B------:R-:W-:Y:S01]  /*1320*/  FFMA.FTZ R29, R12, R13, RZ ;  /* 0x0000000d0c1d7223 */ /* 0x000fe200000100ff */
[----:B------:R-:W-:Y:S01]  /*1330*/  FADD.FTZ R13, RZ, R12 ;  /* 0x0000000cff0d7221 */ /* 0x000fe20000010000 */
[----:B------:R-:W-:Y:S01]  /*1340*/  PRMT R27, R40, 0x7632, R27 ;  /* 0x00007632281b7816 */ /* 0x000fe2000000001b */
[----:B------:R-:W-:Y:S01]  /*1350*/  FADD.FTZ R28, RZ, R7 ;  /* 0x00000007ff1c7221 */ /* 0x000fe20000010000 */
[----:B------:R-:W-:Y:S01]  /*1360*/  SHF.L.U32 R23, R23, 0x10, RZ ;  /* 0x0000001017177819 */ /* 0x000fe200000006ff */
[C---:B------:R-:W-:Y:S01]  /*1370*/  FADD.FTZ R13, R22.reuse, R13 ;  /* 0x0000000d160d7221 */ /* 0x040fe20000010000 */
[----:B------:R-:W-:Y:S01]  /*1380*/  FFMA.FTZ R12, R22, R25, R29 ;  /* 0x00000019160c7223 */ /* 0x000fe2000001001d */
[----:B------:R-:W-:Y:S01]  /*1390*/  FMUL.FTZ R22, R5, R22 ;  /* 0x0000001605167220 */ /* 0x000fe20000410000 */
[----:B------:R-:W-:Y:S01]  /*13a0*/  SHF.L.U32 R27, R27, 0x10, RZ ;  /* 0x000000101b1b7819 */ /* 0x000fe200000006ff */
[----:B------:R-:W-:Y:S01]  /*13b0*/  FADD.FTZ R23, R23, -UR13 ;  /* 0x8000000d17177e21 */ /* 0x000fe20008010000 */
[----:B------:R-:W-:Y:S01]  /*13c0*/  SHF.L.U32 R29, R39, 0x10, RZ ;  /* 0x00000010271d7819 */ /* 0x000fe200000006ff */
[----:B------:R-:W-:Y:S01]  /*13d0*/  FFMA.FTZ R25, R25, R22, R26 ;  /* 0x0000001619197223 */ /* 0x000fe2000001001a */
[----:B------:R-:W-:Y:S01]  /*13e0*/  FFMA.FTZ R26, R7, R24, RZ ;  /* 0x00000018071a7223 */ /* 0x000fe200000100ff */
[----:B------:R-:W-:Y:S01]  /*13f0*/  FMUL.FTZ R24, R23, UR7 ;  /* 0x0000000717187c20 */ /* 0x000fe20008410000 */
[----:B------:R-:W-:Y:S01]  /*1400*/  FADD.FTZ R23, R27, R28 ;  /* 0x0000001c1b177221 */ /* 0x000fe20000010000 */
[----:B------:R-:W-:Y:S01]  /*1410*/  SHF.L.U32 R28, R45, 0x10, RZ ;  /* 0x000000102d1c7819 */ /* 0x000fe200000006ff */
[----:B------:R-:W-:Y:S01]  /*1420*/  FADD.FTZ R22, R21, R22 ;  /* 0x0000001615167221 */ /* 0x000fe20000010000 */
[----:B------:R-:W-:Y:S01]  /*1430*/  FFMA.FTZ R7, R27, R24, R26 ;  /* 0x000000181b077223 */ /* 0x000fe2000001001a */
[----:B------:R-:W-:Y:S01]  /*1440*/  FMUL.FTZ R27, R6, R27 ;  /* 0x0000001b061b7220 */ /* 0x000fe20000410000 */
[----:B------:R-:W-:Y:S01]  /*1450*/  SHF.L.U32 R20, R20, 0x10, RZ ;  /* 0x0000001014147819 */ /* 0x000fe200000006ff */
[----:B------:R-:W-:Y:S01]  /*1460*/  FADD.FTZ R28, R28, -UR13 ;  /* 0x8000000d1c1c7e21 */ /* 0x000fe20008010000 */
[----:B------:R-:W-:Y:S01]  /*1470*/  SHF.L.U32 R26, R44, 0x10, RZ ;  /* 0x000000102c1a7819 */ /* 0x000fe200000006ff */
[--C-:B------:R-:W-:Y:S01]  /*1480*/  FADD.FTZ R21, R27, R22.reuse ;  /* 0x000000161b157221 */ /* 0x100fe20000010000 */
[----:B------:R-:W-:Y:S01]  /*1490*/  PRMT R22, R39, 0x7632, R22 ;  /* 0x0000763227167816 */ /* 0x000fe20000000016 */
[----:B------:R-:W-:Y:S01]  /*14a0*/  FFMA.FTZ R25, R24, R27, R25 ;  /* 0x0000001b18197223 */ /* 0x000fe20000010019 */
[----:B------:R-:W-:Y:S01]  /*14b0*/  FMUL.FTZ R28, R28, UR7 ;  /* 0x000000071c1c7c20 */ /* 0x000fe20008410000 */
[----:B------:R-:W-:Y:S01]  /*14c0*/  FMUL.FTZ R24, R5, R29 ;  /* 0x0000001d05187220 */ /* 0x000fe20000410000 */
[----:B------:R-:W-:Y:S01]  /*14d0*/  FADD.FTZ R20, R20, -UR13 ;  /* 0x8000000d14147e21 */ /* 0x000fe20008010000 */
[----:B------:R-:W-:Y:S01]  /*14e0*/  SHF.L.U32 R22, R22, 0x10, RZ ;  /* 0x0000001016167819 */ /* 0x000fe200000006ff */
[----:B------:R-:W-:Y:S01]  /*14f0*/  FADD.FTZ R26, R26, -UR13 ;  /* 0x8000000d1a1a7e21 */ /* 0x000fe20008010000 */
[----:B------:R-:W-:Y:S01]  /*1500*/  FFMA.FTZ R25, R28, R24, R25 ;  /* 0x000000181c197223 */ /* 0x000fe20000010019 */
[----:B------:R-:W-:Y:S01]  /*1510*/  FMUL.FTZ R20, R20, UR7 ;  /* 0x0000000714147c20 */ /* 0x000fe20008410000 */
[----:B------:R-:W-:Y:S01]  /*1520*/  FADD.FTZ R21, R21, R24 ;  /* 0x0000001815157221 */ /* 0x000fe20000010000 */
[----:B------:R-:W-:Y:S01]  /*1530*/  FMUL.FTZ R24, R6, R22 ;  /* 0x0000001606187220 */ /* 0x000fe20000410000 */
[----:B------:R-:W-:Y:S01]  /*1540*/  SHF.L.U32 R27, R38, 0x10, RZ ;  /* 0x00000010261b7819 */ /* 0x000fe200000006ff */
[----:B------:R-:W-:Y:S01]  /*1550*/  FFMA.FTZ R7, R22, R20, R7 ;  /* 0x0000001416077223 */ /* 0x000fe20000010007 */
[----:B------:R-:W-:Y:S01]  /*1560*/  FADD.FTZ R23, R23, R22 ;  /* 0x0000001617177221 */ /* 0x000fe20000010000 */
[----:B------:R-:W-:Y:S01]  /*1570*/  FADD.FTZ R21, R24, R21 ;  /* 0x0000001518157221 */ /* 0x000fe20000010000 */
[----:B------:R-:W-:Y:S01]  /*1580*/  FFMA.FTZ R20, R20, R24, R25 ;  /* 0x0000001814147223 */ /* 0x000fe20000010019 */
[----:B------:R-:W-:Y:S01]  /*1590*/  SHF.L.U32 R22, R19, 0x10, RZ ;  /* 0x0000001013167819 */ /* 0x000fe200000006ff */
[----:B------:R-:W-:Y:S01]  /*15a0*/  FMUL.FTZ R24, R5, R27 ;  /* 0x0000001b05187220 */ /* 0x000fe20000410000 */
[----:B------:R-:W-:Y:S01]  /*15b0*/  FMUL.FTZ R25, R26, UR7 ;  /* 0x000000071a197c20 */ /* 0x000fe20008410000 */
[----:B------:R-:W-:Y:S01]  /*15c0*/  SHF.L.U32 R26, R43, 0x10, RZ ;  /* 0x000000102b1a7819 */ /* 0x000fe200000006ff */
[----:B------:R-:W-:Y:S01]  /*15d0*/  FADD.FTZ R13, R13, R29 ;  /* 0x0000001d0d0d7221 */ /* 0x000fe20000010000 */
[----:B------:R-:W-:Y:S01]  /*15e0*/  FADD.FTZ R19, R21, R24 ;  /* 0x0000001815137221 */ /* 0x000fe20000010000 */
[----:B------:R-:W-:Y:S01]  /*15f0*/  FADD.FTZ R21, R22, -UR13 ;  /* 0x8000000d16157e21 */ /* 0x000fe20008010000 */
[----:B------:R-:W-:Y:S01]  /*1600*/  SHF.L.U32 R18, R18, 0x10, RZ ;  /* 0x0000001012127819 */ /* 0x000fe200000006ff */
[----:B------:R-:W-:Y:S01]  /*1610*/  FFMA.FTZ R12, R29, R28, R12 ;  /* 0x0000001c1d0c7223 */ /* 0x000fe2000001000c */
[----:B------:R-:W-:Y:S01]  /*1620*/  FADD.FTZ R26, R26, -UR13 ;  /* 0x8000000d1a1a7e21 */ /* 0x000fe20008010000 */
[----:B------:R-:W-:Y:S01]  /*1630*/  FMUL.FTZ R21, R21, UR7 ;  /* 0x0000000715157c20 */ /* 0x000fe20008410000 */
[----:B------:R-:W-:Y:S01]  /*1640*/  FFMA.FTZ R20, R25, R24, R20 ;  /* 0x0000001819147223 */ /* 0x000fe20000010014 */
[----:B------:R-:W-:Y:S01]  /*1650*/  SHF.L.U32 R22, R17, 0x10, RZ ;  /* 0x0000001011167819 */ /* 0x000fe200000006ff */
[----:B------:R-:W-:Y:S01]  /*1660*/  FADD.FTZ R13, R13, R27 ;  /* 0x0000001b0d0d7221 */ /* 0x000fe20000010000 */
[----:B------:R-:W-:Y:S01]  /*1670*/  SHF.L.U32 R24, R37, 0x10, RZ ;  /* 0x0000001025187819 */ /* 0x000fe200000006ff */
[----:B------:R-:W-:Y:S01]  /*1680*/  FFMA.FTZ R12, R27, R25, R12 ;  /* 0x000000191b0c7223 */ /* 0x000fe2000001000c */
[----:B------:R-:W-:Y:S01]  /*1690*/  FMUL.FTZ R17, R26, UR7 ;  /* 0x000000071a117c20 */ /* 0x000fe20008410000 */
[----:B------:R-:W-:Y:S01]  /*16a0*/  FADD.FTZ R23, R23, R18 ;  /* 0x0000001217177221 */ /* 0x000fe20000010000 */
[----:B------:R-:W-:Y:S01]  /*16b0*/  FFMA.FTZ R7, R18, R21, R7 ;  /* 0x0000001512077223 */ /* 0x000fe20000010007 */
[----:B------:R-:W-:Y:S01]  /*16c0*/  FMUL.FTZ R18, R6, R18 ;  /* 0x0000001206127220 */ /* 0x000fe20000410000 */
[----:B------:R-:W-:Y:S01]  /*16d0*/  FADD.FTZ R13, R13, R24 ;  /* 0x000000180d0d7221 */ /* 0x000fe20000010000 */
[----:B------:R-:W-:Y:S01]  /*16e0*/  FFMA.FTZ R12, R24, R17, R12 ;  /* 0x00000011180c7223 */ /* 0x000fe2000001000c */
[----:B------:R-:W-:Y:S01]  /*16f0*/  FMUL.FTZ R24, R5, R24 ;  /* 0x0000001805187220 */ /* 0x000fe20000410000 */
[----:B------:R-:W-:Y:S01]  /*1700*/  FADD.FTZ R19, R18, R19 ;  /* 0x0000001312137221 */ /* 0x000fe20000010000 */
[----:B------:R-:W-:Y:S01]  /*1710*/  FADD.FTZ R22, R22, -UR13 ;  /* 0x8000000d16167e21 */ /* 0x000fe20008010000 */
[----:B------:R-:W-:Y:S01]  /*1720*/  FFMA.FTZ R20, R21, R18, R20 ;  /* 0x0000001215147223 */ /* 0x000fe20000010014 */
[----:B------:R-:W-:Y:S01]  /*1730*/  SHF.L.U32 R18, R14, 0x10, RZ ;  /* 0x000000100e127819 */ /* 0x000fe200000006ff */
[----:B------:R-:W-:Y:S01]  /*1740*/  FADD.FTZ R26, R19, R24 ;  /* 0x00000018131a7221 */ /* 0x000fe20000010000 */
[----:B------:R-:W-:Y:S01]  /*1750*/  FMUL.FTZ R22, R22, UR7 ;  /* 0x0000000716167c20 */ /* 0x000fe20008410000 */
[----:B------:R-:W-:Y:S01]  /*1760*/  FFMA.FTZ R19, R17, R24, R20 ;  /* 0x0000001811137223 */ /* 0x000fe20000010014 */
[----:B------:R-:W-:Y:S01]  /*1770*/  SHF.L.U32 R20, R42, 0x10, RZ ;  /* 0x000000102a147819 */ /* 0x000fe200000006ff */
[----:B------:R-:W-:Y:S01]  /*1780*/  FMUL.FTZ R17, R6, R18 ;  /* 0x0000001206117220 */ /* 0x000fe20000410000 */
[----:B------:R-:W-:Y:S01]  /*1790*/  FFMA.FTZ R14, R18, R22, R7 ;  /* 0x00000016120e7223 */ /* 0x000fe20000010007 */
[----:B------:R-:W-:Y:S01]  /*17a0*/  SHF.L.U32 R16, R16, 0x10, RZ ;  /* 0x0000001010107819 */ /* 0x000fe200000006ff */
[----:B------:R-:W-:Y:S01]  /*17b0*/  FADD.FTZ R23, R23, R18 ;  /* 0x0000001217177221 */ /* 0x000fe20000010000 */
[----:B------:R-:W-:Y:S01]  /*17c0*/  SHF.L.U32 R7, R36, 0x10, RZ ;  /* 0x0000001024077819 */ /* 0x000fe200000006ff */
[----:B------:R-:W-:Y:S01]  /*17d0*/  FADD.FTZ R20, R20, -UR13 ;  /* 0x8000000d14147e21 */ /* 0x000fe20008010000 */
[----:B------:R-:W-:Y:S01]  /*17e0*/  FADD.FTZ R26, R17, R26 ;  /* 0x0000001a111a7221 */ /* 0x000fe20000010000 */
[----:B------:R-:W-:Y:S01]  /*17f0*/  FFMA.FTZ R19, R22, R17, R19 ;  /* 0x0000001116137223 */ /* 0x000fe20000010013 */
[----:B------:R-:W-:Y:S01]  /*1800*/  FADD.FTZ R17, R16, -UR13 ;  /* 0x8000000d10117e21 */ /* 0x000fe20008010000 */
[----:B------:R-:W-:Y:S01]  /*1810*/  FMUL.FTZ R21, R5, R7 ;  /* 0x0000000705157220 */ /* 0x000fe20000410000 */
[----:B------:R-:W-:Y:S01]  /*1820*/  FMUL.FTZ R16, R20, UR7 ;  /* 0x0000000714107c20 */ /* 0x000fe20008410000 */
[----:B------:R-:W-:Y:S01]  /*1830*/  SHF.L.U32 R15, R15, 0x10, RZ ;  /* 0x000000100f0f7819 */ /* 0x000fe200000006ff */
[----:B------:R-:W-:Y:S01]  /*1840*/  FMUL.FTZ R17, R17, UR7 ;  /* 0x0000000711117c20 */ /* 0x000fe20008410000 */
[----:B------:R-:W-:Y:S01]  /*1850*/  FADD.FTZ R25, R26, R21 ;  /* 0x000000151a197221 */ /* 0x000fe20000010000 */
[----:B------:R-:W-:Y:S01]  /*1860*/  FFMA.FTZ R22, R16, R21, R19 ;  /* 0x0000001510167223 */ /* 0x000fe20000010013 */
[----:B------:R-:W-:Y:S01]  /*1870*/  SHF.L.U32 R19, R54, 0x10, RZ ;  /* 0x0000001036137819 */ /* 0x000fe200000006ff */
[----:B------:R-:W-:Y:S01]  /*1880*/  FMUL.FTZ R20, R6, R15 ;  /* 0x0000000f06147220 */ /* 0x000fe20000410000 */
[----:B------:R-:W-:Y:S01]  /*1890*/  SHF.L.U32 R18, R52, 0x10, RZ ;  /* 0x0000001034127819 */ /* 0x000fe200000006ff */
[----:B------:R-:W-:Y:S01]  /*18a0*/  FADD.FTZ R23, R23, R15 ;  /* 0x0000000f17177221 */ /* 0x000fe20000010000 */
[----:B------:R-:W-:Y:S01]  /*18b0*/  SHF.L.U32 R21, R58, 0x10, RZ ;  /* 0x000000103a157819 */ /* 0x000fe200000006ff */
[----:B------:R-:W-:Y:S01]  /*18c0*/  FADD.FTZ R19, R19, -UR13 ;  /* 0x8000000d13137e21 */ /* 0x000fe20008010000 */
[----:B------:R-:W-:Y:S01]  /*18d0*/  FADD.FTZ R25, R20, R25 ;  /* 0x0000001914197221 */ /* 0x000fe20000010000 */
[----:B------:R-:W-:Y:S01]  /*18e0*/  FFMA.FTZ R22, R17, R20, R22 ;  /* 0x0000001411167223 */ /* 0x000fe20000010016 */
[----:B------:R-:W-:Y:S01]  /*18f0*/  FFMA.FTZ R14, R15, R17, R14 ;  /* 0x000000110f0e7223 */ /* 0x000fe2000001000e */
[----:B------:R-:W-:Y:S01]  /*1900*/  FMUL.FTZ R20, R5, R18 ;  /* 0x0000001205147220 */ /* 0x000fe20000410000 */
[----:B------:R-:W-:Y:S01]  /*1910*/  FMUL.FTZ R17, R19, UR7 ;  /* 0x0000000713117c20 */ /* 0x000fe20008410000 */
[----:B------:R-:W-:Y:S01]  /*1920*/  SHF.L.U32 R15, R56, 0x10, RZ ;  /* 0x00000010380f7819 */ /* 0x000fe200000006ff */
[----:B------:R-:W-:Y:S01]  /*1930*/  FADD.FTZ R19, R21, -UR13 ;  /* 0x8000000d15137e21 */ /* 0x000fe20008010000 */
[----:B------:R-:W-:Y:S01]  /*1940*/  SHF.L.U32 R24, R53, 0x10, RZ ;  /* 0x0000001035187819 */ /* 0x000fe200000006ff */
[----:B------:R-:W-:Y:S01]  /*1950*/  FADD.FTZ R27, R25, R20 ;  /* 0x00000014191b7221 */ /* 0x000fe20000010000 */
[----:B------:R-:W-:Y:S01]  /*1960*/  FFMA.FTZ R22, R17, R20, R22 ;  /* 0x0000001411167223 */ /* 0x000fe20000010016 */
[----:B------:R-:W-:Y:S01]  /*1970*/  FFMA.FTZ R25, R7, R16, R12 ;  /* 0x0000001007197223 */ /* 0x000fe2000001000c */
[----:B------:R-:W-:Y:S01]  /*1980*/  FMUL.FTZ R20, R6, R15 ;  /* 0x0000000f06147220 */ /* 0x000fe20000410000 */
[----:B------:R-:W-:Y:S01]  /*1990*/  FMUL.FTZ R19, R19, UR7 ;  /* 0x0000000713137c20 */ /* 0x000fe20008410000 */
[----:B------:R-:W-:Y:S01]  /*19a0*/  SHF.L.U32 R12, R51, 0x10, RZ ;  /* 0x00000010330c7819 */ /* 0x000fe200000006ff */
[----:B------:R-:W-:Y:S01]  /*19b0*/  FADD.FTZ R21, R13, R7 ;  /* 0x000000070d157221 */ /* 0x000fe20000010000 */
[----:B------:R-:W-:Y:S01]  /*19c0*/  FADD.FTZ R7, R24, -UR13 ;  /* 0x8000000d18077e21 */ /* 0x000fe20008010000 */
[----:B------:R-:W-:Y:S01]  /*19d0*/  SHF.L.U32 R16, R57, 0x10, RZ ;  /* 0x0000001039107819 */ /* 0x000fe200000006ff */
[----:B------:R-:W-:Y:S01]  /*19e0*/  FADD.FTZ R27, R20, R27 ;  /* 0x0000001b141b7221 */ /* 0x000fe20000010000 */
[----:B------:R-:W-:Y:S01]  /*19f0*/  FFMA.FTZ R22, R19, R20, R22 ;  /* 0x0000001413167223 */ /* 0x000fe20000010016 */
[----:B------:R-:W-:Y:S01]  /*1a00*/  FMUL.FTZ R20, R5, R12 ;  /* 0x0000000c05147220 */ /* 0x000fe20000410000 */
[----:B------:R-:W-:Y:S01]  /*1a10*/  SHF.L.U32 R13, R55, 0x10, RZ ;  /* 0x00000010370d7819 */ /* 0x000fe200000006ff */
[----:B------:R-:W-:Y:S01]  /*1a20*/  FMUL.FTZ R7, R7, UR7 ;  /* 0x0000000707077c20 */ /* 0x000fe20008410000 */
[----:B------:R-:W-:Y:S01]  /*1a30*/  FADD.FTZ R21, R21, R18 ;  /* 0x0000001215157221 */ /* 0x000fe20000010000 */
[----:B------:R-:W-:Y:S01]  /*1a40*/  FFMA.FTZ R17, R18, R17, R25 ;  /* 0x0000001112117223 */ /* 0x000fe20000010019 */
[----:B------:R-:W-:Y:S01]  /*1a50*/  FADD.FTZ R16, R16, -UR13 ;  /* 0x8000000d10107e21 */ /* 0x000fe20008010000 */
[----:B------:R-:W-:Y:S01]  /*1a60*/  FADD.FTZ R18, R27, R20 ;  /* 0x000000141b127221 */ /* 0x000fe20000010000 */
[----:B------:R-:W-:Y:S01]  /*1a70*/  FFMA.FTZ R27, R7, R20, R22 ;  /* 0x00000014071b7223 */ /* 0x000fe20000010016 */
[----:B------:R-:W-:Y:S01]  /*1a80*/  FMUL.FTZ R25, R6, R13 ;  /* 0x0000000d06197220 */ /* 0x000fe20000410000 */
[----:B------:R-:W-:Y:S01]  /*1a90*/  FADD.FTZ R20, R23, R15 ;  /* 0x0000000f17147221 */ /* 0x000fe20000010000 */
[----:B------:R-:W-:Y:S01]  /*1aa0*/  FMUL.FTZ R24, R16, UR7 ;  /* 0x0000000710187c20 */ /* 0x000fe20008410000 */
[----:B------:R-:W-:Y:S01]  /*1ab0*/  FFMA.FTZ R22, R15, R19, R14 ;  /* 0x000000130f167223 */ /* 0x000fe2000001000e */
[----:B------:R-:W-:Y:S01]  /*1ac0*/  FADD.FTZ R16, R25, R18 ;  /* 0x0000001219107221 */ /* 0x000fe20000010000 */
[----:B------:R-:W-:Y:S01]  /*1ad0*/  FADD.FTZ R14, R21, R12 ;  /* 0x0000000c150e7221 */ /* 0x000fe20000010000 */
[----:B------:R-:W-:Y:S01]  /*1ae0*/  FADD.FTZ R15, R20, R13 ;  /* 0x0000000d140f7221 */ /* 0x000fe20000010000 */
[----:B------:R-:W-:Y:S01]  /*1af0*/  FFMA.FTZ R18, R24, R25, R27 ;  /* 0x0000001918127223 */ /* 0x000fe2000001001b */
[----:B------:R-:W-:Y:S01]  /*1b00*/  FFMA.FTZ R12, R12, R7, R17 ;  /* 0x000000070c0c7223 */ /* 0x000fe20000010011 */
[----:B------:R-:W-:Y:S01]  /*1b10*/  FFMA.FTZ R13, R13, R24, R22 ;  /* 0x000000180d0d7223 */ /* 0x000fe20000010016 */
[----:B------:R-:W-:Y:S06]  /*1b20*/  BRA `(.L_x_285) ;  /* 0x0000001000b07947 */ /* 0x000fec0003800000 */
.L_x_284:
[----:B------:R-:W-:Y:S02]  /*1b30*/  SHF.L.U32 R7, R48, 0x10, RZ ;  /* 0x0000001030077819 */ /* 0x000fe400000006ff */
[----:B-----5:R-:W-:Y:S02]  /*1b40*/  SHF.L.U32 R13, R46, 0x10, RZ ;  /* 0x000000102e0d7819 */ /* 0x020fe400000006ff */
        /* <DEDUP_REMOVED lines=10> */
[----:B------:R-:W-:Y:S01]  /*1bf0*/  SHF.L.U32 R22, R41, 0x10, RZ ;  /* 0x0000001029167819 */ /* 0x000fe200000006ff */
[----:B------:R-:W-:Y:S01]  /*1c00*/  FFMA.FTZ R14, R5, R26, R3 ;  /* 0x0000001a050e7223 */ /* 0x000fe20000010003 */
[----:B------:R-:W-:Y:S01]  /*1c10*/  FADD.FTZ R7, R7, -UR13 ;  /* 0x8000000d07077e21 */ /* 0x000fe20008010000 */
[----:B------:R-:W-:Y:S01]  /*1c20*/  FMUL.FTZ R15, R13, -1.4426950216293334961 ;  /* 0xbfb8aa3b0d0f7820 */ /* 0x000fe20000410000 */
[----:B------:R-:W-:Y:S01]  /*1c30*/  FADD.FTZ R23, R19, -UR13 ;  /* 0x8000000d13177e21 */ /* 0x000fe20008010000 */
[----:B------:R-:W-:Y:S01]  /*1c40*/  FMUL.FTZ R18, R14, -1.4426950216293334961 ;  /* 0xbfb8aa3b0e127820 */ /* 0x000fe20000410000 */
[----:B------:R-:W-:Y:S01]  /*1c50*/  FMUL.FTZ R7, R7, UR7 ;  /* 0x0000000707077c20 */ /* 0x000fe20008410000 */
[----:B------:R-:W-:Y:S01]  /*1c60*/  FADD.FTZ R21, R21, -UR13 ;  /* 0x8000000d15157e21 */ /* 0x000fe20008010000 */
[----:B------:R-:W-:Y:S01]  /*1c70*/  FMUL.FTZ R23, R23, UR7 ;  /* 0x0000000717177c20 */ /* 0x000fe20008410000 */
[----:B------:R-:W0:Y:S01]  /*1c80*/  MUFU.EX2 R15, R15 ;  /* 0x0000000f000f7308 */ /* 0x000e220000000800 */
[----:B------:R-:W-:-:S02]  /*1c90*/  FFMA.FTZ R29, R6, R7, R4 ;  /* 0x00000007061d7223 */ /* 0x000fc40000010004 */
[----:B------:R-:W-:Y:S01]  /*1ca0*/  FFMA.FTZ R31, R6, R23, R4 ;  /* 0x00000017061f7223 */ /* 0x000fe20000010004 */
[----:B------:R-:W1:Y:S01]  /*1cb0*/  MUFU.EX2 R18, R18 ;  /* 0x0000001200127308 */ /* 0x000e620000000800 */
[----:B------:R-:W-:-:S06]  /*1cc0*/  FMUL.FTZ R17, R29, -1.4426950216293334961 ;  /* 0xbfb8aa3b1d117820 */ /* 0x000fcc0000410000 */
[----:B------:R-:W2:Y:S01]  /*1cd0*/  MUFU.EX2 R17, R17 ;  /* 0x0000001100117308 */ /* 0x000ea20000000800 */
[----:B0-----:R-:W-:-:S04]  /*1ce0*/  FADD.FTZ R16, R15, 1 ;  /* 0x3f8000000f107421 */ /* 0x001fc80000010000 */
[----:B------:R-:W0:Y:S01]  /*1cf0*/  MUFU.RCP R25, R16 ;  /* 0x0000001000197308 */ /* 0x000e220000001000 */
[----:B-1----:R-:W-:Y:S01]  /*1d00*/  FADD.FTZ R20, R18, 1 ;  /* 0x3f80000012147421 */ /* 0x002fe20000010000 */
[----:B--2---:R-:W-:-:S06]  /*1d10*/  FADD.FTZ R19, R17, 1 ;  /* 0x3f80000011137421 */ /* 0x004fcc0000010000 */
[----:B------:R1:W2:Y:S08]  /*1d20*/  MUFU.RCP R15, R20 ;  /* 0x00000014000f7308 */ /* 0x0002b00000001000 */
[----:B------:R3:W4:Y:S01]  /*1d30*/  MUFU.RCP R16, R19 ;  /* 0x0000001300107308 */ /* 0x0007220000001000 */
[----:B-1----:R-:W-:Y:S01]  /*1d40*/  FMUL.FTZ R20, R21, UR7 ;  /* 0x0000000715147c20 */ /* 0x002fe20008410000 */
[----:B0-----:R-:W-:Y:S01]  /*1d50*/  FADD.FTZ R18, -R25, 1 ;  /* 0x3f80000019127421 */ /* 0x001fe20000010100 */
[----:B------:R-:W-:Y:S01]  /*1d60*/  FMUL.FTZ R25, R22, R25 ;  /* 0x0000001916197220 */ /* 0x000fe20000410000 */
[----:B------:R-:W-:-:S02]  /*1d70*/  PRMT R21, R41, 0x7632, R21 ;  /* 0x0000763229157816 */ /* 0x000fc40000000015 */
[----:B------:R-:W-:Y:S01]  /*1d80*/  FFMA.FTZ R22, R13, R18, 1 ;  /* 0x3f8000000d167423 */ /* 0x000fe20000010012 */
[----:B------:R-:W-:Y:S01]  /*1d90*/  FMUL.FTZ R18, R31, -1.4426950216293334961 ;  /* 0xbfb8aa3b1f127820 */ /* 0x000fe20000410000 */
[----:B------:R-:W-:Y:S01]  /*1da0*/  FFMA.FTZ R13, R5, R20, R3 ;  /* 0x00000014050d7223 */ /* 0x000fe20000010003 */
[----:B---3--:R-:W-:Y:S01]  /*1db0*/  SHF.L.U32 R19, R21, 0x10, RZ ;  /* 0x0000001015137819 */ /* 0x008fe200000006ff */
[----:B--2---:R-:W-:Y:S01]  /*1dc0*/  FADD.FTZ R17, -R15, 1 ;  /* 0x3f8000000f117421 */ /* 0x004fe20000010100 */
[----:B------:R-:W-:Y:S01]  /*1dd0*/  PRMT R21, R45, 0x7632, R21 ;  /* 0x000076322d157816 */ /* 0x000fe20000000015 */
[----:B------:R-:W-:Y:S01]  /*1de0*/  FMUL.FTZ R25, R25, R22 ;  /* 0x0000001619197220 */ /* 0x000fe20000410000 */
[----:B------:R-:W0:Y:S01]  /*1df0*/  MUFU.EX2 R18, R18 ;  /* 0x0000001200127308 */ /* 0x000e220000000800 */
[----:B------:R-:W-:Y:S01]  /*1e00*/  FFMA.FTZ R17, R14, R17, 1 ;  /* 0x3f8000000e117423 */ /* 0x000fe20000010011 */
[----:B------:R-:W-:Y:S01]  /*1e10*/  FMUL.FTZ R14, R13, -1.4426950216293334961 ;  /* 0xbfb8aa3b0d0e7820 */ /* 0x000fe20000410000 */
[----:B------:R-:W-:Y:S01]  /*1e20*/  SHF.L.U32 R22, R40, 0x10, RZ ;  /* 0x0000001028167819 */ /* 0x000fe200000006ff */
[----:B----4-:R-:W-:Y:S01]  /*1e30*/  FMUL.FTZ R24, R19, R16 ;  /* 0x0000001013187220 */ /* 0x010fe20000410000 */
[----:B------:R-:W-:Y:S01]  /*1e40*/  SHF.L.U32 R19, R21, 0x10, RZ ;  /* 0x0000001015137819 */ /* 0x000fe200000006ff */
[----:B------:R-:W-:-:S02]  /*1e50*/  FADD.FTZ R16, -R16, 1 ;  /* 0x3f80000010107421 */ /* 0x000fc40000010100 */
[----:B------:R-:W1:Y:S01]  /*1e60*/  MUFU.EX2 R14, R14 ;  /* 0x0000000e000e7308 */ /* 0x000e620000000800 */
[----:B------:R-:W-:Y:S01]  /*1e70*/  FMUL.FTZ R22, R22, R15 ;  /* 0x0000000f16167220 */ /* 0x000fe20000410000 */
[----:B------:R-:W-:Y:S01]  /*1e80*/  SHF.L.U32 R15, R44, 0x10, RZ ;  /* 0x000000102c0f7819 */ /* 0x000fe200000006ff */
[----:B------:R-:W-:Y:S01]  /*1e90*/  FADD.FTZ R19, R19, -UR13 ;  /* 0x8000000d13137e21 */ /* 0x000fe20008010000 */
[----:B------:R-:W-:Y:S01]  /*1ea0*/  FFMA.FTZ R29, R29, R16, 1 ;  /* 0x3f8000001d1d7423 */ /* 0x000fe20000010010 */
[----:B------:R-:W-:Y:S01]  /*1eb0*/  FMUL.FTZ R17, R22, R17 ;  /* 0x0000001116117220 */ /* 0x000fe20000410000 */
[----:B0-----:R-:W-:Y:S01]  /*1ec0*/  FADD.FTZ R18, R18, 1 ;  /* 0x3f80000012127421 */ /* 0x001fe20000010000 */
[----:B------:R-:W-:Y:S01]  /*1ed0*/  FMUL.FTZ R19, R19, UR7 ;  /* 0x0000000713137c20 */ /* 0x000fe20008410000 */
[----:B------:R-:W-:Y:S01]  /*1ee0*/  FADD.FTZ R16, R15, -UR13 ;  /* 0x8000000d0f107e21 */ /* 0x000fe20008010000 */
[----:B------:R-:W-:Y:S01]  /*1ef0*/  PRMT R22, R40, 0x7632, R22 ;  /* 0x0000763228167816 */ /* 0x000fe20000000016 */
[----:B------:R-:W-:Y:S01]  /*1f00*/  FMUL.FTZ R24, R24, R29 ;  /* 0x0000001d18187220 */ /* 0x000fe20000410000 */
[----:B------:R-:W-:Y:S01]  /*1f10*/  FFMA.FTZ R33, R6, R19, R4 ;  /* 0x0000001306217223 */ /* 0x000fe20000010004 */
[----:B------:R-:W0:Y:S01]  /*1f20*/  MUFU.RCP R18, R18 ;  /* 0x0000001200127308 */ /* 0x000e220000001000 */
[----:B------:R-:W-:Y:S01]  /*1f30*/  FMUL.FTZ R16, R16, UR7 ;  /* 0x0000000710107c20 */ /* 0x000fe20008410000 */
[----:B-1----:R-:W-:Y:S01]  /*1f40*/  FADD.FTZ R15, R14, 1 ;  /* 0x3f8000000e0f7421 */ /* 0x002fe20000010000 */
[----:B------:R-:W-:Y:S01]  /*1f50*/  FMUL.FTZ R27, R33, -1.4426950216293334961 ;  /* 0xbfb8aa3b211b7820 */ /* 0x000fe20000410000 */
[----:B------:R-:W-:Y:S01]  /*1f60*/  SHF.L.U32 R22, R22, 0x10, RZ ;  /* 0x0000001016167819 */ /* 0x000fe200000006ff */
[----:B------:R-:W-:-:S03]  /*1f70*/  FFMA.FTZ R14, R5, R16, R3 ;  /* 0x00000010050e7223 */ /* 0x000fc60000010003 */
[----:B------:R-:W1:Y:S01]  /*1f80*/  MUFU.RCP R15, R15 ;  /* 0x0000000f000f7308 */ /* 0x000e620000001000 */
[----:B------:R-:W-:-:S07]  /*1f90*/  FMUL.FTZ R32, R14, -1.4426950216293334961 ;  /* 0xbfb8aa3b0e207820 */ /* 0x000fce0000410000 */
[----:B------:R-:W2:Y:S01]  /*1fa0*/  MUFU.EX2 R21, R27 ;  /* 0x0000001b00157308 */ /* 0x000ea20000000800 */
[----:B0-----:R-:W-:Y:S01]  /*1fb0*/  FMUL.FTZ R22, R22, R18 ;  /* 0x0000001216167220 */ /* 0x001fe20000410000 */
[----:B------:R-:W-:Y:S02]  /*1fc0*/  FADD.FTZ R28, -R18, 1 ;  /* 0x3f800000121c7421 */ /* 0x000fe40000010100 */
[----:B------:R-:W0:Y:S02]  /*1fd0*/  MUFU.EX2 R18, R32 ;  /* 0x0000002000127308 */ /* 0x000e240000000800 */
[----:B------:R-:W-:Y:S01]  /*1fe0*/  FFMA.FTZ R31, R31, R28, 1 ;  /* 0x3f8000001f1f7423 */ /* 0x000fe2000001001c */
[----:B-1----:R-:W-:-:S03]  /*1ff0*/  FADD.FTZ R28, -R15, 1 ;  /* 0x3f8000000f1c7421 */ /* 0x002fc60000010100 */
[----:B------:R-:W-:Y:S01]  /*2000*/  FMUL.FTZ R22, R22, R31 ;  /* 0x0000001f16167220 */ /* 0x000fe20000410000 */
[----:B--2---:R-:W-:Y:S01]  /*2010*/  FADD.FTZ R30, R21, 1 ;  /* 0x3f800000151e7421 */ /* 0x004fe20000010000 */
[----:B------:R-:W-:Y:S01]  /*2020*/  FFMA.FTZ R21, R13, R28, 1 ;  /* 0x3f8000000d157423 */ /* 0x000fe2000001001c */
[C---:B------:R-:W-:Y:S02]  /*2030*/  SHF.L.U32 R28, R39.reuse, 0x10, RZ ;  /* 0x00000010271c7819 */ /* 0x040fe400000006ff */
[----:B------:R1:W2:Y:S01]  /*2040*/  MUFU.RCP R27, R30 ;  /* 0x0000001e001b7308 */ /* 0x0002a20000001000 */
[----:B0-----:R-:W-:Y:S01]  /*2050*/  FADD.FTZ R13, R18, 1 ;  /* 0x3f800000120d7421 */ /* 0x001fe20000010000 */
[----:B------:R-:W-:Y:S01]  /*2060*/  PRMT R18, R39, 0x7632, R18 ;  /* 0x0000763227127816 */ /* 0x000fe20000000012 */
[----:B------:R-:W-:-:S03]  /*2070*/  FMUL.FTZ R28, R28, R15 ;  /* 0x0000000f1c1c7220 */ /* 0x000fc60000410000 */
[----:B------:R-:W-:Y:S01]  /*2080*/  SHF.L.U32 R18, R18, 0x10, RZ ;  /* 0x0000001012127819 */ /* 0x000fe200000006ff */
[----:B------:R-:W-:Y:S01]  /*2090*/  FMUL.FTZ R21, R28, R21 ;  /* 0x000000151c157220 */ /* 0x000fe20000410000 */
[----:B------:R-:W0:Y:S01]  /*20a0*/  MUFU.RCP R13, R13 ;  /* 0x0000000d000d7308 */ /* 0x000e220000001000 */
[----:B------:R-:W-:Y:S01]  /*20b0*/  SHF.L.U32 R28, R38, 0x10, RZ ;  /* 0x00000010261c7819 */ /* 0x000fe200000006ff */
[----:B-1----:R-:W-:Y:S01]  /*20c0*/  FMUL.FTZ R30, R6, R24 ;  /* 0x00000018061e7220 */ /* 0x002fe20000410000 */
[----:B--2---:R-:W-:Y:S01]  /*20d0*/  FMUL.FTZ R18, R18, R27 ;  /* 0x0000001b12127220 */ /* 0x004fe20000410000 */
[----:B------:R-:W-:Y:S01]  /*20e0*/  FADD.FTZ R32, -R27, 1 ;  /* 0x3f8000001b207421 */ /* 0x000fe20000010100 */
[----:B------:R-:W-:-:S03]  /*20f0*/  PRMT R27, R44, 0x7632, R27 ;  /* 0x000076322c1b7816 */ /* 0x000fc6000000001b */
[----:B------:R-:W-:Y:S01]  /*2100*/  FFMA.FTZ R33, R33, R32, 1 ;  /* 0x3f80000021217423 */ /* 0x000fe20000010020 */
[----:B------:R-:W-:Y:S01]  /*2110*/  SHF.L.U32 R27, R27, 0x10, RZ ;  /* 0x000000101b1b7819 */ /* 0x000fe200000006ff */
[----:B0-----:R-:W-:Y:S02]  /*2120*/  FADD.FTZ R15, -R13, 1 ;  /* 0x3f8000000d0f7421 */ /* 0x001fe40000010100 */
[----:B------:R-:W-:Y:S01]  /*2130*/  FMUL.FTZ R18, R18, R33 ;  /* 0x0000002112127220 */ /* 0x000fe20000410000 */
[----:B------:R-:W-:Y:S01]  /*2140*/  PRMT R33, R38, 0x7632, R33 ;  /* 0x0000763226217816 */ /* 0x000fe20000000021 */
[----:B------:R-:W-:Y:S01]  /*2150*/  FADD.FTZ R27, R27, -UR13 ;  /* 0x8000000d1b1b7e21 */ /* 0x000fe20008010000 */
[----:B------:R-:W-:Y:S01]  /*2160*/  FFMA.FTZ R14, R14, R15, 1 ;  /* 0x3f8000000e0e7423 */ /* 0x000fe2000001000f */
[----:B------:R-:W-:Y:S01]  /*2170*/  FMUL.FTZ R15, R28, R13 ;  /* 0x0000000d1c0f7220 */ /* 0x000fe20000410000 */
[----:B------:R-:W-:Y:S01]  /*2180*/  SHF.L.U32 R33, R33, 0x10, RZ ;  /* 0x0000001021217819 */ /* 0x000fe200000006ff */
[----:B------:R-:W-:-:S02]  /*2190*/  FMUL.FTZ R13, R27, UR7 ;  /* 0x000000071b0d7c20 */ /* 0x000fc40008410000 */
[----:B------:R-:W-:Y:S02]  /*21a0*/  FMUL.FTZ R14, R15, R14 ;  /* 0x0000000e0f0e7220 */ /* 0x000fe40000410000 */
[----:B------:R-:W-:-:S04]  /*21b0*/  FFMA.FTZ R15, R6, R13, R4 ;  /* 0x0000000d060f7223 */ /* 0x000fc80000010004 */
[----:B------:R-:W-:-:S04]  /*21c0*/  FMUL.FTZ R28, R15, -1.4426950216293334961 ;  /* 0xbfb8aa3b0f1c7820 */ /* 0x000fc80000410000 */
[----:B------:R-:W0:Y:S02]  /*21d0*/  MUFU.EX2 R27, R28 ;  /* 0x0000001c001b7308 */ /* 0x000e240000000800 */
[----:B0-----:R-:W-:Y:S01]  /*21e0*/  FADD.FTZ R31, R27, 1 ;  /* 0x3f8000001b1f7421 */ /* 0x001fe20000010000 */
[----:B------:R-:W-:-:S03]  /*21f0*/  FMUL.FTZ R27, R5, R25 ;  /* 0x00000019051b7220 */ /* 0x000fc60000410000 */
[----:B------:R0:W1:Y:S01]  /*2200*/  MUFU.RCP R28, R31 ;  /* 0x0000001f001c7308 */ /* 0x0000620000001000 */
[----:B------:R-:W-:Y:S01]  /*2210*/  FFMA.FTZ R32, R12, R27, RZ ;  /* 0x0000001b0c207223 */ /* 0x000fe200000100ff */
[----:B------:R-:W-:-:S03]  /*2220*/  FADD.FTZ R27, RZ, R27 ;  /* 0x0000001bff1b7221 */ /* 0x000fc60000010000 */
[----:B------:R-:W-:Y:S01]  /*2230*/  FFMA.FTZ R29, R7, R30, R32 ;  /* 0x0000001e071d7223 */ /* 0x000fe20000010020 */
[----:B------:R-:W-:Y:S01]  /*2240*/  FADD.FTZ R27, R30, R27 ;  /* 0x0000001b1e1b7221 */ /* 0x000fe20000010000 */
[----:B------:R-:W-:Y:S01]  /*2250*/  FMUL.FTZ R32, R5, R17 ;  /* 0x0000001105207220 */ /* 0x000fe20000410000 */
[----:B0-----:R-:W-:Y:S01]  /*2260*/  FFMA.FTZ R31, R12, R25, RZ ;  /* 0x000000190c1f7223 */ /* 0x001fe200000100ff */
[----:B------:R-:W-:Y:S02]  /*2270*/  SHF.L.U32 R12, R43, 0x10, RZ ;  /* 0x000000102b0c7819 */ /* 0x000fe400000006ff */
[----:B------:R-:W-:-:S03]  /*2280*/  FADD.FTZ R27, R27, R32 ;  /* 0x000000201b1b7221 */ /* 0x000fc60000010000 */
[----:B------:R-:W-:Y:S01]  /*2290*/  FADD.FTZ R12, R12, -UR13 ;  /* 0x8000000d0c0c7e21 */ /* 0x000fe20008010000 */
[----:B-1----:R-:W-:Y:S01]  /*22a0*/  FMUL.FTZ R30, R33, R28 ;  /* 0x0000001c211e7220 */ /* 0x002fe20000410000 */
[----:B------:R-:W-:Y:S02]  /*22b0*/  FADD.FTZ R28, -R28, 1 ;  /* 0x3f8000001c1c7421 */ /* 0x000fe40000010100 */
[----:B------:R-:W-:Y:S01]  /*22c0*/  FMUL.FTZ R12, R12, UR7 ;  /* 0x000000070c0c7c20 */ /* 0x000fe20008410000 */
[----:B------:R-:W-:Y:S01]  /*22d0*/  SHF.L.U32 R33, R37, 0x10, RZ ;  /* 0x0000001025217819 */ /* 0x000fe200000006ff */
[----:B------:R-:W-:Y:S01]  /*22e0*/  FFMA.FTZ R15, R15, R28, 1 ;  /* 0x3f8000000f0f7423 */ /* 0x000fe2000001001c */
[----:B------:R-:W-:Y:S01]  /*22f0*/  FADD.FTZ R28, RZ, R25 ;  /* 0x00000019ff1c7221 */ /* 0x000fe20000010000 */
[----:B------:R-:W-:Y:S02]  /*2300*/  FFMA.FTZ R25, R26, R17, R31 ;  /* 0x000000111a197223 */ /* 0x000fe4000001001f */
[----:B------:R-:W-:Y:S01]  /*2310*/  FMUL.FTZ R15, R30, R15 ;  /* 0x0000000f1e0f7220 */ /* 0x000fe20000410000 */
[----:B------:R-:W-:Y:S01]  /*2320*/  FADD.FTZ R28, R28, R17 ;  /* 0x000000111c1c7221 */ /* 0x000fe20000010000 */
[----:B------:R-:W-:Y:S01]  /*2330*/  FFMA.FTZ R17, R5, R12, R3 ;  /* 0x0000000c05117223 */ /* 0x000fe20000010003 */
[----:B------:R-:W-:Y:S01]  /*2340*/  FFMA.FTZ R30, R26, R32, R29 ;  /* 0x000000201a1e7223 */ /* 0x000fe2000001001d */
[----:B------:R-:W-:-:S02]  /*2350*/  FFMA.FTZ R25, R20, R21, R25 ;  /* 0x0000001514197223 */ /* 0x000fc40000010019 */
[----:B------:R-:W-:Y:S02]  /*2360*/  FMUL.FTZ R29, R17, -1.4426950216293334961 ;  /* 0xbfb8aa3b111d7820 */ /* 0x000fe40000410000 */
[----:B------:R-:W-:-:S04]  /*2370*/  FFMA.FTZ R25, R16, R14, R25 ;  /* 0x0000000e10197223 */ /* 0x000fc80000010019 */
[----:B------:R-:W0:Y:S02]  /*2380*/  MUFU.EX2 R29, R29 ;  /* 0x0000001d001d7308 */ /* 0x000e240000000800 */
[----:B0-----:R-:W-:Y:S01]  /*2390*/  FADD.FTZ R31, R29, 1 ;  /* 0x3f8000001d1f7421 */ /* 0x001fe20000010000 */
[----:B------:R-:W-:-:S03]  /*23a0*/  FADD.FTZ R29, RZ, R24 ;  /* 0x00000018ff1d7221 */ /* 0x000fc60000010000 */
[----:B------:R0:W1:Y:S01]  /*23b0*/  MUFU.RCP R26, R31 ;  /* 0x0000001f001a7308 */ /* 0x0000620000001000 */
[----:B------:R-:W-:Y:S01]  /*23c0*/  FADD.FTZ R29, R29, R22 ;  /* 0x000000161d1d7221 */ /* 0x000fe20000010000 */
[----:B0-----:R-:W-:Y:S01]  /*23d0*/  FMUL.FTZ R31, R6, R22 ;  /* 0x00000016061f7220 */ /* 0x001fe20000410000 */
[----:B-1----:R-:W-:Y:S01]  /*23e0*/  FMUL.FTZ R32, R33, R26 ;  /* 0x0000001a21207220 */ /* 0x002fe20000410000 */
[----:B------:R-:W-:-:S04]  /*23f0*/  FADD.FTZ R26, -R26, 1 ;  /* 0x3f8000001a1a7421 */ /* 0x000fc80000010100 */
[----:B------:R-:W-:Y:S01]  /*2400*/  FFMA.FTZ R17, R17, R26, 1 ;  /* 0x3f80000011117423 */ /* 0x000fe2000001001a */
[----:B------:R-:W-:-:S03]  /*2410*/  FFMA.FTZ R26, R7, R24, RZ ;  /* 0x00000018071a7223 */ /* 0x000fc600000100ff */
[----:B------:R-:W-:Y:S01]  /*2420*/  FMUL.FTZ R17, R32, R17 ;  /* 0x0000001120117220 */ /* 0x000fe20000410000 */
[----:B------:R-:W-:Y:S01]  /*2430*/  PRMT R32, R43, 0x7632, R32 ;  /* 0x000076322b207816 */ /* 0x000fe20000000020 */
[C---:B------:R-:W-:Y:S01]  /*2440*/  FFMA.FTZ R26, R23.reuse, R22, R26 ;  /* 0x00000016171a7223 */ /* 0x040fe2000001001a */
[----:B------:R-:W-:Y:S01]  /*2450*/  FFMA.FTZ R23, R23, R31, R30 ;  /* 0x0000001f17177223 */ /* 0x000fe2000001001e */
[--C-:B------:R-:W-:Y:S01]  /*2460*/  FADD.FTZ R30, R31, R27.reuse ;  /* 0x0000001b1f1e7221 */ /* 0x100fe20000010000 */
[----:B------:R-:W-:Y:S01]  /*2470*/  SHF.L.U32 R32, R32, 0x10, RZ ;  /* 0x0000001020207819 */ /* 0x000fe200000006ff */
[----:B------:R-:W-:Y:S01]  /*2480*/  FFMA.FTZ R26, R19, R18, R26 ;  /* 0x00000012131a7223 */ /* 0x000fe2000001001a */
[----:B------:R-:W-:Y:S01]  /*2490*/  PRMT R27, R37, 0x7632, R27 ;  /* 0x00007632251b7816 */ /* 0x000fe2000000001b */
[----:B------:R-:W-:Y:S02]  /*24a0*/  FFMA.FTZ R25, R12, R17, R25 ;  /* 0x000000110c197223 */ /* 0x000fe40000010019 */
[----:B------:R-:W-:Y:S01]  /*24b0*/  FADD.FTZ R7, R32, -UR13 ;  /* 0x8000000d20077e21 */ /* 0x000fe20008010000 */
[----:B------:R-:W-:Y:S01]  /*24c0*/  SHF.L.U32 R27, R27, 0x10, RZ ;  /* 0x000000101b1b7819 */ /* 0x000fe200000006ff */
[----:B------:R-:W-:-:S02]  /*24d0*/  FFMA.FTZ R26, R13, R15, R26 ;  /* 0x0000000f0d1a7223 */ /* 0x000fc4000001001a */
        /* <DEDUP_REMOVED lines=22> */
[----:B0-----:R-:W-:-:S06]  /*2640*/  FADD.FTZ R23, R31, 1 ;  /* 0x3f8000001f177421 */ /* 0x001fcc0000010000 */
[----:B------:R-:W0:Y:S02]  /*2650*/  MUFU.RCP R23, R23 ;  /* 0x0000001700177308 */ /* 0x000e240000001000 */
[----:B0-----:R-:W-:Y:S01]  /*2660*/  FMUL.FTZ R21, R32, R23 ;  /* 0x0000001720157220 */ /* 0x001fe20000410000 */
[----:B------:R-:W-:Y:S01]  /*2670*/  PRMT R32, R42, 0x7632, R32 ;  /* 0x000076322a207816 */ /* 0x000fe20000000020 */
[----:B------:R-:W-:-:S03]  /*2680*/  FADD.FTZ R33, -R23, 1 ;  /* 0x3f80000017217421 */ /* 0x000fc60000010100 */
[----:B------:R-:W-:Y:S01]  /*2690*/  SHF.L.U32 R32, R32, 0x10, RZ ;  /* 0x0000001020207819 */ /* 0x000fe200000006ff */
[----:B------:R-:W-:-:S04]  /*26a0*/  FFMA.FTZ R20, R20, R33, 1 ;  /* 0x3f80000014147423 */ /* 0x000fc80000010021 */
[----:B------:R-:W-:Y:S01]  /*26b0*/  FADD.FTZ R32, R32, -UR13 ;  /* 0x8000000d20207e21 */ /* 0x000fe20008010000 */
[----:B------:R-:W-:Y:S01]  /*26c0*/  FMUL.FTZ R21, R21, R20 ;  /* 0x0000001415157220 */ /* 0x000fe20000410000 */
[----:B------:R-:W-:Y:S01]  /*26d0*/  FADD.FTZ R20, R29, R18 ;  /* 0x000000121d147221 */ /* 0x000fe20000010000 */
[----:B------:R-:W-:Y:S01]  /*26e0*/  FMUL.FTZ R29, R6, R18 ;  /* 0x00000012061d7220 */ /* 0x000fe20000410000 */
[----:B------:R-:W-:Y:S01]  /*26f0*/  FMUL.FTZ R23, R32, UR7 ;  /* 0x0000000720177c20 */ /* 0x000fe20008410000 */
[----:B------:R-:W-:Y:S02]  /*2700*/  FFMA.FTZ R25, R24, R21, R25 ;  /* 0x0000001518197223 */ /* 0x000fe40000010019 */
[----:B------:R-:W-:Y:S01]  /*2710*/  FFMA.FTZ R19, R19, R29, R28 ;  /* 0x0000001d13137223 */ /* 0x000fe2000001001c */
[----:B------:R-:W-:Y:S01]  /*2720*/  FFMA.FTZ R18, R6, R23, R4 ;  /* 0x0000001706127223 */ /* 0x000fe20000010004 */
[----:B------:R-:W-:Y:S01]  /*2730*/  FADD.FTZ R30, R29, R30 ;  /* 0x0000001e1d1e7221 */ /* 0x000fe20000010000 */
[----:B------:R-:W-:-:S02]  /*2740*/  PRMT R29, R36, 0x7632, R29 ;  /* 0x00007632241d7816 */ /* 0x000fc4000000001d */
[----:B------:R-:W-:Y:S02]  /*2750*/  FMUL.FTZ R31, R18, -1.4426950216293334961 ;  /* 0xbfb8aa3b121f7820 */ /* 0x000fe40000410000 */
[----:B------:R-:W-:-:S04]  /*2760*/  SHF.L.U32 R29, R29, 0x10, RZ ;  /* 0x000000101d1d7819 */ /* 0x000fc800000006ff */
[----:B------:R-:W0:Y:S02]  /*2770*/  MUFU.EX2 R31, R31 ;  /* 0x0000001f001f7308 */ /* 0x000e240000000800 */
[----:B0-----:R-:W-:-:S04]  /*2780*/  FADD.FTZ R32, R31, 1 ;  /* 0x3f8000001f207421 */ /* 0x001fc80000010000 */
[----:B------:R-:W0:Y:S02]  /*2790*/  MUFU.RCP R28, R32 ;  /* 0x00000020001c7308 */ /* 0x000e240000001000 */
[----:B0-----:R-:W-:Y:S01]  /*27a0*/  FADD.FTZ R33, -R28, 1 ;  /* 0x3f8000001c217421 */ /* 0x001fe20000010100 */
[----:B------:R-:W-:Y:S01]  /*27b0*/  FMUL.FTZ R29, R29, R28 ;  /* 0x0000001c1d1d7220 */ /* 0x000fe20000410000 */
[----:B------:R-:W-:Y:S02]  /*27c0*/  SHF.L.U32 R28, R54, 0x10, RZ ;  /* 0x00000010361c7819 */ /* 0x000fe400000006ff */
[----:B------:R-:W-:-:S04]  /*27d0*/  FFMA.FTZ R18, R18, R33, 1 ;  /* 0x3f80000012127423 */ /* 0x000fc80000010021 */
[----:B------:R-:W-:Y:S01]  /*27e0*/  FMUL.FTZ R18, R29, R18 ;  /* 0x000000121d127220 */ /* 0x000fe20000410000 */
[----:B------:R-:W-:Y:S01]  /*27f0*/  FADD.FTZ R29, R28, -UR13 ;  /* 0x8000000d1c1d7e21 */ /* 0x000fe20008010000 */
[----:B------:R-:W-:Y:S01]  /*2800*/  FADD.FTZ R28, R27, R14 ;  /* 0x0000000e1b1c7221 */ /* 0x000fe20000010000 */
[----:B------:R-:W-:Y:S01]  /*2810*/  FMUL.FTZ R27, R5, R14 ;  /* 0x0000000e051b7220 */ /* 0x000fe20000410000 */
[----:B------:R-:W-:Y:S01]  /*2820*/  FFMA.FTZ R26, R23, R18, R26 ;  /* 0x00000012171a7223 */ /* 0x000fe2000001001a */
[----:B------:R-:W-:Y:S01]  /*2830*/  FMUL.FTZ R14, R29, UR7 ;  /* 0x000000071d0e7c20 */ /* 0x000fe20008410000 */
[----:B------:R-:W-:Y:S01]  /*2840*/  FADD.FTZ R28, R28, R17 ;  /* 0x000000111c1c7221 */ /* 0x000fe20000010000 */
[----:B------:R-:W-:Y:S01]  /*2850*/  FFMA.FTZ R32, R16, R27, R19 ;  /* 0x0000001b10207223 */ /* 0x000fe20000010013 */
[----:B------:R-:W-:Y:S01]  /*2860*/  FADD.FTZ R30, R30, R27 ;  /* 0x0000001b1e1e7221 */ /* 0x000fe20000010000 */
[----:B------:R-:W-:Y:S01]  /*2870*/  FFMA.FTZ R16, R5, R14, R3 ;  /* 0x0000000e05107223 */ /* 0x000fe20000010003 */
[----:B------:R-:W-:-:S03]  /*2880*/  SHF.L.U32 R27, R52, 0x10, RZ ;  /* 0x00000010341b7819 */ /* 0x000fc600000006ff */
[----:B------:R-:W-:-:S06]  /*2890*/  FMUL.FTZ R29, R16, -1.4426950216293334961 ;  /* 0xbfb8aa3b101d7820 */ /* 0x000fcc0000410000 */
[----:B------:R-:W0:Y:S02]  /*28a0*/  MUFU.EX2 R29, R29 ;  /* 0x0000001d001d7308 */ /* 0x000e240000000800 */
[----:B0-----:R-:W-:Y:S01]  /*28b0*/  FADD.FTZ R31, R29, 1 ;  /* 0x3f8000001d1f7421 */ /* 0x001fe20000010000 */
[----:B------:R-:W-:-:S03]  /*28c0*/  FMUL.FTZ R29, R6, R15 ;  /* 0x0000000f061d7220 */ /* 0x000fc60000410000 */
[----:B------:R-:W0:Y:S01]  /*28d0*/  MUFU.RCP R19, R31 ;  /* 0x0000001f00137308 */ /* 0x000e220000001000 */
[----:B------:R-:W-:Y:S01]  /*28e0*/  FADD.FTZ R30, R29, R30 ;  /* 0x0000001e1d1e7221 */ /* 0x000fe20000010000 */
[----:B0-----:R-:W-:Y:S01]  /*28f0*/  FMUL.FTZ R27, R27, R19 ;  /* 0x000000131b1b7220 */ /* 0x001fe20000410000 */
[----:B------:R-:W-:-:S04]  /*2900*/  FADD.FTZ R19, -R19, 1 ;  /* 0x3f80000013137421 */ /* 0x000fc80000010100 */
[----:B------:R-:W-:Y:S01]  /*2910*/  FFMA.FTZ R16, R16, R19, 1 ;  /* 0x3f80000010107423 */ /* 0x000fe20000010013 */
[----:B------:R-:W-:-:S03]  /*2920*/  SHF.L.U32 R19, R58, 0x10, RZ ;  /* 0x000000103a137819 */ /* 0x000fc600000006ff */
[----:B------:R-:W-:Y:S02]  /*2930*/  FMUL.FTZ R16, R27, R16 ;  /* 0x000000101b107220 */ /* 0x000fe40000410000 */
[----:B------:R-:W-:Y:S01]  /*2940*/  FADD.FTZ R27, R19, -UR13 ;  /* 0x8000000d131b7e21 */ /* 0x000fe20008010000 */
[----:B------:R-:W-:Y:S01]  /*2950*/  FADD.FTZ R19, R20, R15 ;  /* 0x0000000f14137221 */ /* 0x000fe20000010000 */
[----:B------:R-:W-:Y:S02]  /*2960*/  FFMA.FTZ R25, R14, R16, R25 ;  /* 0x000000100e197223 */ /* 0x000fe40000010019 */
[----:B------:R-:W-:Y:S01]  /*2970*/  FMUL.FTZ R15, R27, UR7 ;  /* 0x000000071b0f7c20 */ /* 0x000fe20008410000 */
[----:B------:R-:W-:Y:S01]  /*2980*/  FFMA.FTZ R27, R13, R29, R32 ;  /* 0x0000001d0d1b7223 */ /* 0x000fe20000010020 */
[----:B------:R-:W-:Y:S02]  /*2990*/  SHF.L.U32 R29, R56, 0x10, RZ ;  /* 0x00000010381d7819 */ /* 0x000fe400000006ff */
        /* <DEDUP_REMOVED lines=9> */
[----:B------:R-:W-:Y:S01]  /*2a30*/  SHF.L.U32 R29, R53, 0x10, RZ ;  /* 0x00000010351d7819 */ /* 0x000fe200000006ff */
[----:B------:R-:W-:Y:S02]  /*2a40*/  FMUL.FTZ R32, R5, R17 ;  /* 0x0000001105207220 */ /* 0x000fe40000410000 */
[----:B------:R-:W-:Y:S02]  /*2a50*/  FFMA.FTZ R26, R15, R13, R26 ;  /* 0x0000000d0f1a7223 */ /* 0x000fe4000001001a */
[----:B------:R-:W-:Y:S01]  /*2a60*/  FADD.FTZ R29, R29, -UR13 ;  /* 0x8000000d1d1d7e21 */ /* 0x000fe20008010000 */
[----:B------:R-:W-:Y:S01]  /*2a70*/  FFMA.FTZ R12, R12, R32, R27 ;  /* 0x000000200c0c7223 */ /* 0x000fe2000001001b */
[----:B------:R-:W-:Y:S01]  /*2a80*/  FADD.FTZ R30, R30, R32 ;  /* 0x000000201e1e7221 */ /* 0x000fe20000010000 */
[----:B------:R-:W-:Y:S01]  /*2a90*/  SHF.L.U32 R32, R51, 0x10, RZ ;  /* 0x0000001033207819 */ /* 0x000fe200000006ff */
[----:B------:R-:W-:-:S04]  /*2aa0*/  FMUL.FTZ R20, R29, UR7 ;  /* 0x000000071d147c20 */ /* 0x000fc80008410000 */
[----:B------:R-:W-:-:S04]  /*2ab0*/  FFMA.FTZ R17, R5, R20, R3 ;  /* 0x0000001405117223 */ /* 0x000fc80000010003 */
[----:B------:R-:W-:-:S06]  /*2ac0*/  FMUL.FTZ R29, R17, -1.4426950216293334961 ;  /* 0xbfb8aa3b111d7820 */ /* 0x000fcc0000410000 */
[----:B------:R-:W0:Y:S02]  /*2ad0*/  MUFU.EX2 R29, R29 ;  /* 0x0000001d001d7308 */ /* 0x000e240000000800 */
[----:B0-----:R-:W-:-:S04]  /*2ae0*/  FADD.FTZ R31, R29, 1 ;  /* 0x3f8000001d1f7421 */ /* 0x001fc80000010000 */
[----:B------:R0:W1:Y:S02]  /*2af0*/  MUFU.RCP R27, R31 ;  /* 0x0000001f001b7308 */ /* 0x0000640000001000 */
[----:B0-----:R-:W-:-:S04]  /*2b00*/  FMUL.FTZ R31, R6, R22 ;  /* 0x00000016061f7220 */ /* 0x001fc80000410000 */
[----:B------:R-:W-:Y:S01]  /*2b10*/  FFMA.FTZ R29, R7, R31, R12 ;  /* 0x0000001f071d7223 */ /* 0x000fe2000001000c */
[----:B------:R-:W-:Y:S01]  /*2b20*/  FADD.FTZ R30, R31, R30 ;  /* 0x0000001e1f1e7221 */ /* 0x000fe20000010000 */
[----:B------:R-:W-:Y:S01]  /*2b30*/  SHF.L.U32 R7, R55, 0x10, RZ ;  /* 0x0000001037077819 */ /* 0x000fe200000006ff */
[----:B-1----:R-:W-:Y:S01]  /*2b40*/  FMUL.FTZ R32, R32, R27 ;  /* 0x0000001b20207220 */ /* 0x002fe20000410000 */
[----:B------:R-:W-:-:S04]  /*2b50*/  FADD.FTZ R27, -R27, 1 ;  /* 0x3f8000001b1b7421 */ /* 0x000fc80000010100 */
[----:B------:R-:W-:Y:S01]  /*2b60*/  FFMA.FTZ R17, R17, R27, 1 ;  /* 0x3f80000011117423 */ /* 0x000fe2000001001b */
[----:B------:R-:W-:-:S03]  /*2b70*/  SHF.L.U32 R27, R57, 0x10, RZ ;  /* 0x00000010391b7819 */ /* 0x000fc600000006ff */
[----:B------:R-:W-:Y:S02]  /*2b80*/  FMUL.FTZ R17, R32, R17 ;  /* 0x0000001120117220 */ /* 0x000fe40000410000 */
        /* <DEDUP_REMOVED lines=11> */
[----:B------:R-:W-:Y:S01]  /*2c40*/  FFMA.FTZ R33, R12, R31, 1 ;  /* 0x3f8000000c217423 */ /* 0x000fe2000001001f */
[----:B------:R-:W-:Y:S01]  /*2c50*/  FMUL.FTZ R12, R5, R21 ;  /* 0x00000015050c7220 */ /* 0x000fe20000410000 */
[----:B------:R-:W-:Y:S02]  /*2c60*/  FADD.FTZ R31, R28, R21 ;  /* 0x000000151c1f7221 */ /* 0x000fe40000010000 */
[----:B------:R-:W-:Y:S01]  /*2c70*/  FMUL.FTZ R7, R7, R33 ;  /* 0x0000002107077220 */ /* 0x000fe20000410000 */
[----:B------:R-:W-:Y:S01]  /*2c80*/  FFMA.FTZ R29, R24, R12, R29 ;  /* 0x0000000c181d7223 */ /* 0x000fe2000001001d */
[----:B------:R-:W-:Y:S01]  /*2c90*/  FADD.FTZ R21, R30, R12 ;  /* 0x0000000c1e157221 */ /* 0x000fe20000010000 */
[----:B------:R-:W-:Y:S01]  /*2ca0*/  FMUL.FTZ R12, R6, R18 ;  /* 0x00000012060c7220 */ /* 0x000fe20000410000 */
[----:B------:R-:W-:-:S03]  /*2cb0*/  FADD.FTZ R18, R27, R18 ;  /* 0x000000121b127221 */ /* 0x000fc60000010000 */
[----:B------:R-:W-:Y:S01]  /*2cc0*/  FFMA.FTZ R29, R23, R12, R29 ;  /* 0x0000000c171d7223 */ /* 0x000fe2000001001d */
[----:B------:R-:W-:Y:S01]  /*2cd0*/  FADD.FTZ R21, R12, R21 ;  /* 0x000000150c157221 */ /* 0x000fe20000010000 */
[----:B------:R-:W-:-:S04]  /*2ce0*/  FMUL.FTZ R12, R5, R16 ;  /* 0x00000010050c7220 */ /* 0x000fc80000410000 */
[----:B------:R-:W-:Y:S01]  /*2cf0*/  FFMA.FTZ R24, R14, R12, R29 ;  /* 0x0000000c0e187223 */ /* 0x000fe2000001001d */
[----:B------:R-:W-:Y:S01]  /*2d00*/  FADD.FTZ R23, R21, R12 ;  /* 0x0000000c15177221 */ /* 0x000fe20000010000 */
[----:B------:R-:W-:Y:S01]  /*2d10*/  FMUL.FTZ R12, R5, R17 ;  /* 0x00000011050c7220 */ /* 0x000fe20000410000 */
[----:B------:R-:W-:Y:S01]  /*2d20*/  FADD.FTZ R14, R31, R16 ;  /* 0x000000101f0e7221 */ /* 0x000fe20000010000 */
[----:B------:R-:W-:Y:S01]  /*2d30*/  FFMA.FTZ R21, R15, R22, R24 ;  /* 0x000000160f157223 */ /* 0x000fe20000010018 */
[----:B------:R-:W-:Y:S01]  /*2d40*/  FADD.FTZ R23, R22, R23 ;  /* 0x0000001716177221 */ /* 0x000fe20000010000 */
[----:B------:R-:W-:Y:S01]  /*2d50*/  FMUL.FTZ R16, R6, R7 ;  /* 0x0000000706107220 */ /* 0x000fe20000410000 */
[----:B------:R-:W-:Y:S01]  /*2d60*/  FADD.FTZ R22, R18, R13 ;  /* 0x0000000d12167221 */ /* 0x000fe20000010000 */
[C---:B------:R-:W-:Y:S01]  /*2d70*/  FFMA.FTZ R24, R20.reuse, R12, R21 ;  /* 0x0000000c14187223 */ /* 0x040fe20000010015 */
[----:B------:R-:W-:Y:S01]  /*2d80*/  FADD.FTZ R23, R23, R12 ;  /* 0x0000000c17177221 */ /* 0x000fe20000010000 */
[----:B------:R-:W-:Y:S01]  /*2d90*/  FFMA.FTZ R12, R20, R17, R25 ;  /* 0x00000011140c7223 */ /* 0x000fe20000010019 */
[----:B------:R-:W-:Y:S01]  /*2da0*/  FADD.FTZ R14, R14, R17 ;  /* 0x000000110e0e7221 */ /* 0x000fe20000010000 */
[C---:B------:R-:W-:Y:S01]  /*2db0*/  FFMA.FTZ R18, R19.reuse, R16, R24 ;  /* 0x0000001013127223 */ /* 0x040fe20000010018 */
[----:B------:R-:W-:Y:S01]  /*2dc0*/  FADD.FTZ R16, R16, R23 ;  /* 0x0000001710107221 */ /* 0x000fe20000010000 */
[----:B------:R-:W-:Y:S01]  /*2dd0*/  FFMA.FTZ R13, R19, R7, R26 ;  /* 0x00000007130d7223 */ /* 0x000fe2000001001a */
[----:B------:R-:W-:-:S07]  /*2de0*/  FADD.FTZ R15, R22, R7 ;  /* 0x00000007160f7221 */ /* 0x000fce0000010000 */
.L_x_285:
[----:B------:R-:W0:Y:S01]  /*2df0*/  S2R R21, SR_LANEID ;  /* 0x0000000000157919 */ /* 0x000e220000000000 */
[----:B------:R-:W-:Y:S01]  /*2e00*/  MOV R33, R16 ;  /* 0x0000001000217202 */ /* 0x000fe20000000f00 */
[----:B------:R-:W1:Y:S01]  /*2e10*/  S2UR UR10, SR_CgaCtaId ;  /* 0x00000000000a79c3 */ /* 0x000e620000008800 */
[----:B------:R-:W-:Y:S01]  /*2e20*/  UMOV UR6, 0x400 ;  /* 0x0000040000067882 */ /* 0x000fe20000000000 */
[----:B------:R-:W2:Y:S01]  /*2e30*/  SHFL.DOWN PT, R7, R18, 0x1, 0x1f ;  /* 0x08201f0012077f89 */ /* 0x000ea200000e0000 */
[----:B------:R-:W-:Y:S01]  /*2e40*/  UIADD3 UR5, UPT, UPT, UR6, 0xa0, URZ ;  /* 0x000000a006057890 */ /* 0x000fe2000fffe0ff */
[----:B------:R-:W-:Y:S01]  /*2e50*/  BSSY.RECONVERGENT B0, `(.L_x_286) ;  /* 0x0000028000007945 */ /* 0x000fe20003800200 */
[----:B------:R-:W-:Y:S01]  /*2e60*/  ISETP.NE.AND P2, PT, R61, RZ, PT ;  /* 0x000000ff3d00720c */ /* 0x000fe20003f45270 */
        /* <DEDUP_REMOVED lines=38> */
.L_x_287:
[----:B------:R-:W-:Y:S05]  /*30d0*/  BSYNC.RECONVERGENT B0 ;  /* 0x0000000000007941 */ /* 0x000fea0003800200 */
.L_x_286:
[----:B------:R-:W-:Y:S06]  /*30e0*/  BAR.SYNC.DEFER_BLOCKING 0x0 ;  /* 0x0000000000007b1d */ /* 0x000fec0000010000 */
[----:B------:R-:W-:Y:S04]  /*30f0*/  BSSY.RECONVERGENT B0, `(.L_x_288) ;  /* 0x0000029000007945 */ /* 0x000fe80003800200 */
[----:B------:R-:W-:Y:S05]  /*3100*/  @P2 BRA `(.L_x_289) ;  /* 0x00000000009c2947 */ /* 0x000fea0003800000 */
[----:B------:R-:W-:-:S09]  /*3110*/  ULEA UR5, UR10, UR6, 0x18 ;  /* 0x000000060a057291 */ /* 0x000fd2000f8ec0ff */
[----:B------:R-:W4:Y:S04]  /*3120*/  LDS.64 R24, [UR5+0x18] ;  /* 0x00001805ff187984 */ /* 0x000f280008000a00 */
[----:B-123--:R-:W1:Y:S04]  /*3130*/  LDS.128 R16, [UR5+0x20] ;  /* 0x00002005ff107984 */ /* 0x00ee680008000c00 */
[----:B------:R-:W2:Y:S01]  /*3140*/  LDS.128 R20, [UR5+0x30] ;  /* 0x00003005ff147984 */ /* 0x000ea20008000c00 */
[----:B----4-:R-:W-:Y:S01]  /*3150*/  FADD.FTZ R27, R32, R24 ;  /* 0x00000018201b7221 */ /* 0x010fe20000010000 */
[----:B------:R-:W-:-:S03]  /*3160*/  FADD.FTZ R28, R33, R25 ;  /* 0x00000019211c7221 */ /* 0x000fc60000010000 */
[----:B-1----:R-:W-:Y:S01]  /*3170*/  FADD.FTZ R29, R27, R16 ;  /* 0x000000101b1d7221 */ /* 0x002fe20000010000 */
[----:B------:R-:W-:Y:S01]  /*3180*/  FADD.FTZ R16, R28, R17 ;  /* 0x000000111c107221 */ /* 0x000fe20000010000 */
[----:B------:R-:W1:Y:S02]  /*3190*/  LDS.128 R24, [UR5+0x40] ;  /* 0x00004005ff187984 */ /* 0x000e640008000c00 */
[----:B------:R-:W-:Y:S01]  /*31a0*/  FADD.FTZ R17, R29, R18 ;  /* 0x000000121d117221 */ /* 0x000fe20000010000 */
[----:B------:R-:W-:Y:S01]  /*31b0*/  FADD.FTZ R16, R16, R19 ;  /* 0x0000001310107221 */ /* 0x000fe20000010000 */
[----:B------:R-:W3:Y:S02]  /*31c0*/  LDS.128 R28, [UR5+0x50] ;  /* 0x00005005ff1c7984 */ /* 0x000ee40008000c00 */
[----:B--2---:R-:W-:Y:S01]  /*31d0*/  FADD.FTZ R17, R17, R20 ;  /* 0x0000001411117221 */ /* 0x004fe20000010000 */
[----:B------:R-:W-:-:S03]  /*31e0*/  FADD.FTZ R16, R16, R21 ;  /* 0x0000001510107221 */ /* 0x000fc60000010000 */
[----:B------:R-:W-:Y:S01]  /*31f0*/  FADD.FTZ R17, R17, R22 ;  /* 0x0000001611117221 */ /* 0x000fe20000010000 */
[----:B------:R-:W-:-:S03]  /*3200*/  FADD.FTZ R16, R16, R23 ;  /* 0x0000001710107221 */ /* 0x000fc60000010000 */
[----:B-1----:R-:W-:Y:S01]  /*3210*/  FADD.FTZ R21, R17, R24 ;  /* 0x0000001811157221 */ /* 0x002fe20000010000 */
[----:B------:R-:W-:Y:S02]  /*3220*/  FADD.FTZ R20, R16, R25 ;  /* 0x0000001910147221 */ /* 0x000fe40000010000 */
[----:B------:R-:W1:Y:S01]  /*3230*/  LDS.128 R16, [UR5+0x60] ;  /* 0x00006005ff107984 */ /* 0x000e620008000c00 */
[----:B------:R-:W-:Y:S01]  /*3240*/  FADD.FTZ R21, R21, R26 ;  /* 0x0000001a15157221 */ /* 0x000fe20000010000 */
[----:B------:R-:W-:-:S03]  /*3250*/  FADD.FTZ R24, R20, R27 ;  /* 0x0000001b14187221 */ /* 0x000fc60000010000 */
[----:B---3--:R-:W-:Y:S01]  /*3260*/  FADD.FTZ R25, R21, R28 ;  /* 0x0000001c15197221 */ /* 0x008fe20000010000 */
[----:B------:R-:W-:Y:S01]  /*3270*/  FADD.FTZ R28, R24, R29 ;  /* 0x0000001d181c7221 */ /* 0x000fe20000010000 */
[----:B------:R-:W2:Y:S02]  /*3280*/  LDS.128 R20, [UR5+0x70] ;  /* 0x00007005ff147984 */ /* 0x000ea40008000c00 */
[----:B------:R-:W-:Y:S01]  /*3290*/  FADD.FTZ R29, R25, R30 ;  /* 0x0000001e191d7221 */ /* 0x000fe20000010000 */
[----:B------:R-:W-:Y:S01]  /*32a0*/  FADD.FTZ R28, R28, R31 ;  /* 0x0000001f1c1c7221 */ /* 0x000fe20000010000 */
[----:B------:R-:W3:Y:S02]  /*32b0*/  LDS.128 R24, [UR5+0x80] ;  /* 0x00008005ff187984 */ /* 0x000ee40008000c00 */
[----:B-1----:R-:W-:Y:S01]  /*32c0*/  FADD.FTZ R29, R29, R16 ;  /* 0x000000101d1d7221 */ /* 0x002fe20000010000 */
[----:B------:R-:W-:-:S03]  /*32d0*/  FADD.FTZ R28, R28, R17 ;  /* 0x000000111c1c7221 */ /* 0x000fc60000010000 */
[----:B------:R-:W-:Y:S01]  /*32e0*/  FADD.FTZ R29, R29, R18 ;  /* 0x000000121d1d7221 */ /* 0x000fe20000010000 */
[----:B------:R-:W-:-:S03]  /*32f0*/  FADD.FTZ R28, R28, R19 ;  /* 0x000000131c1c7221 */ /* 0x000fc60000010000 */
[----:B--2---:R-:W-:Y:S01]  /*3300*/  FADD.FTZ R29, R29, R20 ;  /* 0x000000141d1d7221 */ /* 0x004fe20000010000 */
[----:B------:R-:W-:-:S03]  /*3310*/  FADD.FTZ R28, R28, R21 ;  /* 0x000000151c1c7221 */ /* 0x000fc60000010000 */
[----:B------:R-:W-:Y:S01]  /*3320*/  FADD.FTZ R29, R29, R22 ;  /* 0x000000161d1d7221 */ /* 0x000fe20000010000 */
[----:B------:R-:W-:-:S03]  /*3330*/  FADD.FTZ R28, R28, R23 ;  /* 0x000000171c1c7221 */ /* 0x000fc60000010000 */
[----:B---3--:R-:W-:Y:S01]  /*3340*/  FADD.FTZ R29, R29, R24 ;  /* 0x000000181d1d7221 */ /* 0x008fe20000010000 */
[----:B------:R-:W-:-:S03]  /*3350*/  FADD.FTZ R28, R28, R25 ;  /* 0x000000191c1c7221 */ /* 0x000fc60000010000 */
[----:B0-----:R-:W-:Y:S01]  /*3360*/  FADD.FTZ R32, R29, R26 ;  /* 0x0000001a1d207221 */ /* 0x001fe20000010000 */
[----:B------:R-:W-:-:S07]  /*3370*/  FADD.FTZ R33, R28, R27 ;  /* 0x0000001b1c217221 */ /* 0x000fce0000010000 */
.L_x_289:
[----:B------:R-:W-:Y:S05]  /*3380*/  BSYNC.RECONVERGENT B0 ;  /* 0x0000000000007941 */ /* 0x000fea0003800200 */
.L_x_288:
[----:B------:R-:W-:Y:S01]  /*3390*/  BAR.SYNC.DEFER_BLOCKING 0x0 ;  /* 0x0000000000007b1d */ /* 0x000fe20000010000 */
[----:B------:R-:W-:-:S05]  /*33a0*/  LEA R47, R47, R61, 0x4 ;  /* 0x0000003d2f2f7211 */ /* 0x000fca00078e20ff */
[----:B------:R-:W-:Y:S04]  /*33b0*/  BSSY.RECONVERGENT B0, `(.L_x_290) ;  /* 0x000009d000007945 */ /* 0x000fe80003800200 */
[----:B------:R-:W-:Y:S05]  /*33c0*/  @P0 BRA `(.L_x_291) ;  /* 0x00000008006c0947 */ /* 0x000fea0003800000 */
[----:B-123--:R-:W1:Y:S04]  /*33d0*/  LDS.128 R16, [R7+0x100] ;  /* 0x0001000007107984 */ /* 0x00ee680000000c00 */
[----:B------:R-:W2:Y:S04]  /*33e0*/  LDS.128 R20, [R7+0x200] ;  /* 0x0002000007147984 */ /* 0x000ea80000000c00 */
[----:B------:R-:W3:Y:S04]  /*33f0*/  LDS.128 R24, [R7+0x300] ;  /* 0x0003000007187984 */ /* 0x000ee80000000c00 */
[----:B------:R-:W4:Y:S01]  /*3400*/  LDS.128 R28, [R7+0x400] ;  /* 0x00040000071c7984 */ /* 0x000f220000000c00 */
[----:B-1----:R-:W-:Y:S01]  /*3410*/  FADD.FTZ R16, R12, R16 ;  /* 0x000000100c107221 */ /* 0x002fe20000010000 */
[----:B0-----:R-:W-:Y:S01]  /*3420*/  FADD.FTZ R12, R13, R17 ;  /* 0x000000110d0c7221 */ /* 0x001fe20000010000 */
[----:B------:R-:W-:Y:S01]  /*3430*/  FADD.FTZ R13, R14, R18 ;  /* 0x000000120e0d7221 */ /* 0x000fe20000010000 */
[----:B------:R-:W-:Y:S01]  /*3440*/  FADD.FTZ R14, R15, R19 ;  /* 0x000000130f0e7221 */ /* 0x000fe20000010000 */
        /* <DEDUP_REMOVED lines=147> */
.L_x_291:
[----:B------:R-:W-:Y:S05]  /*3d80*/  BSYNC.RECONVERGENT B0 ;  /* 0x0000000000007941 */ /* 0x000fea0003800200 */
.L_x_290:
[----:B------:R-:W-:Y:S04]  /*3d90*/  BSSY.RECONVERGENT B0, `(.L_x_292) ;  /* 0x000001c000007945 */ /* 0x000fe80003800200 */
[----:B------:R-:W-:Y:S05]  /*3da0*/  @P0 BRA `(.L_x_293) ;  /* 0x0000000000680947 */ /* 0x000fea0003800000 */
[----:B------:R-:W3:Y:S08]  /*3db0*/  LDC.64 R22, c[0x0][0x3f8] ;  /* 0x0000fe00ff167b82 */ /* 0x000ef00000000a00 */
[----:B------:R-:W4:Y:S01]  /*3dc0*/  LDC.64 R20, c[0x0][0x3d8] ;  /* 0x0000f600ff147b82 */ /* 0x000f220000000a00 */
[----:B---3--:R-:W-:Y:S01]  /*3dd0*/  IMAD.WIDE.U32 R16, R22, 0x3, RZ ;  /* 0x0000000316107825 */ /* 0x008fe200078e00ff */
[----:B--2---:R-:W-:-:S02]  /*3de0*/  LEA R19, R23, R23, 0x1 ;  /* 0x0000001717137211 */ /* 0x004fc400078e08ff */
[----:B0-----:R-:W-:Y:S02]  /*3df0*/  LEA.HI R7, P0, R23, R22, RZ, 0x1 ;  /* 0x0000001617077211 */ /* 0x001fe400078108ff */
[----:B------:R-:W-:Y:S02]  /*3e00*/  IADD3 R17, PT, PT, R17, R19, RZ ;  /* 0x0000001311117210 */ /* 0x000fe40007ffe0ff */
[----:B-1----:R-:W-:Y:S01]  /*3e10*/  IADD3.X R18, PT, PT, RZ, R23, RZ, P0, !PT ;  /* 0x00000017ff127210 */ /* 0x002fe200007fe4ff */
[----:B----4-:R-:W-:Y:S01]  /*3e20*/  IMAD.WIDE R20, R47, 0x4, R20 ;  /* 0x000000042f147825 */ /* 0x010fe200078e0214 */
        /* <DEDUP_REMOVED lines=18> */
.L_x_293:
[----:B------:R-:W-:Y:S05]  /*3f50*/  BSYNC.RECONVERGENT B0 ;  /* 0x0000000000007941 */ /* 0x000fea0003800200 */
.L_x_292:
[----:B------:R-:W-:Y:S05]  /*3f60*/  @!P3 BRA `(.L_x_294) ;  /* 0x000000080090b947 */ /* 0x000fea0003800000 */
[----:B-12-4-:R-:W1:Y:S01]  /*3f70*/  LDC.64 R18, c[0x0][0x3d0] ;  /* 0x0000f400ff127b82 */ /* 0x016e620000000a00 */
        /* <DEDUP_REMOVED lines=22> */
.L_x_296:
[----:B------:R-:W2:Y:S04]  /*40e0*/  LDG.E.STRONG.GPU R7, desc[UR8][R12.64] ;  /* 0x000000080c077981 */ /* 0x000ea8000c1ef900 */
[----:B--2---:R-:W-:Y:S01]  /*40f0*/  CCTL.IVALL ;  /* 0x00000000ff00798f */ /* 0x004fe20002000000 */
[----:B------:R-:W-:Y:S05]  /*4100*/  YIELD ;  /* 0x0000000000007946 */ /* 0x000fea0003800000 */
[----:B------:R-:W-:-:S13]  /*4110*/  ISETP.NE.AND P0, PT, R7, R16, PT ;  /* 0x000000100700720c */ /* 0x000fda0003f05270 */
[----:B------:R-:W-:Y:S05]  /*4120*/  @P0 BRA `(.L_x_296) ;  /* 0xfffffffc00ec0947 */ /* 0x000fea000383ffff */
.L_x_295:
[----:B------:R-:W-:Y:S05]  /*4130*/  WARPSYNC.ALL ;  /* 0x0000000000007948 */ /* 0x000fea0003800000 */
[----:B------:R-:W-:Y:S01]  /*4140*/  BAR.SYNC.DEFER_BLOCKING 0x0 ;  /* 0x0000000000007b1d */ /* 0x000fe20000010000 */
[----:B------:R-:W-:-:S05]  /*4150*/  HFMA2 R30, -RZ, RZ, 0, 0 ;  /* 0x00000000ff1e7431 */ /* 0x000fca00000001ff */
[----:B------:R-:W-:Y:S05]  /*4160*/  @!P3 BRA `(.L_x_297) ;  /* 0x000000040018b947 */ /* 0x000fea0003800000 */
[CC--:B---3--:R-:W-:Y:S01]  /*4170*/  LEA R16, R0.reuse, R60.reuse, 0x1 ;  /* 0x0000003c00107211 */ /* 0x0c8fe200078e08ff */
[C-C-:B------:R-:W-:Y:S01]  /*4180*/  IMAD R14, R0.reuse, 0x6, R60.reuse ;  /* 0x00000006000e7824 */ /* 0x140fe200078e023c */
[C---:B------:R-:W-:Y:S01]  /*4190*/  LEA R13, R0.reuse, R60, 0x2 ;  /* 0x0000003c000d7211 */ /* 0x040fe200078e10ff */
[--C-:B------:R-:W-:Y:S01]  /*41a0*/  IMAD R7, R0, 0x3, R60.reuse ;  /* 0x0000000300077824 */ /* 0x100fe200078e023c */
[----:B------:R-:W-:Y:S01]  /*41b0*/  IADD3 R17, PT, PT, R60, R0, RZ ;  /* 0x000000003c117210 */ /* 0x000fe20007ffe0ff */
[C-C-:B------:R-:W-:Y:S01]  /*41c0*/  IMAD R15, R0.reuse, 0x5, R60.reuse ;  /* 0x00000005000f7824 */ /* 0x140fe200078e023c */
[----:B------:R-:W-:Y:S01]  /*41d0*/  MOV R29, RZ ;  /* 0x000000ff001d7202 */ /* 0x000fe20000000f00 */
[----:B------:R-:W-:Y:S01]  /*41e0*/  IMAD R12, R0, 0x7, R60 ;  /* 0x00000007000c7824 */ /* 0x000fe200078e023c */
[----:B------:R-:W-:Y:S01]  /*41f0*/  MOV R28, R60 ;  /* 0x0000003c001c7202 */ /* 0x000fe20000000f00 */
[----:B------:R-:W-:Y:S01]  /*4200*/  UIADD3 UR5, UPT, UPT, -UR11, URZ, URZ ;  /* 0x000000ff0b057290 */ /* 0x000fe2000fffe1ff */
[----:B------:R-:W-:-:S11]  /*4210*/  LOP3.LUT R30, R35, 0x7ffffff8, RZ, 0xc0, !PT ;  /* 0x7ffffff8231e7812 */ /* 0x000fd600078ec0ff */
.L_x_298:
[----:B------:R-:W-:-:S13]  /*4220*/  ISETP.EQ.OR P0, PT, RZ, UR5, P2 ;  /* 0x00000005ff007c0c */ /* 0x000fda0009702670 */
[----:B------:R-:W-:-:S06]  /*4230*/  @!P0 IMAD.WIDE.U32 R22, R28, 0x8, R18 ;  /* 0x000000081c168825 */ /* 0x000fcc00078e0012 */
[----:B------:R-:W2:Y:S01]  /*4240*/  @!P0 LDG.E.64 R22, desc[UR8][R22.64] ;  /* 0x0000000816168981 */ /* 0x000ea2000c1e1b00 */
[C---:B------:R-:W-:Y:S02]  /*4250*/  IADD3 R20, PT, PT, R29.reuse, 0x1, RZ ;  /* 0x000000011d147810 */ /* 0x040fe40007ffe0ff */
[C---:B------:R-:W-:Y:S02]  /*4260*/  IADD3 R24, PT, PT, R29.reuse, 0x2, RZ ;  /* 0x000000021d187810 */ /* 0x040fe40007ffe0ff */
        /* <DEDUP_REMOVED lines=54> */
.L_x_297:
        /* <DEDUP_REMOVED lines=9> */
[----:B------:R-:W2:Y:S01]  /*4660*/  @!P5 LDG.E.64 R12, desc[UR8][R12.64] ;  /* 0x000000080c0cd981 */ /* 0x000ea2000c1e1b00 */
[C---:B------:R-:W-:Y:S02]  /*4670*/  IADD3 R15, PT, PT, R30.reuse, 0x1, RZ ;  /* 0x000000011e0f7810 */ /* 0x040fe40007ffe0ff */
[C---:B------:R-:W-:Y:S02]  /*4680*/  IADD3 R17, PT, PT, R30.reuse, 0x2, RZ ;  /* 0x000000021e117810 */ /* 0x040fe40007ffe0ff */
[----:B------:R-:W-:Y:S02]  /*4690*/  ISETP.EQ.OR P4, PT, R15, UR11, P2 ;  /* 0x0000000b0f007c0c */ /* 0x000fe40009782670 */
[----:B------:R-:W-:Y:S02]  /*46a0*/  IADD3 R21, PT, PT, R30, 0x3, RZ ;  /* 0x000000031e157810 */ /* 0x000fe40007ffe0ff */
[----:B------:R-:W-:-:S09]  /*46b0*/  ISETP.EQ.OR P3, PT, R17, UR11, P2 ;  /* 0x0000000b11007c0c */ /* 0x000fd20009762670 */
[----:B------:R-:W-:-:S04]  /*46c0*/  @!P4 IMAD R15, R15, R0, R60 ;  /* 0x000000000f0fc224 */ /* 0x000fc800078e023c */
[----:B------:R-:W-:-:S04]  /*46d0*/  @!P3 IMAD R17, R17, R0, R60 ;  /* 0x000000001111b224 */ /* 0x000fc800078e023c */
[----:B---3--:R-:W-:-:S06]  /*46e0*/  @!P3 IMAD.WIDE.U32 R16, R17, 0x8, R18 ;  /* 0x000000081110b825 */ /* 0x008fcc00078e0012 */
[----:B------:R-:W3:Y:S01]  /*46f0*/  @!P3 LDG.E.64 R16, desc[UR8][R16.64] ;  /* 0x000000081010b981 */ /* 0x000ee2000c1e1b00 */
[----:B--2---:R-:W-:Y:S01]  /*4700*/  @!P5 FADD.FTZ R32, R32, R12 ;  /* 0x0000000c2020d221 */ /* 0x004fe20000010000 */
[----:B------:R-:W-:Y:S01]  /*4710*/  @!P5 FADD.FTZ R33, R33, R13 ;  /* 0x0000000d2121d221 */ /* 0x000fe20000010000 */
[----:B------:R-:W-:Y:S01]  /*4720*/  ISETP.EQ.OR P5, PT, R21, UR11, P2 ;  /* 0x0000000b15007c0c */ /* 0x000fe200097a2670 */
[----:B------:R-:W-:-:S06]  /*4730*/  @!P4 IMAD.WIDE.U32 R12, R15, 0x8, R18 ;  /* 0x000000080f0cc825 */ /* 0x000fcc00078e0012 */
[----:B------:R-:W2:Y:S06]  /*4740*/  @!P4 LDG.E.64 R12, desc[UR8][R12.64] ;  /* 0x000000080c0cc981 */ /* 0x000eac000c1e1b00 */
[----:B------:R-:W-:-:S04]  /*4750*/  @!P5 IMAD R15, R21, R0, R60 ;  /* 0x00000000150fd224 */ /* 0x000fc800078e023c */
[----:B------:R-:W-:-:S06]  /*4760*/  @!P5 IMAD.WIDE.U32 R14, R15, 0x8, R18 ;  /* 0x000000080f0ed825 */ /* 0x000fcc00078e0012 */
[----:B------:R-:W4:Y:S01]  /*4770*/  @!P5 LDG.E.64 R14, desc[UR8][R14.64] ;  /* 0x000000080e0ed981 */ /* 0x000f22000c1e1b00 */
[----:B------:R-:W-:Y:S01]  /*4780*/  IADD3 R30, PT, PT, R30, 0x4, RZ ;  /* 0x000000041e1e7810 */ /* 0x000fe20007ffe0ff */
[----:B--2---:R-:W-:Y:S01]  /*4790*/  @!P4 FADD.FTZ R32, R32, R12 ;  /* 0x0000000c2020c221 */ /* 0x004fe20000010000 */
[----:B------:R-:W-:-:S03]  /*47a0*/  @!P4 FADD.FTZ R33, R33, R13 ;  /* 0x0000000d2121c221 */ /* 0x000fc60000010000 */
[----:B---3--:R-:W-:Y:S01]  /*47b0*/  @!P3 FADD.FTZ R32, R32, R16 ;  /* 0x000000102020b221 */ /* 0x008fe20000010000 */
[----:B------:R-:W-:-:S03]  /*47c0*/  @!P3 FADD.FTZ R33, R33, R17 ;  /* 0x000000112121b221 */ /* 0x000fc60000010000 */
[----:B----4-:R-:W-:Y:S01]  /*47d0*/  @!P5 FADD.FTZ R32, R32, R14 ;  /* 0x0000000e2020d221 */ /* 0x010fe20000010000 */
[----:B------:R-:W-:-:S07]  /*47e0*/  @!P5 FADD.FTZ R33, R33, R15 ;  /* 0x0000000f2121d221 */ /* 0x000fce0000010000 */
.L_x_299:
        /* <DEDUP_REMOVED lines=12> */
[----:B------:R-:W2:Y:S01]  /*48b0*/  @!P0 LDG.E.64 R12, desc[UR8][R12.64] ;  /* 0x000000080c0c8981 */ /* 0x000ea2000c1e1b00 */
[----:B------:R-:W-:Y:S01]  /*48c0*/  IADD3 R30, PT, PT, R30, 0x2, RZ ;  /* 0x000000021e1e7810 */ /* 0x000fe20007ffe0ff */
[----:B---3--:R-:W-:Y:S01]  /*48d0*/  @!P3 FADD.FTZ R32, R32, R14 ;  /* 0x0000000e2020b221 */ /* 0x008fe20000010000 */
[----:B------:R-:W-:-:S03]  /*48e0*/  @!P3 FADD.FTZ R33, R33, R15 ;  /* 0x0000000f2121b221 */ /* 0x000fc60000010000 */
[----:B--2---:R-:W-:Y:S01]  /*48f0*/  @!P0 FADD.FTZ R32, R32, R12 ;  /* 0x0000000c20208221 */ /* 0x004fe20000010000 */
[----:B------:R-:W-:-:S07]  /*4900*/  @!P0 FADD.FTZ R33, R33, R13 ;  /* 0x0000000d21218221 */ /* 0x000fce0000010000 */
.L_x_300:
        /* <DEDUP_REMOVED lines=9> */
.L_x_301:
[----:B------:R-:W-:Y:S05]  /*49a0*/  BSYNC.RECONVERGENT B0 ;  /* 0x0000000000007941 */ /* 0x000fea0003800200 */
.L_x_294:
        /* <DEDUP_REMOVED lines=19> */
[----:B------:R-:W0:Y:S01]  /*4ae0*/  LDS.64 R12, [UR5+0x98] ;  /* 0x00009805ff0c7984 */ /* 0x000e220008000a00 */
[----:B------:R-:W0:Y:S02]  /*4af0*/  LDCU UR5, c[0x0][0x42c] ;  /* 0x00008580ff0577ac */ /* 0x000e240008000800 */
[----:B0-----:R-:W-:Y:S01]  /*4b00*/  FMUL.FTZ R17, R13, UR5 ;  /* 0x000000050d117c20 */ /* 0x001fe20008410000 */
[----:B---3--:R-:W-:Y:S01]  /*4b10*/  FMUL.FTZ R16, R12, UR5 ;  /* 0x000000050c107c20 */ /* 0x008fe20008410000 */
[C---:B------:R-:W-:Y:S02]  /*4b20*/  PRMT R13, R41.reuse, 0x7632, R13 ;  /* 0x00007632290d7816 */ /* 0x040fe4000000000d */
[----:B------:R-:W-:Y:S01]  /*4b30*/  SHF.L.U32 R41, R41, 0x10, RZ ;  /* 0x0000001029297819 */ /* 0x000fe200000006ff */
[----:B------:R-:W-:Y:S01]  /*4b40*/  FFMA.FTZ R12, R16, R48, R17 ;  /* 0x00000030100c7223 */ /* 0x000fe20000010011 */
[----:B------:R-:W-:Y:S01]  /*4b50*/  SHF.L.U32 R13, R13, 0x10, RZ ;  /* 0x000000100d0d7819 */ /* 0x000fe200000006ff */
[----:B------:R-:W-:Y:S06]  /*4b60*/  @!P6 BRA `(.L_x_302) ;  /* 0x000000000048e947 */ /* 0x000fec0003800000 */
        /* <DEDUP_REMOVED lines=18> */
.L_x_302:
[----:B------:R-:W-:Y:S01]  /*4c90*/  FFMA.FTZ R15, R16, R25, R17 ;  /* 0x00000019100f7223 */ /* 0x000fe20000010011 */
[----:B------:R-:W-:Y:S01]  /*4ca0*/  BSSY.RECONVERGENT B0, `(.L_x_303) ;  /* 0x0000014000007945 */ /* 0x000fe20003800200 */
[C---:B------:R-:W-:Y:S01]  /*4cb0*/  PRMT R18, R40.reuse, 0x7632, R18 ;  /* 0x0000763228127816 */ /* 0x040fe20000000012 */
[----:B------:R-:W-:Y:S01]  /*4cc0*/  FFMA.FTZ R41, R5, R41, -R12 ;  /* 0x0000002905297223 */ /* 0x000fe2000001080c */
[----:B------:R-:W-:Y:S01]  /*4cd0*/  SHF.L.U32 R40, R40, 0x10, RZ ;  /* 0x0000001028287819 */ /* 0x000fe200000006ff */
[----:B------:R-:W-:Y:S01]  /*4ce0*/  FFMA.FTZ R15, R6, R13, -R15 ;  /* 0x0000000d060f7223 */ /* 0x000fe2000001080f */
[----:B------:R-:W-:Y:S06]  /*4cf0*/  @P0 BRA `(.L_x_304) ;  /* 0x0000000000380947 */ /* 0x000fec0003800000 */
[----:B------:R-:W0:Y:S01]  /*4d00*/  LDCU.64 UR18, c[0x0][0x3f8] ;  /* 0x00007f00ff1277ac */ /* 0x000e220008000a00 */
[----:B------:R-:W-:Y:S01]  /*4d10*/  MOV R12, R8 ;  /* 0x00000008000c7202 */ /* 0x000fe20000000f00 */
[----:B------:R-:W-:Y:S01]  /*4d20*/  FMUL.FTZ R20, R41, UR7 ;  /* 0x0000000729147c20 */ /* 0x000fe20008410000 */
[----:B------:R-:W-:Y:S01]  /*4d30*/  MOV R13, R11 ;  /* 0x0000000b000d7202 */ /* 0x000fe20000000f00 */
[----:B------:R-:W1:Y:S01]  /*4d40*/  LDCU.64 UR14, c[0x0][0x380] ;  /* 0x00007000ff0e77ac */ /* 0x000e620008000a00 */
[----:B--2---:R-:W-:-:S05]  /*4d50*/  FMUL.FTZ R19, R15, UR7 ;  /* 0x000000070f137c20 */ /* 0x004fca0008410000 */
        /* <DEDUP_REMOVED lines=8> */
.L_x_304:
[----:B------:R-:W-:Y:S05]  /*4de0*/  BSYNC.RECONVERGENT B0 ;  /* 0x0000000000007941 */ /* 0x000fea0003800200 */
.L_x_303:
        /* <DEDUP_REMOVED lines=36> */
.L_x_305:
        /* <DEDUP_REMOVED lines=11> */
[----:B------:R-:W-:Y:S01]  /*50e0*/  FMUL.FTZ R20, R20, UR7 ;  /* 0x0000000714147c20 */ /* 0x000fe20008410000 */
[----:B------:R-:W1:Y:S01]  /*50f0*/  LDCU.64 UR18, c[0x0][0x380] ;  /* 0x00007000ff1277ac */ /* 0x000e620008000a00 */
[----:B0-----:R-:W-:Y:S01]  /*5100*/  IMAD R22, R12, UR14, RZ ;  /* 0x0000000e0c167c24 */ /* 0x001fe2000f8e02ff */
[----:B------:R-:W-:-:S05]  /*5110*/  MOV R12, R8 ;  /* 0x00000008000c7202 */ /* 0x000fca0000000f00 */
[----:B------:R-:W-:-:S04]  /*5120*/  IMAD.WIDE.U32 R12, R15, UR14, R12 ;  /* 0x0000000e0f0c7c25 */ /* 0x000fc8000f8e000c */
[----:B------:R-:W-:Y:S01]  /*5130*/  IMAD R15, R15, UR15, R22 ;  /* 0x0000000f0f0f7c24 */ /* 0x000fe2000f8e0216 */
[----:B-1----:R-:W-:-:S04]  /*5140*/  LEA R14, P0, R12, UR18, 0x1 ;  /* 0x000000120c0e7c11 */ /* 0x002fc8000f8008ff */
[----:B------:R-:W-:Y:S02]  /*5150*/  IADD3 R15, PT, PT, R13, R15, RZ ;  /* 0x0000000f0d0f7210 */ /* 0x000fe40007ffe0ff */
[----:B------:R-:W-:Y:S02]  /*5160*/  F2FP.BF16.F32.PACK_AB R13, R20, R21 ;  /* 0x00000015140d723e */ /* 0x000fe400000010ff */
[----:B------:R-:W-:-:S05]  /*5170*/  LEA.HI.X R15, R12, UR19, R15, 0x1, P0 ;  /* 0x000000130c0f7c11 */ /* 0x000fca00080f0c0f */
[----:B------:R0:W-:Y:S02]  /*5180*/  STG.E desc[UR8][R14.64], R13 ;  /* 0x0000000d0e007986 */ /* 0x0001e4000c101908 */
.L_x_307:
[----:B------:R-:W-:Y:S05]  /*5190*/  BSYNC.RECONVERGENT B0 ;  /* 0x0000000000007941 */ /* 0x000fea0003800200 */
.L_x_306:
[----:B0-----:R-:W-:Y:S01]  /*51a0*/  PRMT R13, R39, 0x7632, R13 ;  /* 0x00007632270d7816 */ /* 0x001fe2000000000d */
        /* <DEDUP_REMOVED lines=26> */
.L_x_308:
[----:B------:R-:W-:Y:S01]  /*5350*/  PRMT R20, R44, 0x7632, R20 ;  /* 0x000076322c147816 */ /* 0x000fe20000000014 */
        /* <DEDUP_REMOVED lines=8> */
[----:B------:R-:W-:Y:S02]  /*53e0*/  MOV R12, R8 ;  /* 0x00000008000c7202 */ /* 0x000fe40000000f00 */
[----:B------:R-:W-:Y:S01]  /*53f0*/  MOV R13, R11 ;  /* 0x0000000b000d7202 */ /* 0x000fe20000000f00 */
[----:B------:R-:W1:Y:S01]  /*5400*/  LDCU.64 UR18, c[0x0][0x380] ;  /* 0x00007000ff1277ac */ /* 0x000e620008000a00 */
[----:B0-----:R-:W-:Y:S02]  /*5410*/  IMAD R18, R18, UR14, RZ ;  /* 0x0000000e12127c24 */ /* 0x001fe4000f8e02ff */
[----:B------:R-:W-:-:S04]  /*5420*/  IMAD.WIDE.U32 R12, R19, UR14, R12 ;  /* 0x0000000e130c7c25 */ /* 0x000fc8000f8e000c */
[----:B------:R-:W-:Y:S02]  /*5430*/  IMAD R21, R19, UR15, R18 ;  /* 0x0000000f13157c24 */ /* 0x000fe4000f8e0212 */
[----:B------:R-:W-:Y:S01]  /*5440*/  FMUL.FTZ R19, R28, UR7 ;  /* 0x000000071c137c20 */ /* 0x000fe20008410000 */
[----:B------:R-:W-:Y:S01]  /*5450*/  FMUL.FTZ R18, R15, UR7 ;  /* 0x000000070f127c20 */ /* 0x000fe20008410000 */
[----:B-1----:R-:W-:Y:S02]  /*5460*/  LEA R14, P0, R12, UR18, 0x1 ;  /* 0x000000120c0e7c11 */ /* 0x002fe4000f8008ff */
[----:B------:R-:W-:Y:S02]  /*5470*/  IADD3 R21, PT, PT, R13, R21, RZ ;  /* 0x000000150d157210 */ /* 0x000fe40007ffe0ff */
[----:B------:R-:W-:Y:S02]  /*5480*/  F2FP.BF16.F32.PACK_AB R13, R18, R19 ;  /* 0x00000013120d723e */ /* 0x000fe400000010ff */
[----:B------:R-:W-:-:S05]  /*5490*/  LEA.HI.X R15, R12, UR19, R21, 0x1, P0 ;  /* 0x000000130c0f7c11 */ /* 0x000fca00080f0c15 */
[----:B------:R0:W-:Y:S02]  /*54a0*/  STG.E desc[UR8][R14.64], R13 ;  /* 0x0000000d0e007986 */ /* 0x0001e4000c101908 */
.L_x_310:
[----:B------:R-:W-:Y:S05]  /*54b0*/  BSYNC.RECONVERGENT B0 ;  /* 0x0000000000007941 */ /* 0x000fea0003800200 */
.L_x_309:
[----:B0-----:R-:W-:Y:S01]  /*54c0*/  PRMT R13, R38, 0x7632, R13 ;  /* 0x00007632260d7816 */ /* 0x001fe2000000000d */
[----:B------:R-:W-:Y:S01]  /*54d0*/  FADD.FTZ R44, R44, -UR13 ;  /* 0x8000000d2c2c7e21 */ /* 0x000fe20008010000 */
[----:B------:R-:W-:Y:S01]  /*54e0*/  FADD.FTZ R20, R20, -UR13 ;  /* 0x8000000d14147e21 */ /* 0x000fe20008010000 */
[C---:B------:R-:W-:Y:S02]  /*54f0*/  PRMT R18, R43.reuse, 0x7632, R18 ;  /* 0x000076322b127816 */ /* 0x040fe40000000012 */
[----:B------:R-:W-:Y:S01]  /*5500*/  SHF.L.U32 R38, R38, 0x10, RZ ;  /* 0x0000001026267819 */ /* 0x000fe200000006ff */
        /* <DEDUP_REMOVED lines=23> */
.L_x_311:
        /* <DEDUP_REMOVED lines=12> */
[----:B------:R-:W-:-:S05]  /*5740*/  FMUL.FTZ R19, R15, UR7 ;  /* 0x000000070f137c20 */ /* 0x000fca0008410000 */
        /* <DEDUP_REMOVED lines=8> */
.L_x_313:
[----:B------:R-:W-:Y:S05]  /*57d0*/  BSYNC.RECONVERGENT B0 ;  /* 0x0000000000007941 */ /* 0x000fea0003800200 */
.L_x_312:
[C---:B------:R-:W-:Y:S01]  /*57e0*/  PRMT R12, R42.reuse, 0x7632, R12 ;  /* 0x000076322a0c7816 */ /* 0x040fe2000000000c */
        /* <DEDUP_REMOVED lines=14> */
[----:B------:R-:W-:Y:S01]  /*58d0*/  SHF.R.S32.HI R21, RZ, 0x1f, R2 ;  /* 0x0000001fff157819 */ /* 0x000fe20000011402 */
[----:B------:R-:W-:Y:S01]  /*58e0*/  FADD.FTZ R27, R12, -UR13 ;  /* 0x8000000d0c1b7e21 */ /* 0x000fe20008010000 */
[----:B------:R-:W-:Y:S01]  /*58f0*/  ISETP.GE.U32.AND P1, PT, R2, UR16, PT ;  /* 0x0000001002007c0c */ /* 0x000fe2000bf26070 */
[----:B0-----:R-:W-:Y:S01]  /*5900*/  FADD.FTZ R19, R57, -UR13 ;  /* 0x8000000d39137e21 */ /* 0x001fe20008010000 */
[----:B------:R-:W-:Y:S01]  /*5910*/  IADD3 R15, PT, PT, R7, 0x80, RZ ;  /* 0x00000080070f7810 */ /* 0x000fe20007ffe0ff */
[----:B------:R-:W-:Y:S01]  /*5920*/  FMUL.FTZ R32, R43, UR7 ;  /* 0x000000072b207c20 */ /* 0x000fe20008410000 */
[----:B------:R-:W-:Y:S01]  /*5930*/  SHF.R.S32.HI R26, RZ, 0x1f, R34 ;  /* 0x0000001fff1a7819 */ /* 0x000fe20000011422 */
[----:B------:R-:W-:Y:S01]  /*5940*/  FMUL.FTZ R28, R28, UR7 ;  /* 0x000000071c1c7c20 */ /* 0x000fe20008410000 */
[----:B------:R-:W-:Y:S01]  /*5950*/  ISETP.GE.U32.AND P0, PT, R34, UR16, PT ;  /* 0x0000001022007c0c */ /* 0x000fe2000bf06070 */
[----:B------:R-:W-:Y:S01]  /*5960*/  FMUL.FTZ R22, R22, UR7 ;  /* 0x0000000716167c20 */ /* 0x000fe20008410000 */
[----:B------:R-:W-:Y:S01]  /*5970*/  FMUL.FTZ R23, R23, UR7 ;  /* 0x0000000717177c20 */ /* 0x000fe20008410000 */
[----:B------:R-:W-:Y:S01]  /*5980*/  ISETP.GE.AND.EX P3, PT, R21, UR17, PT, P1 ;  /* 0x0000001115007c0c */ /* 0x000fe2000bf66310 */
[----:B------:R-:W-:Y:S01]  /*5990*/  FMUL.FTZ R18, R53, UR7 ;  /* 0x0000000735127c20 */ /* 0x000fe20008410000 */
[----:B------:R-:W-:Y:S01]  /*59a0*/  FMUL.FTZ R38, R13, UR7 ;  /* 0x000000070d267c20 */ /* 0x000fe20008410000 */
[----:B------:R-:W-:Y:S01]  /*59b0*/  FMUL.FTZ R27, R27, UR7 ;  /* 0x000000071b1b7c20 */ /* 0x000fe20008410000 */
[----:B------:R-:W-:Y:S01]  /*59c0*/  PRMT R31, R37, 0x7632, R31 ;  /* 0x00007632251f7816 */ /* 0x000fe2000000001f */
[----:B------:R-:W-:Y:S01]  /*59d0*/  FMUL.FTZ R19, R19, UR7 ;  /* 0x0000000713137c20 */ /* 0x000fe20008410000 */
[----:B------:R-:W-:Y:S01]  /*59e0*/  IADD3 R7, PT, PT, R7, 0xe0, RZ ;  /* 0x000000e007077810 */ /* 0x000fe20007ffe0ff */
[C-C-:B------:R-:W-:Y:S01]  /*59f0*/  FFMA.FTZ R14, R16.reuse, R32, R17.reuse ;  /* 0x00000020100e7223 */ /* 0x140fe20000010011 */
[----:B------:R-:W-:Y:S01]  /*5a00*/  ISETP.GE.U32.AND P1, PT, R15, UR16, PT ;  /* 0x000000100f007c0c */ /* 0x000fe2000bf26070 */
[C---:B------:R-:W-:Y:S01]  /*5a10*/  FFMA.FTZ R13, R16.reuse, R38, R17 ;  /* 0x00000026100d7223 */ /* 0x040fe20000010011 */
[----:B------:R-:W-:Y:S01]  /*5a20*/  SHF.R.S32.HI R12, RZ, 0x1f, R15 ;  /* 0x0000001fff0c7819 */ /* 0x000fe2000001140f */
[--C-:B------:R-:W-:Y:S01]  /*5a30*/  FFMA.FTZ R30, R16, R28, R17.reuse ;  /* 0x0000001c101e7223 */ /* 0x100fe20000010011 */
[----:B------:R-:W-:Y:S01]  /*5a40*/  ISETP.GE.AND.EX P2, PT, R26, UR17, PT, P0 ;  /* 0x000000111a007c0c */ /* 0x000fe2000bf46300 */
[C-C-:B------:R-:W-:Y:S01]  /*5a50*/  FFMA.FTZ R29, R16.reuse, R27, R17.reuse ;  /* 0x0000001b101d7223 */ /* 0x140fe20000010011 */
[C-C-:B------:R-:W-:Y:S01]  /*5a60*/  FFMA.FTZ R24, R16.reuse, R22, R17.reuse ;  /* 0x0000001610187223 */ /* 0x140fe20000010011 */
[C-C-:B------:R-:W-:Y:S01]  /*5a70*/  FFMA.FTZ R25, R16.reuse, R23, R17.reuse ;  /* 0x0000001710197223 */ /* 0x140fe20000010011 */
[C-C-:B------:R-:W-:Y:S01]  /*5a80*/  FFMA.FTZ R20, R16.reuse, R18, R17.reuse ;  /* 0x0000001210147223 */ /* 0x140fe20000010011 */
[----:B------:R-:W-:Y:S01]  /*5a90*/  ISETP.GE.U32.AND P0, PT, R7, UR16, PT ;  /* 0x0000001007007c0c */ /* 0x000fe2000bf06070 */
[----:B------:R-:W-:Y:S01]  /*5aa0*/  FFMA.FTZ R17, R16, R19, R17 ;  /* 0x0000001310117223 */ /* 0x000fe20000010011 */
[----:B------:R-:W-:-:S02]  /*5ab0*/  ISETP.GE.AND.EX P1, PT, R12, UR17, PT, P1 ;  /* 0x000000110c007c0c */ /* 0x000fc4000bf26310 */
        /* <DEDUP_REMOVED lines=21> */
.L_x_314:
        /* <DEDUP_REMOVED lines=19> */
.L_x_316:
[----:B------:R-:W-:Y:S05]  /*5d40*/  BSYNC.RECONVERGENT B0 ;  /* 0x0000000000007941 */ /* 0x000fea0003800200 */
.L_x_315:
        /* <DEDUP_REMOVED lines=21> */
.L_x_317:
[----:B------:R-:W-:Y:S01]  /*5ea0*/  BSSY.RECONVERGENT B0, `(.L_x_318) ;  /* 0x0000012000007945 */ /* 0x000fe20003800200 */
[----:B------:R-:W-:Y:S01]  /*5eb0*/  FFMA.FTZ R30, R5, R36, -R30 ;  /* 0x00000024051e7223 */ /* 0x000fe2000001081e */
[----:B------:R-:W-:Y:S02]  /*5ec0*/  FFMA.FTZ R16, R6, R12, -R29 ;  /* 0x0000000c06107223 */ /* 0x000fe4000001081d */
[----:B------:R-:W-:Y:S05]  /*5ed0*/  @P2 BRA `(.L_x_319) ;  /* 0x0000000000382947 */ /* 0x000fea0003800000 */
[----:B------:R-:W1:Y:S01]  /*5ee0*/  LDCU.64 UR14, c[0x0][0x3f8] ;  /* 0x00007f00ff0e77ac */ /* 0x000e620008000a00 */
[----:B------:R-:W-:Y:S01]  /*5ef0*/  MOV R12, R8 ;  /* 0x00000008000c7202 */ /* 0x000fe20000000f00 */
[----:B------:R-:W-:Y:S01]  /*5f00*/  FMUL.FTZ R27, R30, UR7 ;  /* 0x000000071e1b7c20 */ /* 0x000fe20008410000 */
[----:B0-----:R-:W-:Y:S01]  /*5f10*/  MOV R13, R11 ;  /* 0x0000000b000d7202 */ /* 0x001fe20000000f00 */
[----:B------:R-:W0:Y:S01]  /*5f20*/  LDCU.64 UR18, c[0x0][0x380] ;  /* 0x00007000ff1277ac */ /* 0x000e220008000a00 */
[----:B------:R-:W-:Y:S01]  /*5f30*/  FMUL.FTZ R16, R16, UR7 ;  /* 0x0000000710107c20 */ /* 0x000fe20008410000 */
        /* <DEDUP_REMOVED lines=8> */
.L_x_319:
[----:B------:R-:W-:Y:S05]  /*5fc0*/  BSYNC.RECONVERGENT B0 ;  /* 0x0000000000007941 */ /* 0x000fea0003800200 */
.L_x_318:
[----:B------:R-:W-:Y:S02]  /*5fd0*/  SHF.L.U32 R52, R52, 0x10, RZ ;  /* 0x0000001034347819 */ /* 0x000fe400000006ff */
[----:B------:R-:W-:Y:S01]  /*5fe0*/  SHF.L.U32 R56, R56, 0x10, RZ ;  /* 0x0000001038387819 */ /* 0x000fe200000006ff */
[----:B------:R-:W-:Y:S06]  /*5ff0*/  BRA.U !UP0, `(.L_x_320) ;  /* 0x0000000108487547 */ /* 0x000fec000b800000 */
[----:B------:R-:W-:Y:S01]  /*6000*/  FFMA.FTZ R22, R5, R22, R3 ;  /* 0x0000001605167223 */ /* 0x000fe20000010003 */
[----:B------:R-:W-:-:S03]  /*6010*/  FFMA.FTZ R23, R6, R23, R4 ;  /* 0x0000001706177223 */ /* 0x000fc60000010004 */
[----:B------:R-:W-:Y:S01]  /*6020*/  FMUL.FTZ R12, R22, -1.4426950216293334961 ;  /* 0xbfb8aa3b160c7820 */ /* 0x000fe20000410000 */
        /* <DEDUP_REMOVED lines=15> */
.L_x_320:
[----:B------:R-:W-:Y:S01]  /*6120*/  BSSY.RECONVERGENT B0, `(.L_x_321) ;  /* 0x0000012000007945 */ /* 0x000fe20003800200 */
[----:B------:R-:W-:Y:S01]  /*6130*/  FFMA.FTZ R24, R5, R52, -R24 ;  /* 0x0000003405187223 */ /* 0x000fe20000010818 */
[----:B------:R-:W-:Y:S02]  /*6140*/  FFMA.FTZ R16, R6, R56, -R25 ;  /* 0x0000003806107223 */ /* 0x000fe40000010819 */
[----:B------:R-:W-:Y:S05]  /*6150*/  @P3 BRA `(.L_x_322) ;  /* 0x0000000000383947 */ /* 0x000fea0003800000 */
[----:B------:R-:W2:Y:S01]  /*6160*/  LDCU.64 UR14, c[0x0][0x3f8] ;  /* 0x00007f00ff0e77ac */ /* 0x000ea20008000a00 */
[----:B------:R-:W-:Y:S01]  /*6170*/  MOV R12, R8 ;  /* 0x00000008000c7202 */ /* 0x000fe20000000f00 */
[----:B------:R-:W-:Y:S01]  /*6180*/  FMUL.FTZ R16, R16, UR7 ;  /* 0x0000000710107c20 */ /* 0x000fe20008410000 */
[----:B01----:R-:W-:Y:S01]  /*6190*/  MOV R13, R11 ;  /* 0x0000000b000d7202 */ /* 0x003fe20000000f00 */
[----:B------:R-:W0:Y:S01]  /*61a0*/  LDCU.64 UR18, c[0x0][0x380] ;  /* 0x00007000ff1277ac */ /* 0x000e220008000a00 */
[----:B--2---:R-:W-:Y:S02]  /*61b0*/  IMAD R21, R21, UR14, RZ ;  /* 0x0000000e15157c24 */ /* 0x004fe4000f8e02ff */
[----:B------:R-:W-:-:S04]  /*61c0*/  IMAD.WIDE.U32 R12, R2, UR14, R12 ;  /* 0x0000000e020c7c25 */ /* 0x000fc8000f8e000c */
[----:B------:R-:W-:Y:S02]  /*61d0*/  IMAD R15, R2, UR15, R21 ;  /* 0x0000000f020f7c24 */ /* 0x000fe4000f8e0215 */
[----:B------:R-:W-:Y:S01]  /*61e0*/  FMUL.FTZ R21, R24, UR7 ;  /* 0x0000000718157c20 */ /* 0x000fe20008410000 */
[----:B0-----:R-:W-:Y:S02]  /*61f0*/  LEA R14, P1, R12, UR18, 0x1 ;  /* 0x000000120c0e7c11 */ /* 0x001fe4000f8208ff */
[----:B------:R-:W-:Y:S02]  /*6200*/  IADD3 R15, PT, PT, R13, R15, RZ ;  /* 0x0000000f0d0f7210 */ /* 0x000fe40007ffe0ff */
[----:B------:R-:W-:Y:S02]  /*6210*/  F2FP.BF16.F32.PACK_AB R13, R16, R21 ;  /* 0x00000015100d723e */ /* 0x000fe400000010ff */
[----:B------:R-:W-:-:S05]  /*6220*/  LEA.HI.X R15, R12, UR19, R15, 0x1, P1 ;  /* 0x000000130c0f7c11 */ /* 0x000fca00088f0c0f */
[----:B------:R2:W-:Y:S02]  /*6230*/  STG.E desc[UR8][R14.64], R13 ;  /* 0x0000000d0e007986 */ /* 0x0005e4000c101908 */
.L_x_322:
[----:B------:R-:W-:Y:S05]  /*6240*/  BSYNC.RECONVERGENT B0 ;  /* 0x0000000000007941 */ /* 0x000fea0003800200 */
.L_x_321:
[----:B------:R-:W-:Y:S02]  /*6250*/  SHF.L.U32 R51, R51, 0x10, RZ ;  /* 0x0000001033337819 */ /* 0x000fe400000006ff */
[----:B------:R-:W-:Y:S02]  /*6260*/  SHF.R.S32.HI R21, RZ, 0x1f, R7 ;  /* 0x0000001fff157819 */ /* 0x000fe40000011407 */
[----:B------:R-:W-:Y:S01]  /*6270*/  SHF.L.U32 R55, R55, 0x10, RZ ;  /* 0x0000001037377819 */ /* 0x000fe200000006ff */
[----:B------:R-:W-:Y:S06]  /*6280*/  BRA.U !UP0, `(.L_x_323) ;  /* 0x0000000108487547 */ /* 0x000fec000b800000 */
[----:B------:R-:W-:Y:S01]  /*6290*/  FFMA.FTZ R4, R6, R19, R4 ;  /* 0x0000001306047223 */ /* 0x000fe20000010004 */
[----:B------:R-:W-:-:S03]  /*62a0*/  FFMA.FTZ R3, R5, R18, R3 ;  /* 0x0000001205037223 */ /* 0x000fc60000010003 */
[----:B012---:R-:W-:Y:S01]  /*62b0*/  FMUL.FTZ R15, R4, -1.4426950216293334961 ;  /* 0xbfb8aa3b040f7820 */ /* 0x007fe20000410000 */
        /* <DEDUP_REMOVED lines=15> */
.L_x_323:
[----:B------:R-:W-:Y:S01]  /*63b0*/  ISETP.GE.AND.EX P0, PT, R21, UR17, PT, P0 ;  /* 0x0000001115007c0c */ /* 0x000fe2000bf06300 */
[----:B------:R-:W-:Y:S01]  /*63c0*/  FFMA.FTZ R20, R5, R51, -R20 ;  /* 0x0000003305147223 */ /* 0x000fe20000010814 */
[----:B------:R-:W-:Y:S01]  /*63d0*/  FFMA.FTZ R17, R6, R55, -R17 ;  /* 0x0000003706117223 */ /* 0x000fe20000010811 */
[----:B------:R-:W-:Y:S02]  /*63e0*/  BSSY.RECONVERGENT B0, `(.L_x_324) ;  /* 0x000000f000007945 */ /* 0x000fe40003800200 */
[----:B------:R-:W-:Y:S01]  /*63f0*/  FMUL.FTZ R3, R20, UR7 ;  /* 0x0000000714037c20 */ /* 0x000fe20008410000 */
[----:B------:R-:W-:-:S07]  /*6400*/  FMUL.FTZ R6, R17, UR7 ;  /* 0x0000000711067c20 */ /* 0x000fce0008410000 */
[----:B------:R-:W-:Y:S05]  /*6410*/  @P0 BRA `(.L_x_325) ;  /* 0x00000000002c0947 */ /* 0x000fea0003800000 */
[----:B------:R-:W3:Y:S01]  /*6420*/  LDCU.64 UR6, c[0x0][0x3f8] ;  /* 0x00007f00ff0677ac */ /* 0x000ee20008000a00 */
[----:B------:R-:W-:Y:S02]  /*6430*/  MOV R9, R11 ;  /* 0x0000000b00097202 */ /* 0x000fe40000000f00 */
[----:B------:R-:W-:Y:S01]  /*6440*/  F2FP.BF16.F32.PACK_AB R3, R6, R3 ;  /* 0x000000030603723e */ /* 0x000fe200000010ff */
[----:B------:R-:W4:Y:S01]  /*6450*/  LDCU.64 UR14, c[0x0][0x380] ;  /* 0x00007000ff0e77ac */ /* 0x000f220008000a00 */
[----:B---3--:R-:W-:Y:S02]  /*6460*/  IMAD R4, R21, UR6, RZ ;  /* 0x0000000615047c24 */ /* 0x008fe4000f8e02ff */
[----:B------:R-:W-:-:S04]  /*6470*/  IMAD.WIDE.U32 R8, R7, UR6, R8 ;  /* 0x0000000607087c25 */ /* 0x000fc8000f8e0008 */
[----:B------:R-:W-:Y:S01]  /*6480*/  IMAD R7, R7, UR7, R4 ;  /* 0x0000000707077c24 */ /* 0x000fe2000f8e0204 */
[----:B----4-:R-:W-:-:S04]  /*6490*/  LEA R4, P0, R8, UR14, 0x1 ;  /* 0x0000000e08047c11 */ /* 0x010fc8000f8008ff */
[----:B------:R-:W-:-:S04]  /*64a0*/  IADD3 R7, PT, PT, R9, R7, RZ ;  /* 0x0000000709077210 */ /* 0x000fc80007ffe0ff */
[----:B------:R-:W-:-:S05]  /*64b0*/  LEA.HI.X R5, R8, UR15, R7, 0x1, P0 ;  /* 0x0000000f08057c11 */ /* 0x000fca00080f0c07 */
[----:B------:R3:W-:Y:S02]  /*64c0*/  STG.E desc[UR8][R4.64], R3 ;  /* 0x0000000304007986 */ /* 0x0007e4000c101908 */
.L_x_325:
[----:B------:R-:W-:Y:S05]  /*64d0*/  BSYNC.RECONVERGENT B0 ;  /* 0x0000000000007941 */ /* 0x000fea0003800200 */
.L_x_324:
[----:B------:R-:W-:Y:S02]  /*64e0*/  IADD3 R50, PT, PT, R0, R50, RZ ;  /* 0x0000003200327210 */ /* 0x000fe40007ffe0ff */
[----:B------:R-:W-:Y:S02]  /*64f0*/  IADD3 R59, PT, PT, R59, 0x1, RZ ;  /* 0x000000013b3b7810 */ /* 0x000fe40007ffe0ff */
[----:B------:R-:W-:-:S13]  /*6500*/  ISETP.GE.AND P0, PT, R50, UR4, PT ;  /* 0x0000000432007c0c */ /* 0x000fda000bf06270 */
[----:B------:R-:W-:Y:S05]  /*6510*/  @!P0 BRA `(.L_x_326) ;  /* 0xffffff9c000c8947 */ /* 0x000fea000383ffff */
.L_x_283:
[----:B---3--:R-:W3:Y:S01]  /*6520*/  LDC R4, c[0x0][0x370] ;  /* 0x0000dc00ff047b82 */ /* 0x008ee20000000800 */
[----:B------:R-:W-:Y:S01]  /*6530*/  ISETP.NE.AND P2, PT, R61, RZ, PT ;  /* 0x000000ff3d00720c */ /* 0x000fe20003f45270 */
[----:B------:R-:W-:Y:S06]  /*6540*/  BSSY.RECONVERGENT B0, `(.L_x_327) ;  /* 0x0000011000007945 */ /* 0x000fec0003800200 */
[----:B------:R-:W4:Y:S08]  /*6550*/  LDC R7, c[0x0][0x374] ;  /* 0x0000dd00ff077b82 */ /* 0x000f300000000800 */
[----:B------:R-:W5:Y:S01]  /*6560*/  LDC.64 R2, c[0x0][0x3c8] ;  /* 0x0000f200ff027b82 */ /* 0x000f620000000a00 */
[----:B---3--:R-:W-:-:S02]  /*6570*/  ISETP.NE.AND P1, PT, R4, 0x1, PT ;  /* 0x000000010400780c */ /* 0x008fc40003f25270 */
[----:B------:R-:W-:Y:S02]  /*6580*/  IADD3 R6, PT, PT, R4, -0x1, RZ ;  /* 0xffffffff04067810 */ /* 0x000fe40007ffe0ff */
[C---:B----4-:R-:W-:Y:S02]  /*6590*/  IADD3 R5, PT, PT, R7.reuse, -0x1, RZ ;  /* 0xffffffff07057810 */ /* 0x050fe40007ffe0ff */
[----:B------:R-:W-:Y:S02]  /*65a0*/  SHF.L.U32 R0, R7, 0x1, RZ ;  /* 0x0000000107007819 */ /* 0x000fe400000006ff */
[----:B------:R-:W-:Y:S02]  /*65b0*/  ISETP.NE.AND P0, PT, R60, R5, PT ;  /* 0x000000053c00720c */ /* 0x000fe40003f05270 */
[----:B------:R-:W-:Y:S02]  /*65c0*/  SEL R5, R0, RZ, P1 ;  /* 0x000000ff00057207 */ /* 0x000fe40000800000 */
[----:B------:R-:W-:-:S03]  /*65d0*/  ISETP.NE.OR P0, PT, R6, UR11, P0 ;  /* 0x0000000b06007c0c */ /* 0x000fc60008705670 */
[----:B-----5:R-:W-:Y:S01]  /*65e0*/  IMAD.WIDE.U32 R2, R5, 0x4, R2 ;  /* 0x0000000405027825 */ /* 0x020fe200078e0002 */
[----:B------:R-:W-:Y:S09]  /*65f0*/  @P2 BRA `(.L_x_328) ;  /* 0x0000000000142947 */ /* 0x000ff20003800000 */
[----:B------:R-:W-:Y:S01]  /*6600*/  HFMA2 R5, -RZ, RZ, 0, 5.9604644775390625e-08 ;  /* 0x00000001ff057431 */ /* 0x000fe200000001ff */
[----:B------:R-:W-:Y:S06]  /*6610*/  MEMBAR.ALL.GPU ;  /* 0x0000000000007992 */ /* 0x000fec000000a000 */
[----:B------:R-:W-:-:S00]  /*6620*/  ERRBAR ;  /* 0x00000000000079ab */ /* 0x000fc00000000000 */
[----:B------:R-:W-:Y:S06]  /*6630*/  CGAERRBAR ;  /* 0x00000000000075ab */ /* 0x000fec0000000000 */
[----:B------:R3:W-:Y:S02]  /*6640*/  REDG.E.ADD.S32.STRONG.GPU desc[UR8][R2.64], R5 ;  /* 0x000000050200798e */ /* 0x0007e4000c12e308 */
.L_x_328:
[----:B------:R-:W-:Y:S05]  /*6650*/  BSYNC.RECONVERGENT B0 ;  /* 0x0000000000007941 */ /* 0x000fea0003800200 */
.L_x_327:
[----:B------:R-:W-:Y:S05]  /*6660*/  @P0 EXIT ;  /* 0x000000000000094d */ /* 0x000fea0003800000 */
[----:B------:R-:W-:Y:S05]  /*6670*/  @P2 BRA `(.L_x_329) ;  /* 0x0000000000202947 */ /* 0x000fea0003800000 */
[----:B------:R-:W-:-:S05]  /*6680*/  IMAD R0, R4, R7, RZ ;  /* 0x0000000704007224 */ /* 0x000fca00078e02ff */
[----:B------:R-:W-:-:S13]  /*6690*/  ISETP.NE.AND P0, PT, R0, -0x1, PT ;  /* 0xffffffff0000780c */ /* 0x000fda0003f05270 */
[----:B------:R-:W-:Y:S05]  /*66a0*/  @!P0 BRA `(.L_x_329) ;  /* 0x0000000000148947 */ /* 0x000fea0003800000 */
.L_x_330:
[----:B---3--:R-:W3:Y:S04]  /*66b0*/  LDG.E.STRONG.GPU R5, desc[UR8][R2.64] ;  /* 0x0000000802057981 */ /* 0x008ee8000c1ef900 */
[----:B---3--:R-:W-:Y:S01]  /*66c0*/  CCTL.IVALL ;  /* 0x00000000ff00798f */ /* 0x008fe20002000000 */
[----:B------:R-:W-:Y:S05]  /*66d0*/  YIELD ;  /* 0x0000000000007946 */ /* 0x000fea0003800000 */
[----:B------:R-:W-:-:S13]  /*66e0*/  ISETP.NE.AND P0, PT, R5, R0, PT ;  /* 0x000000000500720c */ /* 0x000fda0003f05270 */
[----:B------:R-:W-:Y:S05]  /*66f0*/  @P0 BRA `(.L_x_330) ;  /* 0xfffffffc00ec0947 */ /* 0x000fea000383ffff */
.L_x_329:
[----:B------:R-:W-:Y:S05]  /*6700*/  WARPSYNC.ALL ;  /* 0x0000000000007948 */ /* 0x000fea0003800000 */
[----:B012---:R-:W0:Y:S08]  /*6710*/  LDC.64 R12, c[0x0][0x3f8] ;  /* 0x0000fe00ff0c7b82 */ /* 0x007e300000000a00 */
[----:B------:R-:W-:Y:S01]  /*6720*/  BAR.SYNC.DEFER_BLOCKING 0x0 ;  /* 0x0000000000007b1d */ /* 0x000fe20000010000 */
[----:B0-----:R-:W-:-:S04]  /*6730*/  LEA.HI R0, P0, R13, R12, RZ, 0x1 ;  /* 0x0000000c0d007211 */ /* 0x001fc800078108ff */
[----:B---3--:R-:W-:-:S04]  /*6740*/  IADD3.X R3, PT, PT, RZ, R13, RZ, P0, !PT ;  /* 0x0000000dff037210 */ /* 0x008fc800007fe4ff */
        /* <DEDUP_REMOVED lines=43> */
[C---:B0-----:R-:W-:Y:S02]  /*6a00*/  IADD3 R25, P1, PT, R21.reuse, UR4, RZ ;  /* 0x0000000415197c10 */ /* 0x041fe4000ff3e0ff */
        /* <DEDUP_REMOVED lines=11> */
.L_x_333:
        /* <DEDUP_REMOVED lines=25> */
[----:B------:R-:W-:Y:S02]  /*6c50*/  MOV R11, R24 ;  /* 0x00000018000b7202 */ /* 0x000fe40000000f00 */
[----:B---3--:R-:W-:Y:S01]  /*6c60*/  F2FP.BF16.F32.PACK_AB R19, R17, R14 ;  /* 0x0000000e1113723e */ /* 0x008fe200000010ff */
[----:B------:R0:W-:Y:S04]  /*6c70*/  STG.E desc[UR8][R8.64], R7 ;  /* 0x0000000708007986 */ /* 0x0001e8000c101908 */
[----:B------:R0:W-:Y:S01]  /*6c80*/  STG.E desc[UR8][R10.64], R19 ;  /* 0x000000130a007986 */ /* 0x0001e2000c101908 */
[----:B------:R-:W-:Y:S01]  /*6c90*/  IADD3.X R24, PT, PT, RZ, R24, RZ, P3, !PT ;  /* 0x00000018ff187210 */ /* 0x000fe20001ffe4ff */
[----:B------:R-:W-:Y:S06]  /*6ca0*/  @P1 BRA `(.L_x_333) ;  /* 0xfffffffc00841947 */ /* 0x000fec000383ffff */
.L_x_332:
[----:B------:R-:W-:Y:S05]  /*6cb0*/  BSYNC.RECONVERGENT B0 ;  /* 0x0000000000007941 */ /* 0x000fea0003800200 */
.L_x_331:
        /* <DEDUP_REMOVED lines=10> */
.L_x_334:
        /* <DEDUP_REMOVED lines=79> */
[----:B------:R-:W-:Y:S02]  /*7250*/  ISETP.GT.AND.EX P0, PT, R3, RZ, PT, P0 ;  /* 0x000000ff0300720c */ /* 0x000fe40003f04300 */
[----:B----4-:R-:W-:Y:S02]  /*7260*/  F2FP.BF16.F32.PACK_AB R11, R11, R4 ;  /* 0x000000040b0b723e */ /* 0x010fe400000010ff */
[----:B-----5:R-:W-:-:S03]  /*7270*/  F2FP.BF16.F32.PACK_AB R5, R9, R6 ;  /* 0x000000060905723e */ /* 0x020fc600000010ff */
[----:B------:R3:W-:Y:S04]  /*7280*/  STG.E desc[UR8][R28.64], R11 ;  /* 0x0000000b1c007986 */ /* 0x0007e8000c101908 */
[----:B------:R3:W-:Y:S01]  /*7290*/  STG.E desc[UR8][R26.64], R5 ;  /* 0x000000051a007986 */ /* 0x0007e2000c101908 */
[----:B------:R-:W-:Y:S01]  /*72a0*/  HFMA2 R6, -RZ, RZ, 0, 0 ;  /* 0x00000000ff067431 */ /* 0x000fe200000001ff */
[----:B------:R-:W-:Y:S06]  /*72b0*/  @P0 BRA `(.L_x_334) ;  /* 0xfffffff800a80947 */ /* 0x000fec000383ffff */
[----:B------:R-:W-:Y:S05]  /*72c0*/  EXIT ;  /* 0x000000000000794d */ /* 0x000fea0003800000 */
.L_x_335:
        /* <DEDUP_REMOVED lines=11> */
.L_x_3413:


//--------------------- .text._Z35group_norm_nhwc_bwd_one_pass_kernelI11Bf16IOBf16WLi512ELi32ELi512EEv26Group_norm_nhwc_bwd_params --------------------------
	.section	.text._Z35group_norm_nhwc_bwd_one_pass_kernelI11Bf16IOBf16WLi512ELi32ELi512EEv26Group_norm_nhwc_bwd_params,"ax",@progbits
	.align	128
        .global         _Z35group_norm_nhwc_bwd_one_pass_kernelI11Bf16IOBf16WLi512ELi32ELi512EEv26Group_norm_nhwc_bwd_params
        .type           _Z35group_norm_nhwc_bwd_one_pass_kernelI11Bf16IOBf16WLi512ELi32ELi512EEv26Group_norm_nhwc_bwd_params,@function
        .size           _Z35group_norm_nhwc_bwd_one_pass_kernelI11Bf16IOBf16WLi512ELi32ELi512EEv26Group_norm_nhwc_bwd_params,(.L_x_3414 - _Z35group_norm_nhwc_bwd_one_pass_kernelI11Bf16IOBf16WLi512ELi32ELi512EEv26Group_norm_nhwc_bwd_params)
        .other          _Z35group_norm_nhwc_bwd_one_pass_kernelI11Bf16IOBf16WLi512ELi32ELi512EEv26Group_norm_nhwc_bwd_params,@"STO_CUDA_ENTRY STV_DEFAULT"
_Z35group_norm_nhwc_bwd_one_pass_kernelI11Bf16IOBf16WLi512ELi32ELi512EEv26Group_norm_nhwc_bwd_params:
.text._Z35group_norm_nhwc_bwd_one_pass_kernelI11Bf16IOBf16WLi512ELi32ELi512EEv26Group_norm_nhwc_bwd_params:
        /* <DEDUP_REMOVED lines=11> */
.L_x_403:
[----:B-1----:R-:W1:Y:S01]  /*00b0*/  LDC R8, c[0x0][0x410] ;  /* 0x00010400ff087b82 */ /* 0x002e620000000800 */
[----:B--2---:R-:W2:Y:S01]  /*00c0*/  S2R R2, SR_TID.X ;  /* 0x0000000000027919 */ /* 0x004ea20000002100 */
[----:B------:R-:W3:Y:S01]  /*00d0*/  LDCU UR4, c[0x0][0x41c] ;  /* 0x00008380ff0477ac */ /* 0x000ee20008000800 */
[----:B------:R-:W-:Y:S02]  /*00e0*/  ISETP.GE.AND P5, PT, R77, RZ, PT ;  /* 0x000000ff4d00720c */ /* 0x000fe40003fa6270 */
[----:B------:R-:W-:Y:S01]  /*00f0*/  CS2R R74, SRZ ;  /* 0x00000000004a7805 */ /* 0x000fe2000001ff00 */
[----:B------:R-:W4:Y:S01]  /*0100*/  LDCU.128 UR8, c[0x0][0x400] ;  /* 0x00008000ff0877ac */ /* 0x000f220008000c00 */
[----:B-1----:R-:W-:-:S04]  /*0110*/  IABS R7, R8 ;  /* 0x0000000800077213 */ /* 0x002fc80000000000 */
[----:B------:R-:W1:Y:S01]  /*0120*/  I2F.RP R6, R7 ;  /* 0x0000000700067306 */ /* 0x000e620000209400 */
[----:B--2---:R-:W-:-:S04]  /*0130*/  SHF.L.U32 R14, R2, 0x1, RZ ;  /* 0x00000001020e7819 */ /* 0x004fc800000006ff */
[----:B------:R-:W-:-:S03]  /*0140*/  LOP3.LUT R14, R14, 0x1e, RZ, 0xc0, !PT ;  /* 0x0000001e0e0e7812 */ /* 0x000fc600078ec0ff */
[----:B-1----:R-:W1:Y:S02]  /*0150*/  MUFU.RCP R6, R6 ;  /* 0x0000000600067308 */ /* 0x002e640000001000 */
[----:B-1----:R-:W-:Y:S02]  /*0160*/  IADD3 R4, PT, PT, R6, 0xffffffe, RZ ;  /* 0x0ffffffe06047810 */ /* 0x002fe40007ffe0ff */
[----:B------:R-:W-:-:S04]  /*0170*/  IABS R6, R77 ;  /* 0x0000004d00067213 */ /* 0x000fc80000000000 */
[----:B------:R1:W2:Y:S02]  /*0180*/  F2I.FTZ.U32.TRUNC.NTZ R5, R4 ;  /* 0x0000000400057305 */ /* 0x0002a4000021f000 */
[----:B-1----:R-:W-:Y:S02]  /*0190*/  MOV R4, RZ ;  /* 0x000000ff00047202 */ /* 0x002fe40000000f00 */
[----:B--2---:R-:W-:-:S05]  /*01a0*/  IADD3 R10, PT, PT, RZ, -R5, RZ ;  /* 0x80000005ff0a7210 */ /* 0x004fca0007ffe0ff */
[----:B------:R-:W-:-:S04]  /*01b0*/  IMAD R3, R10, R7, RZ ;  /* 0x000000070a037224 */ /* 0x000fc800078e02ff */
[----:B------:R-:W-:Y:S02]  /*01c0*/  IMAD.HI.U32 R5, R5, R3, R4 ;  /* 0x0000000305057227 */ /* 0x000fe400078e0004 */
[----:B------:R-:W3:Y:S04]  /*01d0*/  S2R R3, SR_CTAID.X ;  /* 0x0000000000037919 */ /* 0x000ee80000002500 */
[----:B------:R-:W-:-:S05]  /*01e0*/  IMAD.HI.U32 R5, R5, R6, RZ ;  /* 0x0000000605057227 */ /* 0x000fca00078e00ff */
[----:B------:R-:W-:-:S05]  /*01f0*/  IADD3 R4, PT, PT, -R5, RZ, RZ ;  /* 0x000000ff05047210 */ /* 0x000fca0007ffe1ff */
[----:B------:R-:W-:Y:S01]  /*0200*/  IMAD R4, R7, R4, R6 ;  /* 0x0000000407047224 */ /* 0x000fe200078e0206 */
[----:B------:R-:W-:-:S04]  /*0210*/  SHF.R.U32.HI R6, RZ, 0x4, R2 ;  /* 0x00000004ff067819 */ /* 0x000fc80000011602 */
[----:B------:R-:W-:Y:S01]  /*0220*/  ISETP.GT.U32.AND P2, PT, R7, R4, PT ;  /* 0x000000040700720c */ /* 0x000fe20003f44070 */
[----:B---3--:R-:W-:-:S12]  /*0230*/  IMAD R11, R3, UR4, R6 ;  /* 0x00000004030b7c24 */ /* 0x008fd8000f8e0206 */
[----:B------:R-:W-:Y:S02]  /*0240*/  @!P2 IADD3 R4, PT, PT, R4, -R7, RZ ;  /* 0x800000070404a210 */ /* 0x000fe40007ffe0ff */
[----:B------:R-:W-:Y:S02]  /*0250*/  CS2R R72, SRZ ;  /* 0x0000000000487805 */ /* 0x000fe4000001ff00 */
[----:B------:R-:W-:Y:S02]  /*0260*/  LOP3.LUT R6, R77, R8, RZ, 0x3c, !PT ;  /* 0x000000084d067212 */ /* 0x000fe400078e3cff */
[----:B------:R-:W-:Y:S02]  /*0270*/  CS2R R70, SRZ ;  /* 0x0000000000467805 */ /* 0x000fe4000001ff00 */
[----:B----4-:R-:W-:Y:S02]  /*0280*/  ISETP.GE.U32.AND P3, PT, R11, UR8, PT ;  /* 0x000000080b007c0c */ /* 0x010fe4000bf66070 */
[----:B------:R-:W-:-:S02]  /*0290*/  CS2R R68, SRZ ;  /* 0x0000000000447805 */ /* 0x000fc4000001ff00 */
[----:B------:R-:W-:Y:S02]  /*02a0*/  SHF.R.S32.HI R9, RZ, 0x1f, R11 ;  /* 0x0000001fff097819 */ /* 0x000fe4000001140b */
[----:B------:R-:W-:Y:S02]  /*02b0*/  CS2R R64, SRZ ;  /* 0x0000000000407805 */ /* 0x000fe4000001ff00 */
[----:B------:R-:W-:Y:S02]  /*02c0*/  ISETP.GE.U32.AND P0, PT, R4, R7, PT ;  /* 0x000000070400720c */ /* 0x000fe40003f06070 */
[----:B------:R-:W-:Y:S02]  /*02d0*/  CS2R R66, SRZ ;  /* 0x0000000000427805 */ /* 0x000fe4000001ff00 */
[----:B------:R-:W-:Y:S02]  /*02e0*/  ISETP.GE.AND.EX P3, PT, R9, UR9, PT, P3 ;  /* 0x0000000909007c0c */ /* 0x000fe4000bf66330 */
[----:B------:R-:W-:-:S02]  /*02f0*/  CS2R R62, SRZ ;  /* 0x00000000003e7805 */ /* 0x000fc4000001ff00 */
[----:B------:R-:W-:Y:S01]  /*0300*/  ISETP.GE.AND P1, PT, R6, RZ, PT ;  /* 0x000000ff0600720c */ /* 0x000fe20003f26270 */
[----:B------:R-:W1:Y:S01]  /*0310*/  LDCU.U8 UR4, c[0x0][0x414] ;  /* 0x00008280ff0477ac */ /* 0x000e620008000000 */
[----:B------:R-:W-:Y:S02]  /*0320*/  @!P2 IADD3 R5, PT, PT, R5, 0x1, RZ ;  /* 0x000000010505a810 */ /* 0x000fe40007ffe0ff */
[----:B------:R-:W-:Y:S02]  /*0330*/  IADD3 R13, PT, PT, R11, 0x20, RZ ;  /* 0x000000200b0d7810 */ /* 0x000fe40007ffe0ff */
[----:B------:R-:W-:Y:S02]  /*0340*/  ISETP.GT.U32.AND P4, PT, R7, R4, PT ;  /* 0x000000040700720c */ /* 0x000fe40003f84070 */
[----:B------:R-:W-:Y:S02]  /*0350*/  IADD3 R7, PT, PT, R4, -R7, RZ ;  /* 0x8000000704077210 */ /* 0x000fe40007ffe0ff */
[----:B------:R-:W-:Y:S01]  /*0360*/  @P0 IADD3 R5, PT, PT, R5, 0x1, RZ ;  /* 0x0000000105050810 */ /* 0x000fe20007ffe0ff */
[----:B------:R-:W2:Y:S01]  /*0370*/  @!P3 LDC.64 R16, c[0x0][0x3f8] ;  /* 0x0000fe00ff10bb82 */ /* 0x000ea20000000a00 */
[----:B------:R-:W-:-:S02]  /*0380*/  ISETP.GE.U32.AND P0, PT, R13, UR8, PT ;  /* 0x000000080d007c0c */ /* 0x000fc4000bf06070 */
[----:B------:R-:W-:Y:S02]  /*0390*/  SHF.R.S32.HI R19, RZ, 0x1f, R13 ;  /* 0x0000001fff137819 */ /* 0x000fe4000001140d */
[----:B------:R-:W-:Y:S02]  /*03a0*/  SEL R4, R7, R4, !P4 ;  /* 0x0000000407047207 */ /* 0x000fe40006000000 */
[----:B------:R-:W-:Y:S01]  /*03b0*/  ISETP.GE.AND.EX P0, PT, R19, UR9, PT, P0 ;  /* 0x0000000913007c0c */ /* 0x000fe2000bf06300 */
[----:B------:R-:W3:Y:S01]  /*03c0*/  @!P3 LDC.64 R24, c[0x0][0x3a0] ;  /* 0x0000e800ff18bb82 */ /* 0x000ee20000000a00 */
[----:B------:R-:W-:Y:S02]  /*03d0*/  ISETP.NE.AND P2, PT, R8, RZ, PT ;  /* 0x000000ff0800720c */ /* 0x000fe40003f45270 */
[----:B------:R-:W-:Y:S02]  /*03e0*/  LOP3.LUT R7, RZ, R8, RZ, 0x33, !PT ;  /* 0x00000008ff077212 */ /* 0x000fe400078e33ff */
[----:B------:R-:W-:-:S02]  /*03f0*/  @!P5 IADD3 R4, PT, PT, -R4, RZ, RZ ;  /* 0x000000ff0404d210 */ /* 0x000fc40007ffe1ff */
[----:B------:R-:W-:Y:S01]  /*0400*/  @!P1 IADD3 R5, PT, PT, -R5, RZ, RZ ;  /* 0x000000ff05059210 */ /* 0x000fe20007ffe1ff */
[----:B0-----:R-:W4:Y:S01]  /*0410*/  @!P3 LDC.64 R26, c[0x0][0x398] ;  /* 0x0000e600ff1abb82 */ /* 0x001f220000000a00 */
[C---:B------:R-:W-:Y:S02]  /*0420*/  SEL R115, R7.reuse, R4, !P2 ;  /* 0x0000000407737207 */ /* 0x040fe40005000000 */
[----:B------:R-:W-:Y:S02]  /*0430*/  SEL R5, R7, R5, !P2 ;  /* 0x0000000507057207 */ /* 0x000fe40005000000 */
[----:B------:R-:W-:Y:S02]  /*0440*/  SHF.L.U32 R7, R115, 0x5, RZ ;  /* 0x0000000573077819 */ /* 0x000fe400000006ff */
[----:B------:R-:W-:Y:S01]  /*0450*/  SHF.R.S32.HI R4, RZ, 0x1f, R5 ;  /* 0x0000001fff047819 */ /* 0x000fe20000011405 */
[----:B------:R-:W5:Y:S01]  /*0460*/  @!P0 LDC.64 R28, c[0x0][0x3f8] ;  /* 0x0000fe00ff1c8b82 */ /* 0x000f620000000a00 */
[----:B------:R-:W-:-:S02]  /*0470*/  SHF.R.S32.HI R119, RZ, 0x1f, R7 ;  /* 0x0000001fff777819 */ /* 0x000fc40000011407 */
[----:B------:R-:W-:Y:S01]  /*0480*/  LOP3.LUT R118, R7, R14, RZ, 0xfc, !PT ;  /* 0x0000000e07767212 */ /* 0x000fe200078efcff */
[----:B------:R-:W-:Y:S01]  /*0490*/  IMAD R4, R4, UR10, RZ ;  /* 0x0000000a04047c24 */ /* 0x000fe2000f8e02ff */
[----:B------:R-:W-:-:S03]  /*04a0*/  IADD3 R15, PT, PT, R11, 0x40, RZ ;  /* 0x000000400b0f7810 */ /* 0x000fc60007ffe0ff */
[----:B------:R-:W-:Y:S01]  /*04b0*/  IMAD.WIDE.U32 R118, R5, UR10, R118 ;  /* 0x0000000a05767c25 */ /* 0x000fe2000f8e0076 */
[----:B------:R-:W-:Y:S01]  /*04c0*/  ISETP.GE.U32.AND P2, PT, R15, UR8, PT ;  /* 0x000000080f007c0c */ /* 0x000fe2000bf46070 */
[----:B------:R-:W0:Y:S01]  /*04d0*/  @!P0 LDC.64 R30, c[0x0][0x3a0] ;  /* 0x0000e800ff1e8b82 */ /* 0x000e220000000a00 */
[----:B------:R-:W-:Y:S01]  /*04e0*/  SHF.R.S32.HI R21, RZ, 0x1f, R15 ;  /* 0x0000001fff157819 */ /* 0x000fe2000001140f */
[----:B------:R-:W-:Y:S01]  /*04f0*/  IMAD R5, R5, UR11, R4 ;  /* 0x0000000b05057c24 */ /* 0x000fe2000f8e0204 */
[----:B------:R-:W-:Y:S01]  /*0500*/  @!P3 MOV R120, R118 ;  /* 0x000000760078b202 */ /* 0x000fe20000000f00 */
[-C--:B--2---:R-:W-:Y:S01]  /*0510*/  @!P3 IMAD R4, R9, R16.reuse, RZ ;  /* 0x000000100904b224 */ /* 0x084fe200078e02ff */
[----:B------:R-:W-:Y:S02]  /*0520*/  ISETP.GE.AND.EX P2, PT, R21, UR9, PT, P2 ;  /* 0x0000000915007c0c */ /* 0x000fe4000bf46320 */
[----:B------:R-:W-:Y:S01]  /*0530*/  IADD3 R121, PT, PT, R119, R5, RZ ;  /* 0x0000000577797210 */ /* 0x000fe20007ffe0ff */
[C---:B------:R-:W-:Y:S01]  /*0540*/  @!P3 IMAD R7, R11.reuse, R17, R4 ;  /* 0x000000110b07b224 */ /* 0x040fe200078e0204 */
[C---:B------:R-:W-:Y:S01]  /*0550*/  IADD3 R17, PT, PT, R11.reuse, 0x60, RZ ;  /* 0x000000600b117810 */ /* 0x040fe20007ffe0ff */
[----:B------:R-:W2:Y:S01]  /*0560*/  @!P0 LDC.64 R32, c[0x0][0x398] ;  /* 0x0000e600ff208b82 */ /* 0x000ea20000000a00 */
[----:B------:R-:W-:Y:S01]  /*0570*/  @!P0 MOV R9, R121 ;  /* 0x0000007900098202 */ /* 0x000fe20000000f00 */
[----:B------:R-:W-:Y:S01]  /*0580*/  @!P3 IMAD.WIDE.U32 R4, R11, R16, R120 ;  /* 0x000000100b04b225 */ /* 0x000fe200078e0078 */
[----:B------:R-:W-:-:S02]  /*0590*/  ISETP.GE.U32.AND P1, PT, R17, UR8, PT ;  /* 0x0000000811007c0c */ /* 0x000fc4000bf26070 */
[----:B------:R-:W-:Y:S01]  /*05a0*/  SHF.R.S32.HI R23, RZ, 0x1f, R17 ;  /* 0x0000001fff177819 */ /* 0x000fe20000011411 */
[----:B-----5:R-:W-:Y:S01]  /*05b0*/  @!P0 IMAD R8, R19, R28, RZ ;  /* 0x0000001c13088224 */ /* 0x020fe200078e02ff */
[----:B------:R-:W-:Y:S01]  /*05c0*/  @!P3 IADD3 R5, PT, PT, R5, R7, RZ ;  /* 0x000000070505b210 */ /* 0x000fe20007ffe0ff */
[----:B------:R-:W5:Y:S01]  /*05d0*/  @!P2 LDC.64 R34, c[0x0][0x3f8] ;  /* 0x0000fe00ff22ab82 */ /* 0x000f620000000a00 */
[----:B------:R-:W-:Y:S01]  /*05e0*/  ISETP.GE.AND.EX P1, PT, R23, UR9, PT, P1 ;  /* 0x0000000917007c0c */ /* 0x000fe2000bf26310 */
[----:B------:R-:W-:Y:S01]  /*05f0*/  @!P0 IMAD R19, R13, R29, R8 ;  /* 0x0000001d0d138224 */ /* 0x000fe200078e0208 */
[C---:B------:R-:W-:Y:S02]  /*0600*/  @!P3 SHF.L.U32 R7, R4.reuse, 0x1, RZ ;  /* 0x000000010407b819 */ /* 0x040fe400000006ff */
[----:B------:R-:W-:Y:S02]  /*0610*/  @!P3 SHF.L.U64.HI R10, R4, 0x1, R5 ;  /* 0x00000001040ab819 */ /* 0x000fe40000010205 */
[----:B---3--:R-:W-:-:S02]  /*0620*/  @!P3 IADD3 R4, P4, PT, R7, R24, RZ ;  /* 0x000000180704b210 */ /* 0x008fc40007f9e0ff */
[----:B------:R-:W-:Y:S02]  /*0630*/  @!P0 MOV R8, R118 ;  /* 0x0000007600088202 */ /* 0x000fe40000000f00 */
[C---:B------:R-:W-:Y:S02]  /*0640*/  @!P3 IADD3.X R5, PT, PT, R10.reuse, R25, RZ, P4, !PT ;  /* 0x000000190a05b210 */ /* 0x040fe400027fe4ff */
[----:B----4-:R-:W-:Y:S01]  /*0650*/  @!P3 IADD3 R6, P5, PT, R7, R26, RZ ;  /* 0x0000001a0706b210 */ /* 0x010fe20007fbe0ff */
[----:B------:R-:W-:Y:S01]  /*0660*/  @!P0 IMAD.WIDE.U32 R8, R13, R28, R8 ;  /* 0x0000001c0d088225 */ /* 0x000fe200078e0008 */
[----:B------:R-:W3:Y:S01]  /*0670*/  @!P1 LDC.64 R24, c[0x0][0x3f8] ;  /* 0x0000fe00ff189b82 */ /* 0x000ee20000000a00 */
[----:B------:R2:W4:Y:S01]  /*0680*/  @!P3 LDG.E R75, desc[UR6][R4.64] ;  /* 0x00000006044bb981 */ /* 0x000522000c1e1900 */
[----:B------:R-:W-:Y:S02]  /*0690*/  @!P3 IADD3.X R7, PT, PT, R10, R27, RZ, P5, !PT ;  /* 0x0000001b0a07b210 */ /* 0x000fe40002ffe4ff */
[----:B------:R-:W-:-:S02]  /*06a0*/  @!P0 IADD3 R13, PT, PT, R9, R19, RZ ;  /* 0x00000013090d8210 */ /* 0x000fc40007ffe0ff */
[C---:B------:R-:W-:Y:S01]  /*06b0*/  @!P0 SHF.L.U32 R9, R8.reuse, 0x1, RZ ;  /* 0x0000000108098819 */ /* 0x040fe200000006ff */
[----:B------:R1:W4:Y:S01]  /*06c0*/  @!P3 LDG.E R74, desc[UR6][R6.64] ;  /* 0x00000006064ab981 */ /* 0x000322000c1e1900 */
[----:B------:R-:W-:Y:S01]  /*06d0*/  @!P0 SHF.L.U64.HI R10, R8, 0x1, R13 ;  /* 0x00000001080a8819 */ /* 0x000fe2000001020d */
[----:B-----5:R-:W-:Y:S01]  /*06e0*/  @!P2 IMAD R12, R21, R34, RZ ;  /* 0x00000022150ca224 */ /* 0x020fe200078e02ff */
[----:B0-----:R-:W-:Y:S01]  /*06f0*/  @!P0 IADD3 R8, P3, PT, R9, R30, RZ ;  /* 0x0000001e09088210 */ /* 0x001fe20007f7e0ff */
[----:B------:R-:W0:Y:S01]  /*0700*/  @!P2 LDC.64 R26, c[0x0][0x3a0] ;  /* 0x0000e800ff1aab82 */ /* 0x000e220000000a00 */
[----:B------:R-:W-:Y:S01]  /*0710*/  IADD3 R19, PT, PT, R11, 0x80, RZ ;  /* 0x000000800b137810 */ /* 0x000fe20007ffe0ff */
[----:B------:R-:W-:Y:S01]  /*0720*/  @!P2 IMAD R13, R15, R35, R12 ;  /* 0x000000230f0da224 */ /* 0x000fe200078e020c */
[----:B--2---:R-:W-:Y:S02]  /*0730*/  @!P0 IADD3 R4, P4, PT, R9, R32, RZ ;  /* 0x0000002009048210 */ /* 0x004fe40007f9e0ff */
[----:B------:R-:W-:-:S02]  /*0740*/  @!P0 IADD3.X R9, PT, PT, R10, R31, RZ, P3, !PT ;  /* 0x0000001f0a098210 */ /* 0x000fc40001ffe4ff */
[----:B------:R-:W-:Y:S01]  /*0750*/  ISETP.GE.U32.AND P3, PT, R19, UR8, PT ;  /* 0x0000000813007c0c */ /* 0x000fe2000bf66070 */
[----:B------:R-:W2:Y:S01]  /*0760*/  @!P2 LDC.64 R28, c[0x0][0x398] ;  /* 0x0000e600ff1cab82 */ /* 0x000ea20000000a00 */
[----:B------:R-:W-:Y:S01]  /*0770*/  SHF.R.S32.HI R21, RZ, 0x1f, R19 ;  /* 0x0000001fff157819 */ /* 0x000fe20000011413 */
[----:B------:R2:W5:Y:S01]  /*0780*/  @!P0 LDG.E R73, desc[UR6][R8.64] ;  /* 0x0000000608498981 */ /* 0x000562000c1e1900 */
[----:B-1----:R-:W-:Y:S02]  /*0790*/  @!P2 MOV R6, R118 ;  /* 0x000000760006a202 */ /* 0x002fe40000000f00 */
[----:B------:R-:W-:Y:S02]  /*07a0*/  @!P2 MOV R7, R121 ;  /* 0x000000790007a202 */ /* 0x000fe40000000f00 */
[----:B------:R-:W-:Y:S01]  /*07b0*/  ISETP.GE.AND.EX P3, PT, R21, UR9, PT, P3 ;  /* 0x0000000915007c0c */ /* 0x000fe2000bf66330 */
[----:B------:R-:W1:Y:S01]  /*07c0*/  @!P1 LDC.64 R30, c[0x0][0x3a0] ;  /* 0x0000e800ff1e9b82 */ /* 0x000e620000000a00 */
[----:B------:R-:W-:Y:S01]  /*07d0*/  @!P2 IMAD.WIDE.U32 R6, R15, R34, R6 ;  /* 0x000000220f06a225 */ /* 0x000fe200078e0006 */
[----:B------:R-:W-:-:S02]  /*07e0*/  IADD3 R15, PT, PT, R11, 0xa0, RZ ;  /* 0x000000a00b0f7810 */ /* 0x000fc40007ffe0ff */
[----:B------:R-:W-:Y:S01]  /*07f0*/  @!P0 IADD3.X R5, PT, PT, R10, R33, RZ, P4, !PT ;  /* 0x000000210a058210 */ /* 0x000fe200027fe4ff */
[----:B---3--:R-:W-:Y:S01]  /*0800*/  @!P1 IMAD R12, R23, R24, RZ ;  /* 0x00000018170c9224 */ /* 0x008fe200078e02ff */
[----:B------:R-:W-:Y:S02]  /*0810*/  ISETP.GE.U32.AND P4, PT, R15, UR8, PT ;  /* 0x000000080f007c0c */ /* 0x000fe4000bf86070 */
[----:B------:R-:W3:Y:S01]  /*0820*/  @!P1 LDC.64 R32, c[0x0][0x398] ;  /* 0x0000e600ff209b82 */ /* 0x000ee20000000a00 */
[----:B------:R-:W-:Y:S02]  /*0830*/  SHF.R.S32.HI R23, RZ, 0x1f, R15 ;  /* 0x0000001fff177819 */ /* 0x000fe4000001140f */
[----:B------:R-:W-:Y:S01]  /*0840*/  @!P2 IADD3 R13, PT, PT, R7, R13, RZ ;  /* 0x0000000d070da210 */ /* 0x000fe20007ffe0ff */
[----:B------:R-:W-:Y:S01]  /*0850*/  @!P1 IMAD R25, R17, R25, R12 ;  /* 0x0000001911199224 */ /* 0x000fe200078e020c */
[----:B------:R-:W-:Y:S01]  /*0860*/  ISETP.GE.AND.EX P4, PT, R23, UR9, PT, P4 ;  /* 0x0000000917007c0c */ /* 0x000fe2000bf86340 */
[----:B------:R3:W5:Y:S01]  /*0870*/  @!P0 LDG.E R72, desc[UR6][R4.64] ;  /* 0x0000000604488981 */ /* 0x000762000c1e1900 */
[----:B------:R-:W-:Y:S01]  /*0880*/  @!P2 SHF.L.U64.HI R10, R6, 0x1, R13 ;  /* 0x00000001060aa819 */ /* 0x000fe2000001020d */
[----:B------:R-:W3:Y:S01]  /*0890*/  @!P3 LDC.64 R34, c[0x0][0x3f8] ;  /* 0x0000fe00ff22bb82 */ /* 0x000ee20000000a00 */
[----:B------:R-:W-:-:S02]  /*08a0*/  @!P1 MOV R12, R118 ;  /* 0x00000076000c9202 */ /* 0x000fc40000000f00 */
[----:B------:R-:W-:Y:S02]  /*08b0*/  @!P1 MOV R13, R121 ;  /* 0x00000079000d9202 */ /* 0x000fe40000000f00 */
[----:B------:R-:W-:Y:S01]  /*08c0*/  @!P2 SHF.L.U32 R7, R6, 0x1, RZ ;  /* 0x000000010607a819 */ /* 0x000fe200000006ff */
[----:B------:R-:W-:-:S03]  /*08d0*/  @!P1 IMAD.WIDE.U32 R12, R17, R24, R12 ;  /* 0x00000018110c9225 */ /* 0x000fc600078e000c */
[C---:B0-----:R-:W-:Y:S01]  /*08e0*/  @!P2 IADD3 R6, P5, PT, R7.reuse, R26, RZ ;  /* 0x0000001a0706a210 */ /* 0x041fe20007fbe0ff */
[----:B------:R-:W0:Y:S01]  /*08f0*/  @!P4 LDC.64 R36, c[0x0][0x3f8] ;  /* 0x0000fe00ff24cb82 */ /* 0x000e220000000a00 */
[----:B--2---:R-:W-:Y:S02]  /*0900*/  @!P2 IADD3 R8, P6, PT, R7, R28, RZ ;  /* 0x0000001c0708a210 */ /* 0x004fe40007fde0ff */
[----:B------:R-:W-:Y:S02]  /*0910*/  @!P1 IADD3 R13, PT, PT, R13, R25, RZ ;  /* 0x000000190d0d9210 */ /* 0x000fe40007ffe0ff */
[----:B------:R-:W-:Y:S02]  /*0920*/  @!P1 SHF.L.U32 R17, R12, 0x1, RZ ;  /* 0x000000010c119819 */ /* 0x000fe400000006ff */
[C---:B------:R-:W-:Y:S02]  /*0930*/  @!P2 IADD3.X R7, PT, PT, R10.reuse, R27, RZ, P5, !PT ;  /* 0x0000001b0a07a210 */ /* 0x040fe40002ffe4ff */
[----:B------:R-:W-:-:S02]  /*0940*/  @!P2 IADD3.X R9, PT, PT, R10, R29, RZ, P6, !PT ;  /* 0x0000001d0a09a210 */ /* 0x000fc400037fe4ff */
[----:B------:R-:W-:Y:S01]  /*0950*/  @!P1 SHF.L.U64.HI R10, R12, 0x1, R13 ;  /* 0x000000010c0a9819 */ /* 0x000fe2000001020d */
[----:B------:R-:W2:Y:S01]  /*0960*/  @!P3 LDC.64 R28, c[0x0][0x3a0] ;  /* 0x0000e800ff1cbb82 */ /* 0x000ea20000000a00 */
[----:B-1----:R-:W-:Y:S01]  /*0970*/  @!P1 IADD3 R12, P0, PT, R17, R30, RZ ;  /* 0x0000001e110c9210 */ /* 0x002fe20007f1e0ff */
[----:B------:R1:W5:Y:S03]  /*0980*/  @!P2 LDG.E R71, desc[UR6][R6.64] ;  /* 0x000000060647a981 */ /* 0x000366000c1e1900 */
[C---:B------:R-:W-:Y:S01]  /*0990*/  @!P1 IADD3.X R13, PT, PT, R10.reuse, R31, RZ, P0, !PT ;  /* 0x0000001f0a0d9210 */ /* 0x040fe200007fe4ff */
[----:B---3--:R-:W-:Y:S01]  /*09a0*/  @!P3 IMAD R16, R21, R34, RZ ;  /* 0x000000221510b224 */ /* 0x008fe200078e02ff */
[----:B------:R-:W-:Y:S01]  /*09b0*/  @!P1 IADD3 R4, P0, PT, R17, R32, RZ ;  /* 0x0000002011049210 */ /* 0x000fe20007f1e0ff */
[----:B------:R-:W3:Y:S01]  /*09c0*/  @!P3 LDC.64 R30, c[0x0][0x398] ;  /* 0x0000e600ff1ebb82 */ /* 0x000ee20000000a00 */
[----:B------:R-:W-:Y:S01]  /*09d0*/  IADD3 R17, PT, PT, R11, 0xc0, RZ ;  /* 0x000000c00b117810 */ /* 0x000fe20007ffe0ff */
[----:B------:R-:W5:Y:S01]  /*09e0*/  @!P1 LDG.E R69, desc[UR6][R12.64] ;  /* 0x000000060c459981 */ /* 0x000f62000c1e1900 */
[----:B------:R-:W-:-:S02]  /*09f0*/  @!P1 IADD3.X R5, PT, PT, R10, R33, RZ, P0, !PT ;  /* 0x000000210a059210 */ /* 0x000fc400007fe4ff */
[----:B-1----:R-:W-:Y:S01]  /*0a00*/  @!P3 MOV R6, R118 ;  /* 0x000000760006b202 */ /* 0x002fe20000000f00 */
[----:B------:R0:W5:Y:S01]  /*0a10*/  @!P2 LDG.E R70, desc[UR6][R8.64] ;  /* 0x000000060846a981 */ /* 0x000162000c1e1900 */
[----:B------:R-:W-:Y:S01]  /*0a20*/  @!P3 MOV R7, R121 ;  /* 0x000000790007b202 */ /* 0x000fe20000000f00 */
[----:B------:R-:W1:Y:S01]  /*0a30*/  @!P4 LDC.64 R32, c[0x0][0x3a0] ;  /* 0x0000e800ff20cb82 */ /* 0x000e620000000a00 */
[----:B------:R-:W-:Y:S01]  /*0a40*/  @!P3 IMAD R27, R19, R35, R16 ;  /* 0x00000023131bb224 */ /* 0x000fe200078e0210 */
[----:B------:R-:W-:Y:S01]  /*0a50*/  ISETP.GE.U32.AND P0, PT, R17, UR8, PT ;  /* 0x0000000811007c0c */ /* 0x000fe2000bf06070 */
[----:B------:R3:W5:Y:S01]  /*0a60*/  @!P1 LDG.E R68, desc[UR6][R4.64] ;  /* 0x0000000604449981 */ /* 0x000762000c1e1900 */
[----:B------:R-:W-:Y:S01]  /*0a70*/  @!P3 IMAD.WIDE.U32 R6, R19, R34, R6 ;  /* 0x000000221306b225 */ /* 0x000fe200078e0006 */
[----:B------:R-:W-:Y:S02]  /*0a80*/  SHF.R.S32.HI R19, RZ, 0x1f, R17 ;  /* 0x0000001fff137819 */ /* 0x000fe40000011411 */
[----:B------:R-:W-:Y:S01]  /*0a90*/  IADD3 R21, PT, PT, R11, 0xe0, RZ ;  /* 0x000000e00b157810 */ /* 0x000fe20007ffe0ff */
[----:B------:R-:W1:Y:S01]  /*0aa0*/  @!P4 LDC.64 R34, c[0x0][0x398] ;  /* 0x0000e600ff22cb82 */ /* 0x000e620000000a00 */
[----:B------:R-:W-:Y:S01]  /*0ab0*/  ISETP.GE.AND.EX P0, PT, R19, UR9, PT, P0 ;  /* 0x0000000913007c0c */ /* 0x000fe2000bf06300 */
[----:B0-----:R-:W-:Y:S01]  /*0ac0*/  @!P4 IMAD R8, R23, R36, RZ ;  /* 0x000000241708c224 */ /* 0x001fe200078e02ff */
[----:B------:R-:W-:-:S02]  /*0ad0*/  @!P4 MOV R12, R118 ;  /* 0x00000076000cc202 */ /* 0x000fc40000000f00 */
[----:B------:R-:W-:Y:S02]  /*0ae0*/  @!P4 MOV R13, R121 ;  /* 0x00000079000dc202 */ /* 0x000fe40000000f00 */
[----:B------:R-:W-:Y:S02]  /*0af0*/  ISETP.GE.U32.AND P2, PT, R21, UR8, PT ;  /* 0x0000000815007c0c */ /* 0x000fe4000bf46070 */
[----:B------:R-:W-:Y:S01]  /*0b00*/  SHF.R.S32.HI R25, RZ, 0x1f, R21 ;  /* 0x0000001fff197819 */ /* 0x000fe20000011415 */
[----:B------:R-:W-:Y:S01]  /*0b10*/  @!P4 IMAD R23, R15, R37, R8 ;  /* 0x000000250f17c224 */ /* 0x000fe200078e0208 */
[----:B------:R-:W-:Y:S01]  /*0b20*/  @!P3 IADD3 R7, PT, PT, R7, R27, RZ ;  /* 0x0000001b0707b210 */ /* 0x000fe20007ffe0ff */
[----:B------:R-:W-:Y:S01]  /*0b30*/  @!P4 IMAD.WIDE.U32 R12, R15, R36, R12 ;  /* 0x000000240f0cc225 */ /* 0x000fe200078e000c */
[----:B------:R-:W-:Y:S01]  /*0b40*/  ISETP.GE.AND.EX P1, PT, R25, UR9, PT, P2 ;  /* 0x0000000919007c0c */ /* 0x000fe2000bf26320 */
[----:B------:R-:W0:Y:S01]  /*0b50*/  @!P0 LDC.64 R36, c[0x0][0x3f8] ;  /* 0x0000fe00ff248b82 */ /* 0x000e220000000a00 */
[----:B------:R-:W-:-:S02]  /*0b60*/  @!P3 SHF.L.U32 R9, R6, 0x1, RZ ;  /* 0x000000010609b819 */ /* 0x000fc400000006ff */
[----:B------:R-:W-:Y:S02]  /*0b70*/  @!P3 SHF.L.U64.HI R10, R6, 0x1, R7 ;  /* 0x00000001060ab819 */ /* 0x000fe40000010207 */
[C---:B--2---:R-:W-:Y:S02]  /*0b80*/  @!P3 IADD3 R6, P2, PT, R9.reuse, R28, RZ ;  /* 0x0000001c0906b210 */ /* 0x044fe40007f5e0ff */
[----:B---3--:R-:W-:Y:S02]  /*0b90*/  @!P3 IADD3 R8, P5, PT, R9, R30, RZ ;  /* 0x0000001e0908b210 */ /* 0x008fe40007fbe0ff */
[----:B------:R-:W-:Y:S02]  /*0ba0*/  @!P4 IADD3 R5, PT, PT, R13, R23, RZ ;  /* 0x000000170d05c210 */ /* 0x000fe40007ffe0ff */
[----:B------:R-:W-:Y:S01]  /*0bb0*/  @!P4 SHF.L.U32 R13, R12, 0x1, RZ ;  /* 0x000000010c0dc819 */ /* 0x000fe200000006ff */
[----:B------:R-:W2:Y:S01]  /*0bc0*/  @!P0 LDC.64 R22, c[0x0][0x3a0] ;  /* 0x0000e800ff168b82 */ /* 0x000ea20000000a00 */
[----:B------:R-:W-:-:S02]  /*0bd0*/  @!P3 IADD3.X R7, PT, PT, R10, R29, RZ, P2, !PT ;  /* 0x0000001d0a07b210 */ /* 0x000fc400017fe4ff */
[----:B------:R-:W-:Y:S02]  /*0be0*/  @!P3 IADD3.X R9, PT, PT, R10, R31, RZ, P5, !PT ;  /* 0x0000001f0a09b210 */ /* 0x000fe40002ffe4ff */
[----:B------:R-:W-:Y:S01]  /*0bf0*/  @!P4 SHF.L.U64.HI R10, R12, 0x1, R5 ;  /* 0x000000010c0ac819 */ /* 0x000fe20000010205 */
[----:B------:R0:W3:Y:S01]  /*0c00*/  @!P3 LDG.E R67, desc[UR6][R6.64] ;  /* 0x000000060643b981 */ /* 0x0000e2000c1e1900 */
[----:B-1----:R-:W-:Y:S01]  /*0c10*/  @!P4 IADD3 R4, P2, PT, R13, R32, RZ ;  /* 0x000000200d04c210 */ /* 0x002fe20007f5e0ff */
[----:B------:R-:W1:Y:S01]  /*0c20*/  @!P1 LDC.64 R30, c[0x0][0x3f8] ;  /* 0x0000fe00ff1e9b82 */ /* 0x000e620000000a00 */
[----:B------:R-:W-:Y:S01]  /*0c30*/  IADD3 R15, PT, PT, R11, 0x100, RZ ;  /* 0x000001000b0f7810 */ /* 0x000fe20007ffe0ff */
[----:B------:R-:W3:Y:S01]  /*0c40*/  @!P3 LDG.E R66, desc[UR6][R8.64] ;  /* 0x000000060842b981 */ /* 0x000ee2000c1e1900 */
[----:B------:R-:W-:Y:S02]  /*0c50*/  @!P4 IADD3.X R5, PT, PT, R10, R33, RZ, P2, !PT ;  /* 0x000000210a05c210 */ /* 0x000fe400017fe4ff */
[----:B------:R-:W-:-:S02]  /*0c60*/  @!P4 IADD3 R12, P2, PT, R13, R34, RZ ;  /* 0x000000220d0cc210 */ /* 0x000fc40007f5e0ff */
[----:B------:R-:W-:Y:S01]  /*0c70*/  SHF.R.S32.HI R27, RZ, 0x1f, R15 ;  /* 0x0000001fff1b7819 */ /* 0x000fe2000001140f */
[----:B------:R0:W3:Y:S01]  /*0c80*/  @!P4 LDG.E R65, desc[UR6][R4.64] ;  /* 0x000000060441c981 */ /* 0x0000e2000c1e1900 */
[----:B------:R-:W-:Y:S01]  /*0c90*/  @!P4 IADD3.X R13, PT, PT, R10, R35, RZ, P2, !PT ;  /* 0x000000230a0dc210 */ /* 0x000fe200017fe4ff */
[----:B------:R-:W2:Y:S01]  /*0ca0*/  @!P1 LDC.64 R32, c[0x0][0x3a0] ;  /* 0x0000e800ff209b82 */ /* 0x000ea20000000a00 */
[----:B------:R-:W-:-:S03]  /*0cb0*/  ISETP.GE.U32.AND P2, PT, R15, UR8, PT ;  /* 0x000000080f007c0c */ /* 0x000fc6000bf46070 */
[----:B------:R1:W3:Y:S01]  /*0cc0*/  @!P4 LDG.E R64, desc[UR6][R12.64] ;  /* 0x000000060c40c981 */ /* 0x0002e2000c1e1900 */
[----:B------:R-:W-:Y:S01]  /*0cd0*/  ISETP.GE.AND.EX P4, PT, R27, UR9, PT, P2 ;  /* 0x000000091b007c0c */ /* 0x000fe2000bf86320 */
[----:B0-----:R-:W-:Y:S02]  /*0ce0*/  @!P0 IMAD R6, R19, R36, RZ ;  /* 0x0000002413068224 */ /* 0x001fe400078e02ff */
[----:B------:R-:W0:Y:S01]  /*0cf0*/  @!P0 LDC.64 R28, c[0x0][0x398] ;  /* 0x0000e600ff1c8b82 */ /* 0x000e220000000a00 */
[-C--:B------:R-:W-:Y:S02]  /*0d00*/  @!P0 MOV R4, R118.reuse ;  /* 0x0000007600048202 */ /* 0x080fe40000000f00 */
[----:B------:R-:W-:Y:S02]  /*0d10*/  @!P0 MOV R5, R121 ;  /* 0x0000007900058202 */ /* 0x000fe40000000f00 */
[----:B------:R-:W-:Y:S01]  /*0d20*/  IADD3 R19, PT, PT, R11, 0x120, RZ ;  /* 0x000001200b137810 */ /* 0x000fe20007ffe0ff */
[----:B------:R-:W-:Y:S01]  /*0d30*/  @!P0 IMAD R7, R17, R37, R6 ;  /* 0x0000002511078224 */ /* 0x000fe200078e0206 */
[----:B------:R-:W-:Y:S01]  /*0d40*/  @!P1 MOV R8, R118 ;  /* 0x0000007600089202 */ /* 0x000fe20000000f00 */
[----:B-1----:R-:W-:Y:S01]  /*0d50*/  @!P1 IMAD R6, R25, R30, RZ ;  /* 0x0000001e19069224 */ /* 0x002fe200078e02ff */
[----:B------:R-:W-:Y:S01]  /*0d60*/  @!P1 MOV R9, R121 ;  /* 0x0000007900099202 */ /* 0x000fe20000000f00 */
[----:B------:R-:W-:Y:S01]  /*0d70*/  @!P0 IMAD.WIDE.U32 R4, R17, R36, R4 ;  /* 0x0000002411048225 */ /* 0x000fe200078e0004 */
[----:B------:R-:W-:Y:S01]  /*0d80*/  ISETP.GE.U32.AND P3, PT, R19, UR8, PT ;  /* 0x0000000813007c0c */ /* 0x000fe2000bf66070 */
[----:B------:R-:W1:Y:S01]  /*0d90*/  @!P4 LDC.64 R34, c[0x0][0x3f8] ;  /* 0x0000fe00ff22cb82 */ /* 0x000e620000000a00 */
[----:B------:R-:W-:Y:S01]  /*0da0*/  SHF.R.S32.HI R25, RZ, 0x1f, R19 ;  /* 0x0000001fff197819 */ /* 0x000fe20000011413 */
[----:B------:R-:W-:Y:S01]  /*0db0*/  @!P1 IMAD R17, R21, R31, R6 ;  /* 0x0000001f15119224 */ /* 0x000fe200078e0206 */
[----:B------:R-:W-:Y:S01]  /*0dc0*/  @!P0 IADD3 R5, PT, PT, R5, R7, RZ ;  /* 0x0000000705058210 */ /* 0x000fe20007ffe0ff */
[----:B------:R-:W-:Y:S01]  /*0dd0*/  @!P1 IMAD.WIDE.U32 R8, R21, R30, R8 ;  /* 0x0000001e15089225 */ /* 0x000fe200078e0008 */
[----:B------:R-:W-:-:S02]  /*0de0*/  ISETP.GE.AND.EX P3, PT, R25, UR9, PT, P3 ;  /* 0x0000000919007c0c */ /* 0x000fc4000bf66330 */
[C---:B------:R-:W-:Y:S01]  /*0df0*/  @!P0 SHF.L.U32 R7, R4.reuse, 0x1, RZ ;  /* 0x0000000104078819 */ /* 0x040fe200000006ff */
[----:B------:R-:W4:Y:S01]  /*0e00*/  @!P1 LDC.64 R30, c[0x0][0x398] ;  /* 0x0000e600ff1e9b82 */ /* 0x000f220000000a00 */
[----:B------:R-:W-:Y:S02]  /*0e10*/  @!P0 SHF.L.U64.HI R12, R4, 0x1, R5 ;  /* 0x00000001040c8819 */ /* 0x000fe40000010205 */
[----:B------:R-:W-:Y:S02]  /*0e20*/  @!P1 IADD3 R5, PT, PT, R9, R17, RZ ;  /* 0x0000001109059210 */ /* 0x000fe40007ffe0ff */
[----:B--2---:R-:W-:Y:S02]  /*0e30*/  @!P0 IADD3 R4, P2, PT, R7, R22, RZ ;  /* 0x0000001607048210 */ /* 0x004fe40007f5e0ff */
[C---:B------:R-:W-:Y:S02]  /*0e40*/  @!P1 SHF.L.U32 R13, R8.reuse, 0x1, RZ ;  /* 0x00000001080d9819 */ /* 0x040fe400000006ff */
[----:B------:R-:W-:Y:S01]  /*0e50*/  @!P1 SHF.L.U64.HI R10, R8, 0x1, R5 ;  /* 0x00000001080a9819 */ /* 0x000fe20000010205 */
[----:B------:R-:W2:Y:S01]  /*0e60*/  @!P3 LDC.64 R36, c[0x0][0x3f8] ;  /* 0x0000fe00ff24bb82 */ /* 0x000ea20000000a00 */
[----:B------:R-:W-:-:S02]  /*0e70*/  @!P0 IADD3.X R5, PT, PT, R12, R23, RZ, P2, !PT ;  /* 0x000000170c058210 */ /* 0x000fc400017fe4ff */
[----:B------:R-:W-:Y:S02]  /*0e80*/  @!P1 IADD3 R8, P2, PT, R13, R32, RZ ;  /* 0x000000200d089210 */ /* 0x000fe40007f5e0ff */
[----:B0-----:R-:W-:Y:S01]  /*0e90*/  @!P0 IADD3 R6, P5, PT, R7, R28, RZ ;  /* 0x0000001c07068210 */ /* 0x001fe20007fbe0ff */
[----:B-1----:R-:W-:Y:S01]  /*0ea0*/  @!P4 IMAD R16, R27, R34, RZ ;  /* 0x000000221b10c224 */ /* 0x002fe200078e02ff */
[----:B------:R-:W-:Y:S01]  /*0eb0*/  IADD3 R23, PT, PT, R11, 0x140, RZ ;  /* 0x000001400b177810 */ /* 0x000fe20007ffe0ff */
[----:B------:R0:W3:Y:S01]  /*0ec0*/  @!P0 LDG.E R63, desc[UR6][R4.64] ;  /* 0x00000006043f8981 */ /* 0x0000e2000c1e1900 */
[----:B------:R-:W-:Y:S02]  /*0ed0*/  @!P1 IADD3.X R9, PT, PT, R10, R33, RZ, P2, !PT ;  /* 0x000000210a099210 */ /* 0x000fe400017fe4ff */
[----:B------:R-:W1:Y:S01]  /*0ee0*/  @!P4 LDC.64 R32, c[0x0][0x3a0] ;  /* 0x0000e800ff20cb82 */ /* 0x000e620000000a00 */
[----:B------:R-:W-:Y:S02]  /*0ef0*/  @!P0 IADD3.X R7, PT, PT, R12, R29, RZ, P5, !PT ;  /* 0x0000001d0c078210 */ /* 0x000fe40002ffe4ff */
[----:B------:R-:W-:-:S02]  /*0f00*/  ISETP.GE.U32.AND P2, PT, R23, UR8, PT ;  /* 0x0000000817007c0c */ /* 0x000fc4000bf46070 */
[----:B------:R-:W-:Y:S01]  /*0f10*/  SHF.R.S32.HI R29, RZ, 0x1f, R23 ;  /* 0x0000001fff1d7819 */ /* 0x000fe20000011417 */
[----:B------:R2:W3:Y:S01]  /*0f20*/  @!P0 LDG.E R62, desc[UR6][R6.64] ;  /* 0x00000006063e8981 */ /* 0x0004e2000c1e1900 */
[----:B0-----:R-:W-:Y:S02]  /*0f30*/  @!P4 IMAD R5, R15, R35, R16 ;  /* 0x000000230f05c224 */ /* 0x001fe400078e0210 */
[----:B------:R-:W-:Y:S02]  /*0f40*/  ISETP.GE.AND.EX P2, PT, R29, UR9, PT, P2 ;  /* 0x000000091d007c0c */ /* 0x000fe4000bf46320 */
[----:B------:R-:W-:Y:S02]  /*0f50*/  @!P4 MOV R16, R118 ;  /* 0x000000760010c202 */ /* 0x000fe40000000f00 */
[----:B------:R-:W-:Y:S02]  /*0f60*/  @!P4 MOV R17, R121 ;  /* 0x000000790011c202 */ /* 0x000fe40000000f00 */
[----:B------:R-:W-:Y:S01]  /*0f70*/  MOV R21, RZ ;  /* 0x000000ff00157202 */ /* 0x000fe20000000f00 */
[----:B------:R-:W-:-:S02]  /*0f80*/  @!P4 IMAD.WIDE.U32 R16, R15, R34, R16 ;  /* 0x000000220f10c225 */ /* 0x000fc400078e0010 */
[----:B------:R-:W0:Y:S01]  /*0f90*/  @!P4 LDC.64 R34, c[0x0][0x398] ;  /* 0x0000e600ff22cb82 */ /* 0x000e220000000a00 */
[----:B----4-:R-:W-:Y:S01]  /*0fa0*/  @!P1 IADD3 R12, P0, PT, R13, R30, RZ ;  /* 0x0000001e0d0c9210 */ /* 0x010fe20007f1e0ff */
[----:B--2---:R-:W-:Y:S01]  /*0fb0*/  @!P3 IMAD R6, R25, R36, RZ ;  /* 0x000000241906b224 */ /* 0x004fe200078e02ff */
[----:B------:R-:W-:Y:S01]  /*0fc0*/  @!P4 IADD3 R5, PT, PT, R17, R5, RZ ;  /* 0x000000051105c210 */ /* 0x000fe20007ffe0ff */
[----:B------:R1:W2:Y:S01]  /*0fd0*/  @!P1 LDG.E R21, desc[UR6][R8.64] ;  /* 0x0000000608159981 */ /* 0x0002a2000c1e1900 */
[----:B------:R-:W-:-:S03]  /*0fe0*/  @!P4 SHF.L.U32 R17, R16, 0x1, RZ ;  /* 0x000000011011c819 */ /* 0x000fc600000006ff */
[----:B------:R-:W4:Y:S01]  /*0ff0*/  @!P2 LDC.64 R38, c[0x0][0x3f8] ;  /* 0x0000fe00ff26ab82 */ /* 0x000f220000000a00 */
[----:B------:R-:W-:Y:S01]  /*1000*/  @!P1 IADD3.X R13, PT, PT, R10, R31, RZ, P0, !PT ;  /* 0x0000001f0a0d9210 */ /* 0x000fe200007fe4ff */
[----:B------:R-:W-:Y:S01]  /*1010*/  @!P3 IMAD R27, R19, R37, R6 ;  /* 0x00000025131bb224 */ /* 0x000fe200078e0206 */
[----:B------:R-:W-:Y:S02]  /*1020*/  @!P4 SHF.L.U64.HI R16, R16, 0x1, R5 ;  /* 0x000000011010c819 */ /* 0x000fe40000010205 */
[----:B------:R-:W-:Y:S02]  /*1030*/  IADD3 R15, PT, PT, R11, 0x160, RZ ;  /* 0x000001600b0f7810 */ /* 0x000fe40007ffe0ff */
[----:B-1----:R-:W-:Y:S01]  /*1040*/  @!P4 IADD3 R8, P0, PT, R17, R32, RZ ;  /* 0x000000201108c210 */ /* 0x002fe20007f1e0ff */
[----:B------:R-:W1:Y:S01]  /*1050*/  @!P3 LDC.64 R30, c[0x0][0x3a0] ;  /* 0x0000e800ff1ebb82 */ /* 0x000e620000000a00 */
[----:B------:R-:W-:Y:S02]  /*1060*/  @!P3 MOV R6, R118 ;  /* 0x000000760006b202 */ /* 0x000fe40000000f00 */
[----:B------:R-:W-:-:S02]  /*1070*/  @!P3 MOV R7, R121 ;  /* 0x000000790007b202 */ /* 0x000fc40000000f00 */
[----:B------:R-:W-:Y:S02]  /*1080*/  @!P4 IADD3.X R9, PT, PT, R16, R33, RZ, P0, !PT ;  /* 0x000000211009c210 */ /* 0x000fe400007fe4ff */
[----:B------:R-:W-:Y:S02]  /*1090*/  ISETP.GE.U32.AND P0, PT, R15, UR8, PT ;  /* 0x000000080f007c0c */ /* 0x000fe4000bf06070 */
[----:B------:R-:W-:Y:S01]  /*10a0*/  SHF.R.S32.HI R25, RZ, 0x1f, R15 ;  /* 0x0000001fff197819 */ /* 0x000fe2000001140f */
[----:B------:R-:W-:Y:S01]  /*10b0*/  @!P3 IMAD.WIDE.U32 R6, R19, R36, R6 ;  /* 0x000000241306b225 */ /* 0x000fe200078e0006 */
[----:B------:R-:W1:Y:S01]  /*10c0*/  @!P3 LDC.64 R32, c[0x0][0x398] ;  /* 0x0000e600ff20bb82 */ /* 0x000e620000000a00 */
[----:B------:R-:W-:Y:S02]  /*10d0*/  MOV R4, RZ ;  /* 0x000000ff00047202 */ /* 0x000fe40000000f00 */
[----:B------:R-:W-:Y:S02]  /*10e0*/  ISETP.GE.AND.EX P0, PT, R25, UR9, PT, P0 ;  /* 0x0000000919007c0c */ /* 0x000fe4000bf06300 */
[----:B------:R-:W-:-:S02]  /*10f0*/  MOV R5, RZ ;  /* 0x000000ff00057202 */ /* 0x000fc40000000f00 */
[----:B------:R0:W2:Y:S01]  /*1100*/  @!P1 LDG.E R4, desc[UR6][R12.64] ;  /* 0x000000060c049981 */ /* 0x0000a2000c1e1900 */
[----:B------:R-:W1:Y:S01]  /*1110*/  @!P2 LDC.64 R36, c[0x0][0x3a0] ;  /* 0x0000e800ff24ab82 */ /* 0x000e620000000a00 */
[----:B------:R-:W-:Y:S02]  /*1120*/  @!P3 IADD3 R7, PT, PT, R7, R27, RZ ;  /* 0x0000001b0707b210 */ /* 0x000fe40007ffe0ff */
[----:B------:R0:W2:Y:S01]  /*1130*/  @!P4 LDG.E R5, desc[UR6][R8.64] ;  /* 0x000000060805c981 */ /* 0x0000a2000c1e1900 */
[----:B----4-:R-:W-:Y:S01]  /*1140*/  @!P2 IMAD R10, R29, R38, RZ ;  /* 0x000000261d0aa224 */ /* 0x010fe200078e02ff */
[----:B0-----:R-:W-:-:S03]  /*1150*/  @!P4 IADD3 R12, P1, PT, R17, R34, RZ ;  /* 0x00000022110cc210 */ /* 0x001fc60007f3e0ff */
[----:B------:R-:W0:Y:S01]  /*1160*/  @!P2 LDC.64 R28, c[0x0][0x398] ;  /* 0x0000e600ff1cab82 */ /* 0x000e220000000a00 */
[----:B------:R-:W-:Y:S02]  /*1170*/  @!P2 MOV R8, R118 ;  /* 0x000000760008a202 */ /* 0x000fe40000000f00 */
[----:B------:R-:W-:Y:S02]  /*1180*/  @!P2 MOV R9, R121 ;  /* 0x000000790009a202 */ /* 0x000fe40000000f00 */
[----:B------:R-:W-:Y:S02]  /*1190*/  @!P4 IADD3.X R13, PT, PT, R16, R35, RZ, P1, !PT ;  /* 0x00000023100dc210 */ /* 0x000fe40000ffe4ff */
[C---:B------:R-:W-:Y:S01]  /*11a0*/  @!P3 SHF.L.U64.HI R20, R6.reuse, 0x1, R7 ;  /* 0x000000010614b819 */ /* 0x040fe20000010207 */
[----:B------:R-:W4:Y:S01]  /*11b0*/  @!P0 LDC.64 R34, c[0x0][0x3f8] ;  /* 0x0000fe00ff228b82 */ /* 0x000f220000000a00 */
[----:B------:R-:W-:Y:S01]  /*11c0*/  @!P3 SHF.L.U32 R19, R6, 0x1, RZ ;  /* 0x000000010613b819 */ /* 0x000fe200000006ff */
[----:B------:R-:W-:-:S02]  /*11d0*/  @!P2 IMAD R7, R23, R39, R10 ;  /* 0x000000271707a224 */ /* 0x000fc400078e020a */
[----:B------:R-:W-:Y:S01]  /*11e0*/  @!P2 IMAD.WIDE.U32 R8, R23, R38, R8 ;  /* 0x000000261708a225 */ /* 0x000fe200078e0008 */
[----:B------:R-:W-:Y:S02]  /*11f0*/  MOV R6, RZ ;  /* 0x000000ff00067202 */ /* 0x000fe40000000f00 */
[----:B-1----:R-:W-:Y:S02]  /*1200*/  @!P3 IADD3 R16, P1, PT, R19, R30, RZ ;  /* 0x0000001e1310b210 */ /* 0x002fe40007f3e0ff */
[----:B------:R-:W-:Y:S02]  /*1210*/  @!P2 IADD3 R9, PT, PT, R9, R7, RZ ;  /* 0x000000070909a210 */ /* 0x000fe40007ffe0ff */
[----:B------:R-:W-:Y:S01]  /*1220*/  @!P2 SHF.L.U32 R27, R8, 0x1, RZ ;  /* 0x00000001081ba819 */ /* 0x000fe200000006ff */
[----:B------:R1:W2:Y:S01]  /*1230*/  @!P4 LDG.E R6, desc[UR6][R12.64] ;  /* 0x000000060c06c981 */ /* 0x0002a2000c1e1900 */
[----:B------:R-:W-:Y:S02]  /*1240*/  @!P3 IADD3.X R17, PT, PT, R20, R31, RZ, P1, !PT ;  /* 0x0000001f1411b210 */ /* 0x000fe40000ffe4ff */
[----:B------:R-:W-:-:S02]  /*1250*/  @!P3 IADD3 R18, P1, PT, R19, R32, RZ ;  /* 0x000000201312b210 */ /* 0x000fc40007f3e0ff */
[----:B------:R-:W-:Y:S02]  /*1260*/  @!P2 SHF.L.U64.HI R10, R8, 0x1, R9 ;  /* 0x00000001080aa819 */ /* 0x000fe40000010209 */
[----:B------:R-:W-:Y:S02]  /*1270*/  @!P2 IADD3 R22, P4, PT, R27, R36, RZ ;  /* 0x000000241b16a210 */ /* 0x000fe40007f9e0ff */
[----:B------:R-:W-:Y:S01]  /*1280*/  IADD3 R31, PT, PT, R11, 0x180, RZ ;  /* 0x000001800b1f7810 */ /* 0x000fe20007ffe0ff */
[----:B-1----:R-:W1:Y:S01]  /*1290*/  @!P0 LDC.64 R12, c[0x0][0x398] ;  /* 0x0000e600ff0c8b82 */ /* 0x002e620000000a00 */
[----:B------:R-:W-:Y:S02]  /*12a0*/  @!P3 IADD3.X R19, PT, PT, R20, R33, RZ, P1, !PT ;  /* 0x000000211413b210 */ /* 0x000fe40000ffe4ff */
[----:B------:R-:W-:Y:S02]  /*12b0*/  @!P2 IADD3.X R23, PT, PT, R10, R37, RZ, P4, !PT ;  /* 0x000000250a17a210 */ /* 0x000fe400027fe4ff */
[----:B------:R-:W-:-:S02]  /*12c0*/  ISETP.GE.U32.AND P1, PT, R31, UR8, PT ;  /* 0x000000081f007c0c */ /* 0x000fc4000bf26070 */
[----:B------:R-:W-:Y:S02]  /*12d0*/  SHF.R.S32.HI R37, RZ, 0x1f, R31 ;  /* 0x0000001fff257819 */ /* 0x000fe4000001141f */
[----:B------:R-:W-:Y:S02]  /*12e0*/  CS2R R8, SRZ ;  /* 0x0000000000087805 */ /* 0x000fe4000001ff00 */
[----:B------:R-:W-:Y:S01]  /*12f0*/  MOV R7, RZ ;  /* 0x000000ff00077202 */ /* 0x000fe20000000f00 */
[----:B----4-:R-:W-:Y:S01]  /*1300*/  @!P0 IMAD R20, R25, R34, RZ ;  /* 0x0000002219148224 */ /* 0x010fe200078e02ff */
[----:B------:R-:W-:Y:S01]  /*1310*/  ISETP.GE.AND.EX P1, PT, R37, UR9, PT, P1 ;  /* 0x0000000925007c0c */ /* 0x000fe2000bf26310 */
[----:B------:R-:W4:Y:S01]  /*1320*/  @!P0 LDC.64 R32, c[0x0][0x3a0] ;  /* 0x0000e800ff208b82 */ /* 0x000f220000000a00 */
[----:B------:R-:W-:Y:S01]  /*1330*/  @!P0 MOV R24, R118 ;  /* 0x0000007600188202 */ /* 0x000fe20000000f00 */
[----:B------:R-:W2:Y:S01]  /*1340*/  @!P3 LDG.E R8, desc[UR6][R18.64] ;  /* 0x000000061208b981 */ /* 0x000ea2000c1e1900 */
[----:B------:R-:W-:-:S03]  /*1350*/  @!P0 MOV R25, R121 ;  /* 0x0000007900198202 */ /* 0x000fc60000000f00 */
[----:B------:R0:W2:Y:S01]  /*1360*/  @!P3 LDG.E R7, desc[UR6][R16.64] ;  /* 0x000000061007b981 */ /* 0x0000a2000c1e1900 */
[----:B------:R-:W-:Y:S01]  /*1370*/  @!P0 IMAD.WIDE.U32 R24, R15, R34, R24 ;  /* 0x000000220f188225 */ /* 0x000fe200078e0018 */
[----:B------:R-:W-:Y:S02]  /*1380*/  ISETP.NE.AND P5, PT, RZ, UR4, PT ;  /* 0x00000004ff007c0c */ /* 0x000fe4000bfa5270 */
[----:B------:R-:W2:Y:S02]  /*1390*/  @!P2 LDG.E R9, desc[UR6][R22.64] ;  /* 0x000000061609a981 */ /* 0x000ea4000c1e1900 */
[----:B------:R-:W5:Y:S01]  /*13a0*/  @!P1 LDC.64 R40, c[0x0][0x3f8] ;  /* 0x0000fe00ff289b82 */ /* 0x000f620000000a00 */
[----:B0-----:R-:W-:Y:S01]  /*13b0*/  @!P2 IADD3 R16, P3, PT, R27, R28, RZ ;  /* 0x0000001c1b10a210 */ /* 0x001fe20007f7e0ff */
[----:B------:R-:W-:Y:S01]  /*13c0*/  @!P0 IMAD R27, R15, R35, R20 ;  /* 0x000000230f1b8224 */ /* 0x000fe200078e0214 */
[----:B------:R-:W-:Y:S02]  /*13d0*/  IADD3 R15, PT, PT, R11, 0x1a0, RZ ;  /* 0x000001a00b0f7810 */ /* 0x000fe40007ffe0ff */
[----:B------:R-:W-:-:S02]  /*13e0*/  @!P2 IADD3.X R17, PT, PT, R10, R29, RZ, P3, !PT ;  /* 0x0000001d0a11a210 */ /* 0x000fc40001ffe4ff */
[----:B------:R-:W-:Y:S01]  /*13f0*/  ISETP.GE.U32.AND P3, PT, R15, UR8, PT ;  /* 0x000000080f007c0c */ /* 0x000fe2000bf66070 */
[----:B------:R-:W0:Y:S01]  /*1400*/  LDC.64 R28, c[0x0][0x3b8] ;  /* 0x0000ee00ff1c7b82 */ /* 0x000e220000000a00 */
[----:B------:R-:W-:-:S04]  /*1410*/  SHF.R.S32.HI R39, RZ, 0x1f, R15 ;  /* 0x0000001fff277819 */ /* 0x000fc8000001140f */
[----:B------:R-:W-:Y:S02]  /*1420*/  ISETP.GE.AND.EX P3, PT, R39, UR9, PT, P3 ;  /* 0x0000000927007c0c */ /* 0x000fe4000bf66330 */
[----:B------:R-:W-:Y:S02]  /*1430*/  MOV R10, RZ ;  /* 0x000000ff000a7202 */ /* 0x000fe40000000f00 */
[C---:B------:R-:W-:Y:S02]  /*1440*/  @!P0 SHF.L.U32 R19, R24.reuse, 0x1, RZ ;  /* 0x0000000118138819 */ /* 0x040fe400000006ff */
[----:B------:R-:W-:Y:S02]  /*1450*/  @!P0 IADD3 R25, PT, PT, R25, R27, RZ ;  /* 0x0000001b19198210 */ /* 0x000fe40007ffe0ff */
[----:B------:R-:W0:Y:S01]  /*1460*/  @!P1 LDC.64 R26, c[0x0][0x3a0] ;  /* 0x0000e800ff1a9b82 */ /* 0x000e220000000a00 */
[----:B------:R5:W2:Y:S01]  /*1470*/  @!P2 LDG.E R10, desc[UR6][R16.64] ;  /* 0x00000006100aa981 */ /* 0x000aa2000c1e1900 */
[----:B------:R-:W-:-:S02]  /*1480*/  @!P0 SHF.L.U64.HI R24, R24, 0x1, R25 ;  /* 0x0000000118188819 */ /* 0x000fc40000010219 */
[C---:B----4-:R-:W-:Y:S02]  /*1490*/  @!P0 IADD3 R34, P2, PT, R19.reuse, R32, RZ ;  /* 0x0000002013228210 */ /* 0x050fe40007f5e0ff */
[----:B-1----:R-:W-:Y:S02]  /*14a0*/  @!P0 IADD3 R36, P6, PT, R19, R12, RZ ;  /* 0x0000000c13248210 */ /* 0x002fe40007fde0ff */
[----:B------:R-:W-:Y:S01]  /*14b0*/  IADD3 R43, PT, PT, R11, 0x1c0, RZ ;  /* 0x000001c00b2b7810 */ /* 0x000fe20007ffe0ff */
[----:B------:R-:W1:Y:S01]  /*14c0*/  @!P3 LDC.64 R18, c[0x0][0x3f8] ;  /* 0x0000fe00ff12bb82 */ /* 0x000e620000000a00 */
[----:B------:R-:W-:Y:S01]  /*14d0*/  @!P0 IADD3.X R35, PT, PT, R24, R33, RZ, P2, !PT ;  /* 0x0000002118238210 */ /* 0x000fe200017fe4ff */
[----:B-----5:R-:W-:Y:S01]  /*14e0*/  @!P1 IMAD R12, R37, R40, RZ ;  /* 0x00000028250c9224 */ /* 0x020fe200078e02ff */
[----:B------:R-:W-:-:S05]  /*14f0*/  ISETP.GE.U32.AND P2, PT, R43, UR8, PT ;  /* 0x000000082b007c0c */ /* 0x000fca000bf46070 */
[----:B------:R-:W4:Y:S01]  /*1500*/  @!P1 LDC.64 R16, c[0x0][0x398] ;  /* 0x0000e600ff109b82 */ /* 0x000f220000000a00 */
[----:B------:R-:W-:Y:S02]  /*1510*/  SHF.R.S32.HI R47, RZ, 0x1f, R43 ;  /* 0x0000001fff2f7819 */ /* 0x000fe4000001142b */
[----:B------:R-:W-:Y:S02]  /*1520*/  @!P0 IADD3.X R37, PT, PT, R24, R13, RZ, P6, !PT ;  /* 0x0000000d18258210 */ /* 0x000fe400037fe4ff */
[----:B------:R-:W-:Y:S02]  /*1530*/  @!P1 MOV R24, R118 ;  /* 0x0000007600189202 */ /* 0x000fe40000000f00 */
[----:B------:R-:W-:Y:S01]  /*1540*/  @!P1 MOV R25, R121 ;  /* 0x0000007900199202 */ /* 0x000fe20000000f00 */
[----:B------:R-:W5:Y:S01]  /*1550*/  @P5 LDC.64 R32, c[0x0][0x3b0] ;  /* 0x0000ec00ff205b82 */ /* 0x000f620000000a00 */
[----:B------:R-:W-:Y:S01]  /*1560*/  ISETP.GE.AND.EX P2, PT, R47, UR9, PT, P2 ;  /* 0x000000092f007c0c */ /* 0x000fe2000bf46320 */
[----:B------:R-:W-:-:S02]  /*1570*/  @!P1 IMAD R13, R31, R41, R12 ;  /* 0x000000291f0d9224 */ /* 0x000fc400078e020c */
[----:B------:R-:W-:Y:S01]  /*1580*/  @!P1 IMAD.WIDE.U32 R24, R31, R40, R24 ;  /* 0x000000281f189225 */ /* 0x000fe200078e0018 */
[----:B------:R-:W-:Y:S02]  /*1590*/  IADD3 R20, PT, PT, R11, 0x1e0, RZ ;  /* 0x000001e00b147810 */ /* 0x000fe40007ffe0ff */
[----:B------:R-:W-:Y:S01]  /*15a0*/  MOV R11, RZ ;  /* 0x000000ff000b7202 */ /* 0x000fe20000000f00 */
[----:B0-----:R-:W-:Y:S01]  /*15b0*/  IMAD.WIDE R22, R77, 0x8, R28 ;  /* 0x000000084d167825 */ /* 0x001fe200078e021c */
[----:B------:R-:W-:Y:S01]  /*15c0*/  MOV R12, RZ ;  /* 0x000000ff000c7202 */ /* 0x000fe20000000f00 */
[----:B------:R-:W0:Y:S01]  /*15d0*/  @!P3 LDC.64 R28, c[0x0][0x3a0] ;  /* 0x0000e800ff1cbb82 */ /* 0x000e220000000a00 */
[----:B------:R-:W-:Y:S02]  /*15e0*/  @!P1 IADD3 R13, PT, PT, R25, R13, RZ ;  /* 0x0000000d190d9210 */ /* 0x000fe40007ffe0ff */
[----:B------:R-:W-:Y:S01]  /*15f0*/  @!P1 SHF.L.U32 R41, R24, 0x1, RZ ;  /* 0x0000000118299819 */ /* 0x000fe200000006ff */
[----:B------:R-:W2:Y:S01]  /*1600*/  @!P0 LDG.E R11, desc[UR6][R34.64] ;  /* 0x00000006220b8981 */ /* 0x000ea2000c1e1900 */
[----:B------:R-:W-:-:S02]  /*1610*/  LEA R45, R115, R14, 0x5 ;  /* 0x0000000e732d7211 */ /* 0x000fc400078e28ff */
[----:B------:R-:W-:Y:S01]  /*1620*/  @!P1 SHF.L.U64.HI R14, R24, 0x1, R13 ;  /* 0x00000001180e9819 */ /* 0x000fe2000001020d */
[----:B------:R1:W2:Y:S01]  /*1630*/  @!P0 LDG.E R12, desc[UR6][R36.64] ;  /* 0x00000006240c8981 */ /* 0x0002a2000c1e1900 */
[----:B------:R-:W-:Y:S01]  /*1640*/  ISETP.GE.U32.AND P4, PT, R20, UR8, PT ;  /* 0x0000000814007c0c */ /* 0x000fe2000bf86070 */
[----:B------:R-:W0:Y:S01]  /*1650*/  @!P2 LDC.64 R24, c[0x0][0x3f8] ;  /* 0x0000fe00ff18ab82 */ /* 0x000e220000000a00 */
[----:B------:R-:W-:Y:S01]  /*1660*/  SHF.R.S32.HI R49, RZ, 0x1f, R20 ;  /* 0x0000001fff317819 */ /* 0x000fe20000011414 */
[----:B------:R-:W2:Y:S01]  /*1670*/  LDG.E.64 R22, desc[UR6][R22.64] ;  /* 0x0000000616167981 */ /* 0x000ea2000c1e1b00 */
[C---:B------:R-:W-:Y:S02]  /*1680*/  @!P1 IADD3 R38, P0, PT, R41.reuse, R26, RZ ;  /* 0x0000001a29269210 */ /* 0x040fe40007f1e0ff */
[----:B----4-:R-:W-:-:S03]  /*1690*/  @!P1 IADD3 R40, P6, PT, R41, R16, RZ ;  /* 0x0000001029289210 */ /* 0x010fc60007fde0ff */
[----:B------:R-:W4:Y:S01]  /*16a0*/  @!P3 LDC.64 R30, c[0x0][0x398] ;  /* 0x0000e600ff1ebb82 */ /* 0x000f220000000a00 */
[----:B-1----:R-:W-:Y:S01]  /*16b0*/  @!P3 IMAD R16, R39, R18, RZ ;  /* 0x000000122710b224 */ /* 0x002fe200078e02ff */
[----:B------:R-:W-:Y:S02]  /*16c0*/  ISETP.GE.AND.EX P4, PT, R49, UR9, PT, P4 ;  /* 0x0000000931007c0c */ /* 0x000fe4000bf86340 */
[----:B------:R-:W-:-:S04]  /*16d0*/  @!P1 IADD3.X R39, PT, PT, R14, R27, RZ, P0, !PT ;  /* 0x0000001b0e279210 */ /* 0x000fc800007fe4ff */
[----:B------:R-:W1:Y:S01]  /*16e0*/  LDC.64 R26, c[0x0][0x3a8] ;  /* 0x0000ea00ff1a7b82 */ /* 0x000e620000000a00 */
[----:B------:R-:W-:Y:S02]  /*16f0*/  @!P3 MOV R36, R118 ;  /* 0x000000760024b202 */ /* 0x000fe40000000f00 */
[----:B------:R-:W-:Y:S01]  /*1700*/  @!P3 MOV R37, R121 ;  /* 0x000000790025b202 */ /* 0x000fe20000000f00 */
[----:B-----5:R-:W-:Y:S01]  /*1710*/  @P5 IMAD.WIDE R32, R45, 0x2, R32 ;  /* 0x000000022d205825 */ /* 0x020fe200078e0220 */
[----:B------:R-:W-:-:S03]  /*1720*/  @!P1 IADD3.X R41, PT, PT, R14, R17, RZ, P6, !PT ;  /* 0x000000110e299210 */ /* 0x000fc600037fe4ff */
[C---:B------:R-:W-:Y:S02]  /*1730*/  @!P3 IMAD R19, R15.reuse, R19, R16 ;  /* 0x000000130f13b224 */ /* 0x040fe400078e0210 */
[----:B------:R-:W-:Y:S01]  /*1740*/  @!P3 IMAD.WIDE.U32 R36, R15, R18, R36 ;  /* 0x000000120f24b225 */ /* 0x000fe200078e0024 */
[----:B------:R-:W-:Y:S01]  /*1750*/  MOV R13, RZ ;  /* 0x000000ff000d7202 */ /* 0x000fe20000000f00 */
[----:B------:R-:W5:Y:S01]  /*1760*/  @!P4 LDC.64 R16, c[0x0][0x3f8] ;  /* 0x0000fe00ff10cb82 */ /* 0x000f620000000a00 */
[----:B------:R-:W-:Y:S01]  /*1770*/  MOV R14, RZ ;  /* 0x000000ff000e7202 */ /* 0x000fe20000000f00 */
[----:B------:R-:W2:Y:S01]  /*1780*/  @P5 LDG.E.U16 R34, desc[UR6][R32.64] ;  /* 0x0000000620225981 */ /* 0x000ea2000c1e1500 */
[----:B------:R-:W-:-:S03]  /*1790*/  @!P3 SHF.L.U32 R15, R36, 0x1, RZ ;  /* 0x00000001240fb819 */ /* 0x000fc600000006ff */
[----:B------:R0:W2:Y:S02]  /*17a0*/  @P5 LDG.E.U16 R35, desc[UR6][R32.64+0x2] ;  /* 0x0000020620235981 */ /* 0x0000a4000c1e1500 */
[----:B0-----:R-:W-:Y:S02]  /*17b0*/  @!P3 IADD3 R28, P0, PT, R15, R28, RZ ;  /* 0x0000001c0f1cb210 */ /* 0x001fe40007f1e0ff */
[----:B------:R0:W2:Y:S04]  /*17c0*/  @!P1 LDG.E R13, desc[UR6][R38.64] ;  /* 0x00000006260d9981 */ /* 0x0000a8000c1e1900 */
[----:B------:R5:W2:Y:S01]  /*17d0*/  @!P1 LDG.E R14, desc[UR6][R40.64] ;  /* 0x00000006280e9981 */ /* 0x000aa2000c1e1900 */
[----:B------:R-:W-:Y:S02]  /*17e0*/  @!P3 IADD3 R33, PT, PT, R37, R19, RZ ;  /* 0x000000132521b210 */ /* 0x000fe40007ffe0ff */
[----:B------:R-:W3:Y:S01]  /*17f0*/  @!P2 LDC.64 R18, c[0x0][0x3a0] ;  /* 0x0000e800ff12ab82 */ /* 0x000ee20000000a00 */
[----:B------:R-:W-:Y:S01]  /*1800*/  @!P2 IMAD R32, R47, R24, RZ ;  /* 0x000000182f20a224 */ /* 0x000fe200078e02ff */
[----:B------:R-:W-:-:S02]  /*1810*/  @!P3 SHF.L.U64.HI R36, R36, 0x1, R33 ;  /* 0x000000012424b819 */ /* 0x000fc40000010221 */
[----:B----4-:R-:W-:Y:S02]  /*1820*/  @!P3 IADD3 R30, P1, PT, R15, R30, RZ ;  /* 0x0000001e0f1eb210 */ /* 0x010fe40007f3e0ff */
[----:B0-----:R-:W-:Y:S02]  /*1830*/  @!P2 MOV R38, R118 ;  /* 0x000000760026a202 */ /* 0x001fe40000000f00 */
[----:B------:R-:W-:Y:S01]  /*1840*/  @!P2 MOV R39, R121 ;  /* 0x000000790027a202 */ /* 0x000fe20000000f00 */
[C---:B------:R-:W-:Y:S01]  /*1850*/  @!P2 IMAD R15, R43.reuse, R25, R32 ;  /* 0x000000192b0fa224 */ /* 0x040fe200078e0220 */
[C---:B------:R-:W-:Y:S01]  /*1860*/  @!P3 IADD3.X R29, PT, PT, R36.reuse, R29, RZ, P0, !PT ;  /* 0x0000001d241db210 */ /* 0x040fe200007fe4ff */
[----:B------:R-:W0:Y:S01]  /*1870*/  @!P4 LDC.64 R32, c[0x0][0x3a0] ;  /* 0x0000e800ff20cb82 */ /* 0x000e220000000a00 */
[----:B------:R-:W-:Y:S01]  /*1880*/  @!P3 IADD3.X R31, PT, PT, R36, R31, RZ, P1, !PT ;  /* 0x0000001f241fb210 */ /* 0x000fe20000ffe4ff */
[----:B------:R-:W-:-:S04]  /*1890*/  @!P2 IMAD.WIDE.U32 R38, R43, R24, R38 ;  /* 0x000000182b26a225 */ /* 0x000fc800078e0026 */
[----:B-1----:R-:W-:Y:S02]  /*18a0*/  IMAD.WIDE R36, R45, 0x2, R26 ;  /* 0x000000022d247825 */ /* 0x002fe400078e021a */
[----:B------:R-:W1:Y:S01]  /*18b0*/  @!P2 LDC.64 R24, c[0x0][0x398] ;  /* 0x0000e600ff18ab82 */ /* 0x000e620000000a00 */
[----:B------:R-:W-:Y:S01]  /*18c0*/  @!P2 IADD3 R15, PT, PT, R39, R15, RZ ;  /* 0x0000000f270fa210 */ /* 0x000fe20007ffe0ff */
[----:B-----5:R-:W-:Y:S01]  /*18d0*/  @!P4 IMAD R49, R49, R16, RZ ;  /* 0x000000103131c224 */ /* 0x020fe200078e02ff */
[----:B------:R-:W-:Y:S01]  /*18e0*/  @!P4 MOV R40, R118 ;  /* 0x000000760028c202 */ /* 0x000fe20000000f00 */
[----:B------:R-:W4:Y:S04]  /*18f0*/  LDG.E.U16 R78, desc[UR6][R36.64] ;  /* 0x00000006244e7981 */ /* 0x000f28000c1e1500 */
[----:B------:R-:W5:Y:S01]  /*1900*/  @!P4 LDC.64 R26, c[0x0][0x398] ;  /* 0x0000e600ff1acb82 */ /* 0x000f620000000a00 */
[----:B------:R-:W-:-:S02]  /*1910*/  @!P4 MOV R41, R121 ;  /* 0x000000790029c202 */ /* 0x000fc40000000f00 */
[----:B------:R-:W-:Y:S01]  /*1920*/  @!P2 SHF.L.U32 R43, R38, 0x1, RZ ;  /* 0x00000001262ba819 */ /* 0x000fe200000006ff */
[----:B------:R-:W-:Y:S01]  /*1930*/  @!P4 IMAD R17, R20, R17, R49 ;  /* 0x000000111411c224 */ /* 0x000fe200078e0231 */
[----:B------:R-:W-:Y:S01]  /*1940*/  @!P2 SHF.L.U64.HI R44, R38, 0x1, R15 ;  /* 0x00000001262ca819 */ /* 0x000fe2000001020f */
[----:B------:R-:W-:Y:S01]  /*1950*/  @!P4 IMAD.WIDE.U32 R40, R20, R16, R40 ;  /* 0x000000101428c225 */ /* 0x000fe200078e0028 */
[----:B---3--:R-:W-:Y:S01]  /*1960*/  @!P2 IADD3 R38, P0, PT, R43, R18, RZ ;  /* 0x000000122b26a210 */ /* 0x008fe20007f1e0ff */
[----:B------:R-:W3:Y:S01]  /*1970*/  LDG.E.U16 R42, desc[UR6][R36.64+0x2] ;  /* 0x00000206242a7981 */ /* 0x000ee2000c1e1500 */
[----:B------:R-:W-:Y:S02]  /*1980*/  MOV R15, RZ ;  /* 0x000000ff000f7202 */ /* 0x000fe40000000f00 */
[----:B------:R-:W-:Y:S02]  /*1990*/  MOV R16, RZ ;  /* 0x000000ff00107202 */ /* 0x000fe40000000f00 */
[----:B------:R-:W-:-:S02]  /*19a0*/  @!P2 IADD3.X R39, PT, PT, R44, R19, RZ, P0, !PT ;  /* 0x000000132c27a210 */ /* 0x000fc400007fe4ff */
[----:B------:R-:W-:Y:S01]  /*19b0*/  @!P4 IADD3 R41, PT, PT, R41, R17, RZ ;  /* 0x000000112929c210 */ /* 0x000fe20007ffe0ff */
[----:B------:R2:W3:Y:S01]  /*19c0*/  @!P3 LDG.E R15, desc[UR6][R28.64] ;  /* 0x000000061c0fb981 */ /* 0x0004e2000c1e1900 */
[C---:B------:R-:W-:Y:S02]  /*19d0*/  @!P4 SHF.L.U32 R19, R40.reuse, 0x1, RZ ;  /* 0x000000012813c819 */ /* 0x040fe400000006ff */
[----:B-1----:R-:W-:Y:S01]  /*19e0*/  @!P2 IADD3 R24, P0, PT, R43, R24, RZ ;  /* 0x000000182b18a210 */ /* 0x002fe20007f1e0ff */
[----:B------:R-:W3:Y:S01]  /*19f0*/  @!P3 LDG.E R16, desc[UR6][R30.64] ;  /* 0x000000061e10b981 */ /* 0x000ee2000c1e1900 */
[----:B------:R-:W-:Y:S02]  /*1a00*/  @!P4 SHF.L.U64.HI R40, R40, 0x1, R41 ;  /* 0x000000012828c819 */ /* 0x000fe40000010229 */
[C---:B0-----:R-:W-:Y:S02]  /*1a10*/  @!P4 IADD3 R32, P1, PT, R19.reuse, R32, RZ ;  /* 0x000000201320c210 */ /* 0x041fe40007f3e0ff */
[----:B-----5:R-:W-:-:S02]  /*1a20*/  @!P4 IADD3 R26, P3, PT, R19, R26, RZ ;  /* 0x0000001a131ac210 */ /* 0x020fc40007f7e0ff */
[----:B------:R-:W-:Y:S02]  /*1a30*/  CS2R R18, SRZ ;  /* 0x0000000000127805 */ /* 0x000fe4000001ff00 */
[----:B------:R-:W-:Y:S02]  /*1a40*/  MOV R17, RZ ;  /* 0x000000ff00117202 */ /* 0x000fe40000000f00 */
[----:B------:R-:W-:Y:S02]  /*1a50*/  MOV R20, RZ ;  /* 0x000000ff00147202 */ /* 0x000fe40000000f00 */
[----:B------:R-:W-:Y:S02]  /*1a60*/  @!P2 IADD3.X R25, PT, PT, R44, R25, RZ, P0, !PT ;  /* 0x000000192c19a210 */ /* 0x000fe400007fe4ff */
[C---:B------:R-:W-:Y:S01]  /*1a70*/  @!P4 IADD3.X R33, PT, PT, R40.reuse, R33, RZ, P1, !PT ;  /* 0x000000212821c210 */ /* 0x040fe20000ffe4ff */
[----:B------:R-:W5:Y:S01]  /*1a80*/  @!P2 LDG.E R17, desc[UR6][R38.64] ;  /* 0x000000062611a981 */ /* 0x000f62000c1e1900 */
[----:B------:R-:W-:-:S03]  /*1a90*/  @!P4 IADD3.X R27, PT, PT, R40, R27, RZ, P3, !PT ;  /* 0x0000001b281bc210 */ /* 0x000fc60001ffe4ff */
[----:B------:R-:W5:Y:S04]  /*1aa0*/  @!P2 LDG.E R18, desc[UR6][R24.64] ;  /* 0x000000061812a981 */ /* 0x000f68000c1e1900 */
[----:B------:R-:W5:Y:S04]  /*1ab0*/  @!P4 LDG.E R19, desc[UR6][R32.64] ;  /* 0x000000062013c981 */ /* 0x000f68000c1e1900 */
[----:B------:R-:W5:Y:S01]  /*1ac0*/  @!P4 LDG.E R20, desc[UR6][R26.64] ;  /* 0x000000061a14c981 */ /* 0x000f62000c1e1900 */
[----:B------:R-:W-:Y:S01]  /*1ad0*/  MOV R114, 0x3f800000 ;  /* 0x3f80000000727802 */ /* 0x000fe20000000f00 */
[----:B------:R-:W-:Y:S01]  /*1ae0*/  UISETP.NE.AND UP0, UPT, UR4, URZ, UPT ;  /* 0x000000ff0400728c */ /* 0x000fe2000bf05270 */
[----:B------:R-:W-:-:S02]  /*1af0*/  MOV R79, RZ ;  /* 0x000000ff004f7202 */ /* 0x000fc40000000f00 */
[----:B------:R-:W-:Y:S02]  /*1b00*/  MOV R82, RZ ;  /* 0x000000ff00527202 */ /* 0x000fe40000000f00 */
        /* <DEDUP_REMOVED lines=14> */
[----:B--2---:R-:W-:Y:S02]  /*1bf0*/  PRMT R98, R21, 0x7632, R98 ;  /* 0x0000763215627816 */ /* 0x004fe40000000062 */
[----:B------:R-:W-:Y:S02]  /*1c00*/  PRMT R99, R4, 0x7632, R99 ;  /* 0x0000763204637816 */ /* 0x000fe40000000063 */
[----:B------:R-:W-:-:S02]  /*1c10*/  PRMT R96, R5, 0x7632, R96 ;  /* 0x0000763205607816 */ /* 0x000fc40000000060 */
[----:B------:R-:W-:Y:S02]  /*1c20*/  PRMT R97, R6, 0x7632, R97 ;  /* 0x0000763206617816 */ /* 0x000fe40000000061 */
[----:B------:R-:W-:Y:S02]  /*1c30*/  PRMT R95, R8, 0x7632, R95 ;  /* 0x00007632085f7816 */ /* 0x000fe4000000005f */
[----:B------:R-:W-:Y:S02]  /*1c40*/  PRMT R94, R7, 0x7632, R94 ;  /* 0x00007632075e7816 */ /* 0x000fe4000000005e */
[----:B------:R-:W-:Y:S01]  /*1c50*/  PRMT R92, R9, 0x7632, R92 ;  /* 0x00007632095c7816 */ /* 0x000fe2000000005c */
[----:B------:R-:W-:-:S05]  /*1c60*/  FFMA.FTZ R23, -R22, R22, R23 ;  /* 0x0000001616177223 */ /* 0x000fca0000010117 */
[----:B------:R-:W-:-:S13]  /*1c70*/  FSETP.GTU.FTZ.AND P0, PT, R23, RZ, PT ;  /* 0x000000ff1700720b */ /* 0x000fda0003f1c000 */
[----:B------:R-:W0:Y:S01]  /*1c80*/  @P0 LDC R28, c[0x0][0x3c0] ;  /* 0x0000f000ff1c0b82 */ /* 0x000e220000000800 */
[----:B------:R-:W-:Y:S02]  /*1c90*/  PRMT R93, R10, 0x7632, R93 ;  /* 0x000076320a5d7816 */ /* 0x000fe4000000005d */
[----:B------:R-:W-:Y:S02]  /*1ca0*/  PRMT R90, R11, 0x7632, R90 ;  /* 0x000076320b5a7816 */ /* 0x000fe4000000005a */
[----:B------:R-:W-:Y:S01]  /*1cb0*/  PRMT R91, R12, 0x7632, R91 ;  /* 0x000076320c5b7816 */ /* 0x000fe2000000005b */
[----:B0-----:R-:W-:-:S04]  /*1cc0*/  @P0 FADD.FTZ R28, R23, R28 ;  /* 0x0000001c171c0221 */ /* 0x001fc80000010000 */
[----:B------:R0:W1:Y:S01]  /*1cd0*/  @P0 MUFU.RSQ R114, R28 ;  /* 0x0000001c00720308 */ /* 0x0000620000001400 */
[----:B------:R-:W-:Y:S02]  /*1ce0*/  @P5 SHF.L.U32 R79, R34, 0x10, RZ ;  /* 0x00000010224f5819 */ /* 0x000fe400000006ff */
[----:B------:R-:W-:Y:S02]  /*1cf0*/  @P5 SHF.L.U32 R82, R35, 0x10, RZ ;  /* 0x0000001023525819 */ /* 0x000fe400000006ff */
[----:B------:R-:W-:Y:S02]  /*1d00*/  PRMT R88, R13, 0x7632, R88 ;  /* 0x000076320d587816 */ /* 0x000fe40000000058 */
[----:B------:R-:W-:Y:S02]  /*1d10*/  PRMT R89, R14, 0x7632, R89 ;  /* 0x000076320e597816 */ /* 0x000fe40000000059 */
[----:B----4-:R-:W-:Y:S02]  /*1d20*/  SHF.L.U32 R78, R78, 0x10, RZ ;  /* 0x000000104e4e7819 */ /* 0x010fe400000006ff */
[----:B---3--:R-:W-:-:S02]  /*1d30*/  SHF.L.U32 R23, R42, 0x10, RZ ;  /* 0x000000102a177819 */ /* 0x008fc400000006ff */
[----:B------:R-:W-:Y:S02]  /*1d40*/  PRMT R86, R15, 0x7632, R86 ;  /* 0x000076320f567816 */ /* 0x000fe40000000056 */
[----:B------:R-:W-:Y:S02]  /*1d50*/  PRMT R87, R16, 0x7632, R87 ;  /* 0x0000763210577816 */ /* 0x000fe40000000057 */
[----:B-----5:R-:W-:Y:S02]  /*1d60*/  PRMT R84, R17, 0x7632, R84 ;  /* 0x0000763211547816 */ /* 0x020fe40000000054 */
        /* <DEDUP_REMOVED lines=13> */
[----:B------:R-:W-:Y:S01]  /*1e40*/  FMUL.FTZ R31, R78, R25 ;  /* 0x000000194e1f7220 */ /* 0x000fe20000410000 */
        /* <DEDUP_REMOVED lines=279> */
.L_x_337:
        /* <DEDUP_REMOVED lines=9> */
[----:B------:R-:W-:Y:S01]  /*3050*/  FADD.FTZ R35, -R22, R31 ;  /* 0x0000001f16237221 */ /* 0x000fe20000010100 */
[-C--:B------:R-:W-:Y:S01]  /*3060*/  FMUL.FTZ R24, R27, R114.reuse ;  /* 0x000000721b187220 */ /* 0x080fe20000410000 */
[C-C-:B------:R-:W-:Y:S01]  /*3070*/  FFMA.FTZ R29, R78.reuse, R25, R79.reuse ;  /* 0x000000194e1d7223 */ /* 0x140fe2000001004f */
[-C--:B------:R-:W-:Y:S01]  /*3080*/  FMUL.FTZ R124, R33, R114.reuse ;  /* 0x00000072217c7220 */ /* 0x080fe20000410000 */
[----:B------:R-:W-:Y:S01]  /*3090*/  FMUL.FTZ R58, R35, R114 ;  /* 0x00000072233a7220 */ /* 0x000fe20000410000 */
[--C-:B------:R-:W-:Y:S01]  /*30a0*/  FFMA.FTZ R31, R23, R24, R82.reuse ;  /* 0x00000018171f7223 */ /* 0x100fe20000010052 */
[----:B------:R-:W-:Y:S01]  /*30b0*/  FMUL.FTZ R27, R29, -1.4426950216293334961 ;  /* 0xbfb8aa3b1d1b7820 */ /* 0x000fe20000410000 */
[----:B------:R-:W-:Y:S01]  /*30c0*/  FFMA.FTZ R26, R78, R124, R79 ;  /* 0x0000007c4e1a7223 */ /* 0x000fe2000001004f */
[----:B------:R-:W-:Y:S01]  /*30d0*/  FADD.FTZ R37, -R22, R37 ;  /* 0x0000002516257221 */ /* 0x000fe20000010100 */
[----:B------:R-:W-:Y:S01]  /*30e0*/  FMUL.FTZ R28, R31, -1.4426950216293334961 ;  /* 0xbfb8aa3b1f1c7820 */ /* 0x000fe20000410000 */
[----:B------:R-:W-:Y:S01]  /*30f0*/  FFMA.FTZ R30, R23, R58, R82 ;  /* 0x0000003a171e7223 */ /* 0x000fe20000010052 */
[----:B------:R-:W-:Y:S01]  /*3100*/  FMUL.FTZ R33, R26, -1.4426950216293334961 ;  /* 0xbfb8aa3b1a217820 */ /* 0x000fe20000410000 */
[----:B------:R-:W0:Y:S01]  /*3110*/  MUFU.EX2 R27, R27 ;  /* 0x0000001b001b7308 */ /* 0x000e220000000800 */
[----:B------:R-:W-:Y:S01]  /*3120*/  FMUL.FTZ R116, R37, R114 ;  /* 0x0000007225747220 */ /* 0x000fe20000410000 */
[----:B------:R-:W-:Y:S01]  /*3130*/  FMUL.FTZ R35, R30, -1.4426950216293334961 ;  /* 0xbfb8aa3b1e237820 */ /* 0x000fe20000410000 */
[----:B------:R-:W-:Y:S01]  /*3140*/  SHF.L.U32 R37, R108, 0x10, RZ ;  /* 0x000000106c257819 */ /* 0x000fe200000006ff */
[----:B------:R-:W1:Y:S01]  /*3150*/  MUFU.EX2 R28, R28 ;  /* 0x0000001c001c7308 */ /* 0x000e620000000800 */
[----:B------:R-:W-:Y:S01]  /*3160*/  FFMA.FTZ R42, R78, R116, R79 ;  /* 0x000000744e2a7223 */ /* 0x000fe2000001004f */
[----:B------:R-:W-:-:S02]  /*3170*/  SHF.L.U32 R54, R74, 0x10, RZ ;  /* 0x000000104a367819 */ /* 0x000fc400000006ff */
[----:B------:R-:W2:Y:S01]  /*3180*/  MUFU.EX2 R33, R33 ;  /* 0x0000002100217308 */ /* 0x000ea20000000800 */
[----:B------:R-:W-:Y:S01]  /*3190*/  FMUL.FTZ R36, R42, -1.4426950216293334961 ;  /* 0xbfb8aa3b2a247820 */ /* 0x000fe20000410000 */
[----:B------:R-:W-:Y:S01]  /*31a0*/  FADD.FTZ R37, -R22, R37 ;  /* 0x0000002516257221 */ /* 0x000fe20000010100 */
[----:B------:R-:W-:Y:S01]  /*31b0*/  SHF.L.U32 R59, R70, 0x10, RZ ;  /* 0x00000010463b7819 */ /* 0x000fe200000006ff */
[----:B------:R-:W3:Y:S01]  /*31c0*/  MUFU.EX2 R35, R35 ;  /* 0x0000002300237308 */ /* 0x000ee20000000800 */
[----:B------:R-:W-:Y:S01]  /*31d0*/  SHF.L.U32 R45, R65, 0x10, RZ ;  /* 0x00000010412d7819 */ /* 0x000fe200000006ff */
[----:B0-----:R-:W-:Y:S01]  /*31e0*/  FADD.FTZ R27, R27, 1 ;  /* 0x3f8000001b1b7421 */ /* 0x001fe20000010000 */
[----:B------:R-:W-:Y:S01]  /*31f0*/  FMUL.FTZ R80, R37, R114 ;  /* 0x0000007225507220 */ /* 0x000fe20000410000 */
[----:B------:R-:W0:Y:S01]  /*3200*/  MUFU.EX2 R36, R36 ;  /* 0x0000002400247308 */ /* 0x000e220000000800 */
[----:B------:R-:W-:Y:S01]  /*3210*/  SHF.L.U32 R117, R72, 0x10, RZ ;  /* 0x0000001048757819 */ /* 0x000fe200000006ff */
[----:B-1----:R-:W-:Y:S01]  /*3220*/  FADD.FTZ R32, R28, 1 ;  /* 0x3f8000001c207421 */ /* 0x002fe20000010000 */
[----:B------:R-:W-:Y:S01]  /*3230*/  FFMA.FTZ R57, R23, R80, R82 ;  /* 0x0000005017397223 */ /* 0x000fe20000010052 */
[----:B------:R-:W1:Y:S01]  /*3240*/  MUFU.RCP R27, R27 ;  /* 0x0000001b001b7308 */ /* 0x000e620000001000 */
[----:B------:R-:W-:Y:S01]  /*3250*/  SHF.L.U32 R41, R104, 0x10, RZ ;  /* 0x0000001068297819 */ /* 0x000fe200000006ff */
[----:B--2---:R-:W-:Y:S01]  /*3260*/  FADD.FTZ R34, R33, 1 ;  /* 0x3f80000021227421 */ /* 0x004fe20000010000 */
[----:B------:R-:W-:-:S02]  /*3270*/  SHF.L.U32 R43, R102, 0x10, RZ ;  /* 0x00000010662b7819 */ /* 0x000fc400000006ff */
[----:B------:R-:W-:Y:S01]  /*3280*/  SHF.L.U32 R56, R109, 0x10, RZ ;  /* 0x000000106d387819 */ /* 0x000fe200000006ff */
[----:B---3--:R-:W-:Y:S01]  /*3290*/  FADD.FTZ R33, R35, 1 ;  /* 0x3f80000023217421 */ /* 0x008fe20000010000 */
[----:B------:R-:W-:Y:S01]  /*32a0*/  FMUL.FTZ R35, R57, -1.4426950216293334961 ;  /* 0xbfb8aa3b39237820 */ /* 0x000fe20000410000 */
[----:B------:R-:W2:Y:S01]  /*32b0*/  MUFU.RCP R32, R32 ;  /* 0x0000002000207308 */ /* 0x000ea20000001000 */
[----:B------:R-:W-:Y:S01]  /*32c0*/  FADD.FTZ R41, -R22, R41 ;  /* 0x0000002916297221 */ /* 0x000fe20000010100 */
[----:B0-----:R-:W-:Y:S01]  /*32d0*/  FADD.FTZ R36, R36, 1 ;  /* 0x3f80000024247421 */ /* 0x001fe20000010000 */
[----:B------:R-:W-:Y:S01]  /*32e0*/  FADD.FTZ R47, -R22, R43 ;  /* 0x0000002b162f7221 */ /* 0x000fe20000010100 */
[----:B------:R-:W-:Y:S02]  /*32f0*/  SHF.L.U32 R53, R68, 0x10, RZ ;  /* 0x0000001044357819 */ /* 0x000fe400000006ff */
[----:B------:R-:W-:Y:S02]  /*3300*/  SHF.L.U32 R125, R105, 0x10, RZ ;  /* 0x00000010697d7819 */ /* 0x000fe400000006ff */
[----:B------:R-:W0:Y:S01]  /*3310*/  MUFU.RCP R34, R34 ;  /* 0x0000002200227308 */ /* 0x000e220000001000 */
[----:B-1----:R-:W-:Y:S01]  /*3320*/  FADD.FTZ R28, -R27, 1 ;  /* 0x3f8000001b1c7421 */ /* 0x002fe20000010100 */
[----:B------:R-:W-:Y:S01]  /*3330*/  FMUL.FTZ R54, R54, R27 ;  /* 0x0000001b36367220 */ /* 0x000fe20000410000 */
[----:B------:R-:W-:-:S02]  /*3340*/  SHF.L.U32 R27, R113, 0x10, RZ ;  /* 0x00000010711b7819 */ /* 0x000fc400000006ff */
[----:B------:R-:W-:Y:S01]  /*3350*/  FFMA.FTZ R29, R29, R28, 1 ;  /* 0x3f8000001d1d7423 */ /* 0x000fe2000001001c */
[----:B------:R-:W-:Y:S02]  /*3360*/  SHF.L.U32 R28, R111, 0x10, RZ ;  /* 0x000000106f1c7819 */ /* 0x000fe400000006ff */
[----:B------:R-:W1:Y:S01]  /*3370*/  MUFU.RCP R33, R33 ;  /* 0x0000002100217308 */ /* 0x000e620000001000 */
[----:B--2---:R-:W-:Y:S01]  /*3380*/  FMUL.FTZ R52, R27, R32 ;  /* 0x000000201b347220 */ /* 0x004fe20000410000 */
[----:B------:R-:W-:Y:S01]  /*3390*/  FADD.FTZ R32, -R32, 1 ;  /* 0x3f80000020207421 */ /* 0x000fe20000010100 */
[----:B------:R-:W-:Y:S01]  /*33a0*/  FMUL.FTZ R54, R54, R29 ;  /* 0x0000001d36367220 */ /* 0x000fe20000410000 */
[----:B------:R-:W-:Y:S02]  /*33b0*/  SHF.L.U32 R29, R63, 0x10, RZ ;  /* 0x000000103f1d7819 */ /* 0x000fe400000006ff */
[----:B------:R-:W-:Y:S02]  /*33c0*/  FFMA.FTZ R31, R31, R32, 1 ;  /* 0x3f8000001f1f7423 */ /* 0x000fe40000010020 */
[----:B------:R-:W2:Y:S01]  /*33d0*/  MUFU.RCP R36, R36 ;  /* 0x0000002400247308 */ /* 0x000ea20000001000 */
[----:B0-----:R-:W-:Y:S01]  /*33e0*/  FADD.FTZ R27, -R34, 1 ;  /* 0x3f800000221b7421 */ /* 0x001fe20000010100 */
[----:B------:R-:W-:Y:S01]  /*33f0*/  FMUL.FTZ R117, R117, R34 ;  /* 0x0000002275757220 */ /* 0x000fe20000410000 */
[----:B------:R-:W-:Y:S01]  /*3400*/  FMUL.FTZ R52, R52, R31 ;  /* 0x0000001f34347220 */ /* 0x000fe20000410000 */
[----:B------:R-:W-:Y:S01]  /*3410*/  FMUL.FTZ R31, R47, R114 ;  /* 0x000000722f1f7220 */ /* 0x000fe20000410000 */
[----:B------:R-:W-:Y:S01]  /*3420*/  FADD.FTZ R29, -R22, R29 ;  /* 0x0000001d161d7221 */ /* 0x000fe20000010100 */
[----:B------:R-:W-:-:S02]  /*3430*/  SHF.L.U32 R47, R100, 0x10, RZ ;  /* 0x00000010642f7819 */ /* 0x000fc400000006ff */
[----:B------:R-:W0:Y:S01]  /*3440*/  MUFU.EX2 R35, R35 ;  /* 0x0000002300237308 */ /* 0x000e220000000800 */
[----:B-1----:R-:W-:Y:S01]  /*3450*/  FMUL.FTZ R61, R28, R33 ;  /* 0x000000211c3d7220 */ /* 0x002fe20000410000 */
[----:B------:R-:W-:Y:S01]  /*3460*/  FFMA.FTZ R28, R26, R27, 1 ;  /* 0x3f8000001a1c7423 */ /* 0x000fe2000001001b */
[----:B------:R-:W-:Y:S01]  /*3470*/  SHF.L.U32 R27, R69, 0x10, RZ ;  /* 0x00000010451b7819 */ /* 0x000fe200000006ff */
[----:B------:R-:W-:Y:S01]  /*3480*/  FADD.FTZ R33, -R33, 1 ;  /* 0x3f80000021217421 */ /* 0x000fe20000010100 */
[----:B------:R-:W-:Y:S01]  /*3490*/  FMUL.FTZ R29, R29, R114 ;  /* 0x000000721d1d7220 */ /* 0x000fe20000410000 */
[----:B------:R-:W-:Y:S01]  /*34a0*/  FMUL.FTZ R117, R117, R28 ;  /* 0x0000001c75757220 */ /* 0x000fe20000410000 */
[--C-:B------:R-:W-:Y:S01]  /*34b0*/  FFMA.FTZ R28, R23, R31, R82.reuse ;  /* 0x0000001f171c7223 */ /* 0x100fe20000010052 */
[----:B------:R-:W-:Y:S01]  /*34c0*/  FADD.FTZ R27, -R22, R27 ;  /* 0x0000001b161b7221 */ /* 0x000fe20000010100 */
[----:B--2---:R-:W-:Y:S01]  /*34d0*/  FADD.FTZ R37, -R36, 1 ;  /* 0x3f80000024257421 */ /* 0x004fe20000010100 */
[----:B------:R-:W-:Y:S01]  /*34e0*/  FFMA.FTZ R30, R30, R33, 1 ;  /* 0x3f8000001e1e7423 */ /* 0x000fe20000010021 */
[----:B------:R-:W-:Y:S01]  /*34f0*/  SHF.L.U32 R33, R106, 0x10, RZ ;  /* 0x000000106a217819 */ /* 0x000fe200000006ff */
[----:B------:R-:W-:Y:S01]  /*3500*/  FMUL.FTZ R122, R27, R114 ;  /* 0x000000721b7a7220 */ /* 0x000fe20000410000 */
[----:B------:R-:W-:Y:S01]  /*3510*/  FFMA.FTZ R42, R42, R37, 1 ;  /* 0x3f8000002a2a7423 */ /* 0x000fe20000010025 */
[----:B------:R-:W-:Y:S01]  /*3520*/  SHF.L.U32 R37, R67, 0x10, RZ ;  /* 0x0000001043257819 */ /* 0x000fe200000006ff */
[----:B------:R-:W-:Y:S01]  /*3530*/  FMUL.FTZ R59, R59, R36 ;  /* 0x000000243b3b7220 */ /* 0x000fe20000410000 */
[----:B------:R-:W-:Y:S01]  /*3540*/  FADD.FTZ R33, -R22, R33 ;  /* 0x0000002116217221 */ /* 0x000fe20000010100 */
[----:B------:R-:W-:Y:S01]  /*3550*/  FFMA.FTZ R40, R78, R122, R79 ;  /* 0x0000007a4e287223 */ /* 0x000fe2000001004f */
[C---:B------:R-:W-:Y:S01]  /*3560*/  FADD.FTZ R27, -R22.reuse, R45 ;  /* 0x0000002d161b7221 */ /* 0x040fe20000010100 */
[----:B------:R-:W-:Y:S01]  /*3570*/  FADD.FTZ R37, -R22, R37 ;  /* 0x0000002516257221 */ /* 0x000fe20000010100 */
[-C--:B------:R-:W-:Y:S01]  /*3580*/  FMUL.FTZ R36, R33, R114.reuse ;  /* 0x0000007221247220 */ /* 0x080fe20000410000 */
[----:B------:R-:W-:Y:S01]  /*3590*/  FMUL.FTZ R45, R40, -1.4426950216293334961 ;  /* 0xbfb8aa3b282d7820 */ /* 0x000fe20000410000 */
[----:B0-----:R-:W-:Y:S01]  /*35a0*/  FADD.FTZ R35, R35, 1 ;  /* 0x3f80000023237421 */ /* 0x001fe20000010000 */
[----:B------:R-:W-:Y:S01]  /*35b0*/  FMUL.FTZ R34, R37, R114 ;  /* 0x0000007225227220 */ /* 0x000fe20000410000 */
[--C-:B------:R-:W-:Y:S01]  /*35c0*/  FFMA.FTZ R37, R23, R36, R82.reuse ;  /* 0x0000002417257223 */ /* 0x100fe20000010052 */
[-C--:B------:R-:W-:Y:S01]  /*35d0*/  FMUL.FTZ R33, R41, R114.reuse ;  /* 0x0000007229217220 */ /* 0x080fe20000410000 */
[----:B------:R0:W1:Y:S01]  /*35e0*/  MUFU.RCP R39, R35 ;  /* 0x0000002300277308 */ /* 0x0000620000001000 */
[----:B------:R-:W-:Y:S01]  /*35f0*/  FMUL.FTZ R32, R27, R114 ;  /* 0x000000721b207220 */ /* 0x000fe20000410000 */
[----:B------:R-:W-:Y:S01]  /*3600*/  FMUL.FTZ R44, R37, -1.4426950216293334961 ;  /* 0xbfb8aa3b252c7820 */ /* 0x000fe20000410000 */
[----:B------:R-:W-:Y:S01]  /*3610*/  FFMA.FTZ R26, R23, R33, R82 ;  /* 0x00000021171a7223 */ /* 0x000fe20000010052 */
[----:B------:R-:W-:Y:S01]  /*3620*/  FMUL.FTZ R50, R28, -1.4426950216293334961 ;  /* 0xbfb8aa3b1c327820 */ /* 0x000fe20000410000 */
[----:B------:R-:W-:Y:S01]  /*3630*/  FFMA.FTZ R27, R78, R32, R79 ;  /* 0x000000204e1b7223 */ /* 0x000fe2000001004f */
[----:B------:R-:W-:Y:S01]  /*3640*/  FADD.FTZ R47, -R22, R47 ;  /* 0x0000002f162f7221 */ /* 0x000fe20000010100 */
[----:B------:R-:W-:Y:S01]  /*3650*/  FMUL.FTZ R46, R26, -1.4426950216293334961 ;  /* 0xbfb8aa3b1a2e7820 */ /* 0x000fe20000410000 */
[----:B------:R-:W2:Y:S01]  /*3660*/  MUFU.EX2 R45, R45 ;  /* 0x0000002d002d7308 */ /* 0x000ea20000000800 */
[C-C-:B0-----:R-:W-:Y:S01]  /*3670*/  FFMA.FTZ R35, R78.reuse, R34, R79.reuse ;  /* 0x000000224e237223 */ /* 0x141fe2000001004f */
[----:B------:R-:W-:Y:S01]  /*3680*/  FMUL.FTZ R43, R27, -1.4426950216293334961 ;  /* 0xbfb8aa3b1b2b7820 */ /* 0x000fe20000410000 */
[----:B------:R-:W-:Y:S01]  /*3690*/  FMUL.FTZ R61, R61, R30 ;  /* 0x0000001e3d3d7220 */ /* 0x000fe20000410000 */
[----:B------:R-:W0:Y:S01]  /*36a0*/  MUFU.EX2 R44, R44 ;  /* 0x0000002c002c7308 */ /* 0x000e220000000800 */
[----:B------:R-:W-:Y:S01]  /*36b0*/  FMUL.FTZ R41, R35, -1.4426950216293334961 ;  /* 0xbfb8aa3b23297820 */ /* 0x000fe20000410000 */
[----:B------:R-:W-:Y:S01]  /*36c0*/  FFMA.FTZ R30, R78, R29, R79 ;  /* 0x0000001d4e1e7223 */ /* 0x000fe2000001004f */
[----:B------:R-:W-:Y:S01]  /*36d0*/  FMUL.FTZ R47, R47, R114 ;  /* 0x000000722f2f7220 */ /* 0x000fe20000410000 */
[----:B------:R-:W-:Y:S01]  /*36e0*/  MUFU.EX2 R43, R43 ;  /* 0x0000002b002b7308 */ /* 0x000fe20000000800 */
[----:B------:R-:W-:Y:S01]  /*36f0*/  FMUL.FTZ R59, R59, R42 ;  /* 0x0000002a3b3b7220 */ /* 0x000fe20000410000 */
[----:B-1----:R-:W-:Y:S01]  /*3700*/  FADD.FTZ R38, -R39, 1 ;  /* 0x3f80000027267421 */ /* 0x002fe20000010100 */
[----:B------:R-:W-:Y:S01]  /*3710*/  FMUL.FTZ R42, R30, -1.4426950216293334961 ;  /* 0xbfb8aa3b1e2a7820 */ /* 0x000fe20000410000 */
[----:B------:R-:W1:Y:S01]  /*3720*/  MUFU.EX2 R41, R41 ;  /* 0x0000002900297308 */ /* 0x000e620000000800 */
[----:B--2---:R-:W-:Y:S01]  /*3730*/  FADD.FTZ R45, R45, 1 ;  /* 0x3f8000002d2d7421 */ /* 0x004fe20000010000 */
[----:B------:R-:W-:-:S02]  /*3740*/  FFMA.FTZ R57, R57, R38, 1 ;  /* 0x3f80000039397423 */ /* 0x000fc40000010026 */
[----:B------:R2:W3:Y:S01]  /*3750*/  MUFU.EX2 R38, R46 ;  /* 0x0000002e00267308 */ /* 0x0004e20000000800 */
[----:B0-----:R-:W-:Y:S01]  /*3760*/  FADD.FTZ R49, R44, 1 ;  /* 0x3f8000002c317421 */ /* 0x001fe20000010000 */
[----:B------:R-:W-:Y:S02]  /*3770*/  FFMA.FTZ R44, R23, R47, R82 ;  /* 0x0000002f172c7223 */ /* 0x000fe40000010052 */
[----:B------:R0:W4:Y:S01]  /*3780*/  MUFU.RCP R48, R45 ;  /* 0x0000002d00307308 */ /* 0x0001220000001000 */
[----:B--2---:R-:W-:Y:S01]  /*3790*/  FMUL.FTZ R46, R56, R39 ;  /* 0x00000027382e7220 */ /* 0x004fe20000410000 */
[----:B-1----:R-:W-:-:S06]  /*37a0*/  FADD.FTZ R41, R41, 1 ;  /* 0x3f80000029297421 */ /* 0x002fcc0000010000 */
[----:B------:R-:W1:Y:S01]  /*37b0*/  MUFU.RCP R49, R49 ;  /* 0x0000003100317308 */ /* 0x000e620000001000 */
[----:B------:R-:W-:Y:S01]  /*37c0*/  FMUL.FTZ R57, R46, R57 ;  /* 0x000000392e397220 */ /* 0x000fe20000410000 */
[----:B0-----:R-:W-:-:S06]  /*37d0*/  FMUL.FTZ R45, R44, -1.4426950216293334961 ;  /* 0xbfb8aa3b2c2d7820 */ /* 0x001fcc0000410000 */
[----:B------:R3:W0:Y:S01]  /*37e0*/  MUFU.EX2 R39, R50 ;  /* 0x0000003200277308 */ /* 0x0006220000000800 */
[----:B----4-:R-:W-:Y:S01]  /*37f0*/  FADD.FTZ R51, -R48, 1 ;  /* 0x3f80000030337421 */ /* 0x010fe20000010100 */
[----:B------:R-:W-:Y:S02]  /*3800*/  FMUL.FTZ R53, R53, R48 ;  /* 0x0000003035357220 */ /* 0x000fe40000410000 */
[----:B------:R2:W4:Y:S01]  /*3810*/  MUFU.EX2 R46, R42 ;  /* 0x0000002a002e7308 */ /* 0x0005220000000800 */
[----:B------:R-:W-:Y:S01]  /*3820*/  FFMA.FTZ R40, R40, R51, 1 ;  /* 0x3f80000028287423 */ /* 0x000fe20000010033 */
[----:B------:R-:W-:Y:S02]  /*3830*/  SHF.L.U32 R51, R21, 0x10, RZ ;  /* 0x0000001015337819 */ /* 0x000fe400000006ff */
[----:B------:R-:W5:Y:S01]  /*3840*/  MUFU.RCP R48, R41 ;  /* 0x0000002900307308 */ /* 0x000f620000001000 */
[----:B---3--:R-:W-:Y:S01]  /*3850*/  FADD.FTZ R50, R38, 1 ;  /* 0x3f80000026327421 */ /* 0x008fe20000010000 */
[----:B------:R-:W-:Y:S01]  /*3860*/  FMUL.FTZ R53, R53, R40 ;  /* 0x0000002835357220 */ /* 0x000fe20000410000 */
[----:B-1----:R-:W-:Y:S01]  /*3870*/  FADD.FTZ R40, -R49, 1 ;  /* 0x3f80000031287421 */ /* 0x002fe20000010100 */
[----:B------:R-:W-:-:S03]  /*3880*/  FADD.FTZ R51, -R22, R51 ;  /* 0x0000003316337221 */ /* 0x000fc60000010100 */
[----:B------:R-:W-:Y:S01]  /*3890*/  FFMA.FTZ R123, R37, R40, 1 ;  /* 0x3f800000257b7423 */ /* 0x000fe20000010028 */
[----:B------:R-:W1:Y:S01]  /*38a0*/  MUFU.RCP R50, R50 ;  /* 0x0000003200327308 */ /* 0x000e620000001000 */
[----:B------:R-:W-:Y:S01]  /*38b0*/  SHF.L.U32 R40, R107, 0x10, RZ ;  /* 0x000000106b287819 */ /* 0x000fe200000006ff */
[----:B--2---:R-:W-:Y:S01]  /*38c0*/  FMUL.FTZ R42, R51, R114 ;  /* 0x00000072332a7220 */ /* 0x004fe20000410000 */
[----:B0-----:R-:W-:Y:S01]  /*38d0*/  FADD.FTZ R51, R39, 1 ;  /* 0x3f80000027337421 */ /* 0x001fe20000010000 */
[----:B----4-:R-:W-:Y:S02]  /*38e0*/  FADD.FTZ R55, R46, 1 ;  /* 0x3f8000002e377421 */ /* 0x010fe40000010000 */
[----:B------:R-:W-:Y:S01]  /*38f0*/  FMUL.FTZ R40, R40, R49 ;  /* 0x0000003128287220 */ /* 0x000fe20000410000 */
[----:B------:R-:W-:Y:S01]  /*3900*/  FADD.FTZ R49, R43, 1 ;  /* 0x3f8000002b317421 */ /* 0x000fe20000010000 */
[----:B------:R-:W-:Y:S01]  /*3910*/  FFMA.FTZ R37, R78, R42, R79 ;  /* 0x0000002a4e257223 */ /* 0x000fe2000001004f */
[----:B------:R-:W-:Y:S01]  /*3920*/  SHF.L.U32 R43, R66, 0x10, RZ ;  /* 0x00000010422b7819 */ /* 0x000fe200000006ff */
[----:B------:R-:W0:Y:S01]  /*3930*/  MUFU.EX2 R45, R45 ;  /* 0x0000002d002d7308 */ /* 0x000e220000000800 */
[----:B-----5:R-:W-:Y:S01]  /*3940*/  FADD.FTZ R56, -R48, 1 ;  /* 0x3f80000030387421 */ /* 0x020fe20000010100 */
[----:B------:R-:W-:Y:S01]  /*3950*/  FMUL.FTZ R38, R37, -1.4426950216293334961 ;  /* 0xbfb8aa3b25267820 */ /* 0x000fe20000410000 */
[----:B------:R-:W-:Y:S01]  /*3960*/  FMUL.FTZ R123, R40, R123 ;  /* 0x0000007b287b7220 */ /* 0x000fe20000410000 */
[----:B------:R2:W3:Y:S01]  /*3970*/  MUFU.RCP R41, R49 ;  /* 0x0000003100297308 */ /* 0x0004e20000001000 */
[----:B------:R-:W-:Y:S01]  /*3980*/  FMUL.FTZ R48, R43, R48 ;  /* 0x000000302b307220 */ /* 0x000fe20000410000 */
[----:B------:R-:W-:Y:S01]  /*3990*/  FFMA.FTZ R39, R35, R56, 1 ;  /* 0x3f80000023277423 */ /* 0x000fe20000010038 */
[----:B------:R-:W-:Y:S01]  /*39a0*/  SHF.L.U32 R40, R103, 0x10, RZ ;  /* 0x0000001067287819 */ /* 0x000fe200000006ff */
[----:B-1----:R-:W-:-:S04]  /*39b0*/  FADD.FTZ R43, -R50, 1 ;  /* 0x3f800000322b7421 */ /* 0x002fc80000010100 */
[----:B------:R-:W1:Y:S01]  /*39c0*/  MUFU.EX2 R38, R38 ;  /* 0x0000002600267308 */ /* 0x000e620000000800 */
[----:B------:R-:W-:Y:S01]  /*39d0*/  FFMA.FTZ R26, R26, R43, 1 ;  /* 0x3f8000001a1a7423 */ /* 0x000fe2000001002b */
[----:B0-----:R-:W-:Y:S01]  /*39e0*/  FADD.FTZ R45, R45, 1 ;  /* 0x3f8000002d2d7421 */ /* 0x001fe20000010000 */
[----:B--2---:R-:W-:Y:S01]  /*39f0*/  FMUL.FTZ R49, R125, R50 ;  /* 0x000000327d317220 */ /* 0x004fe20000410000 */
[----:B------:R0:W2:Y:S01]  /*3a00*/  MUFU.RCP R35, R51 ;  /* 0x0000003300237308 */ /* 0x0000a20000001000 */
[----:B------:R-:W-:Y:S02]  /*3a10*/  SHF.L.U32 R50, R64, 0x10, RZ ;  /* 0x0000001040327819 */ /* 0x000fe400000006ff */
[----:B------:R-:W-:Y:S01]  /*3a20*/  FMUL.FTZ R26, R49, R26 ;  /* 0x0000001a311a7220 */ /* 0x000fe20000410000 */
[----:B---3--:R-:W-:-:S04]  /*3a30*/  FADD.FTZ R46, -R41, 1 ;  /* 0x3f800000292e7421 */ /* 0x008fc80000010100 */
[----:B------:R3:W4:Y:S01]  /*3a40*/  MUFU.RCP R43, R55 ;  /* 0x00000037002b7308 */ /* 0x0007220000001000 */
[----:B0-----:R-:W-:Y:S01]  /*3a50*/  FMUL.FTZ R51, R50, R41 ;  /* 0x0000002932337220 */ /* 0x001fe20000410000 */
[----:B-1----:R-:W-:Y:S01]  /*3a60*/  FADD.FTZ R38, R38, 1 ;  /* 0x3f80000026267421 */ /* 0x002fe20000010000 */
[----:B------:R-:W-:Y:S01]  /*3a70*/  FFMA.FTZ R46, R27, R46, 1 ;  /* 0x3f8000001b2e7423 */ /* 0x000fe2000001002e */
[----:B------:R-:W-:-:S03]  /*3a80*/  FMUL.FTZ R27, R48, R39 ;  /* 0x00000027301b7220 */ /* 0x000fc60000410000 */
[----:B------:R-:W-:Y:S01]  /*3a90*/  FMUL.FTZ R51, R51, R46 ;  /* 0x0000002e33337220 */ /* 0x000fe20000410000 */
[----:B------:R-:W0:Y:S01]  /*3aa0*/  MUFU.RCP R45, R45 ;  /* 0x0000002d002d7308 */ /* 0x000e220000001000 */
[----:B------:R-:W-:Y:S01]  /*3ab0*/  SHF.L.U32 R46, R62, 0x10, RZ ;  /* 0x000000103e2e7819 */ /* 0x000fe200000006ff */
[----:B--2---:R-:W-:Y:S01]  /*3ac0*/  FADD.FTZ R39, -R35, 1 ;  /* 0x3f80000023277421 */ /* 0x004fe20000010100 */
[----:B---3--:R-:W-:-:S03]  /*3ad0*/  SHF.L.U32 R55, R7, 0x10, RZ ;  /* 0x0000001007377819 */ /* 0x008fc600000006ff */
[----:B------:R-:W-:Y:S01]  /*3ae0*/  FFMA.FTZ R28, R28, R39, 1 ;  /* 0x3f8000001c1c7423 */ /* 0x000fe20000010027 */
[----:B------:R-:W-:Y:S01]  /*3af0*/  FMUL.FTZ R39, R40, R35 ;  /* 0x0000002328277220 */ /* 0x000fe20000410000 */
[----:B------:R-:W1:Y:S01]  /*3b00*/  MUFU.RCP R38, R38 ;  /* 0x0000002600267308 */ /* 0x000e620000001000 */
[----:B------:R-:W-:Y:S01]  /*3b10*/  FADD.FTZ R55, -R22, R55 ;  /* 0x0000003716377221 */ /* 0x000fe20000010100 */
[----:B----4-:R-:W-:Y:S01]  /*3b20*/  FADD.FTZ R41, -R43, 1 ;  /* 0x3f8000002b297421 */ /* 0x010fe20000010100 */
[----:B------:R-:W-:Y:S01]  /*3b30*/  FMUL.FTZ R43, R46, R43 ;  /* 0x0000002b2e2b7220 */ /* 0x000fe20000410000 */
[----:B------:R-:W-:Y:S01]  /*3b40*/  SHF.L.U32 R46, R101, 0x10, RZ ;  /* 0x00000010652e7819 */ /* 0x000fe200000006ff */
[----:B------:R-:W-:Y:S01]  /*3b50*/  FMUL.FTZ R28, R39, R28 ;  /* 0x0000001c271c7220 */ /* 0x000fe20000410000 */
[----:B------:R-:W-:Y:S01]  /*3b60*/  FFMA.FTZ R40, R30, R41, 1 ;  /* 0x3f8000001e287423 */ /* 0x000fe20000010029 */
[----:B------:R-:W-:Y:S02]  /*3b70*/  SHF.L.U32 R41, R98, 0x10, RZ ;  /* 0x0000001062297819 */ /* 0x000fe400000006ff */
[----:B------:R-:W-:Y:S01]  /*3b80*/  SHF.L.U32 R39, R4, 0x10, RZ ;  /* 0x0000001004277819 */ /* 0x000fe200000006ff */
[----:B0-----:R-:W-:-:S02]  /*3b90*/  FADD.FTZ R35, -R45, 1 ;  /* 0x3f8000002d237421 */ /* 0x001fc40000010100 */
[----:B------:R-:W-:Y:S02]  /*3ba0*/  FADD.FTZ R41, -R22, R41 ;  /* 0x0000002916297221 */ /* 0x000fe40000010100 */
[----:B------:R-:W-:Y:S01]  /*3bb0*/  FFMA.FTZ R30, R44, R35, 1 ;  /* 0x3f8000002c1e7423 */ /* 0x000fe20000010023 */
[----:B------:R-:W-:Y:S01]  /*3bc0*/  FMUL.FTZ R35, R46, R45 ;  /* 0x0000002d2e237220 */ /* 0x000fe20000410000 */
[----:B------:R-:W-:Y:S01]  /*3bd0*/  FMUL.FTZ R49, R41, R114 ;  /* 0x0000007229317220 */ /* 0x000fe20000410000 */
[----:B------:R-:W-:Y:S01]  /*3be0*/  SHF.L.U32 R41, R5, 0x10, RZ ;  /* 0x0000001005297819 */ /* 0x000fe200000006ff */
[----:B------:R-:W-:Y:S01]  /*3bf0*/  FMUL.FTZ R45, R43, R40 ;  /* 0x000000282b2d7220 */ /* 0x000fe20000410000 */
[----:B-1----:R-:W-:Y:S01]  /*3c00*/  FADD.FTZ R40, -R38, 1 ;  /* 0x3f80000026287421 */ /* 0x002fe20000010100 */
[----:B------:R-:W-:Y:S01]  /*3c10*/  FMUL.FTZ R38, R39, R38 ;  /* 0x0000002627267220 */ /* 0x000fe20000410000 */
[----:B------:R-:W-:Y:S01]  /*3c20*/  FMUL.FTZ R30, R35, R30 ;  /* 0x0000001e231e7220 */ /* 0x000fe20000410000 */
[----:B------:R-:W-:Y:S01]  /*3c30*/  FADD.FTZ R41, -R22, R41 ;  /* 0x0000002916297221 */ /* 0x000fe20000010100 */
[----:B------:R-:W-:Y:S01]  /*3c40*/  FFMA.FTZ R37, R37, R40, 1 ;  /* 0x3f80000025257423 */ /* 0x000fe20000010028 */
[----:B------:R-:W-:-:S02]  /*3c50*/  FFMA.FTZ R40, R23, R49, R82 ;  /* 0x0000003117287223 */ /* 0x000fc40000010052 */
[----:B------:R-:W-:Y:S01]  /*3c60*/  FMUL.FTZ R46, R41, R114 ;  /* 0x00000072292e7220 */ /* 0x000fe20000410000 */
[----:B------:R-:W-:Y:S01]  /*3c70*/  FMUL.FTZ R35, R38, R37 ;  /* 0x0000002526237220 */ /* 0x000fe20000410000 */
[----:B------:R-:W-:Y:S01]  /*3c80*/  SHF.L.U32 R37, R96, 0x10, RZ ;  /* 0x0000001060257819 */ /* 0x000fe200000006ff */
[----:B------:R-:W-:Y:S01]  /*3c90*/  FMUL.FTZ R44, R40, -1.4426950216293334961 ;  /* 0xbfb8aa3b282c7820 */ /* 0x000fe20000410000 */
[----:B------:R-:W-:-:S03]  /*3ca0*/  FFMA.FTZ R41, R78, R46, R79 ;  /* 0x0000002e4e297223 */ /* 0x000fc6000001004f */
[----:B------:R-:W-:Y:S01]  /*3cb0*/  FADD.FTZ R43, -R22, R37 ;  /* 0x00000025162b7221 */ /* 0x000fe20000010100 */
[----:B------:R-:W-:Y:S01]  /*3cc0*/  FMUL.FTZ R37, R41, -1.4426950216293334961 ;  /* 0xbfb8aa3b29257820 */ /* 0x000fe20000410000 */
[----:B------:R-:W0:Y:S02]  /*3cd0*/  MUFU.EX2 R44, R44 ;  /* 0x0000002c002c7308 */ /* 0x000e240000000800 */
[----:B------:R-:W-:-:S03]  /*3ce0*/  FMUL.FTZ R43, R43, R114 ;  /* 0x000000722b2b7220 */ /* 0x000fc60000410000 */
[----:B------:R-:W1:Y:S01]  /*3cf0*/  MUFU.EX2 R37, R37 ;  /* 0x0000002500257308 */ /* 0x000e620000000800 */
[----:B------:R-:W-:-:S04]  /*3d00*/  FFMA.FTZ R38, R23, R43, R82 ;  /* 0x0000002b17267223 */ /* 0x000fc80000010052 */
[----:B------:R-:W-:Y:S01]  /*3d10*/  FMUL.FTZ R56, R38, -1.4426950216293334961 ;  /* 0xbfb8aa3b26387820 */ /* 0x000fe20000410000 */
[----:B0-----:R-:W-:-:S03]  /*3d20*/  FADD.FTZ R39, R44, 1 ;  /* 0x3f8000002c277421 */ /* 0x001fc60000010000 */
[----:B------:R0:W2:Y:S01]  /*3d30*/  MUFU.EX2 R48, R56 ;  /* 0x0000003800307308 */ /* 0x0000a20000000800 */
[----:B------:R-:W-:Y:S01]  /*3d40*/  FMUL.FTZ R44, R55, R114 ;  /* 0x00000072372c7220 */ /* 0x000fe20000410000 */
[----:B-1----:R-:W-:Y:S02]  /*3d50*/  FADD.FTZ R50, R37, 1 ;  /* 0x3f80000025327421 */ /* 0x002fe40000010000 */
[----:B------:R-:W1:Y:S01]  /*3d60*/  MUFU.RCP R39, R39 ;  /* 0x0000002700277308 */ /* 0x000e620000001000 */
[----:B------:R-:W-:Y:S01]  /*3d70*/  FFMA.FTZ R37, R78, R44, R79 ;  /* 0x0000002c4e257223 */ /* 0x000fe2000001004f */
[----:B0-----:R-:W-:-:S03]  /*3d80*/  SHF.L.U32 R56, R99, 0x10, RZ ;  /* 0x0000001063387819 */ /* 0x001fc600000006ff */
[----:B------:R-:W-:-:S03]  /*3d90*/  FMUL.FTZ R55, R37, -1.4426950216293334961 ;  /* 0xbfb8aa3b25377820 */ /* 0x000fc60000410000 */
[----:B------:R-:W0:Y:S01]  /*3da0*/  MUFU.RCP R50, R50 ;  /* 0x0000003200327308 */ /* 0x000e220000001000 */
[----:B--2---:R-:W-:-:S07]  /*3db0*/  FADD.FTZ R48, R48, 1 ;  /* 0x3f80000030307421 */ /* 0x004fce0000010000 */
[----:B------:R-:W2:Y:S01]  /*3dc0*/  MUFU.EX2 R55, R55 ;  /* 0x0000003700377308 */ /* 0x000ea20000000800 */
[----:B-1----:R-:W-:Y:S01]  /*3dd0*/  FADD.FTZ R125, -R39, 1 ;  /* 0x3f800000277d7421 */ /* 0x002fe20000010100 */
[----:B------:R-:W-:Y:S02]  /*3de0*/  FMUL.FTZ R39, R56, R39 ;  /* 0x0000002738277220 */ /* 0x000fe40000410000 */
[----:B------:R-:W1:Y:S01]  /*3df0*/  MUFU.RCP R48, R48 ;  /* 0x0000003000307308 */ /* 0x000e620000001000 */
[----:B------:R-:W-:Y:S01]  /*3e00*/  FFMA.FTZ R40, R40, R125, 1 ;  /* 0x3f80000028287423 */ /* 0x000fe2000001007d */
[----:B------:R-:W-:Y:S01]  /*3e10*/  SHF.L.U32 R125, R6, 0x10, RZ ;  /* 0x00000010067d7819 */ /* 0x000fe200000006ff */
[----:B0-----:R-:W-:Y:S02]  /*3e20*/  FADD.FTZ R56, -R50, 1 ;  /* 0x3f80000032387421 */ /* 0x001fe40000010100 */
[----:B------:R-:W-:Y:S02]  /*3e30*/  FMUL.FTZ R40, R39, R40 ;  /* 0x0000002827287220 */ /* 0x000fe40000410000 */
[----:B------:R-:W-:Y:S01]  /*3e40*/  FMUL.FTZ R50, R125, R50 ;  /* 0x000000327d327220 */ /* 0x000fe20000410000 */
[----:B------:R-:W-:Y:S01]  /*3e50*/  SHF.L.U32 R39, R94, 0x10, RZ ;  /* 0x000000105e277819 */ /* 0x000fe200000006ff */
[----:B------:R-:W-:Y:S01]  /*3e60*/  FFMA.FTZ R41, R41, R56, 1 ;  /* 0x3f80000029297423 */ /* 0x000fe20000010038 */
[----:B--2---:R-:W-:-:S03]  /*3e70*/  FADD.FTZ R56, R55, 1 ;  /* 0x3f80000037387421 */ /* 0x004fc60000010000 */
[----:B------:R-:W-:Y:S01]  /*3e80*/  FADD.FTZ R39, -R22, R39 ;  /* 0x0000002716277221 */ /* 0x000fe20000010100 */
[----:B------:R-:W0:Y:S01]  /*3e90*/  MUFU.RCP R55, R56 ;  /* 0x0000003800377308 */ /* 0x000e220000001000 */
[----:B------:R-:W-:Y:S01]  /*3ea0*/  FMUL.FTZ R41, R50, R41 ;  /* 0x0000002932297220 */ /* 0x000fe20000410000 */
[----:B-1----:R-:W-:Y:S01]  /*3eb0*/  FADD.FTZ R125, -R48, 1 ;  /* 0x3f800000307d7421 */ /* 0x002fe20000010100 */
[----:B------:R-:W-:-:S03]  /*3ec0*/  FMUL.FTZ R39, R39, R114 ;  /* 0x0000007227277220 */ /* 0x000fc60000410000 */
[----:B------:R-:W-:Y:S01]  /*3ed0*/  FFMA.FTZ R38, R38, R125, 1 ;  /* 0x3f80000026267423 */ /* 0x000fe2000001007d */
[----:B------:R-:W-:-:S05]  /*3ee0*/  SHF.L.U32 R125, R97, 0x10, RZ ;  /* 0x00000010617d7819 */ /* 0x000fca00000006ff */
[----:B------:R-:W-:Y:S01]  /*3ef0*/  FMUL.FTZ R125, R125, R48 ;  /* 0x000000307d7d7220 */ /* 0x000fe20000410000 */
[----:B------:R-:W-:-:S03]  /*3f00*/  SHF.L.U32 R48, R8, 0x10, RZ ;  /* 0x0000001008307819 */ /* 0x000fc600000006ff */
[----:B------:R-:W-:Y:S01]  /*3f10*/  FMUL.FTZ R38, R125, R38 ;  /* 0x000000267d267220 */ /* 0x000fe20000410000 */
[----:B0-----:R-:W-:Y:S01]  /*3f20*/  FADD.FTZ R60, -R55, 1 ;  /* 0x3f800000373c7421 */ /* 0x001fe20000010100 */
[----:B------:R-:W-:Y:S01]  /*3f30*/  FMUL.FTZ R48, R48, R55 ;  /* 0x0000003730307220 */ /* 0x000fe20000410000 */
[----:B------:R-:W-:Y:S02]  /*3f40*/  FMUL.FTZ R55, R23, R52 ;  /* 0x0000003417377220 */ /* 0x000fe40000410000 */
[----:B------:R-:W-:-:S04]  /*3f50*/  FFMA.FTZ R37, R37, R60, 1 ;  /* 0x3f80000025257423 */ /* 0x000fc8000001003c */
[----:B------:R-:W-:Y:S01]  /*3f60*/  FMUL.FTZ R37, R48, R37 ;  /* 0x0000002530257220 */ /* 0x000fe20000410000 */
[----:B------:R-:W-:-:S04]  /*3f70*/  FMUL.FTZ R48, R78, R54 ;  /* 0x000000364e307220 */ /* 0x000fc80000410000 */
[----:B------:R-:W-:Y:S01]  /*3f80*/  FFMA.FTZ R125, R25, R48, RZ ;  /* 0x00000030197d7223 */ /* 0x000fe200000100ff */
[----:B------:R-:W-:Y:S01]  /*3f90*/  FADD.FTZ R56, RZ, R48 ;  /* 0x00000030ff387221 */ /* 0x000fe20000010000 */
[----:B------:R-:W-:Y:S02]  /*3fa0*/  FFMA.FTZ R48, R23, R39, R82 ;  /* 0x0000002717307223 */ /* 0x000fe40000010052 */
[----:B------:R-:W-:Y:S01]  /*3fb0*/  FFMA.FTZ R60, R24, R55, R125 ;  /* 0x00000037183c7223 */ /* 0x000fe2000001007d */
[----:B------:R-:W-:Y:S01]  /*3fc0*/  FADD.FTZ R56, R55, R56 ;  /* 0x0000003837387221 */ /* 0x000fe20000010000 */
[----:B------:R-:W-:Y:S01]  /*3fd0*/  FMUL.FTZ R125, R48, -1.4426950216293334961 ;  /* 0xbfb8aa3b307d7820 */ /* 0x000fe20000410000 */
[----:B------:R-:W-:Y:S01]  /*3fe0*/  FFMA.FTZ R55, R25, R54, RZ ;  /* 0x0000003619377223 */ /* 0x000fe200000100ff */
[----:B------:R-:W-:Y:S01]  /*3ff0*/  SHF.L.U32 R25, R95, 0x10, RZ ;  /* 0x000000105f197819 */ /* 0x000fe200000006ff */
[----:B------:R-:W-:Y:S02]  /*4000*/  FADD.FTZ R54, RZ, R54 ;  /* 0x00000036ff367221 */ /* 0x000fe40000010000 */
[-C--:B------:R-:W-:Y:S01]  /*4010*/  FFMA.FTZ R55, R124, R117.reuse, R55 ;  /* 0x000000757c377223 */ /* 0x080fe20000010037 */
[----:B------:R-:W0:Y:S01]  /*4020*/  MUFU.EX2 R125, R125 ;  /* 0x0000007d007d7308 */ /* 0x000e220000000800 */
[----:B------:R-:W-:Y:S01]  /*4030*/  FADD.FTZ R54, R54, R117 ;  /* 0x0000007536367221 */ /* 0x000fe20000010000 */
[----:B------:R-:W-:Y:S01]  /*4040*/  FMUL.FTZ R117, R78, R117 ;  /* 0x000000754e757220 */ /* 0x000fe20000410000 */
[----:B------:R-:W-:-:S02]  /*4050*/  FFMA.FTZ R55, R116, R59, R55 ;  /* 0x0000003b74377223 */ /* 0x000fc40000010037 */
[----:B------:R-:W-:Y:S01]  /*4060*/  FADD.FTZ R54, R54, R59 ;  /* 0x0000003b36367221 */ /* 0x000fe20000010000 */
[----:B------:R-:W-:Y:S01]  /*4070*/  FFMA.FTZ R124, R124, R117, R60 ;  /* 0x000000757c7c7223 */ /* 0x000fe2000001003c */
[----:B------:R-:W-:Y:S01]  /*4080*/  FADD.FTZ R56, R56, R117 ;  /* 0x0000007538387221 */ /* 0x000fe20000010000 */
[----:B------:R-:W-:Y:S01]  /*4090*/  FMUL.FTZ R59, R78, R59 ;  /* 0x0000003b4e3b7220 */ /* 0x000fe20000410000 */
[----:B------:R-:W-:Y:S01]  /*40a0*/  FADD.FTZ R54, R54, R53 ;  /* 0x0000003536367221 */ /* 0x000fe20000010000 */
[-C--:B------:R-:W-:Y:S01]  /*40b0*/  FFMA.FTZ R55, R122, R53.reuse, R55 ;  /* 0x000000357a377223 */ /* 0x080fe20000010037 */
[----:B------:R-:W-:Y:S02]  /*40c0*/  FMUL.FTZ R53, R78, R53 ;  /* 0x000000354e357220 */ /* 0x000fe40000410000 */
[----:B------:R-:W-:Y:S01]  /*40d0*/  FADD.FTZ R54, R54, R27 ;  /* 0x0000001b36367221 */ /* 0x000fe20000010000 */
[----:B0-----:R-:W-:Y:S01]  /*40e0*/  FADD.FTZ R50, R125, 1 ;  /* 0x3f8000007d327421 */ /* 0x001fe20000010000 */
[----:B------:R-:W-:-:S02]  /*40f0*/  FFMA.FTZ R55, R34, R27, R55 ;  /* 0x0000001b22377223 */ /* 0x000fc40000010037 */
[----:B------:R-:W-:-:S03]  /*4100*/  FADD.FTZ R54, R54, R51 ;  /* 0x0000003336367221 */ /* 0x000fc60000010000 */
[----:B------:R-:W0:Y:S01]  /*4110*/  MUFU.RCP R50, R50 ;  /* 0x0000003200327308 */ /* 0x000e220000001000 */
[----:B------:R-:W-:-:S04]  /*4120*/  FADD.FTZ R54, R54, R45 ;  /* 0x0000002d36367221 */ /* 0x000fc80000010000 */
[----:B------:R-:W-:-:S04]  /*4130*/  FADD.FTZ R54, R54, R35 ;  /* 0x0000002336367221 */ /* 0x000fc80000010000 */
[----:B------:R-:W-:Y:S01]  /*4140*/  FADD.FTZ R54, R54, R41 ;  /* 0x0000002936367221 */ /* 0x000fe20000010000 */
[----:B0-----:R-:W-:Y:S01]  /*4150*/  FADD.FTZ R125, -R50, 1 ;  /* 0x3f800000327d7421 */ /* 0x001fe20000010100 */
[----:B------:R-:W-:-:S03]  /*4160*/  FMUL.FTZ R25, R25, R50 ;  /* 0x0000003219197220 */ /* 0x000fc60000410000 */
[----:B------:R-:W-:Y:S01]  /*4170*/  FFMA.FTZ R48, R48, R125, 1 ;  /* 0x3f80000030307423 */ /* 0x000fe2000001007d */
[----:B------:R-:W-:-:S03]  /*4180*/  SHF.L.U32 R125, R9, 0x10, RZ ;  /* 0x00000010097d7819 */ /* 0x000fc600000006ff */
[----:B------:R-:W-:Y:S02]  /*4190*/  FMUL.FTZ R48, R25, R48 ;  /* 0x0000003019307220 */ /* 0x000fe40000410000 */
[----:B------:R-:W-:-:S04]  /*41a0*/  FADD.FTZ R125, -R22, R125 ;  /* 0x0000007d167d7221 */ /* 0x000fc80000010100 */
[----:B------:R-:W-:Y:S01]  /*41b0*/  FMUL.FTZ R25, R125, R114 ;  /* 0x000000727d197220 */ /* 0x000fe20000410000 */
[----:B------:R-:W-:Y:S01]  /*41c0*/  FFMA.FTZ R125, R24, R52, RZ ;  /* 0x00000034187d7223 */ /* 0x000fe200000100ff */
[----:B------:R-:W-:Y:S01]  /*41d0*/  SHF.L.U32 R24, R10, 0x10, RZ ;  /* 0x000000100a187819 */ /* 0x000fe200000006ff */
[----:B------:R-:W-:Y:S01]  /*41e0*/  FADD.FTZ R52, RZ, R52 ;  /* 0x00000034ff347221 */ /* 0x000fe20000010000 */
[----:B------:R-:W-:Y:S01]  /*41f0*/  FFMA.FTZ R50, R78, R25, R79 ;  /* 0x000000194e327223 */ /* 0x000fe2000001004f */
[-C--:B------:R-:W-:Y:S02]  /*4200*/  FFMA.FTZ R125, R58, R61.reuse, R125 ;  /* 0x0000003d3a7d7223 */ /* 0x080fe4000001007d */
[----:B------:R-:W-:Y:S01]  /*4210*/  FADD.FTZ R52, R52, R61 ;  /* 0x0000003d34347221 */ /* 0x000fe20000010000 */
[----:B------:R-:W-:Y:S01]  /*4220*/  FMUL.FTZ R117, R50, -1.4426950216293334961 ;  /* 0xbfb8aa3b32757820 */ /* 0x000fe20000410000 */
[C---:B------:R-:W-:Y:S01]  /*4230*/  FMUL.FTZ R61, R23.reuse, R61 ;  /* 0x0000003d173d7220 */ /* 0x040fe20000410000 */
[-C--:B------:R-:W-:Y:S01]  /*4240*/  FFMA.FTZ R125, R80, R57.reuse, R125 ;  /* 0x00000039507d7223 */ /* 0x080fe2000001007d */
[----:B------:R-:W-:Y:S01]  /*4250*/  FADD.FTZ R52, R52, R57 ;  /* 0x0000003934347221 */ /* 0x000fe20000010000 */
[----:B------:R-:W-:Y:S01]  /*4260*/  FMUL.FTZ R57, R23, R57 ;  /* 0x0000003917397220 */ /* 0x000fe20000410000 */
[----:B------:R-:W-:Y:S01]  /*4270*/  FFMA.FTZ R58, R58, R61, R124 ;  /* 0x0000003d3a3a7223 */ /* 0x000fe2000001007c */
[----:B------:R-:W0:Y:S01]  /*4280*/  MUFU.EX2 R117, R117 ;  /* 0x0000007500757308 */ /* 0x000e220000000800 */
[----:B------:R-:W-:-:S02]  /*4290*/  FADD.FTZ R56, R61, R56 ;  /* 0x000000383d387221 */ /* 0x000fc40000010000 */
[----:B------:R-:W-:Y:S01]  /*42a0*/  FFMA.FTZ R116, R116, R59, R58 ;  /* 0x0000003b74747223 */ /* 0x000fe2000001003a */
[----:B------:R-:W-:Y:S01]  /*42b0*/  SHF.L.U32 R58, R93, 0x10, RZ ;  /* 0x000000105d3a7819 */ /* 0x000fe200000006ff */
[----:B------:R-:W-:Y:S02]  /*42c0*/  FADD.FTZ R56, R56, R59 ;  /* 0x0000003b38387221 */ /* 0x000fe40000010000 */
[----:B------:R-:W-:Y:S01]  /*42d0*/  FFMA.FTZ R80, R80, R57, R116 ;  /* 0x0000003950507223 */ /* 0x000fe20000010074 */
[----:B------:R-:W-:Y:S01]  /*42e0*/  SHF.L.U32 R116, R12, 0x10, RZ ;  /* 0x000000100c747819 */ /* 0x000fe200000006ff */
[----:B------:R-:W-:Y:S02]  /*42f0*/  FADD.FTZ R56, R57, R56 ;  /* 0x0000003839387221 */ /* 0x000fe40000010000 */
[----:B------:R-:W-:Y:S01]  /*4300*/  FFMA.FTZ R122, R122, R53, R80 ;  /* 0x000000357a7a7223 */ /* 0x000fe20000010050 */
[----:B------:R-:W-:Y:S01]  /*4310*/  SHF.L.U32 R80, R91, 0x10, RZ ;  /* 0x000000105b507819 */ /* 0x000fe200000006ff */
[----:B------:R-:W-:Y:S01]  /*4320*/  FADD.FTZ R56, R56, R53 ;  /* 0x0000003538387221 */ /* 0x000fe20000010000 */
[----:B0-----:R-:W-:Y:S01]  /*4330*/  FADD.FTZ R60, R117, 1 ;  /* 0x3f800000753c7421 */ /* 0x001fe20000010000 */
[----:B------:R-:W-:Y:S01]  /*4340*/  FADD.FTZ R53, R52, R123 ;  /* 0x0000007b34357221 */ /* 0x000fe20000010000 */
[-C--:B------:R-:W-:Y:S01]  /*4350*/  FFMA.FTZ R52, R36, R123.reuse, R125 ;  /* 0x0000007b24347223 */ /* 0x080fe2000001007d */
[----:B------:R-:W-:-:S02]  /*4360*/  FMUL.FTZ R123, R23, R123 ;  /* 0x0000007b177b7220 */ /* 0x000fc40000410000 */
[----:B------:R-:W-:Y:S01]  /*4370*/  FADD.FTZ R53, R53, R26 ;  /* 0x0000001a35357221 */ /* 0x000fe20000010000 */
[----:B------:R-:W0:Y:S01]  /*4380*/  MUFU.RCP R60, R60 ;  /* 0x0000003c003c7308 */ /* 0x000e220000001000 */
[----:B------:R-:W-:Y:S01]  /*4390*/  FFMA.FTZ R125, R36, R123, R122 ;  /* 0x0000007b247d7223 */ /* 0x000fe2000001007a */
[----:B------:R-:W-:Y:S01]  /*43a0*/  SHF.L.U32 R36, R14, 0x10, RZ ;  /* 0x000000100e247819 */ /* 0x000fe200000006ff */
[----:B------:R-:W-:Y:S01]  /*43b0*/  FADD.FTZ R123, R123, R56 ;  /* 0x000000387b7b7221 */ /* 0x000fe20000010000 */
[----:B------:R-:W-:Y:S01]  /*43c0*/  FFMA.FTZ R52, R33, R26, R52 ;  /* 0x0000001a21347223 */ /* 0x000fe20000010034 */
[----:B------:R-:W-:-:S03]  /*43d0*/  FADD.FTZ R53, R53, R28 ;  /* 0x0000001c35357221 */ /* 0x000fc60000010000 */
[----:B------:R-:W-:Y:S01]  /*43e0*/  FFMA.FTZ R52, R31, R28, R52 ;  /* 0x0000001c1f347223 */ /* 0x000fe20000010034 */
[----:B------:R-:W-:-:S03]  /*43f0*/  FADD.FTZ R53, R53, R30 ;  /* 0x0000001e35357221 */ /* 0x000fc60000010000 */
[-C--:B------:R-:W-:Y:S01]  /*4400*/  FFMA.FTZ R52, R47, R30.reuse, R52 ;  /* 0x0000001e2f347223 */ /* 0x080fe20000010034 */
[----:B------:R-:W-:Y:S01]  /*4410*/  FMUL.FTZ R30, R23, R30 ;  /* 0x0000001e171e7220 */ /* 0x000fe20000410000 */
[----:B------:R-:W-:Y:S02]  /*4420*/  FADD.FTZ R53, R53, R40 ;  /* 0x0000002835357221 */ /* 0x000fe40000010000 */
[----:B------:R-:W-:Y:S01]  /*4430*/  FFMA.FTZ R52, R49, R40, R52 ;  /* 0x0000002831347223 */ /* 0x000fe20000010034 */
[----:B0-----:R-:W-:Y:S01]  /*4440*/  FADD.FTZ R117, -R60, 1 ;  /* 0x3f8000003c757421 */ /* 0x001fe20000010100 */
[----:B------:R-:W-:Y:S01]  /*4450*/  FMUL.FTZ R24, R24, R60 ;  /* 0x0000003c18187220 */ /* 0x000fe20000410000 */
[----:B------:R-:W-:Y:S01]  /*4460*/  FADD.FTZ R53, R53, R38 ;  /* 0x0000002635357221 */ /* 0x000fe20000010000 */
[-C--:B------:R-:W-:Y:S01]  /*4470*/  FFMA.FTZ R52, R43, R38.reuse, R52 ;  /* 0x000000262b347223 */ /* 0x080fe20000010034 */
[----:B------:R-:W-:Y:S01]  /*4480*/  FFMA.FTZ R117, R50, R117, 1 ;  /* 0x3f80000032757423 */ /* 0x000fe20000010075 */
[----:B------:R-:W-:Y:S01]  /*4490*/  SHF.L.U32 R50, R92, 0x10, RZ ;  /* 0x000000105c327819 */ /* 0x000fe200000006ff */
[----:B------:R-:W-:Y:S01]  /*44a0*/  FMUL.FTZ R38, R23, R38 ;  /* 0x0000002617267220 */ /* 0x000fe20000410000 */
[----:B------:R-:W-:Y:S01]  /*44b0*/  FFMA.FTZ R52, R39, R48, R52 ;  /* 0x0000003027347223 */ /* 0x000fe20000010034 */
[----:B------:R-:W-:Y:S01]  /*44c0*/  FMUL.FTZ R60, R24, R117 ;  /* 0x00000075183c7220 */ /* 0x000fe20000410000 */
[----:B------:R-:W-:Y:S01]  /*44d0*/  FADD.FTZ R53, R53, R48 ;  /* 0x0000003035357221 */ /* 0x000fe20000010000 */
[----:B------:R-:W-:-:S04]  /*44e0*/  FADD.FTZ R50, -R22, R50 ;  /* 0x0000003216327221 */ /* 0x000fc80000010100 */
[----:B------:R-:W-:-:S04]  /*44f0*/  FMUL.FTZ R117, R50, R114 ;  /* 0x0000007232757220 */ /* 0x000fc80000410000 */
[----:B------:R-:W-:-:S04]  /*4500*/  FFMA.FTZ R24, R23, R117, R82 ;  /* 0x0000007517187223 */ /* 0x000fc80000010052 */
[----:B------:R-:W-:-:S06]  /*4510*/  FMUL.FTZ R61, R24, -1.4426950216293334961 ;  /* 0xbfb8aa3b183d7820 */ /* 0x000fcc0000410000 */
[----:B------:R-:W0:Y:S02]  /*4520*/  MUFU.EX2 R61, R61 ;  /* 0x0000003d003d7308 */ /* 0x000e240000000800 */
[----:B0-----:R-:W-:Y:S01]  /*4530*/  FADD.FTZ R50, R61, 1 ;  /* 0x3f8000003d327421 */ /* 0x001fe20000010000 */
[----:B------:R-:W-:-:S05]  /*4540*/  SHF.L.U32 R61, R11, 0x10, RZ ;  /* 0x000000100b3d7819 */ /* 0x000fca00000006ff */
[----:B------:R-:W0:Y:S01]  /*4550*/  MUFU.RCP R50, R50 ;  /* 0x0000003200327308 */ /* 0x000e220000001000 */
[----:B------:R-:W-:Y:S01]  /*4560*/  FADD.FTZ R61, -R22, R61 ;  /* 0x0000003d163d7221 */ /* 0x000fe20000010100 */
[----:B0-----:R-:W-:Y:S01]  /*4570*/  FADD.FTZ R124, -R50, 1 ;  /* 0x3f800000327c7421 */ /* 0x001fe20000010100 */
[----:B------:R-:W-:-:S03]  /*4580*/  FMUL.FTZ R58, R58, R50 ;  /* 0x000000323a3a7220 */ /* 0x000fc60000410000 */
[----:B------:R-:W-:-:S04]  /*4590*/  FFMA.FTZ R124, R24, R124, 1 ;  /* 0x3f800000187c7423 */ /* 0x000fc8000001007c */
[----:B------:R-:W-:Y:S01]  /*45a0*/  FMUL.FTZ R50, R58, R124 ;  /* 0x0000007c3a327220 */ /* 0x000fe20000410000 */
[----:B------:R-:W-:-:S03]  /*45b0*/  FMUL.FTZ R58, R61, R114 ;  /* 0x000000723d3a7220 */ /* 0x000fc60000410000 */
[----:B------:R-:W-:Y:S01]  /*45c0*/  FFMA.FTZ R52, R117, R50, R52 ;  /* 0x0000003275347223 */ /* 0x000fe20000010034 */
[----:B------:R-:W-:Y:S01]  /*45d0*/  FFMA.FTZ R24, R78, R58, R79 ;  /* 0x0000003a4e187223 */ /* 0x000fe2000001004f */
[----:B------:R-:W-:-:S03]  /*45e0*/  FADD.FTZ R53, R53, R50 ;  /* 0x0000003235357221 */ /* 0x000fc60000010000 */
        /* <DEDUP_REMOVED lines=19> */
[----:B------:R-:W-:Y:S02]  /*4720*/  FMUL.FTZ R80, R80, R57 ;  /* 0x0000003950507220 */ /* 0x000fe40000410000 */
[----:B------:R-:W-:Y:S01]  /*4730*/  FMUL.FTZ R57, R116, R114 ;  /* 0x0000007274397220 */ /* 0x000fe20000410000 */
[----:B------:R-:W-:-:S04]  /*4740*/  FFMA.FTZ R24, R24, R124, 1 ;  /* 0x3f80000018187423 */ /* 0x000fc8000001007c */
[----:B------:R-:W-:Y:S01]  /*4750*/  FMUL.FTZ R24, R80, R24 ;  /* 0x0000001850187220 */ /* 0x000fe20000410000 */
        /* <DEDUP_REMOVED lines=10> */
[----:B------:R-:W-:Y:S01]  /*4800*/  FMUL.FTZ R122, R78, R27 ;  /* 0x0000001b4e7a7220 */ /* 0x000fe20000410000 */
[----:B------:R-:W-:Y:S01]  /*4810*/  FADD.FTZ R80, -R22, R80 ;  /* 0x0000005016507221 */ /* 0x000fe20000010100 */
[----:B------:R-:W-:Y:S02]  /*4820*/  SHF.L.U32 R27, R89, 0x10, RZ ;  /* 0x00000010591b7819 */ /* 0x000fe400000006ff */
[----:B------:R-:W-:Y:S01]  /*4830*/  FFMA.FTZ R34, R34, R122, R125 ;  /* 0x0000007a22227223 */ /* 0x000fe2000001007d */
[----:B------:R-:W-:Y:S01]  /*4840*/  FMUL.FTZ R80, R80, R114 ;  /* 0x0000007250507220 */ /* 0x000fe20000410000 */
[----:B------:R-:W-:-:S03]  /*4850*/  FADD.FTZ R123, R123, R122 ;  /* 0x0000007a7b7b7221 */ /* 0x000fc60000010000 */
        /* <DEDUP_REMOVED lines=10> */
[----:B------:R-:W-:-:S04]  /*4900*/  FADD.FTZ R125, -R22, R125 ;  /* 0x0000007d167d7221 */ /* 0x000fc80000010100 */
[----:B------:R-:W-:Y:S01]  /*4910*/  FMUL.FTZ R56, R125, R114 ;  /* 0x000000727d387220 */ /* 0x000fe20000410000 */
[----:B------:R-:W-:Y:S01]  /*4920*/  FMUL.FTZ R125, R23, R26 ;  /* 0x0000001a177d7220 */ /* 0x000fe20000410000 */
[----:B------:R-:W-:Y:S02]  /*4930*/  SHF.L.U32 R26, R16, 0x10, RZ ;  /* 0x00000010101a7819 */ /* 0x000fe400000006ff */
[----:B------:R-:W-:Y:S01]  /*4940*/  FFMA.FTZ R122, R78, R56, R79 ;  /* 0x000000384e7a7223 */ /* 0x000fe2000001004f */
[----:B------:R-:W-:Y:S01]  /*4950*/  FFMA.FTZ R33, R33, R125, R34 ;  /* 0x0000007d21217223 */ /* 0x000fe20000010022 */
[----:B------:R-:W-:Y:S02]  /*4960*/  FADD.FTZ R123, R125, R123 ;  /* 0x0000007b7d7b7221 */ /* 0x000fe40000010000 */
[----:B------:R-:W-:-:S06]  /*4970*/  FMUL.FTZ R124, R122, -1.4426950216293334961 ;  /* 0xbfb8aa3b7a7c7820 */ /* 0x000fcc0000410000 */
[----:B------:R-:W0:Y:S02]  /*4980*/  MUFU.EX2 R124, R124 ;  /* 0x0000007c007c7308 */ /* 0x000e240000000800 */
[----:B0-----:R-:W-:Y:S01]  /*4990*/  FADD.FTZ R116, R124, 1 ;  /* 0x3f8000007c747421 */ /* 0x001fe20000010000 */
[-C--:B------:R-:W-:Y:S01]  /*49a0*/  FFMA.FTZ R124, R32, R51.reuse, R55 ;  /* 0x00000033207c7223 */ /* 0x080fe20000010037 */
[----:B------:R-:W-:-:S04]  /*49b0*/  FMUL.FTZ R51, R78, R51 ;  /* 0x000000334e337220 */ /* 0x000fc80000410000 */
[----:B------:R-:W0:Y:S01]  /*49c0*/  MUFU.RCP R116, R116 ;  /* 0x0000007400747308 */ /* 0x000e220000001000 */
[----:B------:R-:W-:Y:S01]  /*49d0*/  FFMA.FTZ R32, R32, R51, R33 ;  /* 0x0000003320207223 */ /* 0x000fe20000010021 */
[----:B------:R-:W-:Y:S01]  /*49e0*/  SHF.L.U32 R33, R87, 0x10, RZ ;  /* 0x0000001057217819 */ /* 0x000fe200000006ff */
[----:B------:R-:W-:Y:S01]  /*49f0*/  FADD.FTZ R123, R123, R51 ;  /* 0x000000337b7b7221 */ /* 0x000fe20000010000 */
[----:B0-----:R-:W-:Y:S01]  /*4a00*/  FADD.FTZ R34, -R116, 1 ;  /* 0x3f80000074227421 */ /* 0x001fe20000010100 */
[----:B------:R-:W-:-:S03]  /*4a10*/  FMUL.FTZ R26, R26, R116 ;  /* 0x000000741a1a7220 */ /* 0x000fc60000410000 */
        /* <DEDUP_REMOVED lines=9> */
[----:B------:R-:W-:Y:S01]  /*4ab0*/  FMUL.FTZ R125, R23, R28 ;  /* 0x0000001c177d7220 */ /* 0x000fe20000410000 */
[----:B------:R-:W-:-:S03]  /*4ac0*/  SHF.L.U32 R28, R18, 0x10, RZ ;  /* 0x00000010121c7819 */ /* 0x000fc600000006ff */
[----:B------:R-:W-:Y:S01]  /*4ad0*/  FFMA.FTZ R32, R31, R125, R32 ;  /* 0x0000007d1f207223 */ /* 0x000fe20000010020 */
[----:B------:R-:W0:Y:S01]  /*4ae0*/  MUFU.RCP R116, R116 ;  /* 0x0000007400747308 */ /* 0x000e220000001000 */
[----:B------:R-:W-:Y:S01]  /*4af0*/  FADD.FTZ R123, R125, R123 ;  /* 0x0000007b7d7b7221 */ /* 0x000fe20000010000 */
[-C--:B------:R-:W-:Y:S01]  /*4b00*/  FFMA.FTZ R125, R29, R45.reuse, R124 ;  /* 0x0000002d1d7d7223 */ /* 0x080fe2000001007c */
[----:B------:R-:W-:Y:S01]  /*4b10*/  FMUL.FTZ R45, R78, R45 ;  /* 0x0000002d4e2d7220 */ /* 0x000fe20000410000 */
[----:B------:R-:W-:Y:S02]  /*4b20*/  SHF.L.U32 R124, R85, 0x10, RZ ;  /* 0x00000010557c7819 */ /* 0x000fe400000006ff */
[----:B------:R-:W-:Y:S01]  /*4b30*/  FFMA.FTZ R125, R42, R35, R125 ;  /* 0x000000232a7d7223 */ /* 0x000fe2000001007d */
[----:B------:R-:W-:Y:S01]  /*4b40*/  FFMA.FTZ R32, R29, R45, R32 ;  /* 0x0000002d1d207223 */ /* 0x000fe20000010020 */
[----:B------:R-:W-:Y:S02]  /*4b50*/  FADD.FTZ R123, R123, R45 ;  /* 0x0000002d7b7b7221 */ /* 0x000fe40000010000 */
[----:B------:R-:W-:Y:S01]  /*4b60*/  FFMA.FTZ R125, R46, R41, R125 ;  /* 0x000000292e7d7223 */ /* 0x000fe2000001007d */
        /* <DEDUP_REMOVED lines=29> */
[----:B0-----:R-:W-:Y:S01]  /*4d40*/  FMUL.FTZ R29, R124, R51 ;  /* 0x000000337c1d7220 */ /* 0x001fe20000410000 */
[----:B------:R-:W-:-:S04]  /*4d50*/  FADD.FTZ R124, -R51, 1 ;  /* 0x3f800000337c7421 */ /* 0x000fc80000010100 */
[----:B------:R-:W-:-:S04]  /*4d60*/  FFMA.FTZ R116, R116, R124, 1 ;  /* 0x3f80000074747423 */ /* 0x000fc8000001007c */
[----:B------:R-:W-:Y:S01]  /*4d70*/  FMUL.FTZ R116, R29, R116 ;  /* 0x000000741d747220 */ /* 0x000fe20000410000 */
        /* <DEDUP_REMOVED lines=26> */
[----:B------:R-:W-:Y:S01]  /*4f20*/  FMUL.FTZ R35, R23, R40 ;  /* 0x0000002817237220 */ /* 0x000fe20000410000 */
[C---:B------:R-:W-:Y:S01]  /*4f30*/  FMUL.FTZ R40, R78.reuse, R41 ;  /* 0x000000294e287220 */ /* 0x040fe20000410000 */
[----:B------:R-:W-:Y:S02]  /*4f40*/  FMUL.FTZ R41, R78, R60 ;  /* 0x0000003c4e297220 */ /* 0x000fe40000410000 */
[----:B------:R-:W-:Y:S01]  /*4f50*/  FFMA.FTZ R49, R49, R35, R42 ;  /* 0x0000002331317223 */ /* 0x000fe2000001002a */
[----:B------:R-:W-:Y:S01]  /*4f60*/  FADD.FTZ R122, R35, R122 ;  /* 0x0000007a237a7221 */ /* 0x000fe20000010000 */
[----:B------:R-:W-:Y:S02]  /*4f70*/  FMUL.FTZ R42, R23, R48 ;  /* 0x00000030172a7220 */ /* 0x000fe40000410000 */
[----:B------:R-:W-:Y:S01]  /*4f80*/  FFMA.FTZ R49, R46, R40, R49 ;  /* 0x000000282e317223 */ /* 0x000fe20000010031 */
[----:B------:R-:W-:Y:S01]  /*4f90*/  FADD.FTZ R35, R122, R40 ;  /* 0x000000287a237221 */ /* 0x000fe20000010000 */
[----:B------:R-:W-:-:S02]  /*4fa0*/  FMUL.FTZ R40, R78, R37 ;  /* 0x000000254e287220 */ /* 0x000fc40000410000 */
[----:B------:R-:W-:Y:S01]  /*4fb0*/  FFMA.FTZ R49, R43, R38, R49 ;  /* 0x000000262b317223 */ /* 0x000fe20000010031 */
[----:B------:R-:W-:Y:S01]  /*4fc0*/  FADD.FTZ R35, R38, R35 ;  /* 0x0000002326237221 */ /* 0x000fe20000010000 */
[----:B------:R-:W-:Y:S01]  /*4fd0*/  FFMA.FTZ R38, R44, R37, R125 ;  /* 0x000000252c267223 */ /* 0x000fe2000001007d */
[----:B------:R-:W-:Y:S01]  /*4fe0*/  FADD.FTZ R37, R54, R37 ;  /* 0x0000002536257221 */ /* 0x000fe20000010000 */
[----:B------:R-:W-:Y:S01]  /*4ff0*/  FFMA.FTZ R49, R44, R40, R49 ;  /* 0x000000282c317223 */ /* 0x000fe20000010031 */
[----:B------:R-:W-:-:S03]  /*5000*/  FADD.FTZ R35, R35, R40 ;  /* 0x0000002823237221 */ /* 0x000fc60000010000 */
[----:B------:R-:W-:Y:S01]  /*5010*/  FFMA.FTZ R40, R39, R42, R49 ;  /* 0x0000002a27287223 */ /* 0x000fe20000010031 */
[----:B------:R-:W-:Y:S01]  /*5020*/  FADD.FTZ R35, R42, R35 ;  /* 0x000000232a237221 */ /* 0x000fe20000010000 */
[----:B------:R-:W-:Y:S01]  /*5030*/  FFMA.FTZ R39, R25, R60, R38 ;  /* 0x0000003c19277223 */ /* 0x000fe20000010026 */
[----:B------:R-:W-:Y:S01]  /*5040*/  FMUL.FTZ R38, R23, R50 ;  /* 0x0000003217267220 */ /* 0x000fe20000410000 */
[----:B------:R-:W-:Y:S01]  /*5050*/  FFMA.FTZ R25, R25, R41, R40 ;  /* 0x0000002919197223 */ /* 0x000fe20000010028 */
[----:B------:R-:W-:Y:S01]  /*5060*/  FADD.FTZ R35, R35, R41 ;  /* 0x0000002923237221 */ /* 0x000fe20000010000 */
[-C--:B------:R-:W-:Y:S01]  /*5070*/  FMUL.FTZ R40, R78, R59.reuse ;  /* 0x0000003b4e287220 */ /* 0x080fe20000410000 */
[----:B------:R-:W-:Y:S01]  /*5080*/  FADD.FTZ R60, R37, R60 ;  /* 0x0000003c253c7221 */ /* 0x000fe20000010000 */
[----:B------:R-:W-:Y:S01]  /*5090*/  FFMA.FTZ R25, R117, R38, R25 ;  /* 0x0000002675197223 */ /* 0x000fe20000010019 */
[----:B------:R-:W-:Y:S01]  /*50a0*/  FADD.FTZ R35, R38, R35 ;  /* 0x0000002326237221 */ /* 0x000fe20000010000 */
[----:B------:R-:W-:Y:S01]  /*50b0*/  FMUL.FTZ R42, R23, R24 ;  /* 0x00000018172a7220 */ /* 0x000fe20000410000 */
[C---:B------:R-:W-:Y:S01]  /*50c0*/  FFMA.FTZ R38, R58.reuse, R59, R39 ;  /* 0x0000003b3a267223 */ /* 0x040fe20000010027 */
[----:B------:R-:W-:Y:S01]  /*50d0*/  FFMA.FTZ R37, R58, R40, R25 ;  /* 0x000000283a257223 */ /* 0x000fe20000010019 */
[----:B------:R-:W-:Y:S01]  /*50e0*/  FADD.FTZ R35, R35, R40 ;  /* 0x0000002823237221 */ /* 0x000fe20000010000 */
[----:B------:R-:W-:Y:S01]  /*50f0*/  FADD.FTZ R59, R60, R59 ;  /* 0x0000003b3c3b7221 */ /* 0x000fe20000010000 */
[----:B------:R-:W-:Y:S01]  /*5100*/  FMUL.FTZ R39, R78, R36 ;  /* 0x000000244e277220 */ /* 0x000fe20000410000 */
[----:B------:R-:W-:Y:S01]  /*5110*/  FFMA.FTZ R40, R61, R42, R37 ;  /* 0x0000002a3d287223 */ /* 0x000fe20000010025 */
[----:B------:R-:W-:Y:S01]  /*5120*/  FADD.FTZ R35, R42, R35 ;  /* 0x000000232a237221 */ /* 0x000fe20000010000 */
[----:B------:R-:W-:Y:S01]  /*5130*/  FFMA.FTZ R37, R57, R36, R38 ;  /* 0x0000002439257223 */ /* 0x000fe20000010026 */
[----:B------:R-:W-:Y:S01]  /*5140*/  FMUL.FTZ R41, R23, R27 ;  /* 0x0000001b17297220 */ /* 0x000fe20000410000 */
[----:B------:R-:W-:Y:S01]  /*5150*/  FFMA.FTZ R40, R57, R39, R40 ;  /* 0x0000002739287223 */ /* 0x000fe20000010028 */
[----:B------:R-:W-:Y:S01]  /*5160*/  FADD.FTZ R59, R59, R36 ;  /* 0x000000243b3b7221 */ /* 0x000fe20000010000 */
[----:B------:R-:W-:Y:S01]  /*5170*/  FADD.FTZ R36, R35, R39 ;  /* 0x0000002723247221 */ /* 0x000fe20000010000 */
[----:B------:R-:W-:Y:S01]  /*5180*/  FFMA.FTZ R25, R61, R24, R52 ;  /* 0x000000183d197223 */ /* 0x000fe20000010034 */
[----:B------:R-:W-:Y:S01]  /*5190*/  FADD.FTZ R24, R53, R24 ;  /* 0x0000001835187221 */ /* 0x000fe20000010000 */
[----:B------:R-:W-:Y:S01]  /*51a0*/  FFMA.FTZ R35, R80, R41, R40 ;  /* 0x0000002950237223 */ /* 0x000fe20000010028 */
[-C--:B------:R-:W-:Y:S01]  /*51b0*/  FMUL.FTZ R38, R78, R26.reuse ;  /* 0x0000001a4e267220 */ /* 0x080fe20000410000 */
[----:B------:R-:W-:Y:S01]  /*51c0*/  FADD.FTZ R36, R41, R36 ;  /* 0x0000002429247221 */ /* 0x000fe20000010000 */
[----:B------:R-:W-:Y:S01]  /*51d0*/  FFMA.FTZ R25, R80, R27, R25 ;  /* 0x0000001b50197223 */ /* 0x000fe20000010019 */
[----:B------:R-:W-:Y:S01]  /*51e0*/  FADD.FTZ R24, R24, R27 ;  /* 0x0000001b18187221 */ /* 0x000fe20000010000 */
[C---:B------:R-:W-:Y:S01]  /*51f0*/  FFMA.FTZ R37, R56.reuse, R26, R37 ;  /* 0x0000001a38257223 */ /* 0x040fe20000010025 */
[----:B------:R-:W-:Y:S01]  /*5200*/  FFMA.FTZ R56, R56, R38, R35 ;  /* 0x0000002638387223 */ /* 0x000fe20000010023 */
[-C--:B------:R-:W-:Y:S01]  /*5210*/  FMUL.FTZ R27, R23, R33.reuse ;  /* 0x00000021171b7220 */ /* 0x080fe20000410000 */
[----:B------:R-:W-:Y:S01]  /*5220*/  FADD.FTZ R36, R36, R38 ;  /* 0x0000002624247221 */ /* 0x000fe20000010000 */
[----:B------:R-:W-:Y:S01]  /*5230*/  FADD.FTZ R59, R59, R26 ;  /* 0x0000001a3b3b7221 */ /* 0x000fe20000010000 */
[C---:B------:R-:W-:Y:S01]  /*5240*/  FFMA.FTZ R26, R34.reuse, R33, R25 ;  /* 0x00000021221a7223 */ /* 0x040fe20000010019 */
[----:B------:R-:W-:Y:S01]  /*5250*/  FFMA.FTZ R56, R34, R27, R56 ;  /* 0x0000001b22387223 */ /* 0x000fe20000010038 */
[----:B------:R-:W-:Y:S01]  /*5260*/  FMUL.FTZ R25, R78, R28 ;  /* 0x0000001c4e197220 */ /* 0x000fe20000410000 */
[----:B------:R-:W-:Y:S01]  /*5270*/  FADD.FTZ R36, R27, R36 ;  /* 0x000000241b247221 */ /* 0x000fe20000010000 */
[----:B------:R-:W-:Y:S01]  /*5280*/  FADD.FTZ R33, R24, R33 ;  /* 0x0000002118217221 */ /* 0x000fe20000010000 */
[----:B------:R-:W-:Y:S01]  /*5290*/  FMUL.FTZ R24, R23, R116 ;  /* 0x0000007417187220 */ /* 0x000fe20000410000 */
[C---:B------:R-:W-:Y:S01]  /*52a0*/  FFMA.FTZ R34, R55.reuse, R25, R56 ;  /* 0x0000001937227223 */ /* 0x040fe20000010038 */
[----:B------:R-:W-:Y:S01]  /*52b0*/  FADD.FTZ R25, R36, R25 ;  /* 0x0000001924197221 */ /* 0x000fe20000010000 */
[----:B------:R-:W-:Y:S01]  /*52c0*/  FMUL.FTZ R36, R78, R45 ;  /* 0x0000002d4e247220 */ /* 0x000fe20000410000 */
[----:B------:R-:W-:Y:S01]  /*52d0*/  FFMA.FTZ R56, R55, R28, R37 ;  /* 0x0000001c37387223 */ /* 0x000fe20000010025 */
[----:B------:R-:W-:Y:S01]  /*52e0*/  FFMA.FTZ R34, R31, R24, R34 ;  /* 0x000000181f227223 */ /* 0x000fe20000010022 */
[----:B------:R-:W-:Y:S01]  /*52f0*/  FADD.FTZ R25, R24, R25 ;  /* 0x0000001918197221 */ /* 0x000fe20000010000 */
[----:B------:R-:W-:Y:S01]  /*5300*/  FADD.FTZ R58, R59, R28 ;  /* 0x0000001c3b3a7221 */ /* 0x000fe20000010000 */
[----:B------:R-:W-:Y:S01]  /*5310*/  FMUL.FTZ R27, R23, R30 ;  /* 0x0000001e171b7220 */ /* 0x000fe20000410000 */
[----:B------:R-:W-:Y:S01]  /*5320*/  FFMA.FTZ R35, R29, R36, R34 ;  /* 0x000000241d237223 */ /* 0x000fe20000010022 */
        /* <DEDUP_REMOVED lines=8> */
[----:B------:R-:W-:-:S07]  /*53b0*/  FADD.FTZ R59, R33, R30 ;  /* 0x0000001e213b7221 */ /* 0x000fce0000010000 */
.L_x_338:
        /* <DEDUP_REMOVED lines=44> */
.L_x_340:
[----:B------:R-:W-:Y:S05]  /*5680*/  BSYNC.RECONVERGENT B0 ;  /* 0x0000000000007941 */ /* 0x000fea0003800200 */
.L_x_339:
[----:B------:R-:W-:Y:S01]  /*5690*/  BAR.SYNC.DEFER_BLOCKING 0x0 ;  /* 0x0000000000007b1d */ /* 0x000fe20000010000 */
[----:B------:R-:W-:-:S05]  /*56a0*/  LEA R115, R115, R2, 0x4 ;  /* 0x0000000273737211 */ /* 0x000fca00078e20ff */
[----:B------:R-:W-:Y:S04]  /*56b0*/  BSSY.RECONVERGENT B0, `(.L_x_341) ;  /* 0x0000029000007945 */ /* 0x000fe80003800200 */
[----:B------:R-:W-:Y:S05]  /*56c0*/  @P1 BRA `(.L_x_342) ;  /* 0x00000000009c1947 */ /* 0x000fea0003800000 */
[----:B------:R-:W-:-:S09]  /*56d0*/  ULEA UR4, UR8, UR5, 0x18 ;  /* 0x0000000508047291 */ /* 0x000fd2000f8ec0ff */
[----:B------:R-:W4:Y:S04]  /*56e0*/  LDS.64 R44, [UR4+0x18] ;  /* 0x00001804ff2c7984 */ /* 0x000f280008000a00 */
[----:B--23--:R-:W2:Y:S04]  /*56f0*/  LDS.128 R24, [UR4+0x20] ;  /* 0x00002004ff187984 */ /* 0x00cea80008000c00 */
[----:B-1----:R-:W1:Y:S04]  /*5700*/  LDS.128 R28, [UR4+0x30] ;  /* 0x00003004ff1c7984 */ /* 0x002e680008000c00 */
[----:B------:R-:W3:Y:S04]  /*5710*/  LDS.128 R40, [UR4+0x40] ;  /* 0x00004004ff287984 */ /* 0x000ee80008000c00 */
[----:B------:R-:W5:Y:S04]  /*5720*/  LDS.128 R36, [UR4+0x50] ;  /* 0x00005004ff247984 */ /* 0x000f680008000c00 */
[----:B------:R-:W0:Y:S01]  /*5730*/  LDS.128 R32, [UR4+0x60] ;  /* 0x00006004ff207984 */ /* 0x000e220008000c00 */
[----:B----4-:R-:W-:Y:S01]  /*5740*/  FADD.FTZ R47, R60, R44 ;  /* 0x0000002c3c2f7221 */ /* 0x010fe20000010000 */
[----:B------:R-:W-:-:S03]  /*5750*/  FADD.FTZ R48, R61, R45 ;  /* 0x0000002d3d307221 */ /* 0x000fc60000010000 */
[----:B--2---:R-:W-:Y:S01]  /*5760*/  FADD.FTZ R49, R47, R24 ;  /* 0x000000182f317221 */ /* 0x004fe20000010000 */
[----:B------:R-:W-:Y:S01]  /*5770*/  FADD.FTZ R48, R48, R25 ;  /* 0x0000001930307221 */ /* 0x000fe20000010000 */
[----:B------:R-:W2:Y:S02]  /*5780*/  LDS.128 R44, [UR4+0x70] ;  /* 0x00007004ff2c7984 */ /* 0x000ea40008000c00 */
[----:B------:R-:W-:Y:S01]  /*5790*/  FADD.FTZ R49, R49, R26 ;  /* 0x0000001a31317221 */ /* 0x000fe20000010000 */
[----:B------:R-:W-:Y:S02]  /*57a0*/  FADD.FTZ R48, R48, R27 ;  /* 0x0000001b30307221 */ /* 0x000fe40000010000 */
[----:B------:R-:W4:Y:S01]  /*57b0*/  LDS.128 R24, [UR4+0x80] ;  /* 0x00008004ff187984 */ /* 0x000f220008000c00 */
[----:B-1----:R-:W-:Y:S01]  /*57c0*/  FADD.FTZ R49, R49, R28 ;  /* 0x0000001c31317221 */ /* 0x002fe20000010000 */
        /* <DEDUP_REMOVED lines=18> */
[----:B------:R-:W-:-:S03]  /*58f0*/  FADD.FTZ R48, R48, R47 ;  /* 0x0000002f30307221 */ /* 0x000fc60000010000 */
[----:B----4-:R-:W-:Y:S01]  /*5900*/  FADD.FTZ R49, R49, R24 ;  /* 0x0000001831317221 */ /* 0x010fe20000010000 */
[----:B------:R-:W-:-:S03]  /*5910*/  FADD.FTZ R48, R48, R25 ;  /* 0x0000001930307221 */ /* 0x000fc60000010000 */
[----:B------:R-:W-:Y:S01]  /*5920*/  FADD.FTZ R60, R49, R26 ;  /* 0x0000001a313c7221 */ /* 0x000fe20000010000 */
[----:B------:R-:W-:-:S07]  /*5930*/  FADD.FTZ R61, R48, R27 ;  /* 0x0000001b303d7221 */ /* 0x000fce0000010000 */
.L_x_342:
[----:B------:R-:W-:Y:S05]  /*5940*/  BSYNC.RECONVERGENT B0 ;  /* 0x0000000000007941 */ /* 0x000fea0003800200 */
.L_x_341:
[----:B------:R-:W-:Y:S06]  /*5950*/  BAR.SYNC.DEFER_BLOCKING 0x0 ;  /* 0x0000000000007b1d */ /* 0x000fec0000010000 */
[----:B------:R-:W-:Y:S04]  /*5960*/  BSSY.RECONVERGENT B0, `(.L_x_343) ;  /* 0x000009d000007945 */ /* 0x000fe80003800200 */
[----:B------:R-:W-:Y:S05]  /*5970*/  @P3 BRA `(.L_x_344) ;  /* 0x00000008006c3947 */ /* 0x000fea0003800000 */
[----:B------:R-:W4:Y:S04]  /*5980*/  LDS.128 R36, [R116+0x100] ;  /* 0x0001000074247984 */ /* 0x000f280000000c00 */
[----:B------:R-:W5:Y:S04]  /*5990*/  LDS.128 R48, [R116+0x200] ;  /* 0x0002000074307984 */ /* 0x000f680000000c00 */
[----:B------:R-:W0:Y:S04]  /*59a0*/  LDS.128 R44, [R116+0x300] ;  /* 0x00030000742c7984 */ /* 0x000e280000000c00 */
[----:B-1----:R-:W1:Y:S04]  /*59b0*/  LDS.128 R28, [R116+0x400] ;  /* 0x00040000741c7984 */ /* 0x002e680000000c00 */
[----:B------:R-:W1:Y:S04]  /*59c0*/  LDS.128 R32, [R116+0x500] ;  /* 0x0005000074207984 */ /* 0x000e680000000c00 */
[----:B------:R-:W1:Y:S04]  /*59d0*/  LDS.128 R40, [R116+0x600] ;  /* 0x0006000074287984 */ /* 0x000e680000000c00 */
[----:B--23--:R-:W2:Y:S01]  /*59e0*/  LDS.128 R24, [R116+0x700] ;  /* 0x0007000074187984 */ /* 0x00cea20000000c00 */
[----:B----4-:R-:W-:Y:S01]  /*59f0*/  FADD.FTZ R53, R56, R36 ;  /* 0x0000002438357221 */ /* 0x010fe20000010000 */
[----:B------:R-:W-:Y:S01]  /*5a00*/  FADD.FTZ R52, R57, R37 ;  /* 0x0000002539347221 */ /* 0x000fe20000010000 */
[----:B------:R-:W-:Y:S01]  /*5a10*/  FADD.FTZ R55, R58, R38 ;  /* 0x000000263a377221 */ /* 0x000fe20000010000 */
[----:B------:R-:W-:Y:S01]  /*5a20*/  FADD.FTZ R54, R59, R39 ;  /* 0x000000273b367221 */ /* 0x000fe20000010000 */
[----:B-----5:R-:W-:Y:S01]  /*5a30*/  FADD.FTZ R53, R53, R48 ;  /* 0x0000003035357221 */ /* 0x020fe20000010000 */
[----:B------:R-:W3:Y:S01]  /*5a40*/  LDS.128 R36, [R116+0x800] ;  /* 0x0008000074247984 */ /* 0x000ee20000000c00 */
        /* <DEDUP_REMOVED lines=23> */
[----:B--2---:R-:W-:Y:S01]  /*5bc0*/  FADD.FTZ R57, R57, R24 ;  /* 0x0000001839397221 */ /* 0x004fe20000010000 */
[----:B------:R-:W2:Y:S01]  /*5bd0*/  LDS.128 R40, [R116+0xd00] ;  /* 0x000d000074287984 */ /* 0x000ea20000000c00 */
[----:B------:R-:W-:Y:S01]  /*5be0*/  FADD.FTZ R24, R44, R25 ;  /* 0x000000192c187221 */ /* 0x000fe20000010000 */
[----:B------:R-:W-:Y:S01]  /*5bf0*/  FADD.FTZ R25, R45, R26 ;  /* 0x0000001a2d197221 */ /* 0x000fe20000010000 */
[----:B------:R-:W-:Y:S01]  /*5c00*/  FADD.FTZ R56, R56, R27 ;  /* 0x0000001b38387221 */ /* 0x000fe20000010000 */
[----:B------:R-:W2:Y:S01]  /*5c10*/  LDS.128 R44, [R116+0xe00] ;  /* 0x000e0000742c7984 */ /* 0x000ea20000000c00 */
[----:B---3--:R-:W-:Y:S01]  /*5c20*/  FADD.FTZ R57, R57, R36 ;  /* 0x0000002439397221 */ /* 0x008fe20000010000 */
[----:B------:R-:W-:Y:S01]  /*5c30*/  FADD.FTZ R36, R24, R37 ;  /* 0x0000002518247221 */ /* 0x000fe20000010000 */
[----:B------:R-:W-:Y:S01]  /*5c40*/  FADD.FTZ R37, R25, R38 ;  /* 0x0000002619257221 */ /* 0x000fe20000010000 */
[----:B------:R-:W-:Y:S01]  /*5c50*/  FADD.FTZ R56, R56, R39 ;  /* 0x0000002738387221 */ /* 0x000fe20000010000 */
[----:B------:R-:W3:Y:S01]  /*5c60*/  LDS.128 R24, [R116+0xf00] ;  /* 0x000f000074187984 */ /* 0x000ee20000000c00 */
[----:B0-----:R-:W-:Y:S01]  /*5c70*/  FADD.FTZ R57, R57, R52 ;  /* 0x0000003439397221 */ /* 0x001fe20000010000 */
[----:B------:R-:W-:Y:S01]  /*5c80*/  FADD.FTZ R36, R36, R53 ;  /* 0x0000003524247221 */ /* 0x000fe20000010000 */
[----:B------:R-:W-:Y:S01]  /*5c90*/  FADD.FTZ R53, R37, R54 ;  /* 0x0000003625357221 */ /* 0x000fe20000010000 */
[----:B------:R-:W-:Y:S01]  /*5ca0*/  FADD.FTZ R56, R56, R55 ;  /* 0x0000003738387221 */ /* 0x000fe20000010000 */
[----:B-1----:R-:W-:Y:S01]  /*5cb0*/  FADD.FTZ R57, R57, R48 ;  /* 0x0000003039397221 */ /* 0x002fe20000010000 */
[----:B------:R-:W-:Y:S01]  /*5cc0*/  FADD.FTZ R48, R36, R49 ;  /* 0x0000003124307221 */ /* 0x000fe20000010000 */
[----:B------:R-:W-:Y:S01]  /*5cd0*/  FADD.FTZ R49, R53, R50 ;  /* 0x0000003235317221 */ /* 0x000fe20000010000 */
[----:B------:R-:W0:Y:S01]  /*5ce0*/  LDS.128 R36, [R116+0x1000] ;  /* 0x0010000074247984 */ /* 0x000e220000000c00 */
[----:B------:R-:W-:Y:S01]  /*5cf0*/  FADD.FTZ R56, R56, R51 ;  /* 0x0000003338387221 */ /* 0x000fe20000010000 */
[----:B----4-:R-:W-:Y:S01]  /*5d00*/  FADD.FTZ R57, R57, R28 ;  /* 0x0000001c39397221 */ /* 0x010fe20000010000 */
[----:B------:R-:W-:Y:S01]  /*5d10*/  FADD.FTZ R48, R48, R29 ;  /* 0x0000001d30307221 */ /* 0x000fe20000010000 */
[----:B------:R-:W1:Y:S01]  /*5d20*/  LDS.128 R52, [R116+0x1100] ;  /* 0x0011000074347984 */ /* 0x000e620000000c00 */
[----:B------:R-:W-:Y:S01]  /*5d30*/  FADD.FTZ R49, R49, R30 ;  /* 0x0000001e31317221 */ /* 0x000fe20000010000 */
[----:B------:R-:W-:Y:S01]  /*5d40*/  FADD.FTZ R56, R56, R31 ;  /* 0x0000001f38387221 */ /* 0x000fe20000010000 */
[----:B-----5:R-:W-:Y:S01]  /*5d50*/  FADD.FTZ R57, R57, R32 ;  /* 0x0000002039397221 */ /* 0x020fe20000010000 */
[----:B------:R-:W4:Y:S01]  /*5d60*/  LDS.128 R28, [R116+0x1200] ;  /* 0x00120000741c7984 */ /* 0x000f220000000c00 */
        /* <DEDUP_REMOVED lines=15> */
[----:B---3--:R-:W-:Y:S01]  /*5e60*/  FADD.FTZ R57, R57, R24 ;  /* 0x0000001839397221 */ /* 0x008fe20000010000 */
[----:B------:R-:W-:Y:S01]  /*5e70*/  FADD.FTZ R58, R58, R25 ;  /* 0x000000193a3a7221 */ /* 0x000fe20000010000 */
[----:B------:R-:W-:Y:S01]  /*5e80*/  FADD.FTZ R59, R59, R26 ;  /* 0x0000001a3b3b7221 */ /* 0x000fe20000010000 */
[----:B------:R-:W-:-:S02]  /*5e90*/  FADD.FTZ R56, R56, R27 ;  /* 0x0000001b38387221 */ /* 0x000fc40000010000 */
        /* <DEDUP_REMOVED lines=14> */
[----:B--2---:R-:W-:Y:S01]  /*5f80*/  FADD.FTZ R57, R57, R32 ;  /* 0x0000002039397221 */ /* 0x004fe20000010000 */
        /* <DEDUP_REMOVED lines=9> */
[----:B------:R-:W2:Y:S01]  /*6020*/  LDS.128 R40, [R116+0x1b00] ;  /* 0x001b000074287984 */ /* 0x000ea20000000c00 */
        /* <DEDUP_REMOVED lines=10> */
[----:B---3--:R-:W-:Y:S01]  /*60d0*/  FADD.FTZ R117, R117, R24 ;  /* 0x0000001875757221 */ /* 0x008fe20000010000 */
[----:B------:R-:W-:Y:S01]  /*60e0*/  FADD.FTZ R122, R122, R25 ;  /* 0x000000197a7a7221 */ /* 0x000fe20000010000 */
[----:B------:R-:W-:Y:S01]  /*60f0*/  FADD.FTZ R123, R123, R26 ;  /* 0x0000001a7b7b7221 */ /* 0x000fe20000010000 */
[----:B------:R-:W3:Y:S01]  /*6100*/  LDS.128 R48, [R116+0x1d00] ;  /* 0x001d000074307984 */ /* 0x000ee20000000c00 */
        /* <DEDUP_REMOVED lines=22> */
[----:B---3--:R-:W-:Y:S01]  /*6270*/  FADD.FTZ R117, R117, R48 ;  /* 0x0000003075757221 */ /* 0x008fe20000010000 */
        /* <DEDUP_REMOVED lines=11> */
.L_x_344:
[----:B------:R-:W-:Y:S05]  /*6330*/  BSYNC.RECONVERGENT B0 ;  /* 0x0000000000007941 */ /* 0x000fea0003800200 */
.L_x_343:
[----:B------:R-:W-:Y:S04]  /*6340*/  BSSY.RECONVERGENT B0, `(.L_x_345) ;  /* 0x000001c000007945 */ /* 0x000fe80003800200 */
[----:B------:R-:W-:Y:S05]  /*6350*/  @P3 BRA `(.L_x_346) ;  /* 0x0000000000683947 */ /* 0x000fea0003800000 */
[----:B--23--:R-:W1:Y:S08]  /*6360*/  LDC.64 R24, c[0x0][0x3f8] ;  /* 0x0000fe00ff187b82 */ /* 0x00ce700000000a00 */
[----:B------:R-:W2:Y:S01]  /*6370*/  LDC.64 R26, c[0x0][0x3d8] ;  /* 0x0000f600ff1a7b82 */ /* 0x000ea20000000a00 */
[----:B-1----:R-:W-:Y:S01]  /*6380*/  IMAD.WIDE.U32 R28, R24, 0x3, RZ ;  /* 0x00000003181c7825 */ /* 0x002fe200078e00ff */
[----:B------:R-:W-:-:S02]  /*6390*/  LEA R33, R25, R25, 0x1 ;  /* 0x0000001919217211 */ /* 0x000fc400078e08ff */
[----:B------:R-:W-:Y:S02]  /*63a0*/  LEA.HI R35, P0, R25, R24, RZ, 0x1 ;  /* 0x0000001819237211 */ /* 0x000fe400078108ff */
[----:B------:R-:W-:Y:S02]  /*63b0*/  IADD3 R33, PT, PT, R29, R33, RZ ;  /* 0x000000211d217210 */ /* 0x000fe40007ffe0ff */
[----:B------:R-:W-:Y:S01]  /*63c0*/  IADD3.X R30, PT, PT, RZ, R25, RZ, P0, !PT ;  /* 0x00000019ff1e7210 */ /* 0x000fe200007fe4ff */
[----:B--2---:R-:W-:Y:S01]  /*63d0*/  IMAD.WIDE R26, R115, 0x4, R26 ;  /* 0x00000004731a7825 */ /* 0x004fe200078e021a */
        /* <DEDUP_REMOVED lines=18> */
.L_x_346:
[----:B------:R-:W-:Y:S05]  /*6500*/  BSYNC.RECONVERGENT B0 ;  /* 0x0000000000007941 */ /* 0x000fea0003800200 */
.L_x_345:
[----:B------:R-:W5:Y:S02]  /*6510*/  LDCU UR4, c[0x0][0x370] ;  /* 0x00006e00ff0477ac */ /* 0x000f640008000800 */
[----:B-----5:R-:W-:-:S09]  /*6520*/  UISETP.GE.U32.AND UP0, UPT, UR4, 0x2, UPT ;  /* 0x000000020400788c */ /* 0x020fd2000bf06070 */
[----:B------:R-:W-:Y:S05]  /*6530*/  BRA.U !UP0, `(.L_x_347) ;  /* 0x0000000908b87547 */ /* 0x000fea000b800000 */
[----:B---34-:R-:W3:Y:S01]  /*6540*/  LDC R24, c[0x0][0x370] ;  /* 0x0000dc00ff187b82 */ /* 0x018ee20000000800 */
[----:B------:R-:W4:Y:S01]  /*6550*/  S2R R41, SR_CTAID.Y ;  /* 0x0000000000297919 */ /* 0x000f220000002600 */
[----:B--2---:R-:W-:-:S05]  /*6560*/  LOP3.LUT R25, R76, 0x1, RZ, 0xc0, !PT ;  /* 0x000000014c197812 */ /* 0x004fca00078ec0ff */
[----:B------:R-:W-:Y:S01]  /*6570*/  IMAD R27, R25, R80, RZ ;  /* 0x00000050191b7224 */ /* 0x000fe200078e02ff */
        /* <DEDUP_REMOVED lines=8> */
[----:B-1----:R-:W-:-:S03]  /*6600*/  LOP3.LUT P0, R28, R76, 0x2, RZ, 0xc0, !PT ;  /* 0x000000024c1c7812 */ /* 0x002fc6000780c0ff */
[----:B--2---:R-:W-:-:S04]  /*6610*/  IMAD.WIDE.U32 R24, R27, 0x4, R24 ;  /* 0x000000041b187825 */ /* 0x004fc800078e0018 */
[----:B------:R-:W-:Y:S01]  /*6620*/  IMAD.WIDE.U32 R26, R29, 0x8, R36 ;  /* 0x000000081d1a7825 */ /* 0x000fe200078e0024 */
        /* <DEDUP_REMOVED lines=10> */
.L_x_349:
[----:B------:R-:W2:Y:S04]  /*66d0*/  LDG.E.STRONG.GPU R26, desc[UR6][R24.64] ;  /* 0x00000006181a7981 */ /* 0x000ea8000c1ef900 */
[----:B--2---:R-:W-:Y:S01]  /*66e0*/  CCTL.IVALL ;  /* 0x00000000ff00798f */ /* 0x004fe20002000000 */
[----:B------:R-:W-:Y:S05]  /*66f0*/  YIELD ;  /* 0x0000000000007946 */ /* 0x000fea0003800000 */
[----:B------:R-:W-:-:S13]  /*6700*/  ISETP.NE.AND P0, PT, R26, R31, PT ;  /* 0x0000001f1a00720c */ /* 0x000fda0003f05270 */
[----:B------:R-:W-:Y:S05]  /*6710*/  @P0 BRA `(.L_x_349) ;  /* 0xfffffffc00ec0947 */ /* 0x000fea000383ffff */
.L_x_348:
        /* <DEDUP_REMOVED lines=16> */
.L_x_351:
[----:B------:R-:W-:Y:S01]  /*6820*/  ISETP.EQ.OR P5, PT, R40, RZ, P1 ;  /* 0x000000ff2800720c */ /* 0x000fe20000fa2670 */
[----:B------:R-:W-:-:S06]  /*6830*/  UIADD3 UR5, UPT, UPT, UR4, 0x1, URZ ;  /* 0x0000000104057890 */ /* 0x000fcc000fffe0ff */
[----:B------:R-:W-:-:S06]  /*6840*/  ISETP.EQ.OR P0, PT, R3, UR5, P1 ;  /* 0x0000000503007c0c */ /* 0x000fcc0008f02670 */
[----:B------:R-:W-:-:S06]  /*6850*/  @!P5 IMAD.WIDE.U32 R24, R55, 0x8, R36 ;  /* 0x000000083718d825 */ /* 0x000fcc00078e0024 */
[----:B------:R-:W0:Y:S01]  /*6860*/  @!P5 LDG.E.64 R24, desc[UR6][R24.64] ;  /* 0x000000061818d981 */ /* 0x000e22000c1e1b00 */
[----:B------:R-:W-:-:S06]  /*6870*/  @!P0 IMAD.WIDE.U32 R26, R57, 0x8, R36 ;  /* 0x00000008391a8825 */ /* 0x000fcc00078e0024 */
        /* <DEDUP_REMOVED lines=12> */
[----:B-1----:R-:W-:-:S04]  /*6940*/  @!P4 IMAD.WIDE.U32 R28, R43, 0x8, R36 ;  /* 0x000000082b1cc825 */ /* 0x002fc800078e0024 */
        /* <DEDUP_REMOVED lines=42> */
.L_x_350:
        /* <DEDUP_REMOVED lines=38> */
.L_x_352:
[----:B------:R-:W-:Y:S05]  /*6e50*/  BRA.U !UP1, `(.L_x_347) ;  /* 0x0000000109707547 */ /* 0x000fea000b800000 */
[----:B-1----:R-:W1:Y:S01]  /*6e60*/  LDC R28, c[0x0][0x370] ;  /* 0x0000dc00ff1c7b82 */ /* 0x002e620000000800 */
[----:B------:R-:W-:Y:S01]  /*6e70*/  UISETP.NE.AND UP0, UPT, UR5, 0x1, UPT ;  /* 0x000000010500788c */ /* 0x000fe2000bf05270 */
[----:B-1----:R-:W-:-:S08]  /*6e80*/  LOP3.LUT R28, R28, 0x1, RZ, 0xc0, !PT ;  /* 0x000000011c1c7812 */ /* 0x002fd000078ec0ff */
[----:B------:R-:W-:Y:S05]  /*6e90*/  BRA.U !UP0, `(.L_x_353) ;  /* 0x0000000108387547 */ /* 0x000fea000b800000 */
[C---:B------:R-:W-:Y:S02]  /*6ea0*/  IADD3 R24, PT, PT, R32.reuse, 0x1, RZ ;  /* 0x0000000120187810 */ /* 0x040fe40007ffe0ff */
[-C--:B------:R-:W-:Y:S02]  /*6eb0*/  ISETP.EQ.OR P2, PT, R32, R3.reuse, P1 ;  /* 0x000000032000720c */ /* 0x080fe40000f42670 */
[----:B------:R-:W-:-:S11]  /*6ec0*/  ISETP.EQ.OR P0, PT, R24, R3, P1 ;  /* 0x000000031800720c */ /* 0x000fd60000f02670 */
[-CC-:B------:R-:W-:Y:S02]  /*6ed0*/  @!P2 IMAD R25, R32, R80.reuse, R41.reuse ;  /* 0x000000502019a224 */ /* 0x180fe400078e0229 */
[----:B------:R-:W-:Y:S02]  /*6ee0*/  @!P0 IMAD R27, R24, R80, R41 ;  /* 0x00000050181b8224 */ /* 0x000fe400078e0229 */
        /* <DEDUP_REMOVED lines=9> */
.L_x_353:
        /* <DEDUP_REMOVED lines=9> */
.L_x_354:
[----:B------:R-:W-:Y:S05]  /*7010*/  BSYNC.RECONVERGENT B0 ;  /* 0x0000000000007941 */ /* 0x000fea0003800200 */
.L_x_347:
[----:B------:R-:W5:Y:S01]  /*7020*/  S2UR UR5, SR_CgaCtaId ;  /* 0x00000000000579c3 */ /* 0x000f620000008800 */
[----:B------:R-:W-:Y:S01]  /*7030*/  UMOV UR4, 0x400 ;  /* 0x0000040000047882 */ /* 0x000fe20000000000 */
[----:B------:R-:W-:Y:S02]  /*7040*/  SHF.L.U32 R75, R75, 0x10, RZ ;  /* 0x000000104b4b7819 */ /* 0x000fe400000006ff */
[----:B----4-:R-:W-:-:S03]  /*7050*/  SHF.L.U32 R29, R112, 0x10, RZ ;  /* 0x00000010701d7819 */ /* 0x010fc600000006ff */
[C---:B------:R-:W-:Y:S02]  /*7060*/  FADD.FTZ R75, -R22.reuse, R75 ;  /* 0x0000004b164b7221 */ /* 0x040fe40000010100 */
[----:B------:R-:W-:Y:S02]  /*7070*/  FADD.FTZ R29, -R22, R29 ;  /* 0x0000001d161d7221 */ /* 0x000fe40000010100 */
[-C--:B------:R-:W-:Y:S02]  /*7080*/  FMUL.FTZ R75, R75, R114.reuse ;  /* 0x000000724b4b7220 */ /* 0x080fe40000410000 */
[----:B------:R-:W-:Y:S01]  /*7090*/  FMUL.FTZ R38, R29, R114 ;  /* 0x000000721d267220 */ /* 0x000fe20000410000 */
[----:B-----5:R-:W-:Y:S01]  /*70a0*/  ULEA UR4, UR5, UR4, 0x18 ;  /* 0x0000000405047291 */ /* 0x020fe2000f8ec0ff */
[----:B------:R-:W4:Y:S08]  /*70b0*/  LDCU.U8 UR5, c[0x0][0x414] ;  /* 0x00008280ff0577ac */ /* 0x000f300008000000 */
[----:B------:R-:W-:Y:S01]  /*70c0*/  @!P1 STS.64 [UR4+0x98], R60 ;  /* 0x0000983cff009988 */ /* 0x000fe20008000a04 */
[----:B------:R-:W-:Y:S01]  /*70d0*/  BAR.SYNC.DEFER_BLOCKING 0x0 ;  /* 0x0000000000007b1d */ /* 0x000fe20000010000 */
[----:B----4-:R-:W-:-:S05]  /*70e0*/  UISETP.NE.AND UP0, UPT, UR5, URZ, UPT ;  /* 0x000000ff0500728c */ /* 0x010fca000bf05270 */
[----:B--23--:R-:W2:Y:S01]  /*70f0*/  LDS.64 R24, [UR4+0x98] ;  /* 0x00009804ff187984 */ /* 0x00cea20008000a00 */
[----:B------:R-:W2:Y:S02]  /*7100*/  LDCU UR4, c[0x0][0x42c] ;  /* 0x00008580ff0477ac */ /* 0x000ea40008000800 */
[----:B--2---:R-:W-:Y:S01]  /*7110*/  FMUL.FTZ R26, R24, UR4 ;  /* 0x00000004181a7c20 */ /* 0x004fe20008410000 */
[----:B------:R-:W-:Y:S01]  /*7120*/  FMUL.FTZ R27, R25, UR4 ;  /* 0x00000004191b7c20 */ /* 0x000fe20008410000 */
[----:B------:R-:W-:Y:S02]  /*7130*/  SHF.L.U32 R25, R74, 0x10, RZ ;  /* 0x000000104a197819 */ /* 0x000fe400000006ff */
[----:B------:R-:W-:Y:S01]  /*7140*/  SHF.L.U32 R24, R113, 0x10, RZ ;  /* 0x0000001071187819 */ /* 0x000fe200000006ff */
[----:B------:R-:W-:Y:S06]  /*7150*/  BRA.U !UP0, `(.L_x_355) ;  /* 0x0000000108487547 */ /* 0x000fec000b800000 */
[----:B-1----:R-:W-:Y:S01]  /*7160*/  FFMA.FTZ R28, R78, R75, R79 ;  /* 0x0000004b4e1c7223 */ /* 0x002fe2000001004f */
[----:B------:R-:W-:-:S03]  /*7170*/  FFMA.FTZ R29, R23, R38, R82 ;  /* 0x00000026171d7223 */ /* 0x000fc60000010052 */
[----:B------:R-:W-:Y:S01]  /*7180*/  FMUL.FTZ R30, R28, -1.4426950216293334961 ;  /* 0xbfb8aa3b1c1e7820 */ /* 0x000fe20000410000 */
[----:B------:R-:W-:-:S05]  /*7190*/  FMUL.FTZ R33, R29, -1.4426950216293334961 ;  /* 0xbfb8aa3b1d217820 */ /* 0x000fca0000410000 */
[----:B------:R-:W1:Y:S04]  /*71a0*/  MUFU.EX2 R30, R30 ;  /* 0x0000001e001e7308 */ /* 0x000e680000000800 */
[----:B------:R-:W2:Y:S01]  /*71b0*/  MUFU.EX2 R33, R33 ;  /* 0x0000002100217308 */ /* 0x000ea20000000800 */
[----:B-1----:R-:W-:Y:S01]  /*71c0*/  FADD.FTZ R31, R30, 1 ;  /* 0x3f8000001e1f7421 */ /* 0x002fe20000010000 */
[----:B--2---:R-:W-:-:S03]  /*71d0*/  FADD.FTZ R34, R33, 1 ;  /* 0x3f80000021227421 */ /* 0x004fc60000010000 */
[----:B------:R-:W1:Y:S08]  /*71e0*/  MUFU.RCP R32, R31 ;  /* 0x0000001f00207308 */ /* 0x000e700000001000 */
[----:B------:R-:W2:Y:S01]  /*71f0*/  MUFU.RCP R35, R34 ;  /* 0x0000002200237308 */ /* 0x000ea20000001000 */
[----:B-1----:R-:W-:Y:S01]  /*7200*/  FADD.FTZ R37, -R32, 1 ;  /* 0x3f80000020257421 */ /* 0x002fe20000010100 */
[----:B------:R-:W-:-:S03]  /*7210*/  FMUL.FTZ R25, R25, R32 ;  /* 0x0000002019197220 */ /* 0x000fc60000410000 */
[----:B------:R-:W-:Y:S01]  /*7220*/  FFMA.FTZ R28, R28, R37, 1 ;  /* 0x3f8000001c1c7423 */ /* 0x000fe20000010025 */
[----:B--2---:R-:W-:Y:S01]  /*7230*/  FADD.FTZ R36, -R35, 1 ;  /* 0x3f80000023247421 */ /* 0x004fe20000010100 */
[----:B------:R-:W-:Y:S02]  /*7240*/  FMUL.FTZ R24, R24, R35 ;  /* 0x0000002318187220 */ /* 0x000fe40000410000 */
[----:B------:R-:W-:Y:S01]  /*7250*/  FMUL.FTZ R25, R25, R28 ;  /* 0x0000001c19197220 */ /* 0x000fe20000410000 */
[----:B------:R-:W-:-:S04]  /*7260*/  FFMA.FTZ R29, R29, R36, 1 ;  /* 0x3f8000001d1d7423 */ /* 0x000fc80000010024 */
[----:B------:R-:W-:-:S07]  /*7270*/  FMUL.FTZ R24, R24, R29 ;  /* 0x0000001d18187220 */ /* 0x000fce0000410000 */
.L_x_355:
[----:B------:R-:W2:Y:S01]  /*7280*/  LDCU UR4, c[0x0][0x41c] ;  /* 0x00008380ff0477ac */ /* 0x000ea20008000800 */
[----:B------:R-:W-:Y:S01]  /*7290*/  SHF.R.U32.HI R2, RZ, 0x4, R2 ;  /* 0x00000004ff027819 */ /* 0x000fe20000011602 */
[----:B------:R-:W-:Y:S01]  /*72a0*/  BSSY.RECONVERGENT B0, `(.L_x_356) ;  /* 0x0000020000007945 */ /* 0x000fe20003800200 */
[----:B------:R-:W-:Y:S01]  /*72b0*/  SHF.L.U32 R73, R73, 0x10, RZ ;  /* 0x0000001049497819 */ /* 0x000fe200000006ff */
[----:B------:R-:W3:Y:S01]  /*72c0*/  LDCU.64 UR8, c[0x0][0x400] ;  /* 0x00008000ff0877ac */ /* 0x000ee20008000a00 */
[----:B------:R-:W-:-:S03]  /*72d0*/  SHF.L.U32 R39, R110, 0x10, RZ ;  /* 0x000000106e277819 */ /* 0x000fc600000006ff */
[----:B------:R-:W-:Y:S01]  /*72e0*/  FADD.FTZ R73, -R22, R73 ;  /* 0x0000004916497221 */ /* 0x000fe20000010100 */
[----:B--2---:R-:W-:Y:S02]  /*72f0*/  IMAD R29, R3, UR4, R2 ;  /* 0x00000004031d7c24 */ /* 0x004fe4000f8e0202 */
[C-C-:B------:R-:W-:Y:S01]  /*7300*/  FFMA.FTZ R3, R26.reuse, R75, R27.reuse ;  /* 0x0000004b1a037223 */ /* 0x140fe2000001001b */
[----:B------:R-:W-:Y:S02]  /*7310*/  FFMA.FTZ R2, R26, R38, R27 ;  /* 0x000000261a027223 */ /* 0x000fe4000001001b */
[----:B---3--:R-:W-:Y:S01]  /*7320*/  ISETP.GE.U32.AND P0, PT, R29, UR8, PT ;  /* 0x000000081d007c0c */ /* 0x008fe2000bf06070 */
        /* <DEDUP_REMOVED lines=9> */
[----:B------:R-:W1:Y:S01]  /*73c0*/  LDCU.64 UR10, c[0x0][0x3f8] ;  /* 0x00007f00ff0a77ac */ /* 0x000e620008000a00 */
[----:B------:R-:W-:Y:S01]  /*73d0*/  MOV R2, R118 ;  /* 0x0000007600027202 */ /* 0x000fe20000000f00 */
[----:B------:R-:W-:Y:S01]  /*73e0*/  FMUL.FTZ R33, R25, R114 ;  /* 0x0000007219217220 */ /* 0x000fe20000410000 */
[----:B------:R-:W-:Y:S01]  /*73f0*/  MOV R3, R121 ;  /* 0x0000007900037202 */ /* 0x000fe20000000f00 */
[----:B------:R-:W2:Y:S01]  /*7400*/  LDCU.64 UR4, c[0x0][0x380] ;  /* 0x00007000ff0477ac */ /* 0x000ea20008000a00 */
[----:B-1----:R-:W-:Y:S02]  /*7410*/  IMAD R30, R30, UR10, RZ ;  /* 0x0000000a1e1e7c24 */ /* 0x002fe4000f8e02ff */
[----:B------:R-:W-:-:S04]  /*7420*/  IMAD.WIDE.U32 R2, R29, UR10, R2 ;  /* 0x0000000a1d027c25 */ /* 0x000fc8000f8e0002 */
[----:B------:R-:W-:Y:S02]  /*7430*/  IMAD R37, R29, UR11, R30 ;  /* 0x0000000b1d257c24 */ /* 0x000fe4000f8e021e */
[----:B------:R-:W-:Y:S01]  /*7440*/  FMUL.FTZ R30, R35, R114 ;  /* 0x00000072231e7220 */ /* 0x000fe20000410000 */
[----:B--2---:R-:W-:Y:S02]  /*7450*/  LEA R24, P0, R2, UR4, 0x1 ;  /* 0x0000000402187c11 */ /* 0x004fe4000f8008ff */
[----:B------:R-:W-:Y:S02]  /*7460*/  IADD3 R37, PT, PT, R3, R37, RZ ;  /* 0x0000002503257210 */ /* 0x000fe40007ffe0ff */
[----:B------:R-:W-:Y:S02]  /*7470*/  F2FP.BF16.F32.PACK_AB R3, R30, R33 ;  /* 0x000000211e03723e */ /* 0x000fe400000010ff */
[----:B------:R-:W-:-:S05]  /*7480*/  LEA.HI.X R25, R2, UR5, R37, 0x1, P0 ;  /* 0x0000000502197c11 */ /* 0x000fca00080f0c25 */
[----:B------:R1:W-:Y:S02]  /*7490*/  STG.E desc[UR6][R24.64], R3 ;  /* 0x0000000318007986 */ /* 0x0003e4000c101906 */
.L_x_357:
[----:B------:R-:W-:Y:S05]  /*74a0*/  BSYNC.RECONVERGENT B0 ;  /* 0x0000000000007941 */ /* 0x000fea0003800200 */
.L_x_356:
[-C--:B------:R-:W-:Y:S01]  /*74b0*/  FMUL.FTZ R73, R73, R114.reuse ;  /* 0x0000007249497220 */ /* 0x080fe20000410000 */
[----:B-1----:R-:W-:Y:S01]  /*74c0*/  FADD.FTZ R25, -R22, R39 ;  /* 0x0000002716197221 */ /* 0x002fe20000010100 */
        /* <DEDUP_REMOVED lines=12> */
[----:B--2---:R-:W-:-:S05]  /*7590*/  FADD.FTZ R34, R33, 1 ;  /* 0x3f80000021227421 */ /* 0x004fca0000010000 */
        /* <DEDUP_REMOVED lines=10> */
.L_x_358:
[----:B------:R-:W-:Y:S01]  /*7640*/  FFMA.FTZ R24, R26, R38, R27 ;  /* 0x000000261a187223 */ /* 0x000fe2000001001b */
[----:B------:R-:W-:Y:S01]  /*7650*/  BSSY.RECONVERGENT B0, `(.L_x_359) ;  /* 0x0000014000007945 */ /* 0x000fe20003800200 */
[----:B------:R-:W-:Y:S01]  /*7660*/  FFMA.FTZ R39, R78, R3, -R39 ;  /* 0x000000034e277223 */ /* 0x000fe20000010827 */
[----:B------:R-:W-:Y:S01]  /*7670*/  SHF.L.U32 R71, R71, 0x10, RZ ;  /* 0x0000001047477819 */ /* 0x000fe200000006ff */
[----:B------:R-:W-:Y:S01]  /*7680*/  FFMA.FTZ R25, R23, R2, -R24 ;  /* 0x0000000217197223 */ /* 0x000fe20000010818 */
[----:B------:R-:W-:Y:S01]  /*7690*/  SHF.L.U32 R33, R108, 0x10, RZ ;  /* 0x000000106c217819 */ /* 0x000fe200000006ff */
[----:B------:R-:W-:Y:S06]  /*76a0*/  @P1 BRA `(.L_x_360) ;  /* 0x0000000000381947 */ /* 0x000fec0003800000 */
        /* <DEDUP_REMOVED lines=14> */
.L_x_360:
[----:B------:R-:W-:Y:S05]  /*7790*/  BSYNC.RECONVERGENT B0 ;  /* 0x0000000000007941 */ /* 0x000fea0003800200 */
.L_x_359:
[----:B------:R-:W-:Y:S01]  /*77a0*/  SHF.L.U32 R31, R104, 0x10, RZ ;  /* 0x00000010681f7819 */ /* 0x000fe200000006ff */
[----:B------:R-:W-:Y:S01]  /*77b0*/  FADD.FTZ R71, -R22, R71 ;  /* 0x0000004716477221 */ /* 0x000fe20000010100 */
[----:B------:R-:W-:Y:S02]  /*77c0*/  SHF.L.U32 R11, R11, 0x10, RZ ;  /* 0x000000100b0b7819 */ /* 0x000fe400000006ff */
[----:B------:R-:W-:Y:S01]  /*77d0*/  SHF.L.U32 R55, R15, 0x10, RZ ;  /* 0x000000100f377819 */ /* 0x000fe200000006ff */
[-C--:B------:R-:W-:Y:S01]  /*77e0*/  FMUL.FTZ R71, R71, R114.reuse ;  /* 0x0000007247477220 */ /* 0x080fe20000410000 */
[----:B------:R-:W-:Y:S02]  /*77f0*/  SHF.L.U32 R59, R86, 0x10, RZ ;  /* 0x00000010563b7819 */ /* 0x000fe400000006ff */
[----:B------:R-:W-:Y:S01]  /*7800*/  SHF.L.U32 R51, R63, 0x10, RZ ;  /* 0x000000103f337819 */ /* 0x000fe200000006ff */
[C---:B------:R-:W-:Y:S01]  /*7810*/  FADD.FTZ R63, -R22.reuse, R31 ;  /* 0x0000001f163f7221 */ /* 0x040fe20000010100 */
[----:B0-----:R-:W-:Y:S01]  /*7820*/  SHF.L.U32 R61, R67, 0x10, RZ ;  /* 0x00000010433d7819 */ /* 0x001fe200000006ff */
        /* <DEDUP_REMOVED lines=10> */
[----:B-1----:R-:W-:Y:S01]  /*78d0*/  FMUL.FTZ R24, R9, R114 ;  /* 0x0000007209187220 */ /* 0x002fe20000410000 */
[C---:B------:R-:W-:Y:S01]  /*78e0*/  IADD3 R59, PT, PT, R29.reuse, 0x60, RZ ;  /* 0x000000601d3b7810 */ /* 0x040fe20007ffe0ff */
[C---:B------:R-:W-:Y:S01]  /*78f0*/  FADD.FTZ R51, -R22.reuse, R51 ;  /* 0x0000003316337221 */ /* 0x040fe20000010100 */
[C---:B------:R-:W-:Y:S01]  /*7900*/  IADD3 R55, PT, PT, R29.reuse, 0x80, RZ ;  /* 0x000000801d377810 */ /* 0x040fe20007ffe0ff */
[C---:B------:R-:W-:Y:S01]  /*7910*/  FADD.FTZ R47, -R22.reuse, R47 ;  /* 0x0000002f162f7221 */ /* 0x040fe20000010100 */
[C---:B------:R-:W-:Y:S01]  /*7920*/  IADD3 R40, PT, PT, R29.reuse, 0xa0, RZ ;  /* 0x000000a01d287810 */ /* 0x040fe20007ffe0ff */
[C---:B------:R-:W-:Y:S01]  /*7930*/  FADD.FTZ R39, -R22.reuse, R39 ;  /* 0x0000002716277221 */ /* 0x040fe20000010100 */
[C---:B------:R-:W-:Y:S01]  /*7940*/  IADD3 R36, PT, PT, R29.reuse, 0xc0, RZ ;  /* 0x000000c01d247810 */ /* 0x040fe20007ffe0ff */
[----:B------:R-:W-:Y:S01]  /*7950*/  FADD.FTZ R35, -R22, R35 ;  /* 0x0000002316237221 */ /* 0x000fe20000010100 */
[C---:B------:R-:W-:Y:S01]  /*7960*/  IADD3 R32, PT, PT, R29.reuse, 0xe0, RZ ;  /* 0x000000e01d207810 */ /* 0x040fe20007ffe0ff */
[----:B------:R-:W-:Y:S01]  /*7970*/  FFMA.FTZ R56, R26, R24, R27 ;  /* 0x000000181a387223 */ /* 0x000fe2000001001b */
[----:B------:R-:W-:-:S02]  /*7980*/  IADD3 R28, PT, PT, R29, 0x100, RZ ;  /* 0x000001001d1c7810 */ /* 0x000fc40007ffe0ff */
[----:B------:R-:W-:Y:S02]  /*7990*/  SHF.L.U32 R43, R5, 0x10, RZ ;  /* 0x00000010052b7819 */ /* 0x000fe400000006ff */
[----:B------:R-:W-:Y:S02]  /*79a0*/  SHF.L.U32 R7, R90, 0x10, RZ ;  /* 0x000000105a077819 */ /* 0x000fe400000006ff */
[----:B------:R-:W-:Y:S01]  /*79b0*/  SHF.L.U32 R21, R13, 0x10, RZ ;  /* 0x000000100d157819 */ /* 0x000fe200000006ff */
[----:B------:R-:W-:Y:S01]  /*79c0*/  FADD.FTZ R43, -R22, R43 ;  /* 0x0000002b162b7221 */ /* 0x000fe20000010100 */
[----:B------:R-:W-:Y:S02]  /*79d0*/  SHF.L.U32 R3, R69, 0x10, RZ ;  /* 0x0000001045037819 */ /* 0x000fe400000006ff */
[----:B------:R-:W-:Y:S01]  /*79e0*/  SHF.L.U32 R25, R106, 0x10, RZ ;  /* 0x000000106a197819 */ /* 0x000fe200000006ff */
[----:B------:R-:W-:Y:S01]  /*79f0*/  FADD.FTZ R21, -R22, R21 ;  /* 0x0000001516157221 */ /* 0x000fe20000010100 */
[----:B------:R-:W-:Y:S01]  /*7a00*/  SHF.L.U32 R5, R92, 0x10, RZ ;  /* 0x000000105c057819 */ /* 0x000fe200000006ff */
[----:B------:R-:W-:Y:S01]  /*7a10*/  FADD.FTZ R3, -R22, R3 ;  /* 0x0000000316037221 */ /* 0x000fe20000010100 */
[----:B------:R-:W-:-:S02]  /*7a20*/  SHF.L.U32 R13, R88, 0x10, RZ ;  /* 0x00000010580d7819 */ /* 0x000fc400000006ff */
        /* <DEDUP_REMOVED lines=30> */
[----:B------:R-:W-:-:S02]  /*7c10*/  ISETP.GE.U32.AND P5, PT, R28, UR8, PT ;  /* 0x000000081c007c0c */ /* 0x000fc4000bfa6070 */
[----:B------:R-:W-:Y:S02]  /*7c20*/  SHF.R.S32.HI R58, RZ, 0x1f, R75 ;  /* 0x0000001fff3a7819 */ /* 0x000fe4000001144b */
[----:B------:R-:W-:Y:S02]  /*7c30*/  SHF.R.S32.HI R46, RZ, 0x1f, R59 ;  /* 0x0000001fff2e7819 */ /* 0x000fe4000001143b */
[----:B------:R-:W-:Y:S02]  /*7c40*/  SHF.R.S32.HI R44, RZ, 0x1f, R55 ;  /* 0x0000001fff2c7819 */ /* 0x000fe40000011437 */
[----:B------:R-:W-:Y:S02]  /*7c50*/  SHF.R.S32.HI R42, RZ, 0x1f, R40 ;  /* 0x0000001fff2a7819 */ /* 0x000fe40000011428 */
[----:B------:R-:W-:Y:S02]  /*7c60*/  SHF.R.S32.HI R38, RZ, 0x1f, R36 ;  /* 0x0000001fff267819 */ /* 0x000fe40000011424 */
[----:B------:R-:W-:-:S02]  /*7c70*/  SHF.R.S32.HI R34, RZ, 0x1f, R32 ;  /* 0x0000001fff227819 */ /* 0x000fc40000011420 */
[----:B------:R-:W-:Y:S02]  /*7c80*/  SHF.R.S32.HI R30, RZ, 0x1f, R28 ;  /* 0x0000001fff1e7819 */ /* 0x000fe4000001141c */
[----:B------:R-:W-:Y:S02]  /*7c90*/  ISETP.GE.AND.EX P2, PT, R58, UR9, PT, P2 ;  /* 0x000000093a007c0c */ /* 0x000fe4000bf46320 */
[----:B------:R-:W-:Y:S02]  /*7ca0*/  ISETP.GE.AND.EX P1, PT, R46, UR9, PT, P1 ;  /* 0x000000092e007c0c */ /* 0x000fe4000bf26310 */
[----:B------:R-:W-:Y:S02]  /*7cb0*/  ISETP.GE.AND.EX P0, PT, R44, UR9, PT, P0 ;  /* 0x000000092c007c0c */ /* 0x000fe4000bf06300 */
[----:B------:R-:W-:Y:S02]  /*7cc0*/  ISETP.GE.AND.EX P6, PT, R42, UR9, PT, P6 ;  /* 0x000000092a007c0c */ /* 0x000fe4000bfc6360 */
        /* <DEDUP_REMOVED lines=24> */
.L_x_361:
        /* <DEDUP_REMOVED lines=19> */
.L_x_363:
[----:B------:R-:W-:Y:S05]  /*7f80*/  BSYNC.RECONVERGENT B0 ;  /* 0x0000000000007941 */ /* 0x000fea0003800200 */
.L_x_362:
        /* <DEDUP_REMOVED lines=23> */
.L_x_364:
        /* <DEDUP_REMOVED lines=21> */
.L_x_366:
[----:B------:R-:W-:Y:S05]  /*8250*/  BSYNC.RECONVERGENT B0 ;  /* 0x0000000000007941 */ /* 0x000fea0003800200 */
.L_x_365:
        /* <DEDUP_REMOVED lines=23> */
.L_x_367:
        /* <DEDUP_REMOVED lines=19> */
.L_x_369:
[----:B------:R-:W-:Y:S05]  /*8500*/  BSYNC.RECONVERGENT B0 ;  /* 0x0000000000007941 */ /* 0x000fea0003800200 */
.L_x_368:
        /* <DEDUP_REMOVED lines=23> */
.L_x_370:
        /* <DEDUP_REMOVED lines=21> */
.L_x_372:
[----:B------:R-:W-:Y:S05]  /*87d0*/  BSYNC.RECONVERGENT B0 ;  /* 0x0000000000007941 */ /* 0x000fea0003800200 */
.L_x_371:
        /* <DEDUP_REMOVED lines=23> */
.L_x_373:
        /* <DEDUP_REMOVED lines=19> */
.L_x_375:
[----:B------:R-:W-:Y:S05]  /*8a80*/  BSYNC.RECONVERGENT B0 ;  /* 0x0000000000007941 */ /* 0x000fea0003800200 */
.L_x_374:
        /* <DEDUP_REMOVED lines=23> */
.L_x_376:
        /* <DEDUP_REMOVED lines=21> */
.L_x_378:
[----:B------:R-:W-:Y:S05]  /*8d50*/  BSYNC.RECONVERGENT B0 ;  /* 0x0000000000007941 */ /* 0x000fea0003800200 */
.L_x_377:
        /* <DEDUP_REMOVED lines=23> */
.L_x_379:
        /* <DEDUP_REMOVED lines=18> */
.L_x_381:
[----:B------:R-:W-:Y:S05]  /*8ff0*/  BSYNC.RECONVERGENT B0 ;  /* 0x0000000000007941 */ /* 0x000fea0003800200 */
.L_x_380:
[-C--:B------:R-:W-:Y:S01]  /*9000*/  FMUL.FTZ R44, R37, R114.reuse ;  /* 0x00000072252c7220 */ /* 0x080fe20000410000 */
[-C--:B------:R-:W-:Y:S01]  /*9010*/  FMUL.FTZ R36, R31, R114.reuse ;  /* 0x000000721f247220 */ /* 0x080fe20000410000 */
[-C--:B------:R-:W-:Y:S01]  /*9020*/  FMUL.FTZ R38, R19, R114.reuse ;  /* 0x0000007213267220 */ /* 0x080fe20000410000 */
        /* <DEDUP_REMOVED lines=14> */
[-C--:B------:R-:W-:Y:S01]  /*9110*/  FMUL.FTZ R11, R11, R114.reuse ;  /* 0x000000720b0b7220 */ /* 0x080fe20000410000 */
[-C--:B0-----:R-:W-:Y:S01]  /*9120*/  FMUL.FTZ R2, R7, R114.reuse ;  /* 0x0000007207027220 */ /* 0x081fe20000410000 */
        /* <DEDUP_REMOVED lines=56> */
.L_x_382:
        /* <DEDUP_REMOVED lines=18> */
.L_x_384:
[----:B------:R-:W-:Y:S05]  /*95d0*/  BSYNC.RECONVERGENT B0 ;  /* 0x0000000000007941 */ /* 0x000fea0003800200 */
.L_x_383:
        /* <DEDUP_REMOVED lines=21> */
.L_x_385:
        /* <DEDUP_REMOVED lines=18> */
.L_x_387:
[----:B------:R-:W-:Y:S05]  /*9850*/  BSYNC.RECONVERGENT B0 ;  /* 0x0000000000007941 */ /* 0x000fea0003800200 */
.L_x_386:
        /* <DEDUP_REMOVED lines=21> */
.L_x_388:
        /* <DEDUP_REMOVED lines=9> */
[----:B-1----:R-:W-:Y:S02]  /*9a40*/  IMAD R8, R35, UR4, RZ ;  /* 0x0000000423087c24 */ /* 0x002fe4000f8e02ff */
[----:B------:R-:W-:-:S04]  /*9a50*/  IMAD.WIDE.U32 R38, R31, UR4, R36 ;  /* 0x000000041f267c25 */ /* 0x000fc8000f8e0024 */
[----:B------:R-:W-:Y:S02]  /*9a60*/  IMAD R31, R31, UR5, R8 ;  /* 0x000000051f1f7c24 */ /* 0x000fe4000f8e0208 */
[----:B------:R-:W-:Y:S01]  /*9a70*/  FMUL.FTZ R8, R91, R114 ;  /* 0x000000725b087220 */ /* 0x000fe20000410000 */
[----:B0-----:R-:W-:Y:S02]  /*9a80*/  LEA R36, P0, R38, UR10, 0x1 ;  /* 0x0000000a26247c11 */ /* 0x001fe4000f8008ff */
[----:B------:R-:W-:Y:S02]  /*9a90*/  IADD3 R31, PT, PT, R39, R31, RZ ;  /* 0x0000001f271f7210 */ /* 0x000fe40007ffe0ff */
[----:B------:R-:W-:Y:S02]  /*9aa0*/  F2FP.BF16.F32.PACK_AB R27, R8, R27 ;  /* 0x0000001b081b723e */ /* 0x000fe400000010ff */
[----:B------:R-:W-:-:S05]  /*9ab0*/  LEA.HI.X R37, R38, UR11, R31, 0x1, P0 ;  /* 0x0000000b26257c11 */ /* 0x000fca00080f0c1f */
[----:B------:R1:W-:Y:S02]  /*9ac0*/  STG.E desc[UR6][R36.64], R27 ;  /* 0x0000001b24007986 */ /* 0x0003e4000c101906 */
.L_x_390:
[----:B------:R-:W-:Y:S05]  /*9ad0*/  BSYNC.RECONVERGENT B0 ;  /* 0x0000000000007941 */ /* 0x000fea0003800200 */
.L_x_389:
        /* <DEDUP_REMOVED lines=10> */
[----:B---3--:R-:W-:-:S03]  /*9b80*/  FADD.FTZ R31, R12, 1 ;  /* 0x3f8000000c1f7421 */ /* 0x008fc60000010000 */
[----:B01----:R-:W0:Y:S08]  /*9b90*/  MUFU.RCP R27, R10 ;  /* 0x0000000a001b7308 */ /* 0x003e300000001000 */
        /* <DEDUP_REMOVED lines=9> */
.L_x_391:
[----:B------:R-:W-:Y:S01]  /*9c30*/  BSSY.RECONVERGENT B0, `(.L_x_392) ;  /* 0x0000012000007945 */ /* 0x000fe20003800200 */
[----:B------:R-:W-:Y:S01]  /*9c40*/  FFMA.FTZ R21, R78, R14, -R21 ;  /* 0x0000000e4e157223 */ /* 0x000fe20000010815 */
[----:B------:R-:W-:Y:S02]  /*9c50*/  FFMA.FTZ R89, R23, R89, -R40 ;  /* 0x0000005917597223 */ /* 0x000fe40000010828 */
[----:B------:R-:W-:Y:S05]  /*9c60*/  @P6 BRA `(.L_x_393) ;  /* 0x0000000000386947 */ /* 0x000fea0003800000 */
[----:B------:R-:W2:Y:S01]  /*9c70*/  LDCU.64 UR4, c[0x0][0x3f8] ;  /* 0x00007f00ff0477ac */ /* 0x000ea20008000a00 */
[----:B------:R-:W-:Y:S02]  /*9c80*/  MOV R30, R118 ;  /* 0x00000076001e7202 */ /* 0x000fe40000000f00 */
[----:B------:R-:W-:Y:S01]  /*9c90*/  MOV R31, R121 ;  /* 0x00000079001f7202 */ /* 0x000fe20000000f00 */
[----:B------:R-:W3:Y:S01]  /*9ca0*/  LDCU.64 UR10, c[0x0][0x380] ;  /* 0x00007000ff0a77ac */ /* 0x000ee20008000a00 */
[----:B--2---:R-:W-:Y:S02]  /*9cb0*/  IMAD R8, R25, UR4, RZ ;  /* 0x0000000419087c24 */ /* 0x004fe4000f8e02ff */
[----:B------:R-:W-:-:S04]  /*9cc0*/  IMAD.WIDE.U32 R32, R19, UR4, R30 ;  /* 0x0000000413207c25 */ /* 0x000fc8000f8e001e */
[----:B------:R-:W-:Y:S02]  /*9cd0*/  IMAD R25, R19, UR5, R8 ;  /* 0x0000000513197c24 */ /* 0x000fe4000f8e0208 */
[-C--:B------:R-:W-:Y:S01]  /*9ce0*/  FMUL.FTZ R19, R21, R114.reuse ;  /* 0x0000007215137220 */ /* 0x080fe20000410000 */
[----:B------:R-:W-:Y:S01]  /*9cf0*/  FMUL.FTZ R8, R89, R114 ;  /* 0x0000007259087220 */ /* 0x000fe20000410000 */
[----:B---3--:R-:W-:Y:S02]  /*9d00*/  LEA R30, P0, R32, UR10, 0x1 ;  /* 0x0000000a201e7c11 */ /* 0x008fe4000f8008ff */
[----:B------:R-:W-:Y:S02]  /*9d10*/  IADD3 R25, PT, PT, R33, R25, RZ ;  /* 0x0000001921197210 */ /* 0x000fe40007ffe0ff */
[----:B------:R-:W-:Y:S02]  /*9d20*/  F2FP.BF16.F32.PACK_AB R19, R8, R19 ;  /* 0x000000130813723e */ /* 0x000fe400000010ff */
[----:B------:R-:W-:-:S05]  /*9d30*/  LEA.HI.X R31, R32, UR11, R25, 0x1, P0 ;  /* 0x0000000b201f7c11 */ /* 0x000fca00080f0c19 */
[----:B------:R2:W-:Y:S02]  /*9d40*/  STG.E desc[UR6][R30.64], R19 ;  /* 0x000000131e007986 */ /* 0x0005e4000c101906 */
.L_x_393:
[----:B------:R-:W-:Y:S05]  /*9d50*/  BSYNC.RECONVERGENT B0 ;  /* 0x0000000000007941 */ /* 0x000fea0003800200 */
.L_x_392:
[----:B------:R-:W-:Y:S02]  /*9d60*/  SHF.L.U32 R16, R16, 0x10, RZ ;  /* 0x0000001010107819 */ /* 0x000fe400000006ff */
[----:B------:R-:W-:Y:S01]  /*9d70*/  SHF.L.U32 R87, R87, 0x10, RZ ;  /* 0x0000001057577819 */ /* 0x000fe200000006ff */
[----:B------:R-:W-:Y:S06]  /*9d80*/  BRA.U !UP0, `(.L_x_394) ;  /* 0x0000000108487547 */ /* 0x000fec000b800000 */
[----:B------:R-:W-:Y:S01]  /*9d90*/  FFMA.FTZ R11, R23, R11, R82 ;  /* 0x0000000b170b7223 */ /* 0x000fe20000010052 */
[----:B------:R-:W-:-:S03]  /*9da0*/  FFMA.FTZ R24, R78, R24, R79 ;  /* 0x000000184e187223 */ /* 0x000fc6000001004f */
[----:B------:R-:W-:Y:S01]  /*9db0*/  FMUL.FTZ R12, R11, -1.4426950216293334961 ;  /* 0xbfb8aa3b0b0c7820 */ /* 0x000fe20000410000 */
[----:B------:R-:W-:-:S05]  /*9dc0*/  FMUL.FTZ R8, R24, -1.4426950216293334961 ;  /* 0xbfb8aa3b18087820 */ /* 0x000fca0000410000 */
[----:B------:R-:W3:Y:S04]  /*9dd0*/  MUFU.EX2 R12, R12 ;  /* 0x0000000c000c7308 */ /* 0x000ee80000000800 */
[----:B------:R-:W4:Y:S01]  /*9de0*/  MUFU.EX2 R8, R8 ;  /* 0x0000000800087308 */ /* 0x000f220000000800 */
[----:B---3--:R-:W-:Y:S01]  /*9df0*/  FADD.FTZ R14, R12, 1 ;  /* 0x3f8000000c0e7421 */ /* 0x008fe20000010000 */
[----:B----4-:R-:W-:-:S05]  /*9e00*/  FADD.FTZ R10, R8, 1 ;  /* 0x3f800000080a7421 */ /* 0x010fca0000010000 */
[----:B------:R-:W3:Y:S08]  /*9e10*/  MUFU.RCP R14, R14 ;  /* 0x0000000e000e7308 */ /* 0x000ef00000001000 */
[----:B--2---:R-:W2:Y:S01]  /*9e20*/  MUFU.RCP R19, R10 ;  /* 0x0000000a00137308 */ /* 0x004ea20000001000 */
[----:B---3--:R-:W-:Y:S01]  /*9e30*/  FADD.FTZ R30, -R14, 1 ;  /* 0x3f8000000e1e7421 */ /* 0x008fe20000010100 */
[----:B------:R-:W-:-:S03]  /*9e40*/  FMUL.FTZ R87, R87, R14 ;  /* 0x0000000e57577220 */ /* 0x000fc60000410000 */
[----:B------:R-:W-:Y:S01]  /*9e50*/  FFMA.FTZ R30, R11, R30, 1 ;  /* 0x3f8000000b1e7423 */ /* 0x000fe2000001001e */
[----:B--2---:R-:W-:Y:S01]  /*9e60*/  FADD.FTZ R21, -R19, 1 ;  /* 0x3f80000013157421 */ /* 0x004fe20000010100 */
[----:B------:R-:W-:Y:S02]  /*9e70*/  FMUL.FTZ R16, R16, R19 ;  /* 0x0000001310107220 */ /* 0x000fe40000410000 */
[----:B------:R-:W-:Y:S01]  /*9e80*/  FMUL.FTZ R87, R87, R30 ;  /* 0x0000001e57577220 */ /* 0x000fe20000410000 */
[----:B------:R-:W-:-:S04]  /*9e90*/  FFMA.FTZ R21, R24, R21, 1 ;  /* 0x3f80000018157423 */ /* 0x000fc80000010015 */
[----:B------:R-:W-:-:S07]  /*9ea0*/  FMUL.FTZ R16, R16, R21 ;  /* 0x0000001510107220 */ /* 0x000fce0000410000 */
.L_x_394:
[----:B------:R-:W-:Y:S01]  /*9eb0*/  BSSY.RECONVERGENT B0, `(.L_x_395) ;  /* 0x0000012000007945 */ /* 0x000fe20003800200 */
[----:B--2---:R-:W-:Y:S01]  /*9ec0*/  FFMA.FTZ R19, R78, R16, -R15 ;  /* 0x000000104e137223 */ /* 0x004fe2000001080f */
        /* <DEDUP_REMOVED lines=16> */
.L_x_396:
[----:B------:R-:W-:Y:S05]  /*9fd0*/  BSYNC.RECONVERGENT B0 ;  /* 0x0000000000007941 */ /* 0x000fea0003800200 */
.L_x_395:
        /* <DEDUP_REMOVED lines=21> */
.L_x_397:
[----:B------:R-:W-:Y:S01]  /*a130*/  BSSY.RECONVERGENT B0, `(.L_x_398) ;  /* 0x0000012000007945 */ /* 0x000fe20003800200 */
[----:B--2---:R-:W-:Y:S01]  /*a140*/  FFMA.FTZ R11, R78, R18, -R9 ;  /* 0x000000124e0b7223 */ /* 0x004fe20000010809 */
[----:B------:R-:W-:Y:S02]  /*a150*/  FFMA.FTZ R85, R23, R85, -R28 ;  /* 0x0000005517557223 */ /* 0x000fe4000001081c */
[----:B------:R-:W-:Y:S05]  /*a160*/  @P5 BRA `(.L_x_399) ;  /* 0x0000000000385947 */ /* 0x000fea0003800000 */
[----:B------:R-:W2:Y:S01]  /*a170*/  LDCU.64 UR4, c[0x0][0x3f8] ;  /* 0x00007f00ff0477ac */ /* 0x000ea20008000a00 */
[----:B------:R-:W-:Y:S01]  /*a180*/  MOV R6, R118 ;  /* 0x0000007600067202 */ /* 0x000fe20000000f00 */
[----:B------:R-:W3:Y:S01]  /*a190*/  LDCU.64 UR10, c[0x0][0x380] ;  /* 0x00007000ff0a77ac */ /* 0x000ee20008000a00 */
[----:B--2---:R-:W-:Y:S01]  /*a1a0*/  IMAD R10, R7, UR4, RZ ;  /* 0x00000004070a7c24 */ /* 0x004fe2000f8e02ff */
[----:B------:R-:W-:-:S03]  /*a1b0*/  MOV R7, R121 ;  /* 0x0000007900077202 */ /* 0x000fc60000000f00 */
[----:B------:R-:W-:-:S04]  /*a1c0*/  IMAD.WIDE.U32 R8, R5, UR4, R6 ;  /* 0x0000000405087c25 */ /* 0x000fc8000f8e0006 */
[----:B------:R-:W-:Y:S02]  /*a1d0*/  IMAD R7, R5, UR5, R10 ;  /* 0x0000000505077c24 */ /* 0x000fe4000f8e020a */
[-C--:B------:R-:W-:Y:S01]  /*a1e0*/  FMUL.FTZ R10, R11, R114.reuse ;  /* 0x000000720b0a7220 */ /* 0x080fe20000410000 */
[----:B------:R-:W-:Y:S01]  /*a1f0*/  FMUL.FTZ R5, R85, R114 ;  /* 0x0000007255057220 */ /* 0x000fe20000410000 */
[C---:B---3--:R-:W-:Y:S02]  /*a200*/  LEA R6, P0, R8.reuse, UR10, 0x1 ;  /* 0x0000000a08067c11 */ /* 0x048fe4000f8008ff */
[----:B------:R-:W-:Y:S02]  /*a210*/  IADD3 R7, PT, PT, R9, R7, RZ ;  /* 0x0000000709077210 */ /* 0x000fe40007ffe0ff */
[----:B------:R-:W-:Y:S02]  /*a220*/  F2FP.BF16.F32.PACK_AB R5, R5, R10 ;  /* 0x0000000a0505723e */ /* 0x000fe400000010ff */
[----:B------:R-:W-:-:S05]  /*a230*/  LEA.HI.X R7, R8, UR11, R7, 0x1, P0 ;  /* 0x0000000b08077c11 */ /* 0x000fca00080f0c07 */
[----:B------:R2:W-:Y:S02]  /*a240*/  STG.E desc[UR6][R6.64], R5 ;  /* 0x0000000506007986 */ /* 0x0005e4000c101906 */
.L_x_399:
[----:B------:R-:W-:Y:S05]  /*a250*/  BSYNC.RECONVERGENT B0 ;  /* 0x0000000000007941 */ /* 0x000fea0003800200 */
.L_x_398:
        /* <DEDUP_REMOVED lines=22> */
.L_x_400:
        /* <DEDUP_REMOVED lines=18> */
.L_x_402:
[----:B------:R-:W-:Y:S05]  /*a4e0*/  BSYNC.RECONVERGENT B0 ;  /* 0x0000000000007941 */ /* 0x000fea0003800200 */
.L_x_401:
[----:B------:R-:W3:Y:S01]  /*a4f0*/  LDCU UR4, c[0x0][0x410] ;  /* 0x00008200ff0477ac */ /* 0x000ee20008000800 */
[----:B------:R-:W-:Y:S02]  /*a500*/  IADD3 R77, PT, PT, R80, R77, RZ ;  /* 0x0000004d504d7210 */ /* 0x000fe40007ffe0ff */
[----:B------:R-:W-:Y:S01]  /*a510*/  IADD3 R76, PT, PT, R76, 0x1, RZ ;  /* 0x000000014c4c7810 */ /* 0x000fe20007ffe0ff */
[----:B------:R-:W3:Y:S02]  /*a520*/  LDCU UR5, c[0x0][0x3e0] ;  /* 0x00007c00ff0577ac */ /* 0x000ee40008000800 */
[----:B---3--:R-:W-:-:S06]  /*a530*/  UIMAD UR4, UR4, UR5, URZ ;  /* 0x00000005040472a4 */ /* 0x008fcc000f8e02ff */
[----:B------:R-:W-:-:S13]  /*a540*/  ISETP.GE.AND P0, PT, R77, UR4, PT ;  /* 0x000000044d007c0c */ /* 0x000fda000bf06270 */
[----:B------:R-:W-:Y:S05]  /*a550*/  @!P0 BRA `(.L_x_403) ;  /* 0xffffff5800d48947 */ /* 0x000fea000383ffff */
.L_x_336:
        /* <DEDUP_REMOVED lines=16> */
.L_x_405:
[----:B------:R-:W-:Y:S05]  /*a660*/  BSYNC.RECONVERGENT B0 ;  /* 0x0000000000007941 */ /* 0x000fea0003800200 */
.L_x_404:
        /* <DEDUP_REMOVED lines=11> */
.L_x_407:
[----:B------:R-:W2:Y:S04]  /*a720*/  LDG.E.STRONG.GPU R5, desc[UR6][R2.64] ;  /* 0x0000000602057981 */ /* 0x000ea8000c1ef900 */
[----:B--2---:R-:W-:Y:S01]  /*a730*/  CCTL.IVALL ;  /* 0x00000000ff00798f */ /* 0x004fe20002000000 */
[----:B------:R-:W-:Y:S05]  /*a740*/  YIELD ;  /* 0x0000000000007946 */ /* 0x000fea0003800000 */
[----:B------:R-:W-:-:S13]  /*a750*/  ISETP.NE.AND P0, PT, R5, R0, PT ;  /* 0x000000000500720c */ /* 0x000fda0003f05270 */
[----:B------:R-:W-:Y:S05]  /*a760*/  @P0 BRA `(.L_x_407) ;  /* 0xfffffffc00ec0947 */ /* 0x000fea000383ffff */
.L_x_406:
[----:B------:R-:W-:Y:S05]  /*a770*/  WARPSYNC.ALL ;  /* 0x0000000000007948 */ /* 0x000fea0003800000 */
[----:B------:R-:W2:Y:S08]  /*a780*/  LDC.64 R32, c[0x0][0x3f8] ;  /* 0x0000fe00ff207b82 */ /* 0x000eb00000000a00 */
[----:B------:R-:W-:Y:S01]  /*a790*/  BAR.SYNC.DEFER_BLOCKING 0x0 ;  /* 0x0000000000007b1d */ /* 0x000fe20000010000 */
[----:B--2---:R-:W-:-:S04]  /*a7a0*/  LEA.HI R3, P0, R33, R32, RZ, 0x1 ;  /* 0x0000002021037211 */ /* 0x004fc800078108ff */
        /* <DEDUP_REMOVED lines=16> */
[----:B------:R-:W-:Y:S02]  /*a8b0*/  LOP3.LUT R6, RZ, R31, RZ, 0x33, !PT ;  /* 0x0000001fff067212 */ /* 0x000fe400078e33ff */
[----:B------:R-:W-:Y:S01]  /*a8c0*/  IADD3 R14, P1, PT, R4, R5, RZ ;  /* 0x00000005040e7210 */ /* 0x000fe20007f3e0ff */
[----:B------:R-:W-:Y:S01]  /*a8d0*/  IMAD.WIDE.U32 R4, R32, 0x3, RZ ;  /* 0x0000000320047825 */ /* 0x000fe200078e00ff */
[----:B------:R-:W-:Y:S02]  /*a8e0*/  SEL R7, R2, R7, P0 ;  /* 0x0000000702077207 */ /* 0x000fe40000000000 */
        /* <DEDUP_REMOVED lines=12> */
[----:B------:R-:W2:Y:S01]  /*a9b0*/  LDCU.64 UR4, c[0x0][0x3d8] ;  /* 0x00007b00ff0477ac */ /* 0x000ea20008000a00 */
[----:B------:R-:W-:Y:S02]  /*a9c0*/  SHF.R.U64 R14, R14, 0x9, R7 ;  /* 0x000000090e0e7819 */ /* 0x000fe40000001207 */
[----:B------:R-:W-:Y:S01]  /*a9d0*/  SHF.L.U32 R18, R0, 0x2, RZ ;  /* 0x0000000200127819 */ /* 0x000fe200000006ff */
[----:B------:R-:W3:Y:S01]  /*a9e0*/  LDCU.64 UR8, c[0x0][0x390] ;  /* 0x00007200ff0877ac */ /* 0x000ee20008000a00 */
[----:B------:R-:W-:Y:S02]  /*a9f0*/  IADD3 R14, PT, PT, R14, 0x1, RZ ;  /* 0x000000010e0e7810 */ /* 0x000fe40007ffe0ff */
[----:B------:R-:W-:Y:S01]  /*aa00*/  SHF.L.U64.HI R19, R0, 0x2, R31 ;  /* 0x0000000200137819 */ /* 0x000fe2000001021f */
[----:B------:R-:W4:Y:S01]  /*aa10*/  LDCU.64 UR10, c[0x0][0x388] ;  /* 0x00007100ff0a77ac */ /* 0x000f220008000a00 */
[C---:B------:R-:W-:Y:S02]  /*aa20*/  SHF.L.U32 R5, R14.reuse, 0x9, RZ ;  /* 0x000000090e057819 */ /* 0x040fe400000006ff */
[----:B------:R-:W-:-:S02]  /*aa30*/  LOP3.LUT R14, R14, 0x3, RZ, 0xc0, !PT ;  /* 0x000000030e0e7812 */ /* 0x000fc400078ec0ff */
[----:B------:R-:W-:Y:S02]  /*aa40*/  LOP3.LUT R5, R5, 0x600, RZ, 0xc0, !PT ;  /* 0x0000060005057812 */ /* 0x000fe400078ec0ff */
[----:B------:R-:W-:Y:S02]  /*aa50*/  SHF.L.U32 R7, R33, 0x2, RZ ;  /* 0x0000000221077819 */ /* 0x000fe400000006ff */
[----:B------:R-:W-:Y:S01]  /*aa60*/  IADD3 R0, P3, PT, R5, R0, RZ ;  /* 0x0000000005007210 */ /* 0x000fe20007f7e0ff */
[----:B------:R-:W-:Y:S01]  /*aa70*/  IMAD.WIDE.U32 R4, R32, 0x4, RZ ;  /* 0x0000000420047825 */ /* 0x000fe200078e00ff */
[C---:B--2---:R-:W-:Y:S02]  /*aa80*/  IADD3 R22, P1, PT, R18.reuse, UR4, RZ ;  /* 0x0000000412167c10 */ /* 0x044fe4000ff3e0ff */
[----:B------:R-:W-:Y:S02]  /*aa90*/  SHF.L.U64.HI R28, R3, 0x2, R2 ;  /* 0x00000002031c7819 */ /* 0x000fe40000010202 */
[----:B---3--:R-:W-:-:S02]  /*aaa0*/  IADD3 R20, P2, PT, R18, UR8, RZ ;  /* 0x0000000812147c10 */ /* 0x008fc4000ff5e0ff */
[C---:B------:R-:W-:Y:S02]  /*aab0*/  IADD3.X R23, PT, PT, R19.reuse, UR5, RZ, P1, !PT ;  /* 0x0000000513177c10 */ /* 0x040fe40008ffe4ff */
[C---:B------:R-:W-:Y:S02]  /*aac0*/  IADD3.X R21, PT, PT, R19.reuse, UR9, RZ, P2, !PT ;  /* 0x0000000913157c10 */ /* 0x040fe400097fe4ff */
[----:B----4-:R-:W-:Y:S02]  /*aad0*/  IADD3 R18, P1, PT, R18, UR10, RZ ;  /* 0x0000000a12127c10 */ /* 0x010fe4000ff3e0ff */
[----:B------:R-:W-:Y:S02]  /*aae0*/  IADD3 R14, P2, PT, RZ, -R14, RZ ;  /* 0x8000000eff0e7210 */ /* 0x000fe40007f5e0ff */
[----:B------:R-:W-:Y:S02]  /*aaf0*/  IADD3.X R19, PT, PT, R19, UR11, RZ, P1, !PT ;  /* 0x0000000b13137c10 */ /* 0x000fe40008ffe4ff */
[----:B------:R-:W-:-:S02]  /*ab00*/  SHF.L.U64.HI R24, R25, 0x2, R30 ;  /* 0x0000000219187819 */ /* 0x000fc4000001021e */
[----:B------:R-:W-:Y:S02]  /*ab10*/  IADD3 R26, PT, PT, R5, R7, RZ ;  /* 0x00000007051a7210 */ /* 0x000fe40007ffe0ff */
[----:B------:R-:W-:Y:S02]  /*ab20*/  IADD3.X R16, PT, PT, RZ, -0x1, RZ, P2, !PT ;  /* 0xffffffffff107810 */ /* 0x000fe400017fe4ff */
[----:B------:R-:W-:-:S07]  /*ab30*/  IADD3.X R31, PT, PT, RZ, R31, RZ, P3, !PT ;  /* 0x0000001fff1f7210 */ /* 0x000fce0001ffe4ff */
.L_x_410:
[-C--:B--2---:R-:W-:Y:S02]  /*ab40*/  LEA R8, P1, R3, R22.reuse, 0x2 ;  /* 0x0000001603087211 */ /* 0x084fe400078210ff */
[----:B------:R-:W-:Y:S02]  /*ab50*/  LEA R12, P3, R25, R22, 0x2 ;  /* 0x00000016190c7211 */ /* 0x000fe400078610ff */
[----:B------:R-:W-:Y:S02]  /*ab60*/  IADD3 R10, P2, PT, R22, R4, RZ ;  /* 0x00000004160a7210 */ /* 0x000fe40007f5e0ff */
[----:B------:R-:W-:Y:S02]  /*ab70*/  IADD3.X R9, PT, PT, R23, R28, RZ, P1, !PT ;  /* 0x0000001c17097210 */ /* 0x000fe40000ffe4ff */
[----:B------:R-:W-:Y:S02]  /*ab80*/  MOV R6, R22 ;  /* 0x0000001600067202 */ /* 0x000fe40000000f00 */
[----:B------:R-:W-:-:S02]  /*ab90*/  MOV R7, R23 ;  /* 0x0000001700077202 */ /* 0x000fc40000000f00 */
[C---:B------:R-:W-:Y:S01]  /*aba0*/  IADD3.X R13, PT, PT, R23.reuse, R24, RZ, P3, !PT ;  /* 0x00000018170d7210 */ /* 0x040fe20001ffe4ff */
[----:B------:R2:W3:Y:S01]  /*abb0*/  LDG.E R9, desc[UR6][R8.64] ;  /* 0x0000000608097981 */ /* 0x0004e2000c1e1900 */
[----:B------:R-:W-:-:S03]  /*abc0*/  IADD3.X R11, PT, PT, R23, R26, RZ, P2, !PT ;  /* 0x0000001a170b7210 */ /* 0x000fc600017fe4ff */
[----:B------:R4:W3:Y:S04]  /*abd0*/  LDG.E R6, desc[UR6][R6.64] ;  /* 0x0000000606067981 */ /* 0x0008e8000c1e1900 */
[----:B------:R-:W5:Y:S04]  /*abe0*/  LDG.E R10, desc[UR6][R10.64] ;  /* 0x000000060a0a7981 */ /* 0x000f68000c1e1900 */
[----:B------:R-:W5:Y:S01]  /*abf0*/  LDG.E R13, desc[UR6][R12.64] ;  /* 0x000000060c0d7981 */ /* 0x000f62000c1e1900 */
[----:B--2---:R-:W-:Y:S02]  /*ac00*/  MOV R8, R20 ;  /* 0x0000001400087202 */ /* 0x004fe40000000f00 */
[----:B----4-:R-:W-:-:S02]  /*ac10*/  MOV R7, R19 ;  /* 0x0000001300077202 */ /* 0x010fc40000000f00 */
[----:B------:R-:W-:-:S04]  /*ac20*/  IADD3 R14, P1, PT, R14, 0x1, RZ ;  /* 0x000000010e0e7810 */ /* 0x000fc80007f3e0ff */
[----:B------:R-:W-:Y:S02]  /*ac30*/  IADD3.X R16, PT, PT, RZ, R16, RZ, P1, !PT ;  /* 0x00000010ff107210 */ /* 0x000fe40000ffe4ff */
[----:B------:R-:W-:-:S04]  /*ac40*/  ISETP.NE.U32.AND P1, PT, R14, RZ, PT ;  /* 0x000000ff0e00720c */ /* 0x000fc80003f25070 */
[----:B------:R-:W-:Y:S02]  /*ac50*/  ISETP.NE.AND.EX P1, PT, R16, RZ, PT, P1 ;  /* 0x000000ff1000720c */ /* 0x000fe40003f25310 */
[----:B------:R-:W-:Y:S02]  /*ac60*/  IADD3 R22, P2, PT, R22, 0x800, RZ ;  /* 0x0000080016167810 */ /* 0x000fe40007f5e0ff */
[----:B------:R-:W-:Y:S02]  /*ac70*/  IADD3 R20, P3, PT, R20, 0x800, RZ ;  /* 0x0000080014147810 */ /* 0x000fe40007f7e0ff */
[----:B------:R-:W-:Y:S02]  /*ac80*/  IADD3.X R23, PT, PT, RZ, R23, RZ, P2, !PT ;  /* 0x00000017ff177210 */ /* 0x000fe400017fe4ff */
[----:B---3--:R-:W-:Y:S02]  /*ac90*/  F2FP.BF16.F32.PACK_AB R15, R9, R6 ;  /* 0x00000006090f723e */ /* 0x008fe400000010ff */
[----:B------:R-:W-:-:S02]  /*aca0*/  MOV R6, R18 ;  /* 0x0000001200067202 */ /* 0x000fc40000000f00 */
[-C--:B------:R-:W-:Y:S02]  /*acb0*/  MOV R9, R21.reuse ;  /* 0x0000001500097202 */ /* 0x080fe40000000f00 */
[----:B-----5:R-:W-:Y:S01]  /*acc0*/  F2FP.BF16.F32.PACK_AB R17, R13, R10 ;  /* 0x0000000a0d11723e */ /* 0x020fe200000010ff */
[----:B------:R2:W-:Y:S04]  /*acd0*/  STG.E desc[UR6][R6.64], R15 ;  /* 0x0000000f06007986 */ /* 0x0005e8000c101906 */
[----:B------:R2:W-:Y:S01]  /*ace0*/  STG.E desc[UR6][R8.64], R17 ;  /* 0x0000001108007986 */ /* 0x0005e2000c101906 */
[----:B------:R-:W-:Y:S02]  /*acf0*/  IADD3 R18, P4, PT, R18, 0x800, RZ ;  /* 0x0000080012127810 */ /* 0x000fe40007f9e0ff */
[----:B------:R-:W-:-:S02]  /*ad00*/  IADD3.X R21, PT, PT, RZ, R21, RZ, P3, !PT ;  /* 0x00000015ff157210 */ /* 0x000fc40001ffe4ff */
[----:B------:R-:W-:Y:S01]  /*ad10*/  IADD3.X R19, PT, PT, RZ, R19, RZ, P4, !PT ;  /* 0x00000013ff137210 */ /* 0x000fe200027fe4ff */
[----:B------:R-:W-:Y:S08]  /*ad20*/  @P1 BRA `(.L_x_410) ;  /* 0xfffffffc00841947 */ /* 0x000ff0000383ffff */
.L_x_409:
[----:B------:R-:W-:Y:S05]  /*ad30*/  BSYNC.RECONVERGENT B0 ;  /* 0x0000000000007941 */ /* 0x000fea0003800200 */
.L_x_408:
[----:B------:R-:W-:Y:S05]  /*ad40*/  @!P0 EXIT ;  /* 0x000000000000894d */ /* 0x000fea0003800000 */
[C---:B------:R-:W-:Y:S01]  /*ad50*/  SHF.L.U64.HI R29, R32.reuse, 0x2, R33 ;  /* 0x00000002201d7819 */ /* 0x040fe20000010221 */
[----:B------:R-:W3:Y:S01]  /*ad60*/  LDCU.64 UR4, c[0x0][0x3d8] ;  /* 0x00007b00ff0477ac */ /* 0x000ee20008000a00 */
[----:B01----:R-:W-:Y:S02]  /*ad70*/  SHF.L.U32 R27, R32, 0x2, RZ ;  /* 0x00000002201b7819 */ /* 0x003fe400000006ff */
[C---:B------:R-:W-:Y:S01]  /*ad80*/  SHF.L.U64.HI R37, R25.reuse, 0x2, R30 ;  /* 0x0000000219257819 */ /* 0x040fe2000001021e */
[----:B------:R-:W0:Y:S01]  /*ad90*/  LDCU.64 UR8, c[0x0][0x388] ;  /* 0x00007100ff0877ac */ /* 0x000e220008000a00 */
[----:B------:R-:W-:Y:S02]  /*ada0*/  SHF.L.U32 R39, R25, 0x2, RZ ;  /* 0x0000000219277819 */ /* 0x000fe400000006ff */
[C---:B------:R-:W-:Y:S01]  /*adb0*/  SHF.L.U64.HI R33, R3.reuse, 0x2, R2 ;  /* 0x0000000203217819 */ /* 0x040fe20000010202 */
[----:B------:R-:W1:Y:S01]  /*adc0*/  LDCU.64 UR10, c[0x0][0x390] ;  /* 0x00007200ff0a77ac */ /* 0x000e620008000a00 */
[----:B------:R-:W-:-:S07]  /*add0*/  SHF.L.U32 R35, R3, 0x2, RZ ;  /* 0x0000000203237819 */ /* 0x000fce00000006ff */
.L_x_411:
[C---:B------:R-:W-:Y:S02]  /*ade0*/  SHF.L.U32 R24, R0.reuse, 0x2, RZ ;  /* 0x0000000200187819 */ /* 0x040fe400000006ff */
[----:B------:R-:W-:Y:S02]  /*adf0*/  SHF.L.U64.HI R26, R0, 0x2, R31 ;  /* 0x00000002001a7819 */ /* 0x000fe4000001021f */
[----:B---3--:R-:W-:-:S04]  /*ae00*/  IADD3 R4, P0, PT, R24, UR4, RZ ;  /* 0x0000000418047c10 */ /* 0x008fc8000ff1e0ff */
[----:B----4-:R-:W-:Y:S02]  /*ae10*/  IADD3.X R5, PT, PT, R26, UR5, RZ, P0, !PT ;  /* 0x000000051a057c10 */ /* 0x010fe400087fe4ff */
[C---:B--2---:R-:W-:Y:S02]  /*ae20*/  IADD3 R6, P0, PT, R4.reuse, R35, RZ ;  /* 0x0000002304067210 */ /* 0x044fe40007f1e0ff */
[C---:B------:R-:W-:Y:S02]  /*ae30*/  IADD3 R10, P2, PT, R4.reuse, R39, RZ ;  /* 0x00000027040a7210 */ /* 0x040fe40007f5e0ff */
[C---:B------:R-:W-:Y:S02]  /*ae40*/  IADD3.X R7, PT, PT, R5.reuse, R33, RZ, P0, !PT ;  /* 0x0000002105077210 */ /* 0x040fe400007fe4ff */
[----:B------:R-:W-:Y:S02]  /*ae50*/  IADD3 R8, P1, PT, R4, R27, RZ ;  /* 0x0000001b04087210 */ /* 0x000fe40007f3e0ff */
[----:B------:R-:W2:Y:S01]  /*ae60*/  LDG.E R4, desc[UR6][R4.64] ;  /* 0x0000000604047981 */ /* 0x000ea2000c1e1900 */
[----:B------:R-:W-:-:S02]  /*ae70*/  IADD3.X R11, PT, PT, R5, R37, RZ, P2, !PT ;  /* 0x00000025050b7210 */ /* 0x000fc400017fe4ff */
[----:B------:R-:W-:Y:S01]  /*ae80*/  IADD3.X R9, PT, PT, R5, R29, RZ, P1, !PT ;  /* 0x0000001d05097210 */ /* 0x000fe20000ffe4ff */
[----:B------:R-:W2:Y:S04]  /*ae90*/  LDG.E R7, desc[UR6][R6.64] ;  /* 0x0000000606077981 */ /* 0x000ea8000c1e1900 */
[----:B------:R-:W3:Y:S04]  /*aea0*/  LDG.E R8, desc[UR6][R8.64] ;  /* 0x0000000608087981 */ /* 0x000ee8000c1e1900 */
[----:B------:R-:W3:Y:S01]  /*aeb0*/  LDG.E R11, desc[UR6][R10.64] ;  /* 0x000000060a0b7981 */ /* 0x000ee2000c1e1900 */
[----:B------:R-:W-:-:S02]  /*aec0*/  LOP3.LUT R16, R24, 0xfffffffc, RZ, 0xc0, !PT ;  /* 0xfffffffc18107812 */ /* 0x000fc400078ec0ff */
[----:B------:R-:W-:Y:S02]  /*aed0*/  LOP3.LUT R15, R26, 0x1, RZ, 0xc0, !PT ;  /* 0x000000011a0f7812 */ /* 0x000fe400078ec0ff */
[----:B0-----:R-:W-:-:S04]  /*aee0*/  IADD3 R12, P0, PT, R16, UR8, RZ ;  /* 0x00000008100c7c10 */ /* 0x001fc8000ff1e0ff */
[C---:B------:R-:W-:Y:S02]  /*aef0*/  IADD3.X R13, PT, PT, R15.reuse, UR9, RZ, P0, !PT ;  /* 0x000000090f0d7c10 */ /* 0x040fe400087fe4ff */
[C---:B-1----:R-:W-:Y:S02]  /*af00*/  IADD3 R14, P0, PT, R16.reuse, UR10, RZ ;  /* 0x0000000a100e7c10 */ /* 0x042fe4000ff1e0ff */
[----:B------:R-:W-:Y:S02]  /*af10*/  IADD3 R16, P1, PT, R16, UR4, RZ ;  /* 0x0000000410107c10 */ /* 0x000fe4000ff3e0ff */
[----:B------:R-:W-:Y:S02]  /*af20*/  IADD3.X R15, PT, PT, R15, UR11, RZ, P0, !PT ;  /* 0x0000000b0f0f7c10 */ /* 0x000fe400087fe4ff */
[----:B--2---:R-:W-:Y:S02]  /*af30*/  F2FP.BF16.F32.PACK_AB R19, R7, R4 ;  /* 0x000000040713723e */ /* 0x004fe400000010ff */
[----:B------:R-:W-:-:S04]  /*af40*/  LOP3.LUT R4, R26, 0x3, RZ, 0xc0, !PT ;  /* 0x000000031a047812 */ /* 0x000fc800078ec0ff */
[----:B------:R-:W-:Y:S02]  /*af50*/  IADD3.X R17, PT, PT, R4, UR5, RZ, P1, !PT ;  /* 0x0000000504117c10 */ /* 0x000fe40008ffe4ff */
[----:B---3--:R-:W-:Y:S02]  /*af60*/  F2FP.BF16.F32.PACK_AB R21, R11, R8 ;  /* 0x000000080b15723e */ /* 0x008fe400000010ff */
        /* <DEDUP_REMOVED lines=9> */
[----:B0-----:R-:W2:Y:S04]  /*b000*/  LDG.E R19, desc[UR6][R4.64+0x800] ;  /* 0x0008000604137981 */ /* 0x001ea8000c1e1900 */
[----:B------:R-:W3:Y:S04]  /*b010*/  LDG.E R20, desc[UR6][R6.64+0x800] ;  /* 0x0008000606147981 */ /* 0x000ee8000c1e1900 */
[----:B------:R-:W3:Y:S01]  /*b020*/  LDG.E R23, desc[UR6][R8.64+0x800] ;  /* 0x0008000608177981 */ /* 0x000ee2000c1e1900 */
        /* <DEDUP_REMOVED lines=32> */
[----:B--2---:R-:W-:-:S04]  /*b230*/  IADD3 R13, P0, PT, R24, 0x1800, RZ ;  /* 0x00001800180d7810 */ /* 0x004fc80007f1e0ff */
        /* <DEDUP_REMOVED lines=17> */
.L_x_412:
        /* <DEDUP_REMOVED lines=11> */
.L_x_3414:


//--------------------- .text._Z35group_norm_nhwc_bwd_one_pass_kernelI11Bf16IOFp16WLi64ELi32ELi512EEv26Group_norm_nhwc_bwd_params --------------------------
	.section	.text._Z35group_norm_nhwc_bwd_one_pass_kernelI11Bf16IOFp16WLi64ELi32ELi512EEv26Group_norm_nhwc_bwd_params,"ax",@progbits
	.align	128
        .global         _Z35group_norm_nhwc_bwd_one_pass_kernelI11Bf16IOFp16WLi64ELi32ELi512EEv26Group_norm_nhwc_bwd_params
        .type           _Z35group_norm_nhwc_bwd_one_pass_kernelI11Bf16IOFp16WLi64ELi32ELi512EEv26Group_norm_nhwc_bwd_params,@function
        .size           _Z35group_norm_nhwc_bwd_one_pass_kernelI11Bf16IOFp16WLi64ELi32ELi512EEv26Group_norm_nhwc_bwd_params,(.L_x_3415 - _Z35group_norm_nhwc_bwd_one_pass_kernelI11Bf16IOFp16WLi64ELi32ELi512EEv26Group_norm_nhwc_bwd_params)
        .other          _Z35group_norm_nhwc_bwd_one_pass_kernelI11Bf16IOFp16WLi64ELi32ELi512EEv26Group_norm_nhwc_bwd_params,@"STO_CUDA_ENTRY STV_DEFAULT"
_Z35group_norm_nhwc_bwd_one_pass_kernelI11Bf16IOFp16WLi64ELi32ELi512EEv26Group_norm_nhwc_bwd_params:
.text._Z35group_norm_nhwc_bwd_one_pass_kernelI11Bf16IOFp16WLi64ELi32ELi512EEv26Group_norm_nhwc_bwd_params:
        /* <DEDUP_REMOVED lines=39> */
.L_x_438:
[----:B0-----:R-:W0:Y:S01]  /*0270*/  LDC R10, c[0x0][0x410] ;  /* 0x00010400ff0a7b82 */ /* 0x001e220000000800 */
[----:B------:R-:W1:Y:S01]  /*0280*/  LDCU.64 UR6, c[0x0][0x3b8] ;  /* 0x00007700ff0677ac */ /* 0x000e620008000a00 */
[----:B------:R-:W-:Y:S01]  /*0290*/  IABS R6, UR14 ;  /* 0x0000000e00067c13 */ /* 0x000fe20008000000 */
[----:B--2---:R-:W2:Y:S01]  /*02a0*/  LDCU.128 UR16, c[0x0][0x400] ;  /* 0x00008000ff1077ac */ /* 0x004ea20008000c00 */
[----:B-1----:R-:W-:Y:S01]  /*02b0*/  UIMAD.WIDE UR6, UR14, 0x8, UR6 ;  /* 0x000000080e0678a5 */ /* 0x002fe2000f8e0206 */
[----:B--2---:R-:W-:Y:S02]  /*02c0*/  ISETP.GE.U32.AND P0, PT, R53, UR16, PT ;  /* 0x0000001035007c0c */ /* 0x004fe4000bf06070 */
[----:B0-----:R-:W-:Y:S02]  /*02d0*/  IABS R11, R10 ;  /* 0x0000000a000b7213 */ /* 0x001fe40000000000 */
[----:B------:R-:W-:Y:S02]  /*02e0*/  ISETP.GE.AND.EX P0, PT, R3, UR17, PT, P0 ;  /* 0x0000001103007c0c */ /* 0x000fe4000bf06300 */
[----:B------:R-:W0:Y:S01]  /*02f0*/  I2F.RP R2, R11 ;  /* 0x0000000b00027306 */ /* 0x000e220000209400 */
[----:B------:R-:W-:-:S10]  /*0300*/  ISETP.LE.AND P3, PT, RZ, UR14, PT ;  /* 0x0000000eff007c0c */ /* 0x000fd4000bf63270 */
[----:B------:R-:W1:Y:S01]  /*0310*/  @!P0 LDC.64 R18, c[0x0][0x3f8] ;  /* 0x0000fe00ff128b82 */ /* 0x000e620000000a00 */
[----:B0-----:R-:W0:Y:S07]  /*0320*/  MUFU.RCP R2, R2 ;  /* 0x0000000200027308 */ /* 0x001e2e0000001000 */
[----:B------:R-:W2:Y:S08]  /*0330*/  @!P0 LDC.64 R22, c[0x0][0x3a0] ;  /* 0x0000e800ff168b82 */ /* 0x000eb00000000a00 */
[----:B------:R-:W3:Y:S01]  /*0340*/  @!P0 LDC.64 R24, c[0x0][0x398] ;  /* 0x0000e600ff188b82 */ /* 0x000ee20000000a00 */
[----:B0-----:R-:W-:-:S04]  /*0350*/  IADD3 R8, PT, PT, R2, 0xffffffe, RZ ;  /* 0x0ffffffe02087810 */ /* 0x001fc80007ffe0ff */
[----:B------:R0:W4:Y:S02]  /*0360*/  F2I.FTZ.U32.TRUNC.NTZ R9, R8 ;  /* 0x0000000800097305 */ /* 0x000124000021f000 */
[----:B0-----:R-:W-:Y:S01]  /*0370*/  HFMA2 R8, -RZ, RZ, 0, 0 ;  /* 0x00000000ff087431 */ /* 0x001fe200000001ff */
[----:B----4-:R-:W-:-:S05]  /*0380*/  IADD3 R4, PT, PT, RZ, -R9, RZ ;  /* 0x80000009ff047210 */ /* 0x010fca0007ffe0ff */
[----:B------:R-:W-:-:S04]  /*0390*/  IMAD R13, R4, R11, RZ ;  /* 0x0000000b040d7224 */ /* 0x000fc800078e02ff */
[----:B------:R-:W-:Y:S01]  /*03a0*/  IMAD.HI.U32 R9, R9, R13, R8 ;  /* 0x0000000d09097227 */ /* 0x000fe200078e0008 */
[----:B------:R-:W-:-:S05]  /*03b0*/  MOV R8, UR6 ;  /* 0x0000000600087c02 */ /* 0x000fca0008000f00 */
[----:B------:R-:W-:Y:S01]  /*03c0*/  IMAD.HI.U32 R4, R9, R6, RZ ;  /* 0x0000000609047227 */ /* 0x000fe200078e00ff */
[----:B------:R-:W-:-:S04]  /*03d0*/  MOV R9, UR7 ;  /* 0x0000000700097c02 */ /* 0x000fc80008000f00 */
[----:B------:R-:W-:Y:S02]  /*03e0*/  IADD3 R2, PT, PT, -R4, RZ, RZ ;  /* 0x000000ff04027210 */ /* 0x000fe40007ffe1ff */
[----:B------:R-:W4:Y:S03]  /*03f0*/  LDG.E.64 R8, desc[UR20][R8.64] ;  /* 0x0000001408087981 */ /* 0x000f26000c1e1b00 */
[----:B------:R-:W-:-:S05]  /*0400*/  IMAD R2, R11, R2, R6 ;  /* 0x000000020b027224 */ /* 0x000fca00078e0206 */
[----:B------:R-:W-:Y:S02]  /*0410*/  ISETP.GT.U32.AND P1, PT, R11, R2, PT ;  /* 0x000000020b00720c */ /* 0x000fe40003f24070 */
[----:B------:R-:W-:-:S11]  /*0420*/  LOP3.LUT R6, R10, UR14, RZ, 0x3c, !PT ;  /* 0x0000000e0a067c12 */ /* 0x000fd6000f8e3cff */
[----:B------:R-:W-:-:S04]  /*0430*/  @!P1 IADD3 R2, PT, PT, R2, -R11, RZ ;  /* 0x8000000b02029210 */ /* 0x000fc80007ffe0ff */
[-C--:B------:R-:W-:Y:S02]  /*0440*/  ISETP.GE.U32.AND P4, PT, R2, R11.reuse, PT ;  /* 0x0000000b0200720c */ /* 0x080fe40003f86070 */
[----:B------:R-:W-:Y:S02]  /*0450*/  ISETP.GE.AND P2, PT, R6, RZ, PT ;  /* 0x000000ff0600720c */ /* 0x000fe40003f46270 */
[-C--:B------:R-:W-:Y:S02]  /*0460*/  ISETP.GT.U32.AND P5, PT, R11, R2.reuse, PT ;  /* 0x000000020b00720c */ /* 0x080fe40003fa4070 */
[----:B------:R-:W-:Y:S02]  /*0470*/  IADD3 R11, PT, PT, R2, -R11, RZ ;  /* 0x8000000b020b7210 */ /* 0x000fe40007ffe0ff */
[----:B------:R-:W-:Y:S02]  /*0480*/  @!P1 IADD3 R4, PT, PT, R4, 0x1, RZ ;  /* 0x0000000104049810 */ /* 0x000fe40007ffe0ff */
[----:B------:R-:W-:-:S03]  /*0490*/  SEL R2, R11, R2, !P5 ;  /* 0x000000020b027207 */ /* 0x000fc60006800000 */
[----:B------:R-:W-:Y:S02]  /*04a0*/  @P4 IADD3 R4, PT, PT, R4, 0x1, RZ ;  /* 0x0000000104044810 */ /* 0x000fe40007ffe0ff */
[----:B------:R-:W-:Y:S02]  /*04b0*/  ISETP.NE.AND P4, PT, R10, RZ, PT ;  /* 0x000000ff0a00720c */ /* 0x000fe40003f85270 */
[----:B------:R-:W-:Y:S02]  /*04c0*/  LOP3.LUT R11, RZ, R10, RZ, 0x33, !PT ;  /* 0x0000000aff0b7212 */ /* 0x000fe400078e33ff */
        /* <DEDUP_REMOVED lines=12> */
[----:B------:R-:W0:Y:S03]  /*0590*/  @!P1 LDC.64 R20, c[0x0][0x3f8] ;  /* 0x0000fe00ff149b82 */ /* 0x000e260000000a00 */
[----:B------:R-:W-:Y:S01]  /*05a0*/  IMAD R11, R11, UR19, R2 ;  /* 0x000000130b0b7c24 */ /* 0x000fe2000f8e0202 */
[----:B------:R-:W-:Y:S01]  /*05b0*/  @!P0 MOV R58, R56 ;  /* 0x00000038003a8202 */ /* 0x000fe20000000f00 */
[----:B-1----:R-:W-:-:S03]  /*05c0*/  @!P0 IMAD R2, R3, R18, RZ ;  /* 0x0000001203028224 */ /* 0x002fc600078e02ff */
[----:B------:R-:W-:Y:S01]  /*05d0*/  IADD3 R59, PT, PT, R57, R11, RZ ;  /* 0x0000000b393b7210 */ /* 0x000fe20007ffe0ff */
[C---:B------:R-:W-:Y:S01]  /*05e0*/  @!P0 IMAD R11, R53.reuse, R19, R2 ;  /* 0x00000013350b8224 */ /* 0x040fe200078e0202 */
[----:B------:R-:W-:Y:S01]  /*05f0*/  ISETP.NE.AND P2, PT, RZ, UR25, PT ;  /* 0x00000019ff007c0c */ /* 0x000fe2000bf45270 */
[----:B------:R-:W1:Y:S01]  /*0600*/  @!P1 LDC.64 R14, c[0x0][0x3a0] ;  /* 0x0000e800ff0e9b82 */ /* 0x000e620000000a00 */
[----:B------:R-:W-:-:S05]  /*0610*/  @!P0 IMAD.WIDE.U32 R18, R53, R18, R58 ;  /* 0x0000001235128225 */ /* 0x000fca00078e003a */
[----:B------:R-:W-:Y:S02]  /*0620*/  @!P0 IADD3 R19, PT, PT, R19, R11, RZ ;  /* 0x0000000b13138210 */ /* 0x000fe40007ffe0ff */
[----:B------:R-:W5:Y:S01]  /*0630*/  @!P1 LDC.64 R12, c[0x0][0x398] ;  /* 0x0000e600ff0c9b82 */ /* 0x000f620000000a00 */
[C---:B------:R-:W-:Y:S02]  /*0640*/  @!P0 SHF.L.U32 R11, R18.reuse, 0x1, RZ ;  /* 0x00000001120b8819 */ /* 0x040fe400000006ff */
[----:B------:R-:W-:-:S05]  /*0650*/  @!P0 SHF.L.U64.HI R2, R18, 0x1, R19 ;  /* 0x0000000112028819 */ /* 0x000fca0000010213 */
[----:B------:R-:W5:Y:S01]  /*0660*/  @P2 LDC.64 R16, c[0x0][0x3b0] ;  /* 0x0000ec00ff102b82 */ /* 0x000f620000000a00 */
[----:B0-----:R-:W-:Y:S01]  /*0670*/  @!P1 IMAD R4, R5, R20, RZ ;  /* 0x0000001405049224 */ /* 0x001fe200078e02ff */
[----:B------:R-:W-:-:S06]  /*0680*/  @!P1 MOV R26, R56 ;  /* 0x00000038001a9202 */ /* 0x000fcc0000000f00 */
[----:B------:R-:W0:Y:S01]  /*0690*/  LDC.64 R18, c[0x0][0x3a8] ;  /* 0x0000ea00ff127b82 */ /* 0x000e220000000a00 */
[----:B------:R-:W-:Y:S01]  /*06a0*/  @!P1 MOV R27, R59 ;  /* 0x0000003b001b9202 */ /* 0x000fe20000000f00 */
[C---:B------:R-:W-:Y:S01]  /*06b0*/  @!P1 IMAD R29, R50.reuse, R21, R4 ;  /* 0x00000015321d9224 */ /* 0x040fe200078e0204 */
[----:B--2---:R-:W-:Y:S01]  /*06c0*/  @!P0 IADD3 R22, P3, PT, R11, R22, RZ ;  /* 0x000000160b168210 */ /* 0x004fe20007f7e0ff */
        /* <DEDUP_REMOVED lines=8> */
[C---:B-1----:R-:W-:Y:S02]  /*0750*/  @!P1 IADD3 R14, P3, PT, R11.reuse, R14, RZ ;  /* 0x0000000e0b0e9210 */ /* 0x042fe40007f7e0ff */
[----:B-----5:R-:W-:Y:S02]  /*0760*/  @!P1 IADD3 R12, P4, PT, R11, R12, RZ ;  /* 0x0000000c0b0c9210 */ /* 0x020fe40007f9e0ff */
[----:B------:R-:W-:Y:S02]  /*0770*/  CS2R R48, SRZ ;  /* 0x0000000000307805 */ /* 0x000fe4000001ff00 */
[----:B------:R-:W-:Y:S01]  /*0780*/  CS2R R44, SRZ ;  /* 0x00000000002c7805 */ /* 0x000fe2000001ff00 */
[----:B------:R-:W-:Y:S01]  /*0790*/  @P2 IMAD.WIDE R16, R31, 0x2, R16 ;  /* 0x000000021f102825 */ /* 0x000fe200078e0210 */
[----:B------:R-:W-:-:S02]  /*07a0*/  @!P1 IADD3.X R15, PT, PT, R20, R15, RZ, P3, !PT ;  /* 0x0000000f140f9210 */ /* 0x000fc40001ffe4ff */
[----:B------:R-:W-:Y:S01]  /*07b0*/  @!P1 IADD3.X R13, PT, PT, R20, R13, RZ, P4, !PT ;  /* 0x0000000d140d9210 */ /* 0x000fe200027fe4ff */
[----:B0-----:R-:W-:Y:S01]  /*07c0*/  IMAD.WIDE R18, R31, 0x2, R18 ;  /* 0x000000021f127825 */ /* 0x001fe200078e0212 */
[----:B------:R-:W2:Y:S04]  /*07d0*/  @!P0 LDG.E R49, desc[UR20][R22.64] ;  /* 0x0000001416318981 */ /* 0x000ea8000c1e1900 */
[----:B------:R-:W3:Y:S04]  /*07e0*/  @!P0 LDG.E R48, desc[UR20][R24.64] ;  /* 0x0000001418308981 */ /* 0x000ee8000c1e1900 */
        /* <DEDUP_REMOVED lines=10> */
[----:B----4-:R-:W-:-:S13]  /*0890*/  R2UR UR38, R8 ;  /* 0x00000000082672ca */ /* 0x010fda00000e0000 */
        /* <DEDUP_REMOVED lines=10> */
[----:B--2---:R-:W-:Y:S02]  /*0940*/  PRMT R46, R49, 0x7632, R46 ;  /* 0x00007632312e7816 */ /* 0x004fe4000000002e */
[----:B---3--:R-:W-:Y:S01]  /*0950*/  PRMT R47, R48, 0x7632, R47 ;  /* 0x00007632302f7816 */ /* 0x008fe2000000002f */
[----:B-----5:R-:W-:Y:S02]  /*0960*/  @P2 HADD2.F32 R43, -RZ, R11.H0_H0 ;  /* 0x2000000bff2b2230 */ /* 0x020fe40000004100 */
[----:B------:R-:W-:Y:S02]  /*0970*/  @P2 HADD2.F32 R41, -RZ, R20.H0_H0 ;  /* 0x20000014ff292230 */ /* 0x000fe40000004100 */
[----:B------:R-:W-:Y:S02]  /*0980*/  HADD2.F32 R2, -RZ, R2.H0_H0 ;  /* 0x20000002ff027230 */ /* 0x000fe40000004100 */
[----:B------:R-:W-:Y:S01]  /*0990*/  HADD2.F32 R4, -RZ, R4.H0_H0 ;  /* 0x20000004ff047230 */ /* 0x000fe20000004100 */
[----:B------:R-:W-:-:S02]  /*09a0*/  PRMT R40, R45, 0x7632, R40 ;  /* 0x000076322d287816 */ /* 0x000fc40000000028 */
        /* <DEDUP_REMOVED lines=39> */
.L_x_414:
        /* <DEDUP_REMOVED lines=72> */
.L_x_415:
        /* <DEDUP_REMOVED lines=34> */
.L_x_417:
[----:B------:R-:W-:Y:S05]  /*12c0*/  BSYNC.RECONVERGENT B0 ;  /* 0x0000000000007941 */ /* 0x000fea0003800200 */
.L_x_416:
        /* <DEDUP_REMOVED lines=45> */
.L_x_419:
[----:B------:R-:W-:Y:S05]  /*15a0*/  BSYNC.RECONVERGENT B0 ;  /* 0x0000000000007941 */ /* 0x000fea0003800200 */
.L_x_418:
        /* <DEDUP_REMOVED lines=158> */
.L_x_421:
[----:B------:R-:W-:Y:S05]  /*1f90*/  BSYNC.RECONVERGENT B0 ;  /* 0x0000000000007941 */ /* 0x000fea0003800200 */
.L_x_420:
        /* <DEDUP_REMOVED lines=28> */
.L_x_423:
[----:B------:R-:W-:Y:S05]  /*2160*/  BSYNC.RECONVERGENT B0 ;  /* 0x0000000000007941 */ /* 0x000fea0003800200 */
.L_x_422:
        /* <DEDUP_REMOVED lines=29> */
.L_x_426:
[----:B------:R-:W2:Y:S04]  /*2340*/  LDG.E.STRONG.GPU R6, desc[UR20][R10.64] ;  /* 0x000000140a067981 */ /* 0x000ea8000c1ef900 */
[----:B--2---:R-:W-:Y:S01]  /*2350*/  CCTL.IVALL ;  /* 0x00000000ff00798f */ /* 0x004fe20002000000 */
[----:B------:R-:W-:Y:S05]  /*2360*/  YIELD ;  /* 0x0000000000007946 */ /* 0x000fea0003800000 */
[----:B------:R-:W-:-:S13]  /*2370*/  ISETP.NE.AND P1, PT, R6, R17, PT ;  /* 0x000000110600720c */ /* 0x000fda0003f25270 */
[----:B------:R-:W-:Y:S05]  /*2380*/  @P1 BRA `(.L_x_426) ;  /* 0xfffffffc00ec1947 */ /* 0x000fea000383ffff */
.L_x_425:
        /* <DEDUP_REMOVED lines=14> */
.L_x_428:
        /* <DEDUP_REMOVED lines=84> */
.L_x_427:
        /* <DEDUP_REMOVED lines=42> */
.L_x_429:
        /* <DEDUP_REMOVED lines=23> */
.L_x_430:
        /* <DEDUP_REMOVED lines=11> */
.L_x_431:
[----:B------:R-:W-:Y:S05]  /*2e70*/  BSYNC.RECONVERGENT B0 ;  /* 0x0000000000007941 */ /* 0x000fea0003800200 */
.L_x_424:
        /* <DEDUP_REMOVED lines=40> */
.L_x_432:
        /* <DEDUP_REMOVED lines=20> */
.L_x_434:
[----:B------:R-:W-:Y:S05]  /*3240*/  BSYNC.RECONVERGENT B0 ;  /* 0x0000000000007941 */ /* 0x000fea0003800200 */
.L_x_433:
        /* <DEDUP_REMOVED lines=24> */
.L_x_435:
        /* <DEDUP_REMOVED lines=22> */
.L_x_437:
[----:B------:R-:W-:Y:S05]  /*3530*/  BSYNC.RECONVERGENT B0 ;  /* 0x0000000000007941 */ /* 0x000fea0003800200 */
.L_x_436:
[----:B------:R-:W-:Y:S02]  /*3540*/  UIADD3 UR14, UPT, UPT, UR23, UR14, URZ ;  /* 0x0000000e170e7290 */ /* 0x000fe4000fffe0ff */
[----:B------:R-:W-:Y:S02]  /*3550*/  UIADD3 UR4, UPT, UPT, UR4, 0x1, URZ ;  /* 0x0000000104047890 */ /* 0x000fe4000fffe0ff */
[----:B------:R-:W-:-:S09]  /*3560*/  UISETP.GE.AND UP0, UPT, UR14, UR8, UPT ;  /* 0x000000080e00728c */ /* 0x000fd2000bf06270 */
[----:B------:R-:W-:Y:S05]  /*3570*/  BRA.U !UP0, `(.L_x_438) ;  /* 0xffffffcd083c7547 */ /* 0x000fea000b83ffff */
.L_x_413:
        /* <DEDUP_REMOVED lines=19> */
.L_x_440:
[----:B------:R-:W-:Y:S05]  /*36b0*/  BSYNC.RECONVERGENT B0 ;  /* 0x0000000000007941 */ /* 0x000fea0003800200 */
.L_x_439:
[----:B------:R-:W-:Y:S05]  /*36c0*/  @P0 EXIT ;  /* 0x000000000000094d */ /* 0x000fea0003800000 */
[----:B------:R-:W-:Y:S05]  /*36d0*/  @P2 BRA `(.L_x_441) ;  /* 0x0000000000202947 */ /* 0x000fea0003800000 */
[----:B------:R-:W-:-:S05]  /*36e0*/  IMAD R0, R4, R9, RZ ;  /* 0x0000000904007224 */ /* 0x000fca00078e02ff */
[----:B------:R-:W-:-:S13]  /*36f0*/  ISETP.NE.AND P0, PT, R0, -0x1, PT ;  /* 0xffffffff0000780c */ /* 0x000fda0003f05270 */
[----:B------:R-:W-:Y:S05]  /*3700*/  @!P0 BRA `(.L_x_441) ;  /* 0x0000000000148947 */ /* 0x000fea0003800000 */
.L_x_442:
[----:B0-----:R-:W3:Y:S04]  /*3710*/  LDG.E.STRONG.GPU R5, desc[UR20][R2.64] ;  /* 0x0000001402057981 */ /* 0x001ee8000c1ef900 */
[----:B---3--:R-:W-:Y:S01]  /*3720*/  CCTL.IVALL ;  /* 0x00000000ff00798f */ /* 0x008fe20002000000 */
[----:B------:R-:W-:Y:S05]  /*3730*/  YIELD ;  /* 0x0000000000007946 */ /* 0x000fea0003800000 */
[----:B------:R-:W-:-:S13]  /*3740*/  ISETP.NE.AND P0, PT, R5, R0, PT ;  /* 0x000000000500720c */ /* 0x000fda0003f05270 */
[----:B------:R-:W-:Y:S05]  /*3750*/  @P0 BRA `(.L_x_442) ;  /* 0xfffffffc00ec0947 */ /* 0x000fea000383ffff */
.L_x_441:
        /* <DEDUP_REMOVED lines=60> */
.L_x_445:
        /* <DEDUP_REMOVED lines=24> */
[----:B--2---:R-:W-:Y:S02]  /*3ca0*/  F2FP.F16.F32.PACK_AB R19, R11, R2 ;  /* 0x000000020b13723e */ /* 0x004fe400000000ff */
[-C--:B------:R-:W-:Y:S02]  /*3cb0*/  MOV R11, R25.reuse ;  /* 0x00000019000b7202 */ /* 0x080fe40000000f00 */
[----:B---3--:R-:W-:Y:S01]  /*3cc0*/  F2FP.F16.F32.PACK_AB R21, R17, R12 ;  /* 0x0000000c1115723e */ /* 0x008fe200000000ff */
[----:B------:R0:W-:Y:S04]  /*3cd0*/  STG.E desc[UR20][R8.64], R19 ;  /* 0x0000001308007986 */ /* 0x0001e8000c101914 */
[----:B------:R0:W-:Y:S01]  /*3ce0*/  STG.E desc[UR20][R10.64], R21 ;  /* 0x000000150a007986 */ /* 0x0001e2000c101914 */
[----:B------:R-:W-:Y:S01]  /*3cf0*/  IADD3.X R25, PT, PT, RZ, R25, RZ, P3, !PT ;  /* 0x00000019ff197210 */ /* 0x000fe20001ffe4ff */
[----:B------:R-:W-:Y:S06]  /*3d00*/  @P1 BRA `(.L_x_445) ;  /* 0xfffffffc00841947 */ /* 0x000fec000383ffff */
.L_x_444:
[----:B------:R-:W-:Y:S05]  /*3d10*/  BSYNC.RECONVERGENT B0 ;  /* 0x0000000000007941 */ /* 0x000fea0003800200 */
.L_x_443:
        /* <DEDUP_REMOVED lines=10> */
.L_x_446:
        /* <DEDUP_REMOVED lines=21> */
[----:B--2---:R-:W-:Y:S02]  /*3f10*/  F2FP.F16.F32.PACK_AB R31, R9, R4 ;  /* 0x00000004091f723e */ /* 0x004fe400000000ff */
[----:B------:R-:W-:-:S04]  /*3f20*/  IADD3 R4, P1, PT, R14, UR4, RZ ;  /* 0x000000040e047c10 */ /* 0x000fc8000ff3e0ff */
[----:B------:R-:W-:Y:S02]  /*3f30*/  IADD3.X R5, PT, PT, R5, UR5, RZ, P1, !PT ;  /* 0x0000000505057c10 */ /* 0x000fe40008ffe4ff */
[----:B----4-:R-:W-:Y:S02]  /*3f40*/  F2FP.F16.F32.PACK_AB R33, R13, R10 ;  /* 0x0000000a0d21723e */ /* 0x010fe400000000ff */
        /* <DEDUP_REMOVED lines=20> */
[----:B--2---:R-:W-:Y:S02]  /*4090*/  F2FP.F16.F32.PACK_AB R35, R35, R14 ;  /* 0x0000000e2323723e */ /* 0x004fe400000000ff */
[----:B---3--:R-:W-:-:S03]  /*40a0*/  F2FP.F16.F32.PACK_AB R37, R37, R16 ;  /* 0x000000102525723e */ /* 0x008fc600000000ff */
        /* <DEDUP_REMOVED lines=14> */
[----:B---3--:R-:W-:Y:S02]  /*4190*/  F2FP.F16.F32.PACK_AB R33, R33, R14 ;  /* 0x0000000e2121723e */ /* 0x008fe400000000ff */
[----:B----4-:R-:W-:-:S03]  /*41a0*/  F2FP.F16.F32.PACK_AB R39, R39, R16 ;  /* 0x000000102727723e */ /* 0x010fc600000000ff */
        /* <DEDUP_REMOVED lines=18> */
[----:B---3--:R-:W-:Y:S02]  /*42d0*/  F2FP.F16.F32.PACK_AB R13, R13, R4 ;  /* 0x000000040d0d723e */ /* 0x008fe400000000ff */
[----:B-----5:R-:W-:-:S03]  /*42e0*/  F2FP.F16.F32.PACK_AB R5, R11, R8 ;  /* 0x000000080b05723e */ /* 0x020fc600000000ff */
[----:B------:R4:W-:Y:S04]  /*42f0*/  STG.E desc[UR20][R30.64], R13 ;  /* 0x0000000d1e007986 */ /* 0x0009e8000c101914 */
[----:B------:R4:W-:Y:S02]  /*4300*/  STG.E desc[UR20][R28.64], R5 ;  /* 0x000000051c007986 */ /* 0x0009e4000c101914 */
[----:B------:R-:W-:Y:S05]  /*4310*/  @P0 BRA `(.L_x_446) ;  /* 0xfffffff800a80947 */ /* 0x000fea000383ffff */
[----:B------:R-:W-:Y:S05]  /*4320*/  EXIT ;  /* 0x000000000000794d */ /* 0x000fea0003800000 */
.L_x_447:
        /* <DEDUP_REMOVED lines=13> */
.L_x_3415:


//--------------------- .text._Z35group_norm_nhwc_bwd_one_pass_kernelI11Bf16IOFp16WLi128ELi32ELi512EEv26Group_norm_nhwc_bwd_params --------------------------
	.section	.text._Z35group_norm_nhwc_bwd_one_pass_kernelI11Bf16IOFp16WLi128ELi32ELi512EEv26Group_norm_nhwc_bwd_params,"ax",@progbits
	.align	128
        .global         _Z35group_norm_nhwc_bwd_one_pass_kernelI11Bf16IOFp16WLi128ELi32ELi512EEv26Group_norm_nhwc_bwd_params
        .type           _Z35group_norm_nhwc_bwd_one_pass_kernelI11Bf16IOFp16WLi128ELi32ELi512EEv26Group_norm_nhwc_bwd_params,@function
        .size           _Z35group_norm_nhwc_bwd_one_pass_kernelI11Bf16IOFp16WLi128ELi32ELi512EEv26Group_norm_nhwc_bwd_params,(.L_x_3416 - _Z35group_norm_nhwc_bwd_one_pass_kernelI11Bf16IOFp16WLi128ELi32ELi512EEv26Group_norm_nhwc_bwd_params)
        .other          _Z35group_norm_nhwc_bwd_one_pass_kernelI11Bf16IOFp16WLi128ELi32ELi512EEv26Group_norm_nhwc_bwd_params,@"STO_CUDA_ENTRY STV_DEFAULT"
_Z35group_norm_nhwc_bwd_one_pass_kernelI11Bf16IOFp16WLi128ELi32ELi512EEv26Group_norm_nhwc_bwd_params:
.text._Z35group_norm_nhwc_bwd_one_pass_kernelI11Bf16IOFp16WLi128ELi32ELi512EEv26Group_norm_nhwc_bwd_params:
        /* <DEDUP_REMOVED lines=11> */
.L_x_479:
[----:B------:R-:W1:Y:S01]  /*00b0*/  LDC R10, c[0x0][0x410] ;  /* 0x00010400ff0a7b82 */ /* 0x000e620000000800 */
[----:B0-2---:R-:W2:Y:S01]  /*00c0*/  S2R R2, SR_TID.X ;  /* 0x0000000000027919 */ /* 0x005ea20000002100 */
[----:B------:R-:W3:Y:S01]  /*00d0*/  LDCU UR4, c[0x0][0x41c] ;  /* 0x00008380ff0477ac */ /* 0x000ee20008000800 */
[----:B------:R-:W-:Y:S01]  /*00e0*/  ISETP.GE.AND P2, PT, R35, RZ, PT ;  /* 0x000000ff2300720c */ /* 0x000fe20003f46270 */
[----:B------:R-:W3:Y:S01]  /*00f0*/  S2R R3, SR_CTAID.X ;  /* 0x0000000000037919 */ /* 0x000ee20000002500 */
[----:B------:R-:W4:Y:S01]  /*0100*/  LDCU.128 UR8, c[0x0][0x400] ;  /* 0x00008000ff0877ac */ /* 0x000f220008000c00 */
[----:B-1----:R-:W-:-:S04]  /*0110*/  IABS R7, R10 ;  /* 0x0000000a00077213 */ /* 0x002fc80000000000 */
[----:B------:R-:W1:Y:S08]  /*0120*/  I2F.RP R6, R7 ;  /* 0x0000000700067306 */ /* 0x000e700000209400 */
[----:B-1----:R-:W1:Y:S02]  /*0130*/  MUFU.RCP R6, R6 ;  /* 0x0000000600067308 */ /* 0x002e640000001000 */
[----:B-1----:R-:W-:-:S02]  /*0140*/  IADD3 R4, PT, PT, R6, 0xffffffe, RZ ;  /* 0x0ffffffe06047810 */ /* 0x002fc40007ffe0ff */
[----:B------:R-:W-:-:S04]  /*0150*/  IABS R6, R35 ;  /* 0x0000002300067213 */ /* 0x000fc80000000000 */
[----:B------:R1:W5:Y:S02]  /*0160*/  F2I.FTZ.U32.TRUNC.NTZ R5, R4 ;  /* 0x0000000400057305 */ /* 0x000364000021f000 */
[----:B-1----:R-:W-:Y:S02]  /*0170*/  MOV R4, RZ ;  /* 0x000000ff00047202 */ /* 0x002fe40000000f00 */
[----:B-----5:R-:W-:-:S05]  /*0180*/  IADD3 R8, PT, PT, RZ, -R5, RZ ;  /* 0x80000005ff087210 */ /* 0x020fca0007ffe0ff */
[----:B------:R-:W-:-:S04]  /*0190*/  IMAD R9, R8, R7, RZ ;  /* 0x0000000708097224 */ /* 0x000fc800078e02ff */
[----:B------:R-:W-:-:S06]  /*01a0*/  IMAD.HI.U32 R5, R5, R9, R4 ;  /* 0x0000000905057227 */ /* 0x000fcc00078e0004 */
[----:B------:R-:W-:-:S05]  /*01b0*/  IMAD.HI.U32 R5, R5, R6, RZ ;  /* 0x0000000605057227 */ /* 0x000fca00078e00ff */
[----:B------:R-:W-:-:S05]  /*01c0*/  IADD3 R4, PT, PT, -R5, RZ, RZ ;  /* 0x000000ff05047210 */ /* 0x000fca0007ffe1ff */
[----:B------:R-:W-:Y:S01]  /*01d0*/  IMAD R4, R7, R4, R6 ;  /* 0x0000000407047224 */ /* 0x000fe200078e0206 */
[----:B--2---:R-:W-:-:S04]  /*01e0*/  SHF.R.U32.HI R6, RZ, 0x4, R2 ;  /* 0x00000004ff067819 */ /* 0x004fc80000011602 */
[----:B------:R-:W-:Y:S01]  /*01f0*/  ISETP.GT.U32.AND P4, PT, R7, R4, PT ;  /* 0x000000040700720c */ /* 0x000fe20003f84070 */
[----:B---3--:R-:W-:Y:S01]  /*0200*/  IMAD R33, R3, UR4, R6 ;  /* 0x0000000403217c24 */ /* 0x008fe2000f8e0206 */
[----:B------:R-:W-:Y:S01]  /*0210*/  LOP3.LUT R6, R35, R10, RZ, 0x3c, !PT ;  /* 0x0000000a23067212 */ /* 0x000fe200078e3cff */
[----:B------:R-:W1:Y:S03]  /*0220*/  LDCU.U8 UR4, c[0x0][0x414] ;  /* 0x00008280ff0477ac */ /* 0x000e660008000000 */
[----:B----4-:R-:W-:Y:S02]  /*0230*/  ISETP.GE.U32.AND P0, PT, R33, UR8, PT ;  /* 0x0000000821007c0c */ /* 0x010fe4000bf06070 */
[----:B------:R-:W-:Y:S02]  /*0240*/  SHF.R.S32.HI R11, RZ, 0x1f, R33 ;  /* 0x0000001fff0b7819 */ /* 0x000fe40000011421 */
[----:B------:R-:W-:-:S02]  /*0250*/  ISETP.GE.AND P3, PT, R6, RZ, PT ;  /* 0x000000ff0600720c */ /* 0x000fc40003f66270 */
[----:B------:R-:W-:Y:S02]  /*0260*/  ISETP.GE.AND.EX P0, PT, R11, UR9, PT, P0 ;  /* 0x000000090b007c0c */ /* 0x000fe4000bf06300 */
[-C--:B------:R-:W-:Y:S02]  /*0270*/  @!P4 IADD3 R4, PT, PT, R4, -R7.reuse, RZ ;  /* 0x800000070404c210 */ /* 0x080fe40007ffe0ff */
[----:B------:R-:W-:Y:S02]  /*0280*/  @!P4 IADD3 R5, PT, PT, R5, 0x1, RZ ;  /* 0x000000010505c810 */ /* 0x000fe40007ffe0ff */
[CC--:B------:R-:W-:Y:S02]  /*0290*/  ISETP.GE.U32.AND P1, PT, R4.reuse, R7.reuse, PT ;  /* 0x000000070400720c */ /* 0x0c0fe40003f26070 */
[----:B------:R-:W-:Y:S02]  /*02a0*/  ISETP.GT.U32.AND P5, PT, R7, R4, PT ;  /* 0x000000040700720c */ /* 0x000fe40003fa4070 */
[----:B------:R-:W-:-:S02]  /*02b0*/  IADD3 R7, PT, PT, R4, -R7, RZ ;  /* 0x8000000704077210 */ /* 0x000fc40007ffe0ff */
[----:B------:R-:W-:Y:S01]  /*02c0*/  IADD3 R22, PT, PT, R33, 0x20, RZ ;  /* 0x0000002021167810 */ /* 0x000fe20007ffe0ff */
[----:B------:R-:W2:Y:S01]  /*02d0*/  @!P0 LDC.64 R8, c[0x0][0x3f8] ;  /* 0x0000fe00ff088b82 */ /* 0x000ea20000000a00 */
[----:B------:R-:W-:Y:S02]  /*02e0*/  SEL R4, R7, R4, !P5 ;  /* 0x0000000407047207 */ /* 0x000fe40006800000 */
[----:B------:R-:W-:Y:S02]  /*02f0*/  ISETP.NE.AND P5, PT, R10, RZ, PT ;  /* 0x000000ff0a00720c */ /* 0x000fe40003fa5270 */
[----:B------:R-:W-:Y:S02]  /*0300*/  LOP3.LUT R7, RZ, R10, RZ, 0x33, !PT ;  /* 0x0000000aff077212 */ /* 0x000fe400078e33ff */
[----:B------:R-:W-:Y:S01]  /*0310*/  @P1 IADD3 R5, PT, PT, R5, 0x1, RZ ;  /* 0x0000000105051810 */ /* 0x000fe20007ffe0ff */
[----:B------:R-:W3:Y:S01]  /*0320*/  @!P0 LDC.64 R12, c[0x0][0x3a0] ;  /* 0x0000e800ff0c8b82 */ /* 0x000ee20000000a00 */
[----:B------:R-:W-:-:S02]  /*0330*/  @!P2 IADD3 R4, PT, PT, -R4, RZ, RZ ;  /* 0x000000ff0404a210 */ /* 0x000fc40007ffe1ff */
[----:B------:R-:W-:Y:S02]  /*0340*/  ISETP.GE.U32.AND P1, PT, R22, UR8, PT ;  /* 0x0000000816007c0c */ /* 0x000fe4000bf26070 */
[----:B------:R-:W-:Y:S02]  /*0350*/  SHF.R.S32.HI R23, RZ, 0x1f, R22 ;  /* 0x0000001fff177819 */ /* 0x000fe40000011416 */
[----:B------:R-:W-:Y:S01]  /*0360*/  @!P3 IADD3 R5, PT, PT, -R5, RZ, RZ ;  /* 0x000000ff0505b210 */ /* 0x000fe20007ffe1ff */
[----:B------:R-:W4:Y:S01]  /*0370*/  @!P0 LDC.64 R16, c[0x0][0x398] ;  /* 0x0000e600ff108b82 */ /* 0x000f220000000a00 */
[----:B------:R-:W-:Y:S02]  /*0380*/  SEL R49, R7, R4, !P5 ;  /* 0x0000000407317207 */ /* 0x000fe40006800000 */
[----:B------:R-:W-:Y:S02]  /*0390*/  ISETP.GE.AND.EX P1, PT, R23, UR9, PT, P1 ;  /* 0x0000000917007c0c */ /* 0x000fe4000bf26310 */
[----:B------:R-:W-:-:S02]  /*03a0*/  SEL R5, R7, R5, !P5 ;  /* 0x0000000507057207 */ /* 0x000fc40006800000 */
[----:B------:R-:W-:Y:S01]  /*03b0*/  SHF.L.U32 R6, R2, 0x1, RZ ;  /* 0x0000000102067819 */ /* 0x000fe200000006ff */
[----:B--2---:R-:W-:Y:S01]  /*03c0*/  @!P0 IMAD R14, R11, R8, RZ ;  /* 0x000000080b0e8224 */ /* 0x004fe200078e02ff */
[----:B------:R-:W-:Y:S02]  /*03d0*/  SHF.L.U32 R7, R49, 0x5, RZ ;  /* 0x0000000531077819 */ /* 0x000fe400000006ff */
[----:B------:R-:W-:Y:S01]  /*03e0*/  SHF.R.S32.HI R4, RZ, 0x1f, R5 ;  /* 0x0000001fff047819 */ /* 0x000fe20000011405 */
[----:B------:R-:W-:Y:S01]  /*03f0*/  @!P0 IMAD R9, R33, R9, R14 ;  /* 0x0000000921098224 */ /* 0x000fe200078e020e */
[----:B-1----:R-:W-:Y:S02]  /*0400*/  ISETP.NE.AND P4, PT, RZ, UR4, PT ;  /* 0x00000004ff007c0c */ /* 0x002fe4000bf85270 */
[----:B------:R-:W-:Y:S01]  /*0410*/  LOP3.LUT R6, R7, 0x1e, R6, 0xf8, !PT ;  /* 0x0000001e07067812 */ /* 0x000fe200078ef806 */
[----:B------:R-:W-:Y:S01]  /*0420*/  IMAD R4, R4, UR10, RZ ;  /* 0x0000000a04047c24 */ /* 0x000fe2000f8e02ff */
[----:B------:R-:W-:Y:S01]  /*0430*/  SHF.R.S32.HI R7, RZ, 0x1f, R7 ;  /* 0x0000001fff077819 */ /* 0x000fe20000011407 */
[----:B------:R-:W1:Y:S01]  /*0440*/  @!P1 LDC.64 R10, c[0x0][0x3f8] ;  /* 0x0000fe00ff0a9b82 */ /* 0x000e620000000a00 */
[----:B------:R-:W-:Y:S01]  /*0450*/  IADD3 R20, PT, PT, R33, 0x40, RZ ;  /* 0x0000004021147810 */ /* 0x000fe20007ffe0ff */
[----:B------:R-:W-:Y:S01]  /*0460*/  IMAD.WIDE.U32 R50, R5, UR10, R6 ;  /* 0x0000000a05327c25 */ /* 0x000fe2000f8e0006 */
[----:B------:R-:W-:-:S02]  /*0470*/  IADD3 R7, PT, PT, R33, 0x60, RZ ;  /* 0x0000006021077810 */ /* 0x000fc40007ffe0ff */
[----:B------:R-:W-:Y:S01]  /*0480*/  ISETP.GE.U32.AND P2, PT, R20, UR8, PT ;  /* 0x0000000814007c0c */ /* 0x000fe2000bf46070 */
[----:B------:R-:W-:Y:S01]  /*0490*/  IMAD R5, R5, UR11, R4 ;  /* 0x0000000b05057c24 */ /* 0x000fe2000f8e0204 */
[----:B------:R-:W-:Y:S01]  /*04a0*/  @!P0 MOV R52, R50 ;  /* 0x0000003200348202 */ /* 0x000fe20000000f00 */
[----:B------:R-:W2:Y:S01]  /*04b0*/  @P4 LDC.64 R18, c[0x0][0x3b0] ;  /* 0x0000ec00ff124b82 */ /* 0x000ea20000000a00 */
[----:B------:R-:W-:Y:S02]  /*04c0*/  SHF.R.S32.HI R21, RZ, 0x1f, R20 ;  /* 0x0000001fff157819 */ /* 0x000fe40000011414 */
[----:B------:R-:W-:Y:S02]  /*04d0*/  IADD3 R53, PT, PT, R51, R5, RZ ;  /* 0x0000000533357210 */ /* 0x000fe40007ffe0ff */
[----:B------:R-:W-:Y:S02]  /*04e0*/  ISETP.GE.AND.EX P2, PT, R21, UR9, PT, P2 ;  /* 0x0000000915007c0c */ /* 0x000fe4000bf46320 */
[----:B------:R-:W-:Y:S01]  /*04f0*/  ISETP.GE.U32.AND P3, PT, R7, UR8, PT ;  /* 0x0000000807007c0c */ /* 0x000fe2000bf66070 */
[----:B------:R-:W5:Y:S01]  /*0500*/  LDC.64 R4, c[0x0][0x3b8] ;  /* 0x0000ee00ff047b82 */ /* 0x000f620000000a00 */
[----:B------:R-:W-:Y:S01]  /*0510*/  @!P0 IMAD.WIDE.U32 R32, R33, R8, R52 ;  /* 0x0000000821208225 */ /* 0x000fe200078e0034 */
[----:B------:R-:W-:-:S04]  /*0520*/  SHF.R.S32.HI R15, RZ, 0x1f, R7 ;  /* 0x0000001fff0f7819 */ /* 0x000fc80000011407 */
[----:B------:R-:W-:Y:S01]  /*0530*/  @!P0 IADD3 R25, PT, PT, R33, R9, RZ ;  /* 0x0000000921198210 */ /* 0x000fe20007ffe0ff */
[----:B-1----:R-:W-:Y:S01]  /*0540*/  @!P1 IMAD R23, R23, R10, RZ ;  /* 0x0000000a17179224 */ /* 0x002fe200078e02ff */
[C---:B------:R-:W-:Y:S01]  /*0550*/  @!P0 SHF.L.U32 R37, R32.reuse, 0x1, RZ ;  /* 0x0000000120258819 */ /* 0x040fe200000006ff */
[----:B------:R-:W1:Y:S01]  /*0560*/  @!P1 LDC.64 R8, c[0x0][0x3a0] ;  /* 0x0000e800ff089b82 */ /* 0x000e620000000a00 */
[----:B------:R-:W-:Y:S02]  /*0570*/  @!P0 SHF.L.U64.HI R32, R32, 0x1, R25 ;  /* 0x0000000120208819 */ /* 0x000fe40000010219 */
[----:B---3--:R-:W-:Y:S02]  /*0580*/  @!P0 IADD3 R30, P5, PT, R37, R12, RZ ;  /* 0x0000000c251e8210 */ /* 0x008fe40007fbe0ff */
[----:B------:R-:W-:Y:S02]  /*0590*/  @!P1 MOV R12, R50 ;  /* 0x00000032000c9202 */ /* 0x000fe40000000f00 */
[----:B------:R-:W-:Y:S01]  /*05a0*/  @!P0 IADD3.X R31, PT, PT, R32, R13, RZ, P5, !PT ;  /* 0x0000000d201f8210 */ /* 0x000fe20002ffe4ff */
[----:B------:R-:W-:Y:S01]  /*05b0*/  @!P1 IMAD R27, R22, R11, R23 ;  /* 0x0000000b161b9224 */ /* 0x000fe200078e0217 */
[----:B------:R-:W-:Y:S01]  /*05c0*/  @!P1 MOV R13, R53 ;  /* 0x00000035000d9202 */ /* 0x000fe20000000f00 */
[----:B--2---:R-:W-:Y:S01]  /*05d0*/  @P4 IMAD.WIDE R28, R6, 0x2, R18 ;  /* 0x00000002061c4825 */ /* 0x004fe200078e0212 */
[----:B------:R-:W-:Y:S01]  /*05e0*/  ISETP.GE.AND.EX P3, PT, R15, UR9, PT, P3 ;  /* 0x000000090f007c0c */ /* 0x000fe2000bf66330 */
[----:B------:R-:W2:Y:S02]  /*05f0*/  @!P2 LDC.64 R18, c[0x0][0x3f8] ;  /* 0x0000fe00ff12ab82 */ /* 0x000ea40000000a00 */
[----:B------:R-:W-:Y:S01]  /*0600*/  @!P1 IMAD.WIDE.U32 R22, R22, R10, R12 ;  /* 0x0000000a16169225 */ /* 0x000fe200078e000c */
[----:B------:R-:W-:Y:S01]  /*0610*/  MOV R33, RZ ;  /* 0x000000ff00217202 */ /* 0x000fe20000000f00 */
[----:B------:R-:W3:Y:S02]  /*0620*/  @P4 LDG.E.U16 R26, desc[UR6][R28.64] ;  /* 0x000000061c1a4981 */ /* 0x000ee4000c1e1500 */
[----:B-----5:R-:W-:-:S02]  /*0630*/  IMAD.WIDE R10, R35, 0x8, R4 ;  /* 0x00000008230a7825 */ /* 0x020fc400078e0204 */
[----:B------:R-:W5:Y:S01]  /*0640*/  @!P1 LDC.64 R24, c[0x0][0x398] ;  /* 0x0000e600ff189b82 */ /* 0x000f620000000a00 */
[----:B------:R4:W3:Y:S04]  /*0650*/  @P4 LDG.E.U16 R14, desc[UR6][R28.64+0x2] ;  /* 0x000002061c0e4981 */ /* 0x0008e8000c1e1500 */
[----:B------:R-:W3:Y:S01]  /*0660*/  LDG.E.64 R10, desc[UR6][R10.64] ;  /* 0x000000060a0a7981 */ /* 0x000ee2000c1e1b00 */
[----:B------:R-:W-:Y:S02]  /*0670*/  @!P1 IADD3 R5, PT, PT, R23, R27, RZ ;  /* 0x0000001b17059210 */ /* 0x000fe40007ffe0ff */
[----:B------:R-:W0:Y:S01]  /*0680*/  @!P3 LDC.64 R12, c[0x0][0x3f8] ;  /* 0x0000fe00ff0cbb82 */ /* 0x000e220000000a00 */
[----:B------:R2:W3:Y:S01]  /*0690*/  @!P0 LDG.E R33, desc[UR6][R30.64] ;  /* 0x000000061e218981 */ /* 0x0004e2000c1e1900 */
[----:B------:R-:W-:-:S02]  /*06a0*/  @!P1 SHF.L.U64.HI R38, R22, 0x1, R5 ;  /* 0x0000000116269819 */ /* 0x000fc40000010205 */
[----:B----4-:R-:W-:Y:S02]  /*06b0*/  @!P0 IADD3 R28, P5, PT, R37, R16, RZ ;  /* 0x00000010251c8210 */ /* 0x010fe40007fbe0ff */
[----:B------:R-:W-:Y:S02]  /*06c0*/  @!P1 SHF.L.U32 R27, R22, 0x1, RZ ;  /* 0x00000001161b9819 */ /* 0x000fe400000006ff */
[----:B------:R-:W4:Y:S01]  /*06d0*/  @!P2 LDC.64 R4, c[0x0][0x3a0] ;  /* 0x0000e800ff04ab82 */ /* 0x000f220000000a00 */
[----:B--2---:R-:W-:Y:S01]  /*06e0*/  @!P2 IMAD R21, R21, R18, RZ ;  /* 0x000000121515a224 */ /* 0x004fe200078e02ff */
[----:B------:R-:W-:Y:S02]  /*06f0*/  @!P2 MOV R30, R50 ;  /* 0x00000032001ea202 */ /* 0x000fe40000000f00 */
[----:B------:R-:W-:Y:S02]  /*0700*/  @!P2 MOV R31, R53 ;  /* 0x00000035001fa202 */ /* 0x000fe40000000f00 */
[----:B------:R-:W-:-:S02]  /*0710*/  @!P0 IADD3.X R29, PT, PT, R32, R17, RZ, P5, !PT ;  /* 0x00000011201d8210 */ /* 0x000fc40002ffe4ff */
[----:B------:R-:W2:Y:S01]  /*0720*/  @!P3 LDC.64 R22, c[0x0][0x3a0] ;  /* 0x0000e800ff16bb82 */ /* 0x000ea20000000a00 */
[----:B------:R-:W-:Y:S01]  /*0730*/  MOV R32, RZ ;  /* 0x000000ff00207202 */ /* 0x000fe20000000f00 */
[C---:B------:R-:W-:Y:S02]  /*0740*/  @!P2 IMAD R39, R20.reuse, R19, R21 ;  /* 0x000000131427a224 */ /* 0x040fe400078e0215 */
[----:B------:R-:W-:Y:S01]  /*0750*/  @!P2 IMAD.WIDE.U32 R30, R20, R18, R30 ;  /* 0x00000012141ea225 */ /* 0x000fe200078e001e */
[C---:B-1----:R-:W-:Y:S02]  /*0760*/  @!P1 IADD3 R36, P6, PT, R27.reuse, R8, RZ ;  /* 0x000000081b249210 */ /* 0x042fe40007fde0ff */
[----:B------:R0:W3:Y:S01]  /*0770*/  @!P0 LDG.E R32, desc[UR6][R28.64] ;  /* 0x000000061c208981 */ /* 0x0000e2000c1e1900 */
[----:B------:R-:W1:Y:S01]  /*0780*/  @!P2 LDC.64 R16, c[0x0][0x398] ;  /* 0x0000e600ff10ab82 */ /* 0x000e620000000a00 */
[----:B-----5:R-:W-:Y:S02]  /*0790*/  @!P1 IADD3 R24, P0, PT, R27, R24, RZ ;  /* 0x000000181b189210 */ /* 0x020fe40007f1e0ff */
[----:B------:R-:W-:-:S05]  /*07a0*/  @!P2 IADD3 R27, PT, PT, R31, R39, RZ ;  /* 0x000000271f1ba210 */ /* 0x000fca0007ffe0ff */
[----:B------:R-:W5:Y:S01]  /*07b0*/  @!P3 LDC.64 R20, c[0x0][0x398] ;  /* 0x0000e600ff14bb82 */ /* 0x000f620000000a00 */
[----:B0-----:R-:W-:Y:S01]  /*07c0*/  @!P3 IMAD R28, R15, R12, RZ ;  /* 0x0000000c0f1cb224 */ /* 0x001fe200078e02ff */
[----:B------:R-:W-:-:S06]  /*07d0*/  @!P2 SHF.L.U32 R15, R30, 0x1, RZ ;  /* 0x000000011e0fa819 */ /* 0x000fcc00000006ff */
[----:B------:R-:W0:Y:S01]  /*07e0*/  LDC.64 R18, c[0x0][0x3a8] ;  /* 0x0000ea00ff127b82 */ /* 0x000e220000000a00 */
[----:B------:R-:W-:Y:S01]  /*07f0*/  @!P2 SHF.L.U64.HI R8, R30, 0x1, R27 ;  /* 0x000000011e08a819 */ /* 0x000fe2000001021b */
[----:B------:R-:W-:Y:S01]  /*0800*/  @!P3 IMAD R27, R7, R13, R28 ;  /* 0x0000000d071bb224 */ /* 0x000fe200078e021c */
[----:B------:R-:W-:Y:S02]  /*0810*/  @!P3 MOV R30, R50 ;  /* 0x00000032001eb202 */ /* 0x000fe40000000f00 */
[----:B------:R-:W-:Y:S02]  /*0820*/  @!P3 MOV R31, R53 ;  /* 0x00000035001fb202 */ /* 0x000fe40000000f00 */
[C---:B------:R-:W-:Y:S02]  /*0830*/  @!P1 IADD3.X R25, PT, PT, R38.reuse, R25, RZ, P0, !PT ;  /* 0x0000001926199210 */ /* 0x040fe400007fe4ff */
[----:B----4-:R-:W-:Y:S01]  /*0840*/  @!P2 IADD3 R28, P0, PT, R15, R4, RZ ;  /* 0x000000040f1ca210 */ /* 0x010fe20007f1e0ff */
[----:B------:R-:W-:Y:S01]  /*0850*/  @!P3 IMAD.WIDE.U32 R12, R7, R12, R30 ;  /* 0x0000000c070cb225 */ /* 0x000fe200078e001e */
[----:B------:R-:W-:-:S02]  /*0860*/  @!P1 IADD3.X R37, PT, PT, R38, R9, RZ, P6, !PT ;  /* 0x0000000926259210 */ /* 0x000fc400037fe4ff */
[----:B------:R-:W-:Y:S02]  /*0870*/  @!P2 IADD3.X R29, PT, PT, R8, R5, RZ, P0, !PT ;  /* 0x00000005081da210 */ /* 0x000fe400007fe4ff */
[----:B------:R-:W-:Y:S02]  /*0880*/  CS2R R4, SRZ ;  /* 0x0000000000047805 */ /* 0x000fe4000001ff00 */
[----:B------:R-:W-:Y:S02]  /*0890*/  MOV R9, RZ ;  /* 0x000000ff00097202 */ /* 0x000fe40000000f00 */
[----:B------:R-:W-:Y:S02]  /*08a0*/  @!P3 IADD3 R13, PT, PT, R13, R27, RZ ;  /* 0x0000001b0d0db210 */ /* 0x000fe40007ffe0ff */
[----:B------:R-:W-:Y:S01]  /*08b0*/  @!P3 SHF.L.U32 R7, R12, 0x1, RZ ;  /* 0x000000010c07b819 */ /* 0x000fe200000006ff */
[----:B------:R-:W4:Y:S01]  /*08c0*/  @!P1 LDG.E R4, desc[UR6][R24.64] ;  /* 0x0000000618049981 */ /* 0x000f22000c1e1900 */
[----:B-1----:R-:W-:-:S02]  /*08d0*/  @!P2 IADD3 R16, P0, PT, R15, R16, RZ ;  /* 0x000000100f10a210 */ /* 0x002fc40007f1e0ff */
[----:B------:R-:W-:Y:S01]  /*08e0*/  @!P3 SHF.L.U64.HI R12, R12, 0x1, R13 ;  /* 0x000000010c0cb819 */ /* 0x000fe2000001020d */
[----:B------:R1:W4:Y:S01]  /*08f0*/  @!P1 LDG.E R9, desc[UR6][R36.64] ;  /* 0x0000000624099981 */ /* 0x000322000c1e1900 */
[C---:B--2---:R-:W-:Y:S02]  /*0900*/  @!P3 IADD3 R22, P1, PT, R7.reuse, R22, RZ ;  /* 0x000000160716b210 */ /* 0x044fe40007f3e0ff */
[----:B-----5:R-:W-:Y:S01]  /*0910*/  @!P3 IADD3 R20, P5, PT, R7, R20, RZ ;  /* 0x000000140714b210 */ /* 0x020fe20007fbe0ff */
[----:B0-----:R-:W-:Y:S01]  /*0920*/  IMAD.WIDE R18, R6, 0x2, R18 ;  /* 0x0000000206127825 */ /* 0x001fe200078e0212 */
[----:B------:R-:W-:Y:S02]  /*0930*/  @!P2 IADD3.X R17, PT, PT, R8, R17, RZ, P0, !PT ;  /* 0x000000110811a210 */ /* 0x000fe400007fe4ff */
[----:B------:R-:W-:Y:S02]  /*0940*/  CS2R R6, SRZ ;  /* 0x0000000000067805 */ /* 0x000fe4000001ff00 */
[----:B------:R-:W-:Y:S01]  /*0950*/  MOV R8, RZ ;  /* 0x000000ff00087202 */ /* 0x000fe20000000f00 */
[----:B------:R-:W2:Y:S01]  /*0960*/  @!P2 LDG.E R5, desc[UR6][R28.64] ;  /* 0x000000061c05a981 */ /* 0x000ea2000c1e1900 */
[----:B------:R-:W-:-:S02]  /*0970*/  @!P3 IADD3.X R23, PT, PT, R12, R23, RZ, P1, !PT ;  /* 0x000000170c17b210 */ /* 0x000fc40000ffe4ff */
[----:B------:R-:W-:Y:S01]  /*0980*/  @!P3 IADD3.X R21, PT, PT, R12, R21, RZ, P5, !PT ;  /* 0x000000150c15b210 */ /* 0x000fe20002ffe4ff */
[----:B------:R-:W5:Y:S04]  /*0990*/  LDG.E.U16 R36, desc[UR6][R18.64] ;  /* 0x0000000612247981 */ /* 0x000f68000c1e1500 */
[----:B------:R-:W5:Y:S04]  /*09a0*/  LDG.E.U16 R13, desc[UR6][R18.64+0x2] ;  /* 0x00000206120d7981 */ /* 0x000f68000c1e1500 */
[----:B------:R-:W5:Y:S04]  /*09b0*/  @!P2 LDG.E R6, desc[UR6][R16.64] ;  /* 0x000000061006a981 */ /* 0x000f68000c1e1900 */
[----:B------:R-:W5:Y:S04]  /*09c0*/  @!P3 LDG.E R7, desc[UR6][R22.64] ;  /* 0x000000061607b981 */ /* 0x000f68000c1e1900 */
[----:B------:R-:W5:Y:S01]  /*09d0*/  @!P3 LDG.E R8, desc[UR6][R20.64] ;  /* 0x000000061408b981 */ /* 0x000f62000c1e1900 */
[----:B------:R-:W-:Y:S01]  /*09e0*/  MOV R47, 0x3f800000 ;  /* 0x3f800000002f7802 */ /* 0x000fe20000000f00 */
[----:B------:R-:W-:Y:S01]  /*09f0*/  UISETP.NE.AND UP0, UPT, UR4, URZ, UPT ;  /* 0x000000ff0400728c */ /* 0x000fe2000bf05270 */
[----:B-1----:R-:W-:-:S02]  /*0a00*/  MOV R37, RZ ;  /* 0x000000ff00257202 */ /* 0x002fc40000000f00 */
[----:B------:R-:W-:Y:S01]  /*0a10*/  MOV R38, RZ ;  /* 0x000000ff00267202 */ /* 0x000fe20000000f00 */
[----:B---3--:R-:W-:-:S05]  /*0a20*/  FFMA.FTZ R11, -R10, R10, R11 ;  /* 0x0000000a0a0b7223 */ /* 0x008fca000001010b */
[----:B------:R-:W-:-:S13]  /*0a30*/  FSETP.GTU.FTZ.AND P0, PT, R11, RZ, PT ;  /* 0x000000ff0b00720b */ /* 0x000fda0003f1c000 */
[----:B------:R-:W0:Y:S01]  /*0a40*/  @P0 LDC R12, c[0x0][0x3c0] ;  /* 0x0000f000ff0c0b82 */ /* 0x000e220000000800 */
[----:B------:R-:W-:Y:S01]  /*0a50*/  @P4 HADD2.F32 R37, -RZ, R26.H0_H0 ;  /* 0x2000001aff254230 */ /* 0x000fe20000004100 */
[----:B------:R-:W-:Y:S01]  /*0a60*/  PRMT R45, R33, 0x7632, R45 ;  /* 0x00007632212d7816 */ /* 0x000fe2000000002d */
[----:B------:R-:W-:Y:S01]  /*0a70*/  @P4 HADD2.F32 R38, -RZ, R14.H0_H0 ;  /* 0x2000000eff264230 */ /* 0x000fe20000004100 */
[----:B------:R-:W-:Y:S01]  /*0a80*/  PRMT R46, R32, 0x7632, R46 ;  /* 0x00007632202e7816 */ /* 0x000fe2000000002e */
[----:B0-----:R-:W-:-:S04]  /*0a90*/  @P0 FADD.FTZ R12, R11, R12 ;  /* 0x0000000c0b0c0221 */ /* 0x001fc80000010000 */
[----:B------:R0:W1:Y:S01]  /*0aa0*/  @P0 MUFU.RSQ R47, R12 ;  /* 0x0000000c002f0308 */ /* 0x0000620000001400 */
[----:B----4-:R-:W-:Y:S02]  /*0ab0*/  PRMT R44, R4, 0x7632, R44 ;  /* 0x00007632042c7816 */ /* 0x010fe4000000002c */
[----:B------:R-:W-:Y:S02]  /*0ac0*/  PRMT R43, R9, 0x7632, R43 ;  /* 0x00007632092b7816 */ /* 0x000fe4000000002b */
[----:B--2---:R-:W-:Y:S01]  /*0ad0*/  PRMT R41, R5, 0x7632, R41 ;  /* 0x0000763205297816 */ /* 0x004fe20000000029 */
[----:B-----5:R-:W-:Y:S02]  /*0ae0*/  HADD2.F32 R36, -RZ, R36.H0_H0 ;  /* 0x20000024ff247230 */ /* 0x020fe40000004100 */
[----:B------:R-:W-:Y:S01]  /*0af0*/  HADD2.F32 R11, -RZ, R13.H0_H0 ;  /* 0x2000000dff0b7230 */ /* 0x000fe20000004100 */
[----:B------:R-:W-:Y:S02]  /*0b00*/  PRMT R42, R6, 0x7632, R42 ;  /* 0x00007632062a7816 */ /* 0x000fe4000000002a */
[----:B------:R-:W-:-:S02]  /*0b10*/  PRMT R39, R7, 0x7632, R39 ;  /* 0x0000763207277816 */ /* 0x000fc40000000027 */
        /* <DEDUP_REMOVED lines=75> */
.L_x_449:
        /* <DEDUP_REMOVED lines=144> */
.L_x_450:
        /* <DEDUP_REMOVED lines=43> */
.L_x_452:
[----:B------:R-:W-:Y:S05]  /*1b80*/  BSYNC.RECONVERGENT B0 ;  /* 0x0000000000007941 */ /* 0x000fea0003800200 */
.L_x_451:
        /* <DEDUP_REMOVED lines=42> */
.L_x_454:
[----:B------:R-:W-:Y:S05]  /*1e30*/  BSYNC.RECONVERGENT B0 ;  /* 0x0000000000007941 */ /* 0x000fea0003800200 */
.L_x_453:
        /* <DEDUP_REMOVED lines=158> */
.L_x_456:
[----:B------:R-:W-:Y:S05]  /*2820*/  BSYNC.RECONVERGENT B0 ;  /* 0x0000000000007941 */ /* 0x000fea0003800200 */
.L_x_455:
        /* <DEDUP_REMOVED lines=32> */
.L_x_458:
[----:B------:R-:W-:Y:S05]  /*2a30*/  BSYNC.RECONVERGENT B0 ;  /* 0x0000000000007941 */ /* 0x000fea0003800200 */
.L_x_457:
        /* <DEDUP_REMOVED lines=25> */
.L_x_461:
[----:B-1----:R-:W2:Y:S04]  /*2bd0*/  LDG.E.STRONG.GPU R16, desc[UR6][R14.64] ;  /* 0x000000060e107981 */ /* 0x002ea8000c1ef900 */
[----:B--2---:R-:W-:Y:S01]  /*2be0*/  CCTL.IVALL ;  /* 0x00000000ff00798f */ /* 0x004fe20002000000 */
[----:B------:R-:W-:Y:S05]  /*2bf0*/  YIELD ;  /* 0x0000000000007946 */ /* 0x000fea0003800000 */
[----:B------:R-:W-:-:S13]  /*2c00*/  ISETP.NE.AND P0, PT, R16, R21, PT ;  /* 0x000000151000720c */ /* 0x000fda0003f05270 */
[----:B------:R-:W-:Y:S05]  /*2c10*/  @P0 BRA `(.L_x_461) ;  /* 0xfffffffc00ec0947 */ /* 0x000fea000383ffff */
.L_x_460:
        /* <DEDUP_REMOVED lines=15> */
.L_x_463:
        /* <DEDUP_REMOVED lines=60> */
.L_x_462:
        /* <DEDUP_REMOVED lines=34> */
.L_x_464:
        /* <DEDUP_REMOVED lines=18> */
.L_x_465:
        /* <DEDUP_REMOVED lines=9> */
.L_x_466:
[----:B------:R-:W-:Y:S05]  /*34a0*/  BSYNC.RECONVERGENT B0 ;  /* 0x0000000000007941 */ /* 0x000fea0003800200 */
.L_x_459:
        /* <DEDUP_REMOVED lines=38> */
.L_x_467:
        /* <DEDUP_REMOVED lines=61> */
.L_x_469:
[----:B------:R-:W-:Y:S05]  /*3ae0*/  BSYNC.RECONVERGENT B0 ;  /* 0x0000000000007941 */ /* 0x000fea0003800200 */
.L_x_468:
        /* <DEDUP_REMOVED lines=21> */
.L_x_470:
        /* <DEDUP_REMOVED lines=18> */
.L_x_472:
[----:B------:R-:W-:Y:S05]  /*3d60*/  BSYNC.RECONVERGENT B0 ;  /* 0x0000000000007941 */ /* 0x000fea0003800200 */
.L_x_471:
        /* <DEDUP_REMOVED lines=21> */
.L_x_473:
        /* <DEDUP_REMOVED lines=18> */
.L_x_475:
[----:B------:R-:W-:Y:S05]  /*3fe0*/  BSYNC.RECONVERGENT B0 ;  /* 0x0000000000007941 */ /* 0x000fea0003800200 */
.L_x_474:
        /* <DEDUP_REMOVED lines=22> */
.L_x_476:
        /* <DEDUP_REMOVED lines=18> */
.L_x_478:
[----:B------:R-:W-:Y:S05]  /*4270*/  BSYNC.RECONVERGENT B0 ;  /* 0x0000000000007941 */ /* 0x000fea0003800200 */
.L_x_477:
[----:B------:R-:W1:Y:S01]  /*4280*/  LDCU UR4, c[0x0][0x410] ;  /* 0x00008200ff0477ac */ /* 0x000e620008000800 */
[----:B------:R-:W-:Y:S02]  /*4290*/  IADD3 R35, PT, PT, R22, R35, RZ ;  /* 0x0000002316237210 */ /* 0x000fe40007ffe0ff */
[----:B------:R-:W-:Y:S01]  /*42a0*/  IADD3 R34, PT, PT, R34, 0x1, RZ ;  /* 0x0000000122227810 */ /* 0x000fe20007ffe0ff */
[----:B------:R-:W1:Y:S02]  /*42b0*/  LDCU UR5, c[0x0][0x3e0] ;  /* 0x00007c00ff0577ac */ /* 0x000e640008000800 */
[----:B-1----:R-:W-:-:S06]  /*42c0*/  UIMAD UR4, UR4, UR5, URZ ;  /* 0x00000005040472a4 */ /* 0x002fcc000f8e02ff */
[----:B------:R-:W-:-:S13]  /*42d0*/  ISETP.GE.AND P0, PT, R35, UR4, PT ;  /* 0x0000000423007c0c */ /* 0x000fda000bf06270 */
[----:B------:R-:W-:Y:S05]  /*42e0*/  @!P0 BRA `(.L_x_479) ;  /* 0xffffffbc00708947 */ /* 0x000fea000383ffff */
.L_x_448:
        /* <DEDUP_REMOVED lines=16> */
.L_x_481:
[----:B------:R-:W-:Y:S05]  /*43f0*/  BSYNC.RECONVERGENT B0 ;  /* 0x0000000000007941 */ /* 0x000fea0003800200 */
.L_x_480:
        /* <DEDUP_REMOVED lines=11> */
.L_x_483:
[----:B------:R-:W2:Y:S04]  /*44b0*/  LDG.E.STRONG.GPU R5, desc[UR6][R2.64] ;  /* 0x0000000602057981 */ /* 0x000ea8000c1ef900 */
[----:B--2---:R-:W-:Y:S01]  /*44c0*/  CCTL.IVALL ;  /* 0x00000000ff00798f */ /* 0x004fe20002000000 */
[----:B------:R-:W-:Y:S05]  /*44d0*/  YIELD ;  /* 0x0000000000007946 */ /* 0x000fea0003800000 */
[----:B------:R-:W-:-:S13]  /*44e0*/  ISETP.NE.AND P0, PT, R5, R0, PT ;  /* 0x000000000500720c */ /* 0x000fda0003f05270 */
[----:B------:R-:W-:Y:S05]  /*44f0*/  @P0 BRA `(.L_x_483) ;  /* 0xfffffffc00ec0947 */ /* 0x000fea000383ffff */
.L_x_482:
        /* <DEDUP_REMOVED lines=61> */
.L_x_486:
        /* <DEDUP_REMOVED lines=31> */
.L_x_485:
[----:B------:R-:W-:Y:S05]  /*4ac0*/  BSYNC.RECONVERGENT B0 ;  /* 0x0000000000007941 */ /* 0x000fea0003800200 */
.L_x_484:
        /* <DEDUP_REMOVED lines=10> */
.L_x_487:
        /* <DEDUP_REMOVED lines=21> */
[----:B---3--:R-:W-:Y:S02]  /*4cc0*/  F2FP.F16.F32.PACK_AB R31, R9, R6 ;  /* 0x00000006091f723e */ /* 0x008fe400000000ff */
        /* <DEDUP_REMOVED lines=59> */
[----:B----4-:R-:W-:Y:S02]  /*5080*/  F2FP.F16.F32.PACK_AB R13, R13, R6 ;  /* 0x000000060d0d723e */ /* 0x010fe400000000ff */
[----:B-----5:R-:W-:-:S03]  /*5090*/  F2FP.F16.F32.PACK_AB R7, R11, R8 ;  /* 0x000000080b07723e */ /* 0x020fc600000000ff */
[----:B------:R3:W-:Y:S04]  /*50a0*/  STG.E desc[UR6][R30.64], R13 ;  /* 0x0000000d1e007986 */ /* 0x0007e8000c101906 */
[----:B------:R3:W-:Y:S02]  /*50b0*/  STG.E desc[UR6][R28.64], R7 ;  /* 0x000000071c007986 */ /* 0x0007e4000c101906 */
[----:B------:R-:W-:Y:S05]  /*50c0*/  @P0 BRA `(.L_x_487) ;  /* 0xfffffff800a80947 */ /* 0x000fea000383ffff */
[----:B------:R-:W-:Y:S05]  /*50d0*/  EXIT ;  /* 0x000000000000794d */ /* 0x000fea0003800000 */
.L_x_488:
        /* <DEDUP_REMOVED lines=10> */
.L_x_3416:


//--------------------- .text._Z35group_norm_nhwc_bwd_one_pass_kernelI11Bf16IOFp16WLi256ELi32ELi512EEv26Group_norm_nhwc_bwd_params --------------------------
	.section	.text._Z35group_norm_nhwc_bwd_one_pass_kernelI11Bf16IOFp16WLi256ELi32ELi512EEv26Group_norm_nhwc_bwd_params,"ax",@progbits
	.align	128
        .global         _Z35group_norm_nhwc_bwd_one_pass_kernelI11Bf16IOFp16WLi256ELi32ELi512EEv26Group_norm_nhwc_bwd_params
        .type           _Z35group_norm_nhwc_bwd_one_pass_kernelI11Bf16IOFp16WLi256ELi32ELi512EEv26Group_norm_nhwc_bwd_params,@function
        .size           _Z35group_norm_nhwc_bwd_one_pass_kernelI11Bf16IOFp16WLi256ELi32ELi512EEv26Group_norm_nhwc_bwd_params,(.L_x_3417 - _Z35group_norm_nhwc_bwd_one_pass_kernelI11Bf16IOFp16WLi256ELi32ELi512EEv26Group_norm_nhwc_bwd_params)
        .other          _Z35group_norm_nhwc_bwd_one_pass_kernelI11Bf16IOFp16WLi256ELi32ELi512EEv26Group_norm_nhwc_bwd_params,@"STO_CUDA_ENTRY STV_DEFAULT"
_Z35group_norm_nhwc_bwd_one_pass_kernelI11Bf16IOFp16WLi256ELi32ELi512EEv26Group_norm_nhwc_bwd_params:
.text._Z35group_norm_nhwc_bwd_one_pass_kernelI11Bf16IOFp16WLi256ELi32ELi512EEv26Group_norm_nhwc_bwd_params:
        /* <DEDUP_REMOVED lines=21> */
.L_x_532:
        /* <DEDUP_REMOVED lines=256> */
[----:B------:R-:W-:Y:S01]  /*1150*/  PRMT R19, R44, 0x7632, R19 ;  /* 0x000076322c137816 */ /* 0x000fe20000000013 */
[----:B------:R-:W-:Y:S02]  /*1160*/  @P6 HADD2.F32 R3, -RZ, R28.H0_H0 ;  /* 0x2000001cff036230 */ /* 0x000fe40000004100 */
[----:B------:R-:W-:Y:S02]  /*1170*/  @P6 HADD2.F32 R4, -RZ, R29.H0_H0 ;  /* 0x2000001dff046230 */ /* 0x000fe40000004100 */
[----:B------:R-:W-:Y:S02]  /*1180*/  HADD2.F32 R5, -RZ, R26.H0_H0 ;  /* 0x2000001aff057230 */ /* 0x000fe40000004100 */
[----:B------:R-:W-:Y:S01]  /*1190*/  HADD2.F32 R6, -RZ, R27.H0_H0 ;  /* 0x2000001bff067230 */ /* 0x000fe20000004100 */
[----:B------:R-:W-:-:S02]  /*11a0*/  PRMT R18, R38, 0x7632, R18 ;  /* 0x0000763226127816 */ /* 0x000fc40000000012 */
        /* <DEDUP_REMOVED lines=152> */
.L_x_490:
        /* <DEDUP_REMOVED lines=300> */
.L_x_491:
        /* <DEDUP_REMOVED lines=46> */
.L_x_493:
[----:B------:R-:W-:Y:S05]  /*30d0*/  BSYNC.RECONVERGENT B0 ;  /* 0x0000000000007941 */ /* 0x000fea0003800200 */
.L_x_492:
        /* <DEDUP_REMOVED lines=42> */
.L_x_495:
[----:B------:R-:W-:Y:S05]  /*3380*/  BSYNC.RECONVERGENT B0 ;  /* 0x0000000000007941 */ /* 0x000fea0003800200 */
.L_x_494:
        /* <DEDUP_REMOVED lines=159> */
.L_x_497:
[----:B------:R-:W-:Y:S05]  /*3d80*/  BSYNC.RECONVERGENT B0 ;  /* 0x0000000000007941 */ /* 0x000fea0003800200 */
.L_x_496:
        /* <DEDUP_REMOVED lines=28> */
.L_x_499:
[----:B------:R-:W-:Y:S05]  /*3f50*/  BSYNC.RECONVERGENT B0 ;  /* 0x0000000000007941 */ /* 0x000fea0003800200 */
.L_x_498:
        /* <DEDUP_REMOVED lines=24> */
.L_x_502:
[----:B------:R-:W2:Y:S04]  /*40e0*/  LDG.E.STRONG.GPU R7, desc[UR8][R12.64] ;  /* 0x000000080c077981 */ /* 0x000ea8000c1ef900 */
[----:B--2---:R-:W-:Y:S01]  /*40f0*/  CCTL.IVALL ;  /* 0x00000000ff00798f */ /* 0x004fe20002000000 */
[----:B------:R-:W-:Y:S05]  /*4100*/  YIELD ;  /* 0x0000000000007946 */ /* 0x000fea0003800000 */
[----:B------:R-:W-:-:S13]  /*4110*/  ISETP.NE.AND P0, PT, R7, R16, PT ;  /* 0x000000100700720c */ /* 0x000fda0003f05270 */
[----:B------:R-:W-:Y:S05]  /*4120*/  @P0 BRA `(.L_x_502) ;  /* 0xfffffffc00ec0947 */ /* 0x000fea000383ffff */
.L_x_501:
        /* <DEDUP_REMOVED lines=15> */
.L_x_504:
        /* <DEDUP_REMOVED lines=59> */
.L_x_503:
        /* <DEDUP_REMOVED lines=34> */
.L_x_505:
        /* <DEDUP_REMOVED lines=18> */
.L_x_506:
        /* <DEDUP_REMOVED lines=9> */
.L_x_507:
[----:B------:R-:W-:Y:S05]  /*49a0*/  BSYNC.RECONVERGENT B0 ;  /* 0x0000000000007941 */ /* 0x000fea0003800200 */
.L_x_500:
        /* <DEDUP_REMOVED lines=46> */
.L_x_508:
        /* <DEDUP_REMOVED lines=21> */
.L_x_510:
[----:B------:R-:W-:Y:S05]  /*4de0*/  BSYNC.RECONVERGENT B0 ;  /* 0x0000000000007941 */ /* 0x000fea0003800200 */
.L_x_509:
        /* <DEDUP_REMOVED lines=36> */
.L_x_511:
        /* <DEDUP_REMOVED lines=22> */
.L_x_513:
[----:B------:R-:W-:Y:S05]  /*5190*/  BSYNC.RECONVERGENT B0 ;  /* 0x0000000000007941 */ /* 0x000fea0003800200 */
.L_x_512:
        /* <DEDUP_REMOVED lines=27> */
.L_x_514:
        /* <DEDUP_REMOVED lines=22> */
.L_x_516:
[----:B------:R-:W-:Y:S05]  /*54b0*/  BSYNC.RECONVERGENT B0 ;  /* 0x0000000000007941 */ /* 0x000fea0003800200 */
.L_x_515:
        /* <DEDUP_REMOVED lines=28> */
.L_x_517:
        /* <DEDUP_REMOVED lines=21> */
.L_x_519:
[----:B------:R-:W-:Y:S05]  /*57d0*/  BSYNC.RECONVERGENT B0 ;  /* 0x0000000000007941 */ /* 0x000fea0003800200 */
.L_x_518:
        /* <DEDUP_REMOVED lines=67> */
.L_x_520:
        /* <DEDUP_REMOVED lines=19> */
.L_x_522:
[----:B------:R-:W-:Y:S05]  /*5d40*/  BSYNC.RECONVERGENT B0 ;  /* 0x0000000000007941 */ /* 0x000fea0003800200 */
.L_x_521:
        /* <DEDUP_REMOVED lines=21> */
.L_x_523:
        /* <DEDUP_REMOVED lines=18> */
.L_x_525:
[----:B------:R-:W-:Y:S05]  /*5fc0*/  BSYNC.RECONVERGENT B0 ;  /* 0x0000000000007941 */ /* 0x000fea0003800200 */
.L_x_524:
        /* <DEDUP_REMOVED lines=21> */
.L_x_526:
        /* <DEDUP_REMOVED lines=18> */
.L_x_528:
[----:B------:R-:W-:Y:S05]  /*6240*/  BSYNC.RECONVERGENT B0 ;  /* 0x0000000000007941 */ /* 0x000fea0003800200 */
.L_x_527:
        /* <DEDUP_REMOVED lines=22> */
.L_x_529:
        /* <DEDUP_REMOVED lines=18> */
.L_x_531:
[----:B------:R-:W-:Y:S05]  /*64d0*/  BSYNC.RECONVERGENT B0 ;  /* 0x0000000000007941 */ /* 0x000fea0003800200 */
.L_x_530:
[----:B------:R-:W-:Y:S02]  /*64e0*/  IADD3 R50, PT, PT, R0, R50, RZ ;  /* 0x0000003200327210 */ /* 0x000fe40007ffe0ff */
[----:B------:R-:W-:Y:S02]  /*64f0*/  IADD3 R59, PT, PT, R59, 0x1, RZ ;  /* 0x000000013b3b7810 */ /* 0x000fe40007ffe0ff */
[----:B------:R-:W-:-:S13]  /*6500*/  ISETP.GE.AND P0, PT, R50, UR4, PT ;  /* 0x0000000432007c0c */ /* 0x000fda000bf06270 */
[----:B------:R-:W-:Y:S05]  /*6510*/  @!P0 BRA `(.L_x_532) ;  /* 0xffffff9c000c8947 */ /* 0x000fea000383ffff */
.L_x_489:
        /* <DEDUP_REMOVED lines=19> */
.L_x_534:
[----:B------:R-:W-:Y:S05]  /*6650*/  BSYNC.RECONVERGENT B0 ;  /* 0x0000000000007941 */ /* 0x000fea0003800200 */
.L_x_533:
[----:B------:R-:W-:Y:S05]  /*6660*/  @P0 EXIT ;  /* 0x000000000000094d */ /* 0x000fea0003800000 */
[----:B------:R-:W-:Y:S05]  /*6670*/  @P2 BRA `(.L_x_535) ;  /* 0x0000000000202947 */ /* 0x000fea0003800000 */
[----:B------:R-:W-:-:S05]  /*6680*/  IMAD R0, R4, R7, RZ ;  /* 0x0000000704007224 */ /* 0x000fca00078e02ff */
[----:B------:R-:W-:-:S13]  /*6690*/  ISETP.NE.AND P0, PT, R0, -0x1, PT ;  /* 0xffffffff0000780c */ /* 0x000fda0003f05270 */
[----:B------:R-:W-:Y:S05]  /*66a0*/  @!P0 BRA `(.L_x_535) ;  /* 0x0000000000148947 */ /* 0x000fea0003800000 */
.L_x_536:
[----:B---3--:R-:W3:Y:S04]  /*66b0*/  LDG.E.STRONG.GPU R5, desc[UR8][R2.64] ;  /* 0x0000000802057981 */ /* 0x008ee8000c1ef900 */
[----:B---3--:R-:W-:Y:S01]  /*66c0*/  CCTL.IVALL ;  /* 0x00000000ff00798f */ /* 0x008fe20002000000 */
[----:B------:R-:W-:Y:S05]  /*66d0*/  YIELD ;  /* 0x0000000000007946 */ /* 0x000fea0003800000 */
[----:B------:R-:W-:-:S13]  /*66e0*/  ISETP.NE.AND P0, PT, R5, R0, PT ;  /* 0x000000000500720c */ /* 0x000fda0003f05270 */
[----:B------:R-:W-:Y:S05]  /*66f0*/  @P0 BRA `(.L_x_536) ;  /* 0xfffffffc00ec0947 */ /* 0x000fea000383ffff */
.L_x_535:
        /* <DEDUP_REMOVED lines=60> */
.L_x_539:
        /* <DEDUP_REMOVED lines=25> */
[----:B------:R-:W-:Y:S02]  /*6c50*/  MOV R11, R24 ;  /* 0x00000018000b7202 */ /* 0x000fe40000000f00 */
[----:B---3--:R-:W-:Y:S01]  /*6c60*/  F2FP.F16.F32.PACK_AB R19, R17, R14 ;  /* 0x0000000e1113723e */ /* 0x008fe200000000ff */
[----:B------:R0:W-:Y:S04]  /*6c70*/  STG.E desc[UR8][R8.64], R7 ;  /* 0x0000000708007986 */ /* 0x0001e8000c101908 */
[----:B------:R0:W-:Y:S01]  /*6c80*/  STG.E desc[UR8][R10.64], R19 ;  /* 0x000000130a007986 */ /* 0x0001e2000c101908 */
[----:B------:R-:W-:Y:S01]  /*6c90*/  IADD3.X R24, PT, PT, RZ, R24, RZ, P3, !PT ;  /* 0x00000018ff187210 */ /* 0x000fe20001ffe4ff */
[----:B------:R-:W-:Y:S06]  /*6ca0*/  @P1 BRA `(.L_x_539) ;  /* 0xfffffffc00841947 */ /* 0x000fec000383ffff */
.L_x_538:
[----:B------:R-:W-:Y:S05]  /*6cb0*/  BSYNC.RECONVERGENT B0 ;  /* 0x0000000000007941 */ /* 0x000fea0003800200 */
.L_x_537:
        /* <DEDUP_REMOVED lines=10> */
.L_x_540:
        /* <DEDUP_REMOVED lines=80> */
[----:B----4-:R-:W-:Y:S02]  /*7260*/  F2FP.F16.F32.PACK_AB R11, R11, R4 ;  /* 0x000000040b0b723e */ /* 0x010fe400000000ff */
[----:B-----5:R-:W-:-:S03]  /*7270*/  F2FP.F16.F32.PACK_AB R5, R9, R6 ;  /* 0x000000060905723e */ /* 0x020fc600000000ff */
[----:B------:R3:W-:Y:S04]  /*7280*/  STG.E desc[UR8][R28.64], R11 ;  /* 0x0000000b1c007986 */ /* 0x0007e8000c101908 */
[----:B------:R3:W-:Y:S01]  /*7290*/  STG.E desc[UR8][R26.64], R5 ;  /* 0x000000051a007986 */ /* 0x0007e2000c101908 */
[----:B------:R-:W-:Y:S01]  /*72a0*/  HFMA2 R6, -RZ, RZ, 0, 0 ;  /* 0x00000000ff067431 */ /* 0x000fe200000001ff */
[----:B------:R-:W-:Y:S06]  /*72b0*/  @P0 BRA `(.L_x_540) ;  /* 0xfffffff800a80947 */ /* 0x000fec000383ffff */
[----:B------:R-:W-:Y:S05]  /*72c0*/  EXIT ;  /* 0x000000000000794d */ /* 0x000fea0003800000 */
.L_x_541:
        /* <DEDUP_REMOVED lines=11> */
.L_x_3417:


//--------------------- .text._Z35group_norm_nhwc_bwd_one_pass_kernelI11Bf16IOFp16WLi512ELi32ELi512EEv26Group_norm_nhwc_bwd_params --------------------------
	.section	.text._Z35group_norm_nhwc_bwd_one_pass_kernelI11Bf16IOFp16WLi512ELi32ELi512EEv26Group_norm_nhwc_bwd_params,"ax",@progbits
	.align	128
        .global         _Z35group_norm_nhwc_bwd_one_pass_kernelI11Bf16IOFp16WLi512ELi32ELi512EEv26Group_norm_nhwc_bwd_params
        .type           _Z35group_norm_nhwc_bwd_one_pass_kernelI11Bf16IOFp16WLi512ELi32ELi512EEv26Group_norm_nhwc_bwd_params,@function
        .size           _Z35group_norm_nhwc_bwd_one_pass_kernelI11Bf16IOFp16WLi512ELi32ELi512EEv26Group_norm_nhwc_bwd_params,(.L_x_3418 - _Z35group_norm_nhwc_bwd_one_pass_kernelI11Bf16IOFp16WLi512ELi32ELi512EEv26Group_norm_nhwc_bwd_params)
        .other          _Z35group_norm_nhwc_bwd_one_pass_kernelI11Bf16IOFp16WLi512ELi32ELi512EEv26Group_norm_nhwc_bwd_params,@"STO_CUDA_ENTRY STV_DEFAULT"
_Z35group_norm_nhwc_bwd_one_pass_kernelI11Bf16IOFp16WLi512ELi32ELi512EEv26Group_norm_nhwc_bwd_params:
.text._Z35group_norm_nhwc_bwd_one_pass_kernelI11Bf16IOFp16WLi512ELi32ELi512EEv26Group_norm_nhwc_bwd_params:
        /* <DEDUP_REMOVED lines=11> */
.L_x_609:
        /* <DEDUP_REMOVED lines=35> */
[----:B------:R-:W-:Y:S01]  /*02e0*/  ISETP.GE.AND.EX P2, PT, R9, UR9, PT, P2 ;  /* 0x0000000909007c0c */ /* 0x000fe2000bf46320 */
[----:B------:R-:W1:Y:S01]  /*02f0*/  LDCU.U8 UR4, c[0x0][0x414] ;  /* 0x00008280ff0477ac */ /* 0x000e620008000000 */
[----:B------:R-:W-:-:S02]  /*0300*/  @!P3 IADD3 R4, PT, PT, R4, -R7, RZ ;  /* 0x800000070404b210 */ /* 0x000fc40007ffe0ff */
[----:B------:R-:W-:Y:S02]  /*0310*/  @!P3 IADD3 R5, PT, PT, R5, 0x1, RZ ;  /* 0x000000010505b810 */ /* 0x000fe40007ffe0ff */
[CC--:B------:R-:W-:Y:S02]  /*0320*/  ISETP.GE.U32.AND P1, PT, R4.reuse, R7.reuse, PT ;  /* 0x000000070400720c */ /* 0x0c0fe40003f26070 */
[-C--:B------:R-:W-:Y:S02]  /*0330*/  ISETP.GT.U32.AND P5, PT, R7, R4.reuse, PT ;  /* 0x000000040700720c */ /* 0x080fe40003fa4070 */
[----:B------:R-:W-:Y:S02]  /*0340*/  IADD3 R7, PT, PT, R4, -R7, RZ ;  /* 0x8000000704077210 */ /* 0x000fe40007ffe0ff */
[----:B------:R-:W-:Y:S01]  /*0350*/  IADD3 R13, PT, PT, R11, 0x20, RZ ;  /* 0x000000200b0d7810 */ /* 0x000fe20007ffe0ff */
[----:B------:R-:W2:Y:S01]  /*0360*/  @!P2 LDC.64 R18, c[0x0][0x3f8] ;  /* 0x0000fe00ff12ab82 */ /* 0x000ea20000000a00 */
[----:B------:R-:W-:-:S02]  /*0370*/  SEL R4, R7, R4, !P5 ;  /* 0x0000000407047207 */ /* 0x000fc40006800000 */
[----:B------:R-:W-:Y:S02]  /*0380*/  ISETP.GE.U32.AND P3, PT, R13, UR8, PT ;  /* 0x000000080d007c0c */ /* 0x000fe4000bf66070 */
[----:B------:R-:W-:Y:S02]  /*0390*/  SHF.R.S32.HI R17, RZ, 0x1f, R13 ;  /* 0x0000001fff117819 */ /* 0x000fe4000001140d */
[----:B------:R-:W-:Y:S01]  /*03a0*/  @P1 IADD3 R5, PT, PT, R5, 0x1, RZ ;  /* 0x0000000105051810 */ /* 0x000fe20007ffe0ff */
[----:B------:R-:W3:Y:S01]  /*03b0*/  @!P2 LDC.64 R20, c[0x0][0x3a0] ;  /* 0x0000e800ff14ab82 */ /* 0x000ee20000000a00 */
[----:B------:R-:W-:Y:S02]  /*03c0*/  ISETP.NE.AND P5, PT, R8, RZ, PT ;  /* 0x000000ff0800720c */ /* 0x000fe40003fa5270 */
[----:B------:R-:W-:Y:S02]  /*03d0*/  LOP3.LUT R7, RZ, R8, RZ, 0x33, !PT ;  /* 0x00000008ff077212 */ /* 0x000fe400078e33ff */
[----:B------:R-:W-:-:S02]  /*03e0*/  @!P4 IADD3 R4, PT, PT, -R4, RZ, RZ ;  /* 0x000000ff0404c210 */ /* 0x000fc40007ffe1ff */
[----:B------:R-:W-:Y:S01]  /*03f0*/  ISETP.GE.AND.EX P3, PT, R17, UR9, PT, P3 ;  /* 0x0000000911007c0c */ /* 0x000fe2000bf66330 */
[----:B------:R-:W4:Y:S01]  /*0400*/  @!P2 LDC.64 R24, c[0x0][0x398] ;  /* 0x0000e600ff18ab82 */ /* 0x000f220000000a00 */
[----:B------:R-:W-:Y:S02]  /*0410*/  @!P0 IADD3 R5, PT, PT, -R5, RZ, RZ ;  /* 0x000000ff05058210 */ /* 0x000fe40007ffe1ff */
[C---:B------:R-:W-:Y:S02]  /*0420*/  SEL R115, R7.reuse, R4, !P5 ;  /* 0x0000000407737207 */ /* 0x040fe40006800000 */
[----:B------:R-:W-:Y:S02]  /*0430*/  SEL R5, R7, R5, !P5 ;  /* 0x0000000507057207 */ /* 0x000fe40006800000 */
[----:B------:R-:W-:Y:S02]  /*0440*/  SHF.L.U32 R7, R115, 0x5, RZ ;  /* 0x0000000573077819 */ /* 0x000fe400000006ff */
[----:B------:R-:W-:-:S02]  /*0450*/  IADD3 R15, PT, PT, R11, 0x40, RZ ;  /* 0x000000400b0f7810 */ /* 0x000fc40007ffe0ff */
[----:B------:R-:W-:Y:S01]  /*0460*/  SHF.R.S32.HI R4, RZ, 0x1f, R5 ;  /* 0x0000001fff047819 */ /* 0x000fe20000011405 */
[----:B------:R-:W5:Y:S01]  /*0470*/  @!P3 LDC.64 R22, c[0x0][0x3f8] ;  /* 0x0000fe00ff16bb82 */ /* 0x000f620000000a00 */
[----:B------:R-:W-:Y:S02]  /*0480*/  SHF.R.S32.HI R119, RZ, 0x1f, R7 ;  /* 0x0000001fff777819 */ /* 0x000fe40000011407 */
[----:B------:R-:W-:Y:S01]  /*0490*/  LOP3.LUT R118, R7, R14, RZ, 0xfc, !PT ;  /* 0x0000000e07767212 */ /* 0x000fe200078efcff */
[----:B------:R-:W-:Y:S01]  /*04a0*/  IMAD R4, R4, UR10, RZ ;  /* 0x0000000a04047c24 */ /* 0x000fe2000f8e02ff */
[----:B------:R-:W-:Y:S02]  /*04b0*/  ISETP.GE.U32.AND P4, PT, R15, UR8, PT ;  /* 0x000000080f007c0c */ /* 0x000fe4000bf86070 */
[----:B------:R-:W-:Y:S01]  /*04c0*/  SHF.R.S32.HI R7, RZ, 0x1f, R15 ;  /* 0x0000001fff077819 */ /* 0x000fe2000001140f */
[----:B------:R-:W-:Y:S01]  /*04d0*/  IMAD.WIDE.U32 R118, R5, UR10, R118 ;  /* 0x0000000a05767c25 */ /* 0x000fe2000f8e0076 */
[----:B0-----:R-:W0:Y:S02]  /*04e0*/  @!P3 LDC.64 R26, c[0x0][0x3a0] ;  /* 0x0000e800ff1abb82 */ /* 0x001e240000000a00 */
[----:B------:R-:W-:Y:S01]  /*04f0*/  ISETP.GE.AND.EX P4, PT, R7, UR9, PT, P4 ;  /* 0x0000000907007c0c */ /* 0x000fe2000bf86340 */
[----:B------:R-:W-:Y:S01]  /*0500*/  IMAD R5, R5, UR11, R4 ;  /* 0x0000000b05057c24 */ /* 0x000fe2000f8e0204 */
[----:B------:R-:W-:Y:S01]  /*0510*/  @!P2 MOV R120, R118 ;  /* 0x000000760078a202 */ /* 0x000fe20000000f00 */
[----:B--2---:R-:W-:Y:S01]  /*0520*/  @!P2 IMAD R4, R9, R18, RZ ;  /* 0x000000120904a224 */ /* 0x004fe200078e02ff */
[----:B------:R-:W-:-:S02]  /*0530*/  @!P3 MOV R8, R118 ;  /* 0x000000760008b202 */ /* 0x000fc40000000f00 */
[----:B------:R-:W-:Y:S01]  /*0540*/  IADD3 R121, PT, PT, R119, R5, RZ ;  /* 0x0000000577797210 */ /* 0x000fe20007ffe0ff */
[C---:B------:R-:W-:Y:S01]  /*0550*/  @!P2 IMAD R9, R11.reuse, R19, R4 ;  /* 0x000000130b09a224 */ /* 0x040fe200078e0204 */
[----:B------:R-:W2:Y:S01]  /*0560*/  @!P3 LDC.64 R28, c[0x0][0x398] ;  /* 0x0000e600ff1cbb82 */ /* 0x000ea20000000a00 */
[----:B------:R-:W-:-:S04]  /*0570*/  @!P2 IMAD.WIDE.U32 R4, R11, R18, R120 ;  /* 0x000000120b04a225 */ /* 0x000fc800078e0078 */
[----:B-----5:R-:W-:-:S03]  /*0580*/  @!P3 IMAD R6, R17, R22, RZ ;  /* 0x000000161106b224 */ /* 0x020fc600078e02ff */
[----:B------:R-:W5:Y:S01]  /*0590*/  @!P4 LDC.64 R30, c[0x0][0x3f8] ;  /* 0x0000fe00ff1ecb82 */ /* 0x000f620000000a00 */
[----:B------:R-:W-:Y:S02]  /*05a0*/  @!P2 IADD3 R5, PT, PT, R5, R9, RZ ;  /* 0x000000090505a210 */ /* 0x000fe40007ffe0ff */
[C---:B------:R-:W-:Y:S01]  /*05b0*/  @!P2 SHF.L.U32 R19, R4.reuse, 0x1, RZ ;  /* 0x000000010413a819 */ /* 0x040fe200000006ff */
[----:B------:R-:W-:Y:S01]  /*05c0*/  @!P3 IMAD R23, R13, R23, R6 ;  /* 0x000000170d17b224 */ /* 0x000fe200078e0206 */
[----:B------:R-:W-:Y:S02]  /*05d0*/  @!P2 SHF.L.U64.HI R10, R4, 0x1, R5 ;  /* 0x00000001040aa819 */ /* 0x000fe40000010205 */
[----:B---3--:R-:W-:Y:S02]  /*05e0*/  @!P2 IADD3 R4, P0, PT, R19, R20, RZ ;  /* 0x000000141304a210 */ /* 0x008fe40007f1e0ff */
[----:B------:R-:W-:Y:S02]  /*05f0*/  IADD3 R17, PT, PT, R11, 0x60, RZ ;  /* 0x000000600b117810 */ /* 0x000fe40007ffe0ff */
[----:B------:R-:W-:-:S02]  /*0600*/  @!P2 IADD3.X R5, PT, PT, R10, R21, RZ, P0, !PT ;  /* 0x000000150a05a210 */ /* 0x000fc400007fe4ff */
[----:B------:R-:W-:Y:S02]  /*0610*/  ISETP.GE.U32.AND P0, PT, R17, UR8, PT ;  /* 0x0000000811007c0c */ /* 0x000fe4000bf06070 */
[----:B------:R-:W-:Y:S01]  /*0620*/  SHF.R.S32.HI R21, RZ, 0x1f, R17 ;  /* 0x0000001fff157819 */ /* 0x000fe20000011411 */
[----:B------:R2:W3:Y:S01]  /*0630*/  @!P2 LDG.E R75, desc[UR6][R4.64] ;  /* 0x00000006044ba981 */ /* 0x0004e2000c1e1900 */
[----:B------:R-:W-:Y:S02]  /*0640*/  @!P3 MOV R9, R121 ;  /* 0x000000790009b202 */ /* 0x000fe40000000f00 */
[----:B------:R-:W-:Y:S01]  /*0650*/  ISETP.GE.AND.EX P0, PT, R21, UR9, PT, P0 ;  /* 0x0000000915007c0c */ /* 0x000fe2000bf06300 */
[----:B------:R-:W-:Y:S01]  /*0660*/  @!P3 IMAD.WIDE.U32 R8, R13, R22, R8 ;  /* 0x000000160d08b225 */ /* 0x000fe200078e0008 */
[----:B----4-:R-:W-:-:S03]  /*0670*/  @!P2 IADD3 R6, P1, PT, R19, R24, RZ ;  /* 0x000000181306a210 */ /* 0x010fc60007f3e0ff */
[----:B-----5:R-:W-:Y:S01]  /*0680*/  @!P4 IMAD R12, R7, R30, RZ ;  /* 0x0000001e070cc224 */ /* 0x020fe200078e02ff */
[----:B------:R-:W-:Y:S02]  /*0690*/  @!P3 IADD3 R9, PT, PT, R9, R23, RZ ;  /* 0x000000170909b210 */ /* 0x000fe40007ffe0ff */
[----:B------:R-:W-:Y:S02]  /*06a0*/  @!P3 SHF.L.U32 R19, R8, 0x1, RZ ;  /* 0x000000010813b819 */ /* 0x000fe400000006ff */
[----:B------:R-:W-:Y:S01]  /*06b0*/  @!P2 IADD3.X R7, PT, PT, R10, R25, RZ, P1, !PT ;  /* 0x000000190a07a210 */ /* 0x000fe20000ffe4ff */
[----:B------:R-:W-:Y:S01]  /*06c0*/  @!P4 IMAD R25, R15, R31, R12 ;  /* 0x0000001f0f19c224 */ /* 0x000fe200078e020c */
[----:B------:R-:W-:Y:S01]  /*06d0*/  @!P3 SHF.L.U64.HI R10, R8, 0x1, R9 ;  /* 0x00000001080ab819 */ /* 0x000fe20000010209 */
[----:B------:R-:W4:Y:S01]  /*06e0*/  @!P0 LDC.64 R32, c[0x0][0x3f8] ;  /* 0x0000fe00ff208b82 */ /* 0x000f220000000a00 */
[----:B------:R-:W-:Y:S01]  /*06f0*/  @!P4 MOV R12, R118 ;  /* 0x00000076000cc202 */ /* 0x000fe20000000f00 */
[----:B------:R-:W5:Y:S01]  /*0700*/  @!P2 LDG.E R74, desc[UR6][R6.64] ;  /* 0x00000006064aa981 */ /* 0x000f62000c1e1900 */
[----:B------:R-:W-:-:S02]  /*0710*/  @!P4 MOV R13, R121 ;  /* 0x00000079000dc202 */ /* 0x000fc40000000f00 */
[----:B0-----:R-:W-:Y:S01]  /*0720*/  @!P3 IADD3 R8, P1, PT, R19, R26, RZ ;  /* 0x0000001a1308b210 */ /* 0x001fe20007f3e0ff */
[----:B------:R-:W-:-:S03]  /*0730*/  @!P4 IMAD.WIDE.U32 R12, R15, R30, R12 ;  /* 0x0000001e0f0cc225 */ /* 0x000fc600078e000c */
[----:B------:R-:W-:Y:S01]  /*0740*/  @!P3 IADD3.X R9, PT, PT, R10, R27, RZ, P1, !PT ;  /* 0x0000001b0a09b210 */ /* 0x000fe20000ffe4ff */
[----:B------:R-:W0:Y:S01]  /*0750*/  @!P4 LDC.64 R30, c[0x0][0x398] ;  /* 0x0000e600ff1ecb82 */ /* 0x000e220000000a00 */
[----:B------:R-:W-:Y:S02]  /*0760*/  IADD3 R15, PT, PT, R11, 0x80, RZ ;  /* 0x000000800b0f7810 */ /* 0x000fe40007ffe0ff */
[----:B--2---:R-:W-:Y:S01]  /*0770*/  @!P3 IADD3 R4, P2, PT, R19, R28, RZ ;  /* 0x0000001c1304b210 */ /* 0x004fe20007f5e0ff */
[----:B------:R0:W2:Y:S04]  /*0780*/  @!P3 LDG.E R73, desc[UR6][R8.64] ;  /* 0x000000060849b981 */ /* 0x0000a8000c1e1900 */
[----:B------:R-:W1:Y:S01]  /*0790*/  @!P4 LDC.64 R26, c[0x0][0x3a0] ;  /* 0x0000e800ff1acb82 */ /* 0x000e620000000a00 */
[----:B------:R-:W-:-:S02]  /*07a0*/  ISETP.GE.U32.AND P1, PT, R15, UR8, PT ;  /* 0x000000080f007c0c */ /* 0x000fc4000bf26070 */
[----:B------:R-:W-:Y:S02]  /*07b0*/  SHF.R.S32.HI R23, RZ, 0x1f, R15 ;  /* 0x0000001fff177819 */ /* 0x000fe4000001140f */
[----:B------:R-:W-:Y:S02]  /*07c0*/  @!P4 IADD3 R25, PT, PT, R13, R25, RZ ;  /* 0x000000190d19c210 */ /* 0x000fe40007ffe0ff */
[----:B------:R-:W-:Y:S01]  /*07d0*/  ISETP.GE.AND.EX P1, PT, R23, UR9, PT, P1 ;  /* 0x0000000917007c0c */ /* 0x000fe2000bf26310 */
[----:B------:R-:W1:Y:S01]  /*07e0*/  @!P0 LDC.64 R34, c[0x0][0x398] ;  /* 0x0000e600ff228b82 */ /* 0x000e620000000a00 */
[----:B------:R-:W-:Y:S02]  /*07f0*/  IADD3 R19, PT, PT, R11, 0xa0, RZ ;  /* 0x000000a00b137810 */ /* 0x000fe40007ffe0ff */
[----:B------:R-:W-:Y:S02]  /*0800*/  @!P3 IADD3.X R5, PT, PT, R10, R29, RZ, P2, !PT ;  /* 0x0000001d0a05b210 */ /* 0x000fe400017fe4ff */
[----:B------:R-:W-:-:S02]  /*0810*/  @!P4 SHF.L.U64.HI R10, R12, 0x1, R25 ;  /* 0x000000010c0ac819 */ /* 0x000fc40000010219 */
[----:B------:R-:W-:Y:S01]  /*0820*/  ISETP.GE.U32.AND P2, PT, R19, UR8, PT ;  /* 0x0000000813007c0c */ /* 0x000fe2000bf46070 */
[----:B------:R-:W1:Y:S01]  /*0830*/  @!P0 LDC.64 R28, c[0x0][0x3a0] ;  /* 0x0000e800ff1c8b82 */ /* 0x000e620000000a00 */
[----:B------:R-:W-:Y:S01]  /*0840*/  SHF.R.S32.HI R25, RZ, 0x1f, R19 ;  /* 0x0000001fff197819 */ /* 0x000fe20000011413 */
[----:B------:R1:W2:Y:S01]  /*0850*/  @!P3 LDG.E R72, desc[UR6][R4.64] ;  /* 0x000000060448b981 */ /* 0x0002a2000c1e1900 */
[----:B------:R-:W-:Y:S01]  /*0860*/  @!P4 SHF.L.U32 R13, R12, 0x1, RZ ;  /* 0x000000010c0dc819 */ /* 0x000fe200000006ff */
[----:B----4-:R-:W-:Y:S01]  /*0870*/  @!P0 IMAD R12, R21, R32, RZ ;  /* 0x00000020150c8224 */ /* 0x010fe200078e02ff */
[----:B------:R-:W-:Y:S02]  /*0880*/  ISETP.GE.AND.EX P2, PT, R25, UR9, PT, P2 ;  /* 0x0000000919007c0c */ /* 0x000fe4000bf46320 */
[C---:B0-----:R-:W-:Y:S01]  /*0890*/  @!P4 IADD3 R8, P3, PT, R13.reuse, R30, RZ ;  /* 0x0000001e0d08c210 */ /* 0x041fe20007f7e0ff */
[----:B------:R-:W0:Y:S01]  /*08a0*/  @!P1 LDC.64 R36, c[0x0][0x3f8] ;  /* 0x0000fe00ff249b82 */ /* 0x000e220000000a00 */
[----:B-1----:R-:W-:Y:S01]  /*08b0*/  @!P4 IADD3 R6, P5, PT, R13, R26, RZ ;  /* 0x0000001a0d06c210 */ /* 0x002fe20007fbe0ff */
[----:B------:R-:W-:Y:S01]  /*08c0*/  @!P0 IMAD R21, R17, R33, R12 ;  /* 0x0000002111158224 */ /* 0x000fe200078e020c */
[----:B------:R-:W-:-:S02]  /*08d0*/  @!P0 MOV R12, R118 ;  /* 0x00000076000c8202 */ /* 0x000fc40000000f00 */
[----:B------:R-:W-:Y:S02]  /*08e0*/  @!P0 MOV R13, R121 ;  /* 0x00000079000d8202 */ /* 0x000fe40000000f00 */
[C---:B------:R-:W-:Y:S01]  /*08f0*/  @!P4 IADD3.X R9, PT, PT, R10.reuse, R31, RZ, P3, !PT ;  /* 0x0000001f0a09c210 */ /* 0x040fe20001ffe4ff */
[----:B------:R-:W-:Y:S02]  /*0900*/  @!P0 IMAD.WIDE.U32 R12, R17, R32, R12 ;  /* 0x00000020110c8225 */ /* 0x000fe400078e000c */
[----:B------:R-:W1:Y:S01]  /*0910*/  @!P2 LDC.64 R30, c[0x0][0x3f8] ;  /* 0x0000fe00ff1eab82 */ /* 0x000e620000000a00 */
[----:B------:R-:W-:Y:S01]  /*0920*/  @!P4 IADD3.X R7, PT, PT, R10, R27, RZ, P5, !PT ;  /* 0x0000001b0a07c210 */ /* 0x000fe20002ffe4ff */
[----:B------:R-:W4:Y:S01]  /*0930*/  @!P4 LDG.E R70, desc[UR6][R8.64] ;  /* 0x000000060846c981 */ /* 0x000f22000c1e1900 */
[----:B------:R-:W-:Y:S02]  /*0940*/  @!P0 IADD3 R5, PT, PT, R13, R21, RZ ;  /* 0x000000150d058210 */ /* 0x000fe40007ffe0ff */
[C---:B------:R-:W-:Y:S01]  /*0950*/  @!P0 SHF.L.U32 R13, R12.reuse, 0x1, RZ ;  /* 0x000000010c0d8819 */ /* 0x040fe200000006ff */
[----:B------:R0:W4:Y:S01]  /*0960*/  @!P4 LDG.E R71, desc[UR6][R6.64] ;  /* 0x000000060647c981 */ /* 0x000122000c1e1900 */
[----:B------:R-:W-:Y:S01]  /*0970*/  @!P0 SHF.L.U64.HI R10, R12, 0x1, R5 ;  /* 0x000000010c0a8819 */ /* 0x000fe20000010205 */
[----:B------:R-:W1:Y:S01]  /*0980*/  @!P1 LDC.64 R26, c[0x0][0x3a0] ;  /* 0x0000e800ff1a9b82 */ /* 0x000e620000000a00 */
[----:B------:R-:W-:-:S02]  /*0990*/  @!P0 IADD3 R4, P3, PT, R13, R28, RZ ;  /* 0x0000001c0d048210 */ /* 0x000fc40007f7e0ff */
[----:B------:R-:W-:Y:S02]  /*09a0*/  IADD3 R17, PT, PT, R11, 0xc0, RZ ;  /* 0x000000c00b117810 */ /* 0x000fe40007ffe0ff */
[----:B------:R-:W-:Y:S02]  /*09b0*/  @!P0 IADD3.X R5, PT, PT, R10, R29, RZ, P3, !PT ;  /* 0x0000001d0a058210 */ /* 0x000fe40001ffe4ff */
[----:B------:R-:W-:Y:S01]  /*09c0*/  ISETP.GE.U32.AND P3, PT, R17, UR8, PT ;  /* 0x0000000811007c0c */ /* 0x000fe2000bf66070 */
[----:B0-----:R-:W-:Y:S01]  /*09d0*/  @!P1 IMAD R16, R23, R36, RZ ;  /* 0x0000002417109224 */ /* 0x001fe200078e02ff */
[----:B------:R-:W-:Y:S01]  /*09e0*/  SHF.R.S32.HI R21, RZ, 0x1f, R17 ;  /* 0x0000001fff157819 */ /* 0x000fe20000011411 */
[----:B------:R-:W0:Y:S01]  /*09f0*/  @!P1 LDC.64 R28, c[0x0][0x398] ;  /* 0x0000e600ff1c9b82 */ /* 0x000e220000000a00 */
[----:B------:R-:W-:Y:S01]  /*0a00*/  @!P1 MOV R6, R118 ;  /* 0x0000007600069202 */ /* 0x000fe20000000f00 */
[----:B------:R1:W4:Y:S01]  /*0a10*/  @!P0 LDG.E R69, desc[UR6][R4.64] ;  /* 0x0000000604458981 */ /* 0x000322000c1e1900 */
[----:B------:R-:W-:-:S02]  /*0a20*/  @!P1 MOV R7, R121 ;  /* 0x0000007900079202 */ /* 0x000fc40000000f00 */
[----:B------:R-:W-:Y:S01]  /*0a30*/  ISETP.GE.AND.EX P3, PT, R21, UR9, PT, P3 ;  /* 0x0000000915007c0c */ /* 0x000fe2000bf66330 */
[----:B------:R-:W-:Y:S01]  /*0a40*/  @!P1 IMAD R23, R15, R37, R16 ;  /* 0x000000250f179224 */ /* 0x000fe200078e0210 */
[----:B------:R-:W-:Y:S01]  /*0a50*/  @!P0 IADD3 R12, P4, PT, R13, R34, RZ ;  /* 0x000000220d0c8210 */ /* 0x000fe20007f9e0ff */
[----:B------:R-:W-:Y:S01]  /*0a60*/  @!P1 IMAD.WIDE.U32 R6, R15, R36, R6 ;  /* 0x000000240f069225 */ /* 0x000fe200078e0006 */
[----:B------:R-:W-:Y:S01]  /*0a70*/  IADD3 R15, PT, PT, R11, 0xe0, RZ ;  /* 0x000000e00b0f7810 */ /* 0x000fe20007ffe0ff */
[----:B------:R-:W0:Y:S01]  /*0a80*/  @!P2 LDC.64 R32, c[0x0][0x3a0] ;  /* 0x0000e800ff20ab82 */ /* 0x000e220000000a00 */
[----:B------:R-:W-:Y:S02]  /*0a90*/  @!P0 IADD3.X R13, PT, PT, R10, R35, RZ, P4, !PT ;  /* 0x000000230a0d8210 */ /* 0x000fe400027fe4ff */
[----:B------:R-:W-:Y:S01]  /*0aa0*/  @!P1 IADD3 R9, PT, PT, R7, R23, RZ ;  /* 0x0000001707099210 */ /* 0x000fe20007ffe0ff */
[----:B-1----:R-:W-:Y:S01]  /*0ab0*/  @!P2 IMAD R8, R25, R30, RZ ;  /* 0x0000001e1908a224 */ /* 0x002fe200078e02ff */
[----:B------:R-:W-:Y:S01]  /*0ac0*/  ISETP.GE.U32.AND P4, PT, R15, UR8, PT ;  /* 0x000000080f007c0c */ /* 0x000fe2000bf86070 */
[----:B------:R-:W4:Y:S01]  /*0ad0*/  @!P0 LDG.E R68, desc[UR6][R12.64] ;  /* 0x000000060c448981 */ /* 0x000f22000c1e1900 */
[----:B------:R-:W-:Y:S01]  /*0ae0*/  SHF.R.S32.HI R23, RZ, 0x1f, R15 ;  /* 0x0000001fff177819 */ /* 0x000fe2000001140f */
[----:B------:R-:W-:Y:S01]  /*0af0*/  @!P2 IMAD R25, R19, R31, R8 ;  /* 0x0000001f1319a224 */ /* 0x000fe200078e0208 */
[----:B------:R-:W-:Y:S01]  /*0b00*/  @!P1 SHF.L.U64.HI R16, R6, 0x1, R9 ;  /* 0x0000000106109819 */ /* 0x000fe20000010209 */
[----:B------:R-:W1:Y:S01]  /*0b10*/  @!P3 LDC.64 R34, c[0x0][0x3f8] ;  /* 0x0000fe00ff22bb82 */ /* 0x000e620000000a00 */
[----:B------:R-:W-:-:S02]  /*0b20*/  ISETP.GE.AND.EX P4, PT, R23, UR9, PT, P4 ;  /* 0x0000000917007c0c */ /* 0x000fc4000bf86340 */
[----:B------:R-:W-:Y:S02]  /*0b30*/  @!P2 MOV R8, R118 ;  /* 0x000000760008a202 */ /* 0x000fe40000000f00 */
[----:B------:R-:W-:-:S03]  /*0b40*/  @!P2 MOV R9, R121 ;  /* 0x000000790009a202 */ /* 0x000fc60000000f00 */
[----:B------:R-:W-:Y:S02]  /*0b50*/  @!P2 IMAD.WIDE.U32 R8, R19, R30, R8 ;  /* 0x0000001e1308a225 */ /* 0x000fe400078e0008 */
[----:B------:R-:W1:Y:S01]  /*0b60*/  @!P2 LDC.64 R30, c[0x0][0x398] ;  /* 0x0000e600ff1eab82 */ /* 0x000e620000000a00 */
[----:B------:R-:W-:-:S04]  /*0b70*/  @!P1 SHF.L.U32 R7, R6, 0x1, RZ ;  /* 0x0000000106079819 */ /* 0x000fc800000006ff */
[----:B------:R-:W-:-:S03]  /*0b80*/  @!P1 IADD3 R4, P5, PT, R7, R26, RZ ;  /* 0x0000001a07049210 */ /* 0x000fc60007fbe0ff */
[----:B------:R-:W1:Y:S01]  /*0b90*/  @!P4 LDC.64 R36, c[0x0][0x3f8] ;  /* 0x0000fe00ff24cb82 */ /* 0x000e620000000a00 */
[----:B0-----:R-:W-:Y:S02]  /*0ba0*/  @!P1 IADD3 R6, P0, PT, R7, R28, RZ ;  /* 0x0000001c07069210 */ /* 0x001fe40007f1e0ff */
[----:B------:R-:W-:Y:S02]  /*0bb0*/  @!P2 IADD3 R7, PT, PT, R9, R25, RZ ;  /* 0x000000190907a210 */ /* 0x000fe40007ffe0ff */
[----:B------:R-:W-:Y:S02]  /*0bc0*/  @!P2 SHF.L.U32 R25, R8, 0x1, RZ ;  /* 0x000000010819a819 */ /* 0x000fe400000006ff */
[----:B------:R-:W-:Y:S02]  /*0bd0*/  @!P1 IADD3.X R5, PT, PT, R16, R27, RZ, P5, !PT ;  /* 0x0000001b10059210 */ /* 0x000fe40002ffe4ff */
[----:B------:R-:W-:Y:S01]  /*0be0*/  @!P2 SHF.L.U64.HI R10, R8, 0x1, R7 ;  /* 0x00000001080aa819 */ /* 0x000fe20000010207 */
[----:B------:R-:W0:Y:S01]  /*0bf0*/  @!P3 LDC.64 R26, c[0x0][0x3a0] ;  /* 0x0000e800ff1abb82 */ /* 0x000e220000000a00 */
[----:B------:R-:W-:Y:S01]  /*0c00*/  @!P2 IADD3 R8, P5, PT, R25, R32, RZ ;  /* 0x000000201908a210 */ /* 0x000fe20007fbe0ff */
[----:B------:R1:W4:Y:S01]  /*0c10*/  @!P1 LDG.E R67, desc[UR6][R4.64] ;  /* 0x0000000604439981 */ /* 0x000322000c1e1900 */
[----:B------:R-:W-:-:S02]  /*0c20*/  IADD3 R19, PT, PT, R11, 0x100, RZ ;  /* 0x000001000b137810 */ /* 0x000fc40007ffe0ff */
[----:B------:R-:W-:Y:S01]  /*0c30*/  @!P1 IADD3.X R7, PT, PT, R16, R29, RZ, P0, !PT ;  /* 0x0000001d10079210 */ /* 0x000fe200007fe4ff */
[----:B-1----:R-:W-:Y:S01]  /*0c40*/  @!P3 IMAD R16, R21, R34, RZ ;  /* 0x000000221510b224 */ /* 0x002fe200078e02ff */
[----:B------:R-:W-:Y:S01]  /*0c50*/  @!P2 IADD3.X R9, PT, PT, R10, R33, RZ, P5, !PT ;  /* 0x000000210a09a210 */ /* 0x000fe20002ffe4ff */
[----:B------:R-:W1:Y:S01]  /*0c60*/  @!P3 LDC.64 R28, c[0x0][0x398] ;  /* 0x0000e600ff1cbb82 */ /* 0x000e620000000a00 */
[----:B------:R-:W-:Y:S01]  /*0c70*/  ISETP.GE.U32.AND P5, PT, R19, UR8, PT ;  /* 0x0000000813007c0c */ /* 0x000fe2000bfa6070 */
[----:B------:R0:W4:Y:S01]  /*0c80*/  @!P1 LDG.E R66, desc[UR6][R6.64] ;  /* 0x0000000606429981 */ /* 0x000122000c1e1900 */
[----:B------:R-:W-:Y:S02]  /*0c90*/  SHF.R.S32.HI R21, RZ, 0x1f, R19 ;  /* 0x0000001fff157819 */ /* 0x000fe40000011413 */
[----:B------:R-:W-:Y:S01]  /*0ca0*/  @!P3 MOV R4, R118 ;  /* 0x000000760004b202 */ /* 0x000fe20000000f00 */
[----:B------:R0:W4:Y:S01]  /*0cb0*/  @!P2 LDG.E R65, desc[UR6][R8.64] ;  /* 0x000000060841a981 */ /* 0x000122000c1e1900 */
[----:B------:R-:W-:Y:S01]  /*0cc0*/  ISETP.GE.AND.EX P5, PT, R21, UR9, PT, P5 ;  /* 0x0000000915007c0c */ /* 0x000fe2000bfa6350 */
[----:B------:R-:W3:Y:S01]  /*0cd0*/  @!P4 LDC.64 R32, c[0x0][0x398] ;  /* 0x0000e600ff20cb82 */ /* 0x000ee20000000a00 */
[----:B------:R-:W-:-:S02]  /*0ce0*/  @!P3 MOV R5, R121 ;  /* 0x000000790005b202 */ /* 0x000fc40000000f00 */
[----:B------:R-:W-:Y:S01]  /*0cf0*/  @!P2 IADD3 R12, P0, PT, R25, R30, RZ ;  /* 0x0000001e190ca210 */ /* 0x000fe20007f1e0ff */
[C---:B------:R-:W-:Y:S02]  /*0d00*/  @!P3 IMAD R25, R17.reuse, R35, R16 ;  /* 0x000000231119b224 */ /* 0x040fe400078e0210 */
[----:B------:R-:W-:Y:S01]  /*0d10*/  @!P3 IMAD.WIDE.U32 R4, R17, R34, R4 ;  /* 0x000000221104b225 */ /* 0x000fe200078e0004 */
[----:B------:R-:W-:-:S03]  /*0d20*/  @!P2 IADD3.X R13, PT, PT, R10, R31, RZ, P0, !PT ;  /* 0x0000001f0a0da210 */ /* 0x000fc600007fe4ff */
[----:B0-----:R-:W-:Y:S01]  /*0d30*/  @!P4 IMAD R6, R23, R36, RZ ;  /* 0x000000241706c224 */ /* 0x001fe200078e02ff */
[----:B------:R-:W-:Y:S01]  /*0d40*/  IADD3 R23, PT, PT, R11, 0x120, RZ ;  /* 0x000001200b177810 */ /* 0x000fe20007ffe0ff */
[----:B------:R-:W4:Y:S01]  /*0d50*/  @!P2 LDG.E R64, desc[UR6][R12.64] ;  /* 0x000000060c40a981 */ /* 0x000f22000c1e1900 */
[----:B------:R-:W-:Y:S01]  /*0d60*/  @!P3 IADD3 R5, PT, PT, R5, R25, RZ ;  /* 0x000000190505b210 */ /* 0x000fe20007ffe0ff */
[----:B------:R-:W0:Y:S01]  /*0d70*/  @!P5 LDC.64 R34, c[0x0][0x3f8] ;  /* 0x0000fe00ff22db82 */ /* 0x000e220000000a00 */
[----:B------:R-:W-:Y:S02]  /*0d80*/  ISETP.GE.U32.AND P2, PT, R23, UR8, PT ;  /* 0x0000000817007c0c */ /* 0x000fe4000bf46070 */
[----:B------:R-:W-:Y:S02]  /*0d90*/  SHF.R.S32.HI R25, RZ, 0x1f, R23 ;  /* 0x0000001fff197819 */ /* 0x000fe40000011417 */
[----:B------:R-:W-:Y:S02]  /*0da0*/  @!P4 MOV R8, R118 ;  /* 0x000000760008c202 */ /* 0x000fe40000000f00 */
[----:B------:R-:W-:Y:S01]  /*0db0*/  @!P4 MOV R9, R121 ;  /* 0x000000790009c202 */ /* 0x000fe20000000f00 */
[----:B------:R-:W3:Y:S01]  /*0dc0*/  @!P4 LDC.64 R30, c[0x0][0x3a0] ;  /* 0x0000e800ff1ecb82 */ /* 0x000ee20000000a00 */
[----:B------:R-:W-:-:S02]  /*0dd0*/  @!P3 SHF.L.U32 R7, R4, 0x1, RZ ;  /* 0x000000010407b819 */ /* 0x000fc400000006ff */
[----:B------:R-:W-:Y:S01]  /*0de0*/  ISETP.GE.AND.EX P2, PT, R25, UR9, PT, P2 ;  /* 0x0000000919007c0c */ /* 0x000fe2000bf46320 */
[C---:B------:R-:W-:Y:S01]  /*0df0*/  @!P4 IMAD R17, R15.reuse, R37, R6 ;  /* 0x000000250f11c224 */ /* 0x040fe200078e0206 */
[----:B------:R-:W-:Y:S01]  /*0e00*/  @!P3 SHF.L.U64.HI R10, R4, 0x1, R5 ;  /* 0x00000001040ab819 */ /* 0x000fe20000010205 */
[----:B------:R-:W-:Y:S01]  /*0e10*/  @!P4 IMAD.WIDE.U32 R8, R15, R36, R8 ;  /* 0x000000240f08c225 */ /* 0x000fe200078e0008 */
[----:B------:R-:W-:Y:S01]  /*0e20*/  @!P3 IADD3 R4, P0, PT, R7, R26, RZ ;  /* 0x0000001a0704b210 */ /* 0x000fe20007f1e0ff */
[----:B------:R-:W3:Y:S01]  /*0e30*/  @!P5 LDC.64 R36, c[0x0][0x398] ;  /* 0x0000e600ff24db82 */ /* 0x000ee20000000a00 */
[----:B------:R-:W-:Y:S02]  /*0e40*/  IADD3 R15, PT, PT, R11, 0x140, RZ ;  /* 0x000001400b0f7810 */ /* 0x000fe40007ffe0ff */
[----:B------:R-:W-:Y:S02]  /*0e50*/  @!P3 IADD3.X R5, PT, PT, R10, R27, RZ, P0, !PT ;  /* 0x0000001b0a05b210 */ /* 0x000fe400007fe4ff */
[----:B------:R-:W-:-:S02]  /*0e60*/  ISETP.GE.U32.AND P1, PT, R15, UR8, PT ;  /* 0x000000080f007c0c */ /* 0x000fc4000bf26070 */
[----:B------:R-:W-:Y:S01]  /*0e70*/  SHF.R.S32.HI R27, RZ, 0x1f, R15 ;  /* 0x0000001fff1b7819 */ /* 0x000fe2000001140f */
[----:B------:R-:W3:Y:S01]  /*0e80*/  @!P2 LDC.64 R38, c[0x0][0x3f8] ;  /* 0x0000fe00ff26ab82 */ /* 0x000ee20000000a00 */
[----:B-1----:R-:W-:Y:S01]  /*0e90*/  @!P3 IADD3 R6, P0, PT, R7, R28, RZ ;  /* 0x0000001c0706b210 */ /* 0x002fe20007f1e0ff */
[----:B------:R0:W4:Y:S01]  /*0ea0*/  @!P3 LDG.E R63, desc[UR6][R4.64] ;  /* 0x00000006043fb981 */ /* 0x000122000c1e1900 */
[----:B------:R-:W-:Y:S02]  /*0eb0*/  ISETP.GE.AND.EX P1, PT, R27, UR9, PT, P1 ;  /* 0x000000091b007c0c */ /* 0x000fe4000bf26310 */
[----:B------:R-:W-:Y:S02]  /*0ec0*/  @!P4 IADD3 R9, PT, PT, R9, R17, RZ ;  /* 0x000000110909c210 */ /* 0x000fe40007ffe0ff */
[----:B------:R-:W-:Y:S02]  /*0ed0*/  @!P3 IADD3.X R7, PT, PT, R10, R29, RZ, P0, !PT ;  /* 0x0000001d0a07b210 */ /* 0x000fe400007fe4ff */
[----:B------:R-:W-:Y:S01]  /*0ee0*/  @!P5 MOV R16, R118 ;  /* 0x000000760010d202 */ /* 0x000fe20000000f00 */
[----:B------:R-:W1:Y:S01]  /*0ef0*/  @!P5 LDC.64 R28, c[0x0][0x3a0] ;  /* 0x0000e800ff1cdb82 */ /* 0x000e620000000a00 */
[----:B------:R-:W-:Y:S01]  /*0f00*/  @!P5 MOV R17, R121 ;  /* 0x000000790011d202 */ /* 0x000fe20000000f00 */
[----:B0-----:R-:W-:Y:S01]  /*0f10*/  @!P5 IMAD R4, R21, R34, RZ ;  /* 0x000000221504d224 */ /* 0x001fe200078e02ff */
[C---:B------:R-:W-:Y:S01]  /*0f20*/  @!P4 SHF.L.U32 R13, R8.reuse, 0x1, RZ ;  /* 0x00000001080dc819 */ /* 0x040fe200000006ff */
[----:B------:R-:W4:Y:S01]  /*0f30*/  @!P3 LDG.E R62, desc[UR6][R6.64] ;  /* 0x00000006063eb981 */ /* 0x000f22000c1e1900 */
[----:B------:R-:W-:Y:S01]  /*0f40*/  @!P4 SHF.L.U64.HI R10, R8, 0x1, R9 ;  /* 0x00000001080ac819 */ /* 0x000fe20000010209 */
[----:B------:R-:W-:Y:S01]  /*0f50*/  @!P5 IMAD R5, R19, R35, R4 ;  /* 0x000000231305d224 */ /* 0x000fe200078e0204 */
[----:B---3--:R-:W-:Y:S01]  /*0f60*/  @!P4 IADD3 R8, P0, PT, R13, R30, RZ ;  /* 0x0000001e0d08c210 */ /* 0x008fe20007f1e0ff */
[----:B------:R-:W-:-:S02]  /*0f70*/  @!P5 IMAD.WIDE.U32 R16, R19, R34, R16 ;  /* 0x000000221310d225 */ /* 0x000fc400078e0010 */
[----:B------:R-:W0:Y:S01]  /*0f80*/  @!P1 LDC.64 R34, c[0x0][0x3f8] ;  /* 0x0000fe00ff229b82 */ /* 0x000e220000000a00 */
[----:B------:R-:W-:Y:S02]  /*0f90*/  MOV R21, RZ ;  /* 0x000000ff00157202 */ /* 0x000fe40000000f00 */
[----:B------:R-:W-:Y:S02]  /*0fa0*/  @!P4 IADD3.X R9, PT, PT, R10, R31, RZ, P0, !PT ;  /* 0x0000001f0a09c210 */ /* 0x000fe400007fe4ff */
[----:B------:R-:W-:-:S03]  /*0fb0*/  @!P4 IADD3 R12, P6, PT, R13, R32, RZ ;  /* 0x000000200d0cc210 */ /* 0x000fc60007fde0ff */
[----:B------:R-:W3:Y:S01]  /*0fc0*/  @!P2 LDC.64 R30, c[0x0][0x3a0] ;  /* 0x0000e800ff1eab82 */ /* 0x000ee20000000a00 */
[----:B------:R-:W-:Y:S01]  /*0fd0*/  @!P4 IADD3.X R13, PT, PT, R10, R33, RZ, P6, !PT ;  /* 0x000000210a0dc210 */ /* 0x000fe200037fe4ff */
[----:B------:R1:W4:Y:S01]  /*0fe0*/  @!P4 LDG.E R21, desc[UR6][R8.64] ;  /* 0x000000060815c981 */ /* 0x000322000c1e1900 */
[----:B------:R-:W-:Y:S01]  /*0ff0*/  @!P2 IMAD R18, R25, R38, RZ ;  /* 0x000000261912a224 */ /* 0x000fe200078e02ff */
[----:B------:R-:W-:-:S04]  /*1000*/  @!P5 IADD3 R5, PT, PT, R17, R5, RZ ;  /* 0x000000051105d210 */ /* 0x000fc80007ffe0ff */
[----:B------:R-:W5:Y:S01]  /*1010*/  @!P2 LDC.64 R32, c[0x0][0x398] ;  /* 0x0000e600ff20ab82 */ /* 0x000f620000000a00 */
[----:B-1----:R-:W-:Y:S02]  /*1020*/  @!P2 MOV R8, R118 ;  /* 0x000000760008a202 */ /* 0x002fe40000000f00 */
[----:B------:R-:W-:Y:S01]  /*1030*/  @!P2 MOV R9, R121 ;  /* 0x000000790009a202 */ /* 0x000fe20000000f00 */
[C---:B------:R-:W-:Y:S01]  /*1040*/  @!P2 IMAD R19, R23.reuse, R39, R18 ;  /* 0x000000271713a224 */ /* 0x040fe200078e0212 */
[C---:B------:R-:W-:Y:S01]  /*1050*/  @!P5 SHF.L.U32 R17, R16.reuse, 0x1, RZ ;  /* 0x000000011011d819 */ /* 0x040fe200000006ff */
[----:B------:R-:W-:Y:S01]  /*1060*/  @!P2 IMAD.WIDE.U32 R8, R23, R38, R8 ;  /* 0x000000261708a225 */ /* 0x000fe200078e0008 */
[----:B------:R-:W-:Y:S02]  /*1070*/  MOV R4, RZ ;  /* 0x000000ff00047202 */ /* 0x000fe40000000f00 */
[----:B------:R-:W-:Y:S02]  /*1080*/  @!P5 SHF.L.U64.HI R10, R16, 0x1, R5 ;  /* 0x00000001100ad819 */ /* 0x000fe40000010205 */
[----:B------:R-:W-:-:S02]  /*1090*/  @!P5 IADD3 R6, P0, PT, R17, R28, RZ ;  /* 0x0000001c1106d210 */ /* 0x000fc40007f1e0ff */
[----:B------:R-:W-:Y:S01]  /*10a0*/  @!P5 IADD3 R16, P3, PT, R17, R36, RZ ;  /* 0x000000241110d210 */ /* 0x000fe20007f7e0ff */
[----:B------:R0:W4:Y:S01]  /*10b0*/  @!P4 LDG.E R4, desc[UR6][R12.64] ;  /* 0x000000060c04c981 */ /* 0x000122000c1e1900 */
[----:B------:R-:W-:Y:S02]  /*10c0*/  IADD3 R25, PT, PT, R11, 0x160, RZ ;  /* 0x000001600b197810 */ /* 0x000fe40007ffe0ff */
[----:B------:R-:W-:Y:S02]  /*10d0*/  @!P2 IADD3 R9, PT, PT, R9, R19, RZ ;  /* 0x000000130909a210 */ /* 0x000fe40007ffe0ff */
[C---:B------:R-:W-:Y:S02]  /*10e0*/  @!P5 IADD3.X R7, PT, PT, R10.reuse, R29, RZ, P0, !PT ;  /* 0x0000001d0a07d210 */ /* 0x040fe400007fe4ff */
[----:B------:R-:W-:Y:S02]  /*10f0*/  @!P5 IADD3.X R17, PT, PT, R10, R37, RZ, P3, !PT ;  /* 0x000000250a11d210 */ /* 0x000fe40001ffe4ff */
[----:B------:R-:W-:Y:S01]  /*1100*/  ISETP.GE.U32.AND P0, PT, R25, UR8, PT ;  /* 0x0000000819007c0c */ /* 0x000fe2000bf06070 */
[----:B0-----:R-:W-:Y:S01]  /*1110*/  @!P1 IMAD R12, R27, R34, RZ ;  /* 0x000000221b0c9224 */ /* 0x001fe200078e02ff */
[----:B------:R-:W-:Y:S01]  /*1120*/  SHF.R.S32.HI R29, RZ, 0x1f, R25 ;  /* 0x0000001fff1d7819 */ /* 0x000fe20000011419 */
[----:B------:R-:W0:Y:S01]  /*1130*/  @!P1 LDC.64 R26, c[0x0][0x3a0] ;  /* 0x0000e800ff1a9b82 */ /* 0x000e220000000a00 */
[----:B------:R-:W-:-:S02]  /*1140*/  @!P2 SHF.L.U32 R19, R8, 0x1, RZ ;  /* 0x000000010813a819 */ /* 0x000fc400000006ff */
[----:B------:R-:W-:Y:S02]  /*1150*/  @!P2 SHF.L.U64.HI R10, R8, 0x1, R9 ;  /* 0x00000001080aa819 */ /* 0x000fe40000010209 */
[----:B------:R-:W-:Y:S02]  /*1160*/  @!P1 MOV R8, R118 ;  /* 0x0000007600089202 */ /* 0x000fe40000000f00 */
[----:B------:R-:W-:Y:S01]  /*1170*/  @!P1 MOV R9, R121 ;  /* 0x0000007900099202 */ /* 0x000fe20000000f00 */
[----:B------:R-:W-:Y:S01]  /*1180*/  @!P1 IMAD R23, R15, R35, R12 ;  /* 0x000000230f179224 */ /* 0x000fe200078e020c */
[----:B------:R-:W-:Y:S01]  /*1190*/  ISETP.GE.AND.EX P0, PT, R29, UR9, PT, P0 ;  /* 0x000000091d007c0c */ /* 0x000fe2000bf06300 */
[----:B------:R-:W1:Y:S01]  /*11a0*/  @!P1 LDC.64 R36, c[0x0][0x398] ;  /* 0x0000e600ff249b82 */ /* 0x000e620000000a00 */
[----:B---3--:R-:W-:Y:S01]  /*11b0*/  @!P2 IADD3 R12, P3, PT, R19, R30, RZ ;  /* 0x0000001e130ca210 */ /* 0x008fe20007f7e0ff */
[----:B------:R-:W-:Y:S01]  /*11c0*/  @!P1 IMAD.WIDE.U32 R8, R15, R34, R8 ;  /* 0x000000220f089225 */ /* 0x000fe200078e0008 */
[----:B------:R-:W-:-:S02]  /*11d0*/  MOV R5, RZ ;  /* 0x000000ff00057202 */ /* 0x000fc40000000f00 */
[C---:B------:R-:W-:Y:S02]  /*11e0*/  @!P2 IADD3.X R13, PT, PT, R10.reuse, R31, RZ, P3, !PT ;  /* 0x0000001f0a0da210 */ /* 0x040fe40001ffe4ff */
[----:B-----5:R-:W-:Y:S01]  /*11f0*/  @!P2 IADD3 R18, P3, PT, R19, R32, RZ ;  /* 0x000000201312a210 */ /* 0x020fe20007f7e0ff */
[----:B------:R-:W3:Y:S01]  /*1200*/  LDC.64 R30, c[0x0][0x3b8] ;  /* 0x0000ee00ff1e7b82 */ /* 0x000ee20000000a00 */
[----:B------:R-:W-:Y:S01]  /*1210*/  @!P1 IADD3 R9, PT, PT, R9, R23, RZ ;  /* 0x0000001709099210 */ /* 0x000fe20007ffe0ff */
[----:B------:R5:W4:Y:S01]  /*1220*/  @!P5 LDG.E R5, desc[UR6][R6.64] ;  /* 0x000000060605d981 */ /* 0x000b22000c1e1900 */
[----:B------:R-:W-:Y:S02]  /*1230*/  @!P2 IADD3.X R19, PT, PT, R10, R33, RZ, P3, !PT ;  /* 0x000000210a13a210 */ /* 0x000fe40001ffe4ff */
[C---:B------:R-:W-:Y:S02]  /*1240*/  @!P1 SHF.L.U32 R15, R8.reuse, 0x1, RZ ;  /* 0x00000001080f9819 */ /* 0x040fe400000006ff */
[----:B------:R-:W-:-:S02]  /*1250*/  @!P1 SHF.L.U64.HI R10, R8, 0x1, R9 ;  /* 0x00000001080a9819 */ /* 0x000fc40000010209 */
[----:B------:R-:W-:Y:S01]  /*1260*/  CS2R R8, SRZ ;  /* 0x0000000000087805 */ /* 0x000fe2000001ff00 */
[----:B------:R-:W2:Y:S01]  /*1270*/  @!P0 LDC.64 R38, c[0x0][0x3f8] ;  /* 0x0000fe00ff268b82 */ /* 0x000ea20000000a00 */
[----:B-----5:R-:W-:Y:S02]  /*1280*/  CS2R R6, SRZ ;  /* 0x0000000000067805 */ /* 0x020fe4000001ff00 */
[----:B------:R-:W-:Y:S02]  /*1290*/  IADD3 R33, PT, PT, R11, 0x180, RZ ;  /* 0x000001800b217810 */ /* 0x000fe40007ffe0ff */
[----:B------:R-:W5:Y:S02]  /*12a0*/  @!P2 LDG.E R8, desc[UR6][R18.64] ;  /* 0x000000061208a981 */ /* 0x000f64000c1e1900 */
[----:B------:R-:W-:Y:S02]  /*12b0*/  SHF.R.S32.HI R35, RZ, 0x1f, R33 ;  /* 0x0000001fff237819 */ /* 0x000fe40000011421 */
[----:B------:R1:W5:Y:S01]  /*12c0*/  @!P2 LDG.E R7, desc[UR6][R12.64] ;  /* 0x000000060c07a981 */ /* 0x000362000c1e1900 */
[----:B------:R-:W-:-:S02]  /*12d0*/  ISETP.GE.U32.AND P2, PT, R33, UR8, PT ;  /* 0x0000000821007c0c */ /* 0x000fc4000bf46070 */
[----:B0-----:R-:W-:Y:S01]  /*12e0*/  @!P1 IADD3 R22, P3, PT, R15, R26, RZ ;  /* 0x0000001a0f169210 */ /* 0x001fe20007f7e0ff */
[----:B------:R2:W5:Y:S01]  /*12f0*/  @!P5 LDG.E R6, desc[UR6][R16.64] ;  /* 0x000000061006d981 */ /* 0x000562000c1e1900 */
[----:B------:R-:W-:Y:S02]  /*1300*/  ISETP.GE.AND.EX P2, PT, R35, UR9, PT, P2 ;  /* 0x0000000923007c0c */ /* 0x000fe4000bf46320 */
[----:B------:R-:W-:Y:S02]  /*1310*/  @!P1 IADD3.X R23, PT, PT, R10, R27, RZ, P3, !PT ;  /* 0x0000001b0a179210 */ /* 0x000fe40001ffe4ff */
[----:B------:R-:W-:Y:S01]  /*1320*/  IADD3 R45, PT, PT, R11, 0x1a0, RZ ;  /* 0x000001a00b2d7810 */ /* 0x000fe20007ffe0ff */
[----:B------:R-:W0:Y:S01]  /*1330*/  @!P0 LDC.64 R26, c[0x0][0x3a0] ;  /* 0x0000e800ff1a8b82 */ /* 0x000e220000000a00 */
[----:B-1----:R-:W-:Y:S01]  /*1340*/  @!P1 IADD3 R12, P3, PT, R15, R36, RZ ;  /* 0x000000240f0c9210 */ /* 0x002fe20007f7e0ff */
[----:B------:R3:W5:Y:S01]  /*1350*/  @!P1 LDG.E R9, desc[UR6][R22.64] ;  /* 0x0000000616099981 */ /* 0x000762000c1e1900 */
[----:B--2---:R-:W-:-:S05]  /*1360*/  @!P0 IMAD R16, R29, R38, RZ ;  /* 0x000000261d108224 */ /* 0x004fca00078e02ff */
[----:B------:R-:W1:Y:S01]  /*1370*/  @!P2 LDC.64 R42, c[0x0][0x3f8] ;  /* 0x0000fe00ff2aab82 */ /* 0x000e620000000a00 */
[----:B------:R-:W-:Y:S01]  /*1380*/  @!P1 IADD3.X R13, PT, PT, R10, R37, RZ, P3, !PT ;  /* 0x000000250a0d9210 */ /* 0x000fe20001ffe4ff */
[----:B------:R-:W-:Y:S01]  /*1390*/  @!P0 IMAD R15, R25, R39, R16 ;  /* 0x00000027190f8224 */ /* 0x000fe200078e0210 */
[----:B------:R-:W-:Y:S02]  /*13a0*/  ISETP.GE.U32.AND P3, PT, R45, UR8, PT ;  /* 0x000000082d007c0c */ /* 0x000fe4000bf66070 */
[----:B------:R-:W-:Y:S02]  /*13b0*/  SHF.R.S32.HI R41, RZ, 0x1f, R45 ;  /* 0x0000001fff297819 */ /* 0x000fe4000001142d */
[----:B------:R-:W-:Y:S01]  /*13c0*/  @!P0 MOV R16, R118 ;  /* 0x0000007600108202 */ /* 0x000fe20000000f00 */
[----:B------:R-:W2:Y:S01]  /*13d0*/  @!P0 LDC.64 R36, c[0x0][0x398] ;  /* 0x0000e600ff248b82 */ /* 0x000ea20000000a00 */
[----:B------:R-:W-:Y:S02]  /*13e0*/  @!P0 MOV R17, R121 ;  /* 0x0000007900118202 */ /* 0x000fe40000000f00 */
[----:B------:R-:W-:-:S02]  /*13f0*/  ISETP.NE.AND P5, PT, RZ, UR4, PT ;  /* 0x00000004ff007c0c */ /* 0x000fc4000bfa5270 */
[----:B------:R-:W-:Y:S01]  /*1400*/  ISETP.GE.AND.EX P3, PT, R41, UR9, PT, P3 ;  /* 0x0000000929007c0c */ /* 0x000fe2000bf66330 */
[----:B------:R-:W-:Y:S01]  /*1410*/  @!P0 IMAD.WIDE.U32 R16, R25, R38, R16 ;  /* 0x0000002619108225 */ /* 0x000fe200078e0010 */
[C---:B------:R-:W-:Y:S01]  /*1420*/  IADD3 R47, PT, PT, R11.reuse, 0x1c0, RZ ;  /* 0x000001c00b2f7810 */ /* 0x040fe20007ffe0ff */
[----:B------:R-:W2:Y:S01]  /*1430*/  @!P2 LDC.64 R24, c[0x0][0x3a0] ;  /* 0x0000e800ff18ab82 */ /* 0x000ea20000000a00 */
[----:B------:R-:W-:Y:S02]  /*1440*/  IADD3 R20, PT, PT, R11, 0x1e0, RZ ;  /* 0x000001e00b147810 */ /* 0x000fe40007ffe0ff */
[----:B------:R-:W-:Y:S02]  /*1450*/  @!P0 IADD3 R11, PT, PT, R17, R15, RZ ;  /* 0x0000000f110b8210 */ /* 0x000fe40007ffe0ff */
[----:B------:R-:W-:Y:S02]  /*1460*/  MOV R10, RZ ;  /* 0x000000ff000a7202 */ /* 0x000fe40000000f00 */
[C---:B------:R-:W-:Y:S01]  /*1470*/  @!P0 SHF.L.U32 R39, R16.reuse, 0x1, RZ ;  /* 0x0000000110278819 */ /* 0x040fe200000006ff */
[----:B------:R-:W2:Y:S01]  /*1480*/  @P5 LDC.64 R28, c[0x0][0x3b0] ;  /* 0x0000ec00ff1c5b82 */ /* 0x000ea20000000a00 */
[----:B------:R-:W-:Y:S01]  /*1490*/  @!P0 SHF.L.U64.HI R32, R16, 0x1, R11 ;  /* 0x0000000110208819 */ /* 0x000fe2000001020b */
[----:B---3--:R-:W-:Y:S01]  /*14a0*/  IMAD.WIDE R22, R77, 0x8, R30 ;  /* 0x000000084d167825 */ /* 0x008fe200078e021e */
[----:B------:R-:W-:Y:S01]  /*14b0*/  ISETP.GE.U32.AND P4, PT, R47, UR8, PT ;  /* 0x000000082f007c0c */ /* 0x000fe2000bf86070 */
[----:B------:R1:W3:Y:S01]  /*14c0*/  @!P1 LDG.E R10, desc[UR6][R12.64] ;  /* 0x000000060c0a9981 */ /* 0x0002e2000c1e1900 */
[----:B------:R-:W-:-:S03]  /*14d0*/  SHF.R.S32.HI R51, RZ, 0x1f, R47 ;  /* 0x0000001fff337819 */ /* 0x000fc6000001142f */
[----:B------:R-:W2:Y:S01]  /*14e0*/  @!P2 LDC.64 R18, c[0x0][0x398] ;  /* 0x0000e600ff12ab82 */ /* 0x000ea20000000a00 */
[----:B------:R-:W-:Y:S01]  /*14f0*/  @!P2 MOV R30, R118 ;  /* 0x00000076001ea202 */ /* 0x000fe20000000f00 */
[----:B------:R-:W5:Y:S01]  /*1500*/  LDG.E.64 R22, desc[UR6][R22.64] ;  /* 0x0000000616167981 */ /* 0x000f62000c1e1b00 */
[----:B------:R-:W-:-:S05]  /*1510*/  @!P2 MOV R31, R121 ;  /* 0x00000079001fa202 */ /* 0x000fca0000000f00 */
[----:B------:R-:W2:Y:S01]  /*1520*/  @!P3 LDC.64 R16, c[0x0][0x3f8] ;  /* 0x0000fe00ff10bb82 */ /* 0x000ea20000000a00 */
[-C--:B-1----:R-:W-:Y:S01]  /*1530*/  @!P2 IMAD R12, R35, R42.reuse, RZ ;  /* 0x0000002a230ca224 */ /* 0x082fe200078e02ff */
[----:B------:R-:W-:Y:S01]  /*1540*/  ISETP.GE.AND.EX P4, PT, R51, UR9, PT, P4 ;  /* 0x0000000933007c0c */ /* 0x000fe2000bf86340 */
[----:B------:R-:W-:Y:S01]  /*1550*/  @!P2 IMAD.WIDE.U32 R30, R33, R42, R30 ;  /* 0x0000002a211ea225 */ /* 0x000fe200078e001e */
[----:B0-----:R-:W-:-:S03]  /*1560*/  @!P0 IADD3 R26, P6, PT, R39, R26, RZ ;  /* 0x0000001a271a8210 */ /* 0x001fc60007fde0ff */
[----:B------:R-:W-:Y:S01]  /*1570*/  @!P2 IMAD R13, R33, R43, R12 ;  /* 0x0000002b210da224 */ /* 0x000fe200078e020c */
[C---:B------:R-:W-:Y:S02]  /*1580*/  @!P0 IADD3.X R27, PT, PT, R32.reuse, R27, RZ, P6, !PT ;  /* 0x0000001b201b8210 */ /* 0x040fe400037fe4ff */
[----:B------:R-:W-:Y:S02]  /*1590*/  MOV R11, RZ ;  /* 0x000000ff000b7202 */ /* 0x000fe40000000f00 */
[----:B--2---:R-:W-:Y:S02]  /*15a0*/  @!P0 IADD3 R38, P6, PT, R39, R36, RZ ;  /* 0x0000002427268210 */ /* 0x004fe40007fde0ff */
[----:B------:R-:W-:Y:S02]  /*15b0*/  @!P2 IADD3 R13, PT, PT, R31, R13, RZ ;  /* 0x0000000d1f0da210 */ /* 0x000fe40007ffe0ff */
[----:B------:R-:W-:Y:S01]  /*15c0*/  MOV R12, RZ ;  /* 0x000000ff000c7202 */ /* 0x000fe20000000f00 */
[----:B------:R0:W2:Y:S01]  /*15d0*/  @!P0 LDG.E R11, desc[UR6][R26.64] ;  /* 0x000000061a0b8981 */ /* 0x0000a2000c1e1900 */
[----:B------:R-:W-:-:S02]  /*15e0*/  @!P0 IADD3.X R39, PT, PT, R32, R37, RZ, P6, !PT ;  /* 0x0000002520278210 */ /* 0x000fc400037fe4ff */
[----:B------:R-:W-:Y:S01]  /*15f0*/  LEA R49, R115, R14, 0x5 ;  /* 0x0000000e73317211 */ /* 0x000fe200078e28ff */
[----:B------:R-:W1:Y:S01]  /*1600*/  @!P3 LDC.64 R32, c[0x0][0x398] ;  /* 0x0000e600ff20bb82 */ /* 0x000e620000000a00 */
[----:B------:R-:W-:Y:S01]  /*1610*/  ISETP.GE.U32.AND P1, PT, R20, UR8, PT ;  /* 0x0000000814007c0c */ /* 0x000fe2000bf26070 */
[----:B------:R0:W2:Y:S01]  /*1620*/  @!P0 LDG.E R12, desc[UR6][R38.64] ;  /* 0x00000006260c8981 */ /* 0x0000a2000c1e1900 */
[----:B------:R-:W-:Y:S02]  /*1630*/  SHF.R.S32.HI R15, RZ, 0x1f, R20 ;  /* 0x0000001fff0f7819 */ /* 0x000fe40000011414 */
[C---:B------:R-:W-:Y:S02]  /*1640*/  @!P2 SHF.L.U32 R43, R30.reuse, 0x1, RZ ;  /* 0x000000011e2ba819 */ /* 0x040fe400000006ff */
[----:B------:R-:W-:Y:S01]  /*1650*/  @!P2 SHF.L.U64.HI R14, R30, 0x1, R13 ;  /* 0x000000011e0ea819 */ /* 0x000fe2000001020d */
[----:B0-----:R-:W0:Y:S01]  /*1660*/  @!P4 LDC.64 R26, c[0x0][0x3f8] ;  /* 0x0000fe00ff1acb82 */ /* 0x001e220000000a00 */
[----:B------:R-:W-:Y:S01]  /*1670*/  ISETP.GE.AND.EX P1, PT, R15, UR9, PT, P1 ;  /* 0x000000090f007c0c */ /* 0x000fe2000bf26310 */
[----:B------:R-:W-:Y:S01]  /*1680*/  @P5 IMAD.WIDE R34, R49, 0x2, R28 ;  /* 0x0000000231225825 */ /* 0x000fe200078e021c */
[----:B------:R-:W-:-:S05]  /*1690*/  @!P2 IADD3 R40, P0, PT, R43, R24, RZ ;  /* 0x000000182b28a210 */ /* 0x000fca0007f1e0ff */
[----:B------:R-:W1:Y:S01]  /*16a0*/  @!P3 LDC.64 R30, c[0x0][0x3a0] ;  /* 0x0000e800ff1ebb82 */ /* 0x000e620000000a00 */
[----:B------:R-:W-:Y:S01]  /*16b0*/  @!P2 IADD3 R42, P6, PT, R43, R18, RZ ;  /* 0x000000122b2aa210 */ /* 0x000fe20007fde0ff */
[----:B------:R-:W-:Y:S01]  /*16c0*/  @!P3 IMAD R18, R41, R16, RZ ;  /* 0x000000102912b224 */ /* 0x000fe200078e02ff */
[----:B------:R-:W-:Y:S01]  /*16d0*/  @!P2 IADD3.X R41, PT, PT, R14, R25, RZ, P0, !PT ;  /* 0x000000190e29a210 */ /* 0x000fe200007fe4ff */
[----:B------:R-:W3:Y:S01]  /*16e0*/  @P5 LDG.E.U16 R36, desc[UR6][R34.64] ;  /* 0x0000000622245981 */ /* 0x000ee2000c1e1500 */
[----:B------:R-:W-:-:S03]  /*16f0*/  @!P3 MOV R24, R118 ;  /* 0x000000760018b202 */ /* 0x000fc60000000f00 */
[----:B------:R-:W1:Y:S01]  /*1700*/  LDC.64 R28, c[0x0][0x3a8] ;  /* 0x0000ea00ff1c7b82 */ /* 0x000e620000000a00 */
[----:B------:R-:W-:Y:S01]  /*1710*/  @!P3 MOV R25, R121 ;  /* 0x000000790019b202 */ /* 0x000fe20000000f00 */
[C---:B------:R-:W-:Y:S01]  /*1720*/  @!P3 IMAD R39, R45.reuse, R17, R18 ;  /* 0x000000112d27b224 */ /* 0x040fe200078e0212 */
[----:B------:R-:W-:Y:S01]  /*1730*/  @!P2 IADD3.X R43, PT, PT, R14, R19, RZ, P6, !PT ;  /* 0x000000130e2ba210 */ /* 0x000fe200037fe4ff */
[----:B------:R0:W2:Y:S01]  /*1740*/  @P5 LDG.E.U16 R37, desc[UR6][R34.64+0x2] ;  /* 0x0000020622255981 */ /* 0x0000a2000c1e1500 */
[----:B------:R-:W-:Y:S01]  /*1750*/  @!P3 IMAD.WIDE.U32 R16, R45, R16, R24 ;  /* 0x000000102d10b225 */ /* 0x000fe200078e0018 */
[----:B------:R-:W-:Y:S02]  /*1760*/  MOV R13, RZ ;  /* 0x000000ff000d7202 */ /* 0x000fe40000000f00 */
[----:B------:R-:W1:Y:S01]  /*1770*/  @!P1 LDC.64 R18, c[0x0][0x3f8] ;  /* 0x0000fe00ff129b82 */ /* 0x000e620000000a00 */
[----:B------:R-:W-:Y:S01]  /*1780*/  MOV R14, RZ ;  /* 0x000000ff000e7202 */ /* 0x000fe20000000f00 */
[----:B0-----:R-:W-:-:S02]  /*1790*/  @!P4 IMAD R38, R51, R26, RZ ;  /* 0x0000001a3326c224 */ /* 0x001fc400078e02ff */
[----:B------:R-:W2:Y:S01]  /*17a0*/  @!P2 LDG.E R13, desc[UR6][R40.64] ;  /* 0x00000006280da981 */ /* 0x000ea2000c1e1900 */
[----:B------:R-:W-:Y:S02]  /*17b0*/  @!P3 IADD3 R35, PT, PT, R17, R39, RZ ;  /* 0x000000271123b210 */ /* 0x000fe40007ffe0ff */
[C---:B------:R-:W-:Y:S01]  /*17c0*/  @!P3 SHF.L.U32 R17, R16.reuse, 0x1, RZ ;  /* 0x000000011011b819 */ /* 0x040fe200000006ff */
[----:B------:R0:W2:Y:S01]  /*17d0*/  @!P2 LDG.E R14, desc[UR6][R42.64] ;  /* 0x000000062a0ea981 */ /* 0x0000a2000c1e1900 */
[----:B------:R-:W-:Y:S01]  /*17e0*/  @!P3 SHF.L.U64.HI R34, R16, 0x1, R35 ;  /* 0x000000011022b819 */ /* 0x000fe20000010223 */
[----:B------:R-:W0:Y:S01]  /*17f0*/  @!P4 LDC.64 R24, c[0x0][0x3a0] ;  /* 0x0000e800ff18cb82 */ /* 0x000e220000000a00 */
[C---:B-1----:R-:W-:Y:S02]  /*1800*/  @!P3 IADD3 R30, P0, PT, R17.reuse, R30, RZ ;  /* 0x0000001e111eb210 */ /* 0x042fe40007f1e0ff */
[----:B------:R-:W-:Y:S02]  /*1810*/  @!P3 IADD3 R32, P2, PT, R17, R32, RZ ;  /* 0x000000201120b210 */ /* 0x000fe40007f5e0ff */
[----:B------:R-:W-:-:S02]  /*1820*/  @!P4 MOV R16, R118 ;  /* 0x000000760010c202 */ /* 0x000fc40000000f00 */
[----:B------:R-:W-:Y:S01]  /*1830*/  @!P4 MOV R17, R121 ;  /* 0x000000790011c202 */ /* 0x000fe20000000f00 */
[----:B------:R-:W-:Y:S01]  /*1840*/  @!P4 IMAD R45, R47, R27, R38 ;  /* 0x0000001b2f2dc224 */ /* 0x000fe200078e0226 */
[C---:B------:R-:W-:Y:S01]  /*1850*/  @!P3 IADD3.X R31, PT, PT, R34.reuse, R31, RZ, P0, !PT ;  /* 0x0000001f221fb210 */ /* 0x040fe200007fe4ff */
[----:B------:R-:W-:Y:S01]  /*1860*/  IMAD.WIDE R38, R49, 0x2, R28 ;  /* 0x0000000231267825 */ /* 0x000fe200078e021c */
[----:B------:R-:W-:Y:S01]  /*1870*/  @!P3 IADD3.X R33, PT, PT, R34, R33, RZ, P2, !PT ;  /* 0x000000212221b210 */ /* 0x000fe200017fe4ff */
[----:B------:R-:W1:Y:S02]  /*1880*/  @!P1 LDC.64 R28, c[0x0][0x398] ;  /* 0x0000e600ff1c9b82 */ /* 0x000e640000000a00 */
[----:B------:R-:W-:Y:S01]  /*1890*/  @!P4 IMAD.WIDE.U32 R16, R47, R26, R16 ;  /* 0x0000001a2f10c225 */ /* 0x000fe200078e0010 */
[----:B------:R-:W2:Y:S03]  /*18a0*/  LDG.E.U16 R78, desc[UR6][R38.64] ;  /* 0x00000006264e7981 */ /* 0x000ea6000c1e1500 */
[----:B------:R-:W-:Y:S01]  /*18b0*/  @!P1 IMAD R15, R15, R18, RZ ;  /* 0x000000120f0f9224 */ /* 0x000fe200078e02ff */
[----:B------:R-:W2:Y:S01]  /*18c0*/  LDG.E.U16 R40, desc[UR6][R38.64+0x2] ;  /* 0x0000020626287981 */ /* 0x000ea2000c1e1500 */
[----:B------:R-:W1:Y:S01]  /*18d0*/  @!P1 LDC.64 R34, c[0x0][0x3a0] ;  /* 0x0000e800ff229b82 */ /* 0x000e620000000a00 */
[----:B------:R-:W-:-:S07]  /*18e0*/  @!P4 IADD3 R17, PT, PT, R17, R45, RZ ;  /* 0x0000002d1111c210 */ /* 0x000fce0007ffe0ff */
[----:B------:R-:W1:Y:S01]  /*18f0*/  @!P4 LDC.64 R26, c[0x0][0x398] ;  /* 0x0000e600ff1acb82 */ /* 0x000e620000000a00 */
[C---:B0-----:R-:W-:Y:S02]  /*1900*/  @!P4 SHF.L.U32 R43, R16.reuse, 0x1, RZ ;  /* 0x00000001102bc819 */ /* 0x041fe400000006ff */
[----:B------:R-:W-:Y:S02]  /*1910*/  @!P4 SHF.L.U64.HI R42, R16, 0x1, R17 ;  /* 0x00000001102ac819 */ /* 0x000fe40000010211 */
[----:B------:R-:W-:Y:S02]  /*1920*/  @!P1 MOV R16, R118 ;  /* 0x0000007600109202 */ /* 0x000fe40000000f00 */
[----:B------:R-:W-:Y:S01]  /*1930*/  @!P1 MOV R17, R121 ;  /* 0x0000007900119202 */ /* 0x000fe20000000f00 */
[C---:B------:R-:W-:Y:S01]  /*1940*/  @!P1 IMAD R41, R20.reuse, R19, R15 ;  /* 0x0000001314299224 */ /* 0x040fe200078e020f */
[----:B------:R-:W-:Y:S01]  /*1950*/  MOV R15, RZ ;  /* 0x000000ff000f7202 */ /* 0x000fe20000000f00 */
[----:B------:R-:W-:Y:S01]  /*1960*/  @!P1 IMAD.WIDE.U32 R18, R20, R18, R16 ;  /* 0x0000001214129225 */ /* 0x000fe200078e0010 */
[----:B------:R-:W-:-:S02]  /*1970*/  CS2R R16, SRZ ;  /* 0x0000000000107805 */ /* 0x000fc4000001ff00 */
[----:B------:R-:W-:Y:S02]  /*1980*/  @!P4 IADD3 R24, P0, PT, R43, R24, RZ ;  /* 0x000000182b18c210 */ /* 0x000fe40007f1e0ff */
[----:B------:R-:W2:Y:S01]  /*1990*/  @!P3 LDG.E R15, desc[UR6][R30.64] ;  /* 0x000000061e0fb981 */ /* 0x000ea2000c1e1900 */
[----:B------:R-:W-:Y:S02]  /*19a0*/  @!P1 IADD3 R41, PT, PT, R19, R41, RZ ;  /* 0x0000002913299210 */ /* 0x000fe40007ffe0ff */
[C---:B------:R-:W-:Y:S01]  /*19b0*/  @!P1 SHF.L.U32 R19, R18.reuse, 0x1, RZ ;  /* 0x0000000112139819 */ /* 0x040fe200000006ff */
[----:B------:R-:W2:Y:S01]  /*19c0*/  @!P3 LDG.E R16, desc[UR6][R32.64] ;  /* 0x000000062010b981 */ /* 0x000ea2000c1e1900 */
[----:B------:R-:W-:Y:S02]  /*19d0*/  @!P1 SHF.L.U64.HI R20, R18, 0x1, R41 ;  /* 0x0000000112149819 */ /* 0x000fe40000010229 */
[C---:B-1----:R-:W-:Y:S02]  /*19e0*/  @!P1 IADD3 R34, P2, PT, R19.reuse, R34, RZ ;  /* 0x0000002213229210 */ /* 0x042fe40007f5e0ff */
[----:B------:R-:W-:-:S02]  /*19f0*/  @!P1 IADD3 R28, P3, PT, R19, R28, RZ ;  /* 0x0000001c131c9210 */ /* 0x000fc40007f7e0ff */
[----:B------:R-:W-:Y:S02]  /*1a00*/  @!P4 IADD3.X R25, PT, PT, R42, R25, RZ, P0, !PT ;  /* 0x000000192a19c210 */ /* 0x000fe400007fe4ff */
[----:B------:R-:W-:Y:S02]  /*1a10*/  @!P4 IADD3 R26, P0, PT, R43, R26, RZ ;  /* 0x0000001a2b1ac210 */ /* 0x000fe40007f1e0ff */
[----:B------:R-:W-:Y:S02]  /*1a20*/  CS2R R18, SRZ ;  /* 0x0000000000127805 */ /* 0x000fe4000001ff00 */
[C---:B------:R-:W-:Y:S01]  /*1a30*/  @!P1 IADD3.X R35, PT, PT, R20.reuse, R35, RZ, P2, !PT ;  /* 0x0000002314239210 */ /* 0x040fe200017fe4ff */
[----:B------:R0:W2:Y:S01]  /*1a40*/  @!P4 LDG.E R17, desc[UR6][R24.64] ;  /* 0x000000061811c981 */ /* 0x0000a2000c1e1900 */
[----:B------:R-:W-:Y:S02]  /*1a50*/  @!P1 IADD3.X R29, PT, PT, R20, R29, RZ, P3, !PT ;  /* 0x0000001d141d9210 */ /* 0x000fe40001ffe4ff */
[----:B------:R-:W-:Y:S01]  /*1a60*/  MOV R20, RZ ;  /* 0x000000ff00147202 */ /* 0x000fe20000000f00 */
[----:B------:R-:W2:Y:S01]  /*1a70*/  @!P1 LDG.E R19, desc[UR6][R34.64] ;  /* 0x0000000622139981 */ /* 0x000ea2000c1e1900 */
[----:B------:R-:W-:-:S04]  /*1a80*/  @!P4 IADD3.X R27, PT, PT, R42, R27, RZ, P0, !PT ;  /* 0x0000001b2a1bc210 */ /* 0x000fc800007fe4ff */
[----:B------:R-:W2:Y:S04]  /*1a90*/  @!P1 LDG.E R20, desc[UR6][R28.64] ;  /* 0x000000061c149981 */ /* 0x000ea8000c1e1900 */
[----:B------:R-:W2:Y:S01]  /*1aa0*/  @!P4 LDG.E R18, desc[UR6][R26.64] ;  /* 0x000000061a12c981 */ /* 0x000ea2000c1e1900 */
[----:B------:R-:W-:Y:S01]  /*1ab0*/  MOV R114, 0x3f800000 ;  /* 0x3f80000000727802 */ /* 0x000fe20000000f00 */
[----:B------:R-:W-:Y:S01]  /*1ac0*/  UISETP.NE.AND UP0, UPT, UR4, URZ, UPT ;  /* 0x000000ff0400728c */ /* 0x000fe2000bf05270 */
[----:B------:R-:W-:Y:S02]  /*1ad0*/  MOV R79, RZ ;  /* 0x000000ff004f7202 */ /* 0x000fe40000000f00 */
[----:B------:R-:W-:Y:S02]  /*1ae0*/  MOV R82, RZ ;  /* 0x000000ff00527202 */ /* 0x000fe40000000f00 */
[----:B------:R-:W-:-:S02]  /*1af0*/  PRMT R112, R75, 0x7632, R112 ;  /* 0x000076324b707816 */ /* 0x000fc40000000070 */
[----:B------:R-:W-:Y:S02]  /*1b00*/  PRMT R113, R74, 0x7632, R113 ;  /* 0x000076324a717816 */ /* 0x000fe40000000071 */
[----:B------:R-:W-:Y:S02]  /*1b10*/  PRMT R110, R73, 0x7632, R110 ;  /* 0x00007632496e7816 */ /* 0x000fe4000000006e */
[----:B------:R-:W-:Y:S02]  /*1b20*/  PRMT R111, R72, 0x7632, R111 ;  /* 0x00007632486f7816 */ /* 0x000fe4000000006f */
[----:B----4-:R-:W-:Y:S02]  /*1b30*/  PRMT R108, R71, 0x7632, R108 ;  /* 0x00007632476c7816 */ /* 0x010fe4000000006c */
        /* <DEDUP_REMOVED lines=12> */
[----:B-----5:R-:W-:-:S05]  /*1c00*/  FFMA.FTZ R23, -R22, R22, R23 ;  /* 0x0000001616177223 */ /* 0x020fca0000010117 */
[----:B------:R-:W-:-:S13]  /*1c10*/  FSETP.GTU.FTZ.AND P0, PT, R23, RZ, PT ;  /* 0x000000ff1700720b */ /* 0x000fda0003f1c000 */
[----:B0-----:R-:W0:Y:S01]  /*1c20*/  @P0 LDC R24, c[0x0][0x3c0] ;  /* 0x0000f000ff180b82 */ /* 0x001e220000000800 */
[----:B------:R-:W-:Y:S02]  /*1c30*/  PRMT R97, R6, 0x7632, R97 ;  /* 0x0000763206617816 */ /* 0x000fe40000000061 */
[----:B------:R-:W-:Y:S02]  /*1c40*/  PRMT R94, R7, 0x7632, R94 ;  /* 0x00007632075e7816 */ /* 0x000fe4000000005e */
[----:B------:R-:W-:Y:S02]  /*1c50*/  PRMT R95, R8, 0x7632, R95 ;  /* 0x00007632085f7816 */ /* 0x000fe4000000005f */
[----:B------:R-:W-:Y:S01]  /*1c60*/  PRMT R92, R9, 0x7632, R92 ;  /* 0x00007632095c7816 */ /* 0x000fe2000000005c */
[----:B0-----:R-:W-:-:S04]  /*1c70*/  @P0 FADD.FTZ R24, R23, R24 ;  /* 0x0000001817180221 */ /* 0x001fc80000010000 */
[----:B------:R0:W1:Y:S01]  /*1c80*/  @P0 MUFU.RSQ R114, R24 ;  /* 0x0000001800720308 */ /* 0x0000620000001400 */
[----:B---3--:R-:W-:Y:S01]  /*1c90*/  @P5 HADD2.F32 R79, -RZ, R36.H0_H0 ;  /* 0x20000024ff4f5230 */ /* 0x008fe20000004100 */
[----:B------:R-:W-:Y:S02]  /*1ca0*/  PRMT R93, R10, 0x7632, R93 ;  /* 0x000076320a5d7816 */ /* 0x000fe4000000005d */
[----:B--2---:R-:W-:Y:S02]  /*1cb0*/  PRMT R90, R11, 0x7632, R90 ;  /* 0x000076320b5a7816 */ /* 0x004fe4000000005a */
[----:B------:R-:W-:Y:S01]  /*1cc0*/  PRMT R91, R12, 0x7632, R91 ;  /* 0x000076320c5b7816 */ /* 0x000fe2000000005b */
[----:B------:R-:W-:Y:S01]  /*1cd0*/  @P5 HADD2.F32 R82, -RZ, R37.H0_H0 ;  /* 0x20000025ff525230 */ /* 0x000fe20000004100 */
[----:B------:R-:W-:Y:S02]  /*1ce0*/  PRMT R88, R13, 0x7632, R88 ;  /* 0x000076320d587816 */ /* 0x000fe40000000058 */
[----:B------:R-:W-:Y:S01]  /*1cf0*/  PRMT R89, R14, 0x7632, R89 ;  /* 0x000076320e597816 */ /* 0x000fe20000000059 */
[----:B------:R-:W-:-:S02]  /*1d00*/  HADD2.F32 R78, -RZ, R78.H0_H0 ;  /* 0x2000004eff4e7230 */ /* 0x000fc40000004100 */
[----:B------:R-:W-:Y:S01]  /*1d10*/  HADD2.F32 R23, -RZ, R40.H0_H0 ;  /* 0x20000028ff177230 */ /* 0x000fe20000004100 */
[----:B------:R-:W-:Y:S02]  /*1d20*/  PRMT R86, R15, 0x7632, R86 ;  /* 0x000076320f567816 */ /* 0x000fe40000000056 */
[----:B------:R-:W-:Y:S02]  /*1d30*/  PRMT R87, R16, 0x7632, R87 ;  /* 0x0000763210577816 */ /* 0x000fe40000000057 */
[----:B------:R-:W-:Y:S02]  /*1d40*/  PRMT R84, R17, 0x7632, R84 ;  /* 0x0000763211547816 */ /* 0x000fe40000000054 */
        /* <DEDUP_REMOVED lines=293> */
.L_x_543:
        /* <DEDUP_REMOVED lines=576> */
.L_x_544:
        /* <DEDUP_REMOVED lines=44> */
.L_x_546:
[----:B------:R-:W-:Y:S05]  /*5660*/  BSYNC.RECONVERGENT B0 ;  /* 0x0000000000007941 */ /* 0x000fea0003800200 */
.L_x_545:
        /* <DEDUP_REMOVED lines=43> */
.L_x_548:
[----:B------:R-:W-:Y:S05]  /*5920*/  BSYNC.RECONVERGENT B0 ;  /* 0x0000000000007941 */ /* 0x000fea0003800200 */
.L_x_547:
        /* <DEDUP_REMOVED lines=158> */
.L_x_550:
[----:B------:R-:W-:Y:S05]  /*6310*/  BSYNC.RECONVERGENT B0 ;  /* 0x0000000000007941 */ /* 0x000fea0003800200 */
.L_x_549:
        /* <DEDUP_REMOVED lines=28> */
.L_x_552:
[----:B------:R-:W-:Y:S05]  /*64e0*/  BSYNC.RECONVERGENT B0 ;  /* 0x0000000000007941 */ /* 0x000fea0003800200 */
.L_x_551:
        /* <DEDUP_REMOVED lines=28> */
.L_x_555:
[----:B------:R-:W2:Y:S04]  /*66b0*/  LDG.E.STRONG.GPU R26, desc[UR6][R24.64] ;  /* 0x00000006181a7981 */ /* 0x000ea8000c1ef900 */
[----:B--2---:R-:W-:Y:S01]  /*66c0*/  CCTL.IVALL ;  /* 0x00000000ff00798f */ /* 0x004fe20002000000 */
[----:B------:R-:W-:Y:S05]  /*66d0*/  YIELD ;  /* 0x0000000000007946 */ /* 0x000fea0003800000 */
[----:B------:R-:W-:-:S13]  /*66e0*/  ISETP.NE.AND P0, PT, R26, R31, PT ;  /* 0x0000001f1a00720c */ /* 0x000fda0003f05270 */
[----:B------:R-:W-:Y:S05]  /*66f0*/  @P0 BRA `(.L_x_555) ;  /* 0xfffffffc00ec0947 */ /* 0x000fea000383ffff */
.L_x_554:
        /* <DEDUP_REMOVED lines=16> */
.L_x_557:
        /* <DEDUP_REMOVED lines=61> */
.L_x_556:
        /* <DEDUP_REMOVED lines=38> */
.L_x_558:
        /* <DEDUP_REMOVED lines=19> */
.L_x_559:
        /* <DEDUP_REMOVED lines=9> */
.L_x_560:
[----:B------:R-:W-:Y:S05]  /*6ff0*/  BSYNC.RECONVERGENT B0 ;  /* 0x0000000000007941 */ /* 0x000fea0003800200 */
.L_x_553:
        /* <DEDUP_REMOVED lines=38> */
.L_x_561:
        /* <DEDUP_REMOVED lines=34> */
.L_x_563:
[----:B------:R-:W-:Y:S05]  /*7480*/  BSYNC.RECONVERGENT B0 ;  /* 0x0000000000007941 */ /* 0x000fea0003800200 */
.L_x_562:
        /* <DEDUP_REMOVED lines=25> */
.L_x_564:
        /* <DEDUP_REMOVED lines=21> */
.L_x_566:
[----:B------:R-:W-:Y:S05]  /*7770*/  BSYNC.RECONVERGENT B0 ;  /* 0x0000000000007941 */ /* 0x000fea0003800200 */
.L_x_565:
        /* <DEDUP_REMOVED lines=107> */
.L_x_567:
        /* <DEDUP_REMOVED lines=19> */
.L_x_569:
[----:B------:R-:W-:Y:S05]  /*7f60*/  BSYNC.RECONVERGENT B0 ;  /* 0x0000000000007941 */ /* 0x000fea0003800200 */
.L_x_568:
        /* <DEDUP_REMOVED lines=23> */
.L_x_570:
        /* <DEDUP_REMOVED lines=21> */
.L_x_572:
[----:B------:R-:W-:Y:S05]  /*8230*/  BSYNC.RECONVERGENT B0 ;  /* 0x0000000000007941 */ /* 0x000fea0003800200 */
.L_x_571:
        /* <DEDUP_REMOVED lines=23> */
.L_x_573:
        /* <DEDUP_REMOVED lines=19> */
.L_x_575:
[----:B------:R-:W-:Y:S05]  /*84e0*/  BSYNC.RECONVERGENT B0 ;  /* 0x0000000000007941 */ /* 0x000fea0003800200 */
.L_x_574:
        /* <DEDUP_REMOVED lines=23> */
.L_x_576:
        /* <DEDUP_REMOVED lines=21> */
.L_x_578:
[----:B------:R-:W-:Y:S05]  /*87b0*/  BSYNC.RECONVERGENT B0 ;  /* 0x0000000000007941 */ /* 0x000fea0003800200 */
.L_x_577:
        /* <DEDUP_REMOVED lines=23> */
.L_x_579:
        /* <DEDUP_REMOVED lines=19> */
.L_x_581:
[----:B------:R-:W-:Y:S05]  /*8a60*/  BSYNC.RECONVERGENT B0 ;  /* 0x0000000000007941 */ /* 0x000fea0003800200 */
.L_x_580:
        /* <DEDUP_REMOVED lines=23> */
.L_x_582:
        /* <DEDUP_REMOVED lines=21> */
.L_x_584:
[----:B------:R-:W-:Y:S05]  /*8d30*/  BSYNC.RECONVERGENT B0 ;  /* 0x0000000000007941 */ /* 0x000fea0003800200 */
.L_x_583:
        /* <DEDUP_REMOVED lines=23> */
.L_x_585:
        /* <DEDUP_REMOVED lines=18> */
.L_x_587:
[----:B------:R-:W-:Y:S05]  /*8fd0*/  BSYNC.RECONVERGENT B0 ;  /* 0x0000000000007941 */ /* 0x000fea0003800200 */
.L_x_586:
        /* <DEDUP_REMOVED lines=75> */
.L_x_588:
        /* <DEDUP_REMOVED lines=18> */
.L_x_590:
[----:B------:R-:W-:Y:S05]  /*95b0*/  BSYNC.RECONVERGENT B0 ;  /* 0x0000000000007941 */ /* 0x000fea0003800200 */
.L_x_589:
        /* <DEDUP_REMOVED lines=21> */
.L_x_591:
        /* <DEDUP_REMOVED lines=18> */
.L_x_593:
[----:B------:R-:W-:Y:S05]  /*9830*/  BSYNC.RECONVERGENT B0 ;  /* 0x0000000000007941 */ /* 0x000fea0003800200 */
.L_x_592:
        /* <DEDUP_REMOVED lines=21> */
.L_x_594:
        /* <DEDUP_REMOVED lines=18> */
.L_x_596:
[----:B------:R-:W-:Y:S05]  /*9ab0*/  BSYNC.RECONVERGENT B0 ;  /* 0x0000000000007941 */ /* 0x000fea0003800200 */
.L_x_595:
        /* <DEDUP_REMOVED lines=21> */
.L_x_597:
        /* <DEDUP_REMOVED lines=18> */
.L_x_599:
[----:B------:R-:W-:Y:S05]  /*9d30*/  BSYNC.RECONVERGENT B0 ;  /* 0x0000000000007941 */ /* 0x000fea0003800200 */
.L_x_598:
        /* <DEDUP_REMOVED lines=21> */
.L_x_600:
        /* <DEDUP_REMOVED lines=18> */
.L_x_602:
[----:B------:R-:W-:Y:S05]  /*9fb0*/  BSYNC.RECONVERGENT B0 ;  /* 0x0000000000007941 */ /* 0x000fea0003800200 */
.L_x_601:
        /* <DEDUP_REMOVED lines=21> */
.L_x_603:
        /* <DEDUP_REMOVED lines=18> */
.L_x_605:
[----:B------:R-:W-:Y:S05]  /*a230*/  BSYNC.RECONVERGENT B0 ;  /* 0x0000000000007941 */ /* 0x000fea0003800200 */
.L_x_604:
        /* <DEDUP_REMOVED lines=22> */
.L_x_606:
        /* <DEDUP_REMOVED lines=18> */
.L_x_608:
[----:B------:R-:W-:Y:S05]  /*a4c0*/  BSYNC.RECONVERGENT B0 ;  /* 0x0000000000007941 */ /* 0x000fea0003800200 */
.L_x_607:
[----:B------:R-:W3:Y:S01]  /*a4d0*/  LDCU UR4, c[0x0][0x410] ;  /* 0x00008200ff0477ac */ /* 0x000ee20008000800 */
[----:B------:R-:W-:Y:S02]  /*a4e0*/  IADD3 R77, PT, PT, R80, R77, RZ ;  /* 0x0000004d504d7210 */ /* 0x000fe40007ffe0ff */
[----:B------:R-:W-:Y:S01]  /*a4f0*/  IADD3 R76, PT, PT, R76, 0x1, RZ ;  /* 0x000000014c4c7810 */ /* 0x000fe20007ffe0ff */
[----:B------:R-:W3:Y:S02]  /*a500*/  LDCU UR5, c[0x0][0x3e0] ;  /* 0x00007c00ff0577ac */ /* 0x000ee40008000800 */
[----:B---3--:R-:W-:-:S06]  /*a510*/  UIMAD UR4, UR4, UR5, URZ ;  /* 0x00000005040472a4 */ /* 0x008fcc000f8e02ff */
[----:B------:R-:W-:-:S13]  /*a520*/  ISETP.GE.AND P0, PT, R77, UR4, PT ;  /* 0x000000044d007c0c */ /* 0x000fda000bf06270 */
[----:B------:R-:W-:Y:S05]  /*a530*/  @!P0 BRA `(.L_x_609) ;  /* 0xffffff5800dc8947 */ /* 0x000fea000383ffff */
.L_x_542:
        /* <DEDUP_REMOVED lines=16> */
.L_x_611:
[----:B------:R-:W-:Y:S05]  /*a640*/  BSYNC.RECONVERGENT B0 ;  /* 0x0000000000007941 */ /* 0x000fea0003800200 */
.L_x_610:
        /* <DEDUP_REMOVED lines=11> */
.L_x_613:
[----:B------:R-:W2:Y:S04]  /*a700*/  LDG.E.STRONG.GPU R5, desc[UR6][R2.64] ;  /* 0x0000000602057981 */ /* 0x000ea8000c1ef900 */
[----:B--2---:R-:W-:Y:S01]  /*a710*/  CCTL.IVALL ;  /* 0x00000000ff00798f */ /* 0x004fe20002000000 */
[----:B------:R-:W-:Y:S05]  /*a720*/  YIELD ;  /* 0x0000000000007946 */ /* 0x000fea0003800000 */
[----:B------:R-:W-:-:S13]  /*a730*/  ISETP.NE.AND P0, PT, R5, R0, PT ;  /* 0x000000000500720c */ /* 0x000fda0003f05270 */
[----:B------:R-:W-:Y:S05]  /*a740*/  @P0 BRA `(.L_x_613) ;  /* 0xfffffffc00ec0947 */ /* 0x000fea000383ffff */
.L_x_612:
        /* <DEDUP_REMOVED lines=61> */
.L_x_616:
        /* <DEDUP_REMOVED lines=21> */
[----:B---3--:R-:W-:Y:S02]  /*ac70*/  F2FP.F16.F32.PACK_AB R15, R9, R6 ;  /* 0x00000006090f723e */ /* 0x008fe400000000ff */
[----:B------:R-:W-:-:S02]  /*ac80*/  MOV R6, R18 ;  /* 0x0000001200067202 */ /* 0x000fc40000000f00 */
[-C--:B------:R-:W-:Y:S02]  /*ac90*/  MOV R9, R21.reuse ;  /* 0x0000001500097202 */ /* 0x080fe40000000f00 */
[----:B-----5:R-:W-:Y:S01]  /*aca0*/  F2FP.F16.F32.PACK_AB R17, R13, R10 ;  /* 0x0000000a0d11723e */ /* 0x020fe200000000ff */
[----:B------:R2:W-:Y:S04]  /*acb0*/  STG.E desc[UR6][R6.64], R15 ;  /* 0x0000000f06007986 */ /* 0x0005e8000c101906 */
[----:B------:R2:W-:Y:S01]  /*acc0*/  STG.E desc[UR6][R8.64], R17 ;  /* 0x0000001108007986 */ /* 0x0005e2000c101906 */
[----:B------:R-:W-:Y:S02]  /*acd0*/  IADD3 R18, P4, PT, R18, 0x800, RZ ;  /* 0x0000080012127810 */ /* 0x000fe40007f9e0ff */
[----:B------:R-:W-:-:S02]  /*ace0*/  IADD3.X R21, PT, PT, RZ, R21, RZ, P3, !PT ;  /* 0x00000015ff157210 */ /* 0x000fc40001ffe4ff */
[----:B------:R-:W-:Y:S01]  /*acf0*/  IADD3.X R19, PT, PT, RZ, R19, RZ, P4, !PT ;  /* 0x00000013ff137210 */ /* 0x000fe200027fe4ff */
[----:B------:R-:W-:Y:S08]  /*ad00*/  @P1 BRA `(.L_x_616) ;  /* 0xfffffffc00841947 */ /* 0x000ff0000383ffff */
.L_x_615:
[----:B------:R-:W-:Y:S05]  /*ad10*/  BSYNC.RECONVERGENT B0 ;  /* 0x0000000000007941 */ /* 0x000fea0003800200 */
.L_x_614:
        /* <DEDUP_REMOVED lines=10> */
.L_x_617:
        /* <DEDUP_REMOVED lines=21> */
[----:B--2---:R-:W-:Y:S02]  /*af10*/  F2FP.F16.F32.PACK_AB R19, R7, R4 ;  /* 0x000000040713723e */ /* 0x004fe400000000ff */
[----:B------:R-:W-:-:S04]  /*af20*/  LOP3.LUT R4, R26, 0x3, RZ, 0xc0, !PT ;  /* 0x000000031a047812 */ /* 0x000fc800078ec0ff */
[----:B------:R-:W-:Y:S02]  /*af30*/  IADD3.X R17, PT, PT, R4, UR5, RZ, P1, !PT ;  /* 0x0000000504117c10 */ /* 0x000fe40008ffe4ff */
[----:B---3--:R-:W-:Y:S02]  /*af40*/  F2FP.F16.F32.PACK_AB R21, R11, R8 ;  /* 0x000000080b15723e */ /* 0x008fe400000000ff */
        /* <DEDUP_REMOVED lines=62> */
.L_x_618:
        /* <DEDUP_REMOVED lines=13> */
.L_x_3418:


//--------------------- .text._Z35group_norm_nhwc_bwd_one_pass_kernelI11Fp16IOFp32WLi64ELi32ELi512EEv26Group_norm_nhwc_bwd_params --------------------------
	.section	.text._Z35group_norm_nhwc_bwd_one_pass_kernelI11Fp16IOFp32WLi64ELi32ELi512EEv26Group_norm_nhwc_bwd_params,"ax",@progbits
	.align	128
        .global         _Z35group_norm_nhwc_bwd_one_pass_kernelI11Fp16IOFp32WLi64ELi32ELi512EEv26Group_norm_nhwc_bwd_params
        .type           _Z35group_norm_nhwc_bwd_one_pass_kernelI11Fp16IOFp32WLi64ELi32ELi512EEv26Group_norm_nhwc_bwd_params,@function
        .size           _Z35group_norm_nhwc_bwd_one_pass_kernelI11Fp16IOFp32WLi64ELi32ELi512EEv26Group_norm_nhwc_bwd_params,(.L_x_3419 - _Z35group_norm_nhwc_bwd_one_pass_kernelI11Fp16IOFp32WLi64ELi32ELi512EEv26Group_norm_nhwc_bwd_params)
        .other          _Z35group_norm_nhwc_bwd_one_pass_kernelI11Fp16IOFp32WLi64ELi32ELi512EEv26Group_norm_nhwc_bwd_params,@"STO_CUDA_ENTRY STV_DEFAULT"
_Z35group_norm_nhwc_bwd_one_pass_kernelI11Fp16IOFp32WLi64ELi32ELi512EEv26Group_norm_nhwc_bwd_params:
.text._Z35group_norm_nhwc_bwd_one_pass_kernelI11Fp16IOFp32WLi64ELi32ELi512EEv26Group_norm_nhwc_bwd_params:
        /* <DEDUP_REMOVED lines=39> */
.L_x_644:
[----:B0-----:R-:W0:Y:S01]  /*0270*/  LDC R12, c[0x0][0x410] ;  /* 0x00010400ff0c7b82 */ /* 0x001e220000000800 */
[----:B------:R-:W1:Y:S01]  /*0280*/  LDCU.64 UR6, c[0x0][0x3b8] ;  /* 0x00007700ff0677ac */ /* 0x000e620008000a00 */
[----:B------:R-:W-:Y:S01]  /*0290*/  ISETP.LE.AND P4, PT, RZ, UR14, PT ;  /* 0x0000000eff007c0c */ /* 0x000fe2000bf83270 */
[----:B------:R-:W2:Y:S05]  /*02a0*/  LDCU.128 UR16, c[0x0][0x400] ;  /* 0x00008000ff1077ac */ /* 0x000eaa0008000c00 */
[----:B------:R-:W3:Y:S01]  /*02b0*/  LDC.64 R20, c[0x0][0x3a8] ;  /* 0x0000ea00ff147b82 */ /* 0x000ee20000000a00 */
[----:B-1----:R-:W-:Y:S01]  /*02c0*/  UIMAD.WIDE UR6, UR14, 0x8, UR6 ;  /* 0x000000080e0678a5 */ /* 0x002fe2000f8e0206 */
[----:B--2---:R-:W-:-:S02]  /*02d0*/  ISETP.GE.U32.AND P0, PT, R30, UR16, PT ;  /* 0x000000101e007c0c */ /* 0x004fc4000bf06070 */
[----:B0-----:R-:W-:-:S03]  /*02e0*/  IABS R9, R12 ;  /* 0x0000000c00097213 */ /* 0x001fc60000000000 */
[----:B------:R-:W-:Y:S01]  /*02f0*/  MOV R10, UR6 ;  /* 0x00000006000a7c02 */ /* 0x000fe20008000f00 */
[----:B------:R-:W0:Y:S01]  /*0300*/  I2F.RP R4, R9 ;  /* 0x0000000900047306 */ /* 0x000e220000209400 */
[----:B------:R-:W-:-:S07]  /*0310*/  ISETP.GE.AND.EX P0, PT, R3, UR17, PT, P0 ;  /* 0x0000001103007c0c */ /* 0x000fce000bf06300 */
        /* <DEDUP_REMOVED lines=8> */
[----:B------:R-:W-:Y:S02]  /*03a0*/  MOV R11, UR7 ;  /* 0x00000007000b7c02 */ /* 0x000fe40008000f00 */
[----:B------:R-:W-:-:S03]  /*03b0*/  LOP3.LUT R6, R12, UR14, RZ, 0x3c, !PT ;  /* 0x0000000e0c067c12 */ /* 0x000fc6000f8e3cff */
[----:B------:R-:W-:Y:S01]  /*03c0*/  IMAD.HI.U32 R7, R7, R8, RZ ;  /* 0x0000000807077227 */ /* 0x000fe200078e00ff */
[----:B------:R-:W2:Y:S01]  /*03d0*/  LDG.E.64 R10, desc[UR20][R10.64] ;  /* 0x000000140a0a7981 */ /* 0x000ea2000c1e1b00 */
[----:B------:R-:W-:-:S03]  /*03e0*/  ISETP.GE.AND P5, PT, R6, RZ, PT ;  /* 0x000000ff0600720c */ /* 0x000fc60003fa6270 */
[----:B------:R-:W-:-:S05]  /*03f0*/  IADD3 R4, PT, PT, -R7, RZ, RZ ;  /* 0x000000ff07047210 */ /* 0x000fca0007ffe1ff */
[----:B------:R-:W-:-:S05]  /*0400*/  IMAD R4, R9, R4, R8 ;  /* 0x0000000409047224 */ /* 0x000fca00078e0208 */
[----:B------:R-:W-:-:S13]  /*0410*/  ISETP.GT.U32.AND P2, PT, R9, R4, PT ;  /* 0x000000040900720c */ /* 0x000fda0003f44070 */
[----:B------:R-:W-:-:S04]  /*0420*/  @!P2 IADD3 R4, PT, PT, R4, -R9, RZ ;  /* 0x800000090404a210 */ /* 0x000fc80007ffe0ff */
[CC--:B------:R-:W-:Y:S02]  /*0430*/  ISETP.GE.U32.AND P1, PT, R4.reuse, R9.reuse, PT ;  /* 0x000000090400720c */ /* 0x0c0fe40003f26070 */
[-C--:B------:R-:W-:Y:S02]  /*0440*/  ISETP.GT.U32.AND P3, PT, R9, R4.reuse, PT ;  /* 0x000000040900720c */ /* 0x080fe40003f64070 */
[----:B------:R-:W-:Y:S02]  /*0450*/  IADD3 R9, PT, PT, R4, -R9, RZ ;  /* 0x8000000904097210 */ /* 0x000fe40007ffe0ff */
[----:B------:R-:W-:Y:S02]  /*0460*/  @!P2 IADD3 R7, PT, PT, R7, 0x1, RZ ;  /* 0x000000010707a810 */ /* 0x000fe40007ffe0ff */
[----:B------:R-:W-:Y:S02]  /*0470*/  SEL R4, R9, R4, !P3 ;  /* 0x0000000409047207 */ /* 0x000fe40005800000 */
[----:B------:R-:W-:-:S03]  /*0480*/  LOP3.LUT R9, RZ, R12, RZ, 0x33, !PT ;  /* 0x0000000cff097212 */ /* 0x000fc600078e33ff */
[----:B------:R-:W-:Y:S02]  /*0490*/  @P1 IADD3 R7, PT, PT, R7, 0x1, RZ ;  /* 0x0000000107071810 */ /* 0x000fe40007ffe0ff */
[----:B------:R-:W-:Y:S02]  /*04a0*/  ISETP.NE.AND P1, PT, R12, RZ, PT ;  /* 0x000000ff0c00720c */ /* 0x000fe40003f25270 */
[----:B------:R-:W-:Y:S01]  /*04b0*/  @!P4 IADD3 R4, PT, PT, -R4, RZ, RZ ;  /* 0x000000ff0404c210 */ /* 0x000fe20007ffe1ff */
[----:B------:R-:W0:Y:S01]  /*04c0*/  @!P0 LDC.64 R12, c[0x0][0x3f8] ;  /* 0x0000fe00ff0c8b82 */ /* 0x000e220000000a00 */
[----:B------:R-:W-:Y:S02]  /*04d0*/  @!P5 IADD3 R7, PT, PT, -R7, RZ, RZ ;  /* 0x000000ff0707d210 */ /* 0x000fe40007ffe1ff */
[C---:B------:R-:W-:Y:S02]  /*04e0*/  SEL R17, R9.reuse, R4, !P1 ;  /* 0x0000000409117207 */ /* 0x040fe40004800000 */
[----:B------:R-:W-:-:S02]  /*04f0*/  SEL R9, R9, R7, !P1 ;  /* 0x0000000709097207 */ /* 0x000fc40004800000 */
[----:B------:R-:W-:Y:S02]  /*0500*/  ISETP.GE.U32.AND P1, PT, R27, UR16, PT ;  /* 0x000000101b007c0c */ /* 0x000fe4000bf26070 */
[----:B------:R-:W-:Y:S02]  /*0510*/  SHF.R.S32.HI R6, RZ, 0x1f, R9 ;  /* 0x0000001fff067819 */ /* 0x000fe40000011409 */
[----:B------:R-:W-:Y:S02]  /*0520*/  SHF.L.U32 R4, R17, 0x5, RZ ;  /* 0x0000000511047819 */ /* 0x000fe400000006ff */
[----:B------:R-:W-:Y:S01]  /*0530*/  ISETP.GE.AND.EX P1, PT, R5, UR17, PT, P1 ;  /* 0x0000001105007c0c */ /* 0x000fe2000bf26310 */
[----:B------:R-:W-:Y:S01]  /*0540*/  IMAD R8, R6, UR18, RZ ;  /* 0x0000001206087c24 */ /* 0x000fe2000f8e02ff */
[----:B------:R-:W-:Y:S01]  /*0550*/  SHF.R.S32.HI R35, RZ, 0x1f, R4 ;  /* 0x0000001fff237819 */ /* 0x000fe20000011404 */
[----:B------:R-:W1:Y:S01]  /*0560*/  @!P0 LDC.64 R6, c[0x0][0x3a0] ;  /* 0x0000e800ff068b82 */ /* 0x000e620000000a00 */
[----:B------:R-:W-:-:S05]  /*0570*/  LOP3.LUT R34, R4, R31, RZ, 0xfc, !PT ;  /* 0x0000001f04227212 */ /* 0x000fca00078efcff */
[----:B------:R-:W-:-:S04]  /*0580*/  IMAD.WIDE.U32 R34, R9, UR18, R34 ;  /* 0x0000001209227c25 */ /* 0x000fc8000f8e0022 */
[----:B------:R-:W-:Y:S01]  /*0590*/  IMAD R9, R9, UR19, R8 ;  /* 0x0000001309097c24 */ /* 0x000fe2000f8e0208 */
[----:B------:R-:W4:Y:S01]  /*05a0*/  @!P1 LDC.64 R14, c[0x0][0x3f8] ;  /* 0x0000fe00ff0e9b82 */ /* 0x000f220000000a00 */
[----:B0-----:R-:W-:Y:S01]  /*05b0*/  @!P0 IMAD R8, R3, R12, RZ ;  /* 0x0000000c03088224 */ /* 0x001fe200078e02ff */
[----:B------:R-:W-:Y:S02]  /*05c0*/  @!P0 MOV R36, R34 ;  /* 0x0000002200248202 */ /* 0x000fe40000000f00 */
[----:B------:R-:W-:Y:S01]  /*05d0*/  IADD3 R37, PT, PT, R35, R9, RZ ;  /* 0x0000000923257210 */ /* 0x000fe20007ffe0ff */
[C---:B------:R-:W-:Y:S02]  /*05e0*/  @!P0 IMAD R9, R30.reuse, R13, R8 ;  /* 0x0000000d1e098224 */ /* 0x040fe400078e0208 */
[----:B------:R-:W-:Y:S01]  /*05f0*/  @!P0 IMAD.WIDE.U32 R12, R30, R12, R36 ;  /* 0x0000000c1e0c8225 */ /* 0x000fe200078e0024 */
[----:B------:R-:W-:-:S04]  /*0600*/  ISETP.NE.AND P2, PT, RZ, UR25, PT ;  /* 0x00000019ff007c0c */ /* 0x000fc8000bf45270 */
[----:B------:R-:W-:Y:S02]  /*0610*/  @!P0 IADD3 R13, PT, PT, R13, R9, RZ ;  /* 0x000000090d0d8210 */ /* 0x000fe40007ffe0ff */
[C---:B------:R-:W-:Y:S01]  /*0620*/  @!P0 SHF.L.U32 R25, R12.reuse, 0x1, RZ ;  /* 0x000000010c198819 */ /* 0x040fe200000006ff */
[----:B------:R-:W0:Y:S01]  /*0630*/  @!P0 LDC.64 R8, c[0x0][0x398] ;  /* 0x0000e600ff088b82 */ /* 0x000e220000000a00 */
[----:B------:R-:W-:Y:S02]  /*0640*/  @!P0 SHF.L.U64.HI R16, R12, 0x1, R13 ;  /* 0x000000010c108819 */ /* 0x000fe4000001020d */
[----:B-1----:R-:W-:-:S04]  /*0650*/  @!P0 IADD3 R32, P3, PT, R25, R6, RZ ;  /* 0x0000000619208210 */ /* 0x002fc80007f7e0ff */
[----:B------:R-:W-:Y:S01]  /*0660*/  @!P0 IADD3.X R33, PT, PT, R16, R7, RZ, P3, !PT ;  /* 0x0000000710218210 */ /* 0x000fe20001ffe4ff */
[----:B------:R-:W1:Y:S01]  /*0670*/  @!P1 LDC.64 R12, c[0x0][0x398] ;  /* 0x0000e600ff0c9b82 */ /* 0x000e620000000a00 */
[----:B----4-:R-:W-:-:S07]  /*0680*/  @!P1 IMAD R22, R5, R14, RZ ;  /* 0x0000000e05169224 */ /* 0x010fce00078e02ff */
[----:B------:R-:W4:Y:S01]  /*0690*/  @!P1 LDC.64 R6, c[0x0][0x3a0] ;  /* 0x0000e800ff069b82 */ /* 0x000f220000000a00 */
[----:B------:R-:W-:Y:S01]  /*06a0*/  @!P1 IMAD R15, R27, R15, R22 ;  /* 0x0000000f1b0f9224 */ /* 0x000fe200078e0216 */
[----:B------:R-:W-:Y:S02]  /*06b0*/  @!P1 MOV R22, R34 ;  /* 0x0000002200169202 */ /* 0x000fe40000000f00 */
[----:B------:R-:W-:-:S04]  /*06c0*/  @!P1 MOV R23, R37 ;  /* 0x0000002500179202 */ /* 0x000fc80000000f00 */
[----:B------:R-:W3:Y:S01]  /*06d0*/  @P2 LDC.64 R18, c[0x0][0x3b0] ;  /* 0x0000ec00ff122b82 */ /* 0x000ee20000000a00 */
[----:B------:R-:W-:Y:S01]  /*06e0*/  @!P1 IMAD.WIDE.U32 R22, R27, R14, R22 ;  /* 0x0000000e1b169225 */ /* 0x000fe200078e0016 */
[----:B0-----:R-:W-:-:S04]  /*06f0*/  @!P0 IADD3 R8, P3, PT, R25, R8, RZ ;  /* 0x0000000819088210 */ /* 0x001fc80007f7e0ff */
[----:B------:R-:W-:Y:S02]  /*0700*/  @!P1 IADD3 R23, PT, PT, R23, R15, RZ ;  /* 0x0000000f17179210 */ /* 0x000fe40007ffe0ff */
[----:B------:R-:W-:Y:S02]  /*0710*/  @!P1 SHF.L.U32 R15, R22, 0x1, RZ ;  /* 0x00000001160f9819 */ /* 0x000fe400000006ff */
[----:B------:R-:W-:Y:S02]  /*0720*/  @!P0 IADD3.X R9, PT, PT, R16, R9, RZ, P3, !PT ;  /* 0x0000000910098210 */ /* 0x000fe40001ffe4ff */
[----:B------:R-:W-:Y:S02]  /*0730*/  @!P1 SHF.L.U64.HI R22, R22, 0x1, R23 ;  /* 0x0000000116169819 */ /* 0x000fe40000010217 */
[----:B------:R-:W-:Y:S02]  /*0740*/  IADD3 R23, PT, PT, R31, R4, RZ ;  /* 0x000000041f177210 */ /* 0x000fe40007ffe0ff */
[----:B----4-:R-:W-:-:S02]  /*0750*/  @!P1 IADD3 R14, P3, PT, R15, R6, RZ ;  /* 0x000000060f0e9210 */ /* 0x010fc40007f7e0ff */
[----:B------:R-:W-:Y:S02]  /*0760*/  CS2R R24, SRZ ;  /* 0x0000000000187805 */ /* 0x000fe4000001ff00 */
[----:B-1----:R-:W-:Y:S01]  /*0770*/  @!P1 IADD3 R12, P4, PT, R15, R12, RZ ;  /* 0x0000000c0f0c9210 */ /* 0x002fe20007f9e0ff */
[----:B------:R-:W-:Y:S01]  /*0780*/  HFMA2 R26, -RZ, RZ, 0, 0 ;  /* 0x00000000ff1a7431 */ /* 0x000fe200000001ff */
[C---:B------:R-:W-:Y:S02]  /*0790*/  @!P1 IADD3.X R15, PT, PT, R22.reuse, R7, RZ, P3, !PT ;  /* 0x00000007160f9210 */ /* 0x040fe40001ffe4ff */
[----:B------:R-:W-:Y:S01]  /*07a0*/  CS2R R6, SRZ ;  /* 0x0000000000067805 */ /* 0x000fe2000001ff00 */
[C---:B---3--:R-:W-:Y:S01]  /*07b0*/  IMAD.WIDE R20, R23.reuse, 0x4, R20 ;  /* 0x0000000417147825 */ /* 0x048fe200078e0214 */
[----:B------:R0:W5:Y:S03]  /*07c0*/  @!P0 LDG.E R25, desc[UR20][R8.64] ;  /* 0x0000001408198981 */ /* 0x000166000c1e1900 */
[----:B------:R-:W-:Y:S01]  /*07d0*/  @P2 IMAD.WIDE R18, R23, 0x4, R18 ;  /* 0x0000000417122825 */ /* 0x000fe200078e0212 */
[----:B------:R0:W5:Y:S04]  /*07e0*/  @!P0 LDG.E R26, desc[UR20][R32.64] ;  /* 0x00000014201a8981 */ /* 0x000168000c1e1900 */
[----:B------:R0:W5:Y:S04]  /*07f0*/  @P2 LDG.E.64 R6, desc[UR20][R18.64] ;  /* 0x0000001412062981 */ /* 0x000168000c1e1b00 */
[----:B------:R0:W5:Y:S01]  /*0800*/  LDG.E.64 R8, desc[UR20][R20.64] ;  /* 0x0000001414087981 */ /* 0x000162000c1e1b00 */
[----:B------:R-:W-:Y:S01]  /*0810*/  HFMA2 R4, -RZ, RZ, 0, 0 ;  /* 0x00000000ff047431 */ /* 0x000fe200000001ff */
[----:B------:R-:W-:-:S02]  /*0820*/  @!P1 IADD3.X R13, PT, PT, R22, R13, RZ, P4, !PT ;  /* 0x0000000d160d9210 */ /* 0x000fc400027fe4ff */
[----:B------:R0:W5:Y:S04]  /*0830*/  @!P1 LDG.E R24, desc[UR20][R14.64] ;  /* 0x000000140e189981 */ /* 0x000168000c1e1900 */
[----:B------:R0:W5:Y:S01]  /*0840*/  @!P1 LDG.E R4, desc[UR20][R12.64] ;  /* 0x000000140c049981 */ /* 0x000162000c1e1900 */
[----:B------:R-:W-:Y:S01]  /*0850*/  UISETP.NE.AND UP1, UPT, UR25, URZ, UPT ;  /* 0x000000ff1900728c */ /* 0x000fe2000bf25270 */
[----:B------:R-:W-:Y:S01]  /*0860*/  UMOV UR29, 0x3f800000 ;  /* 0x3f800000001d7882 */ /* 0x000fe20000000000 */
[----:B--2---:R-:W-:-:S13]  /*0870*/  R2UR UR38, R10 ;  /* 0x000000000a2672ca */ /* 0x004fda00000e0000 */
        /* <DEDUP_REMOVED lines=10> */
[----:B0-----:R-:W-:Y:S05]  /*0920*/  BRA.U UP1, `(.L_x_620) ;  /* 0x0000000101947547 */ /* 0x001fea000b800000 */
[--C-:B-----5:R-:W-:Y:S02]  /*0930*/  HADD2.F32 R12, -RZ, R26.reuse.H0_H0 ;  /* 0x2000001aff0c7230 */ /* 0x120fe40000004100 */
[--C-:B------:R-:W-:Y:S02]  /*0940*/  HADD2.F32 R11, -RZ, R25.reuse.H0_H0 ;  /* 0x20000019ff0b7230 */ /* 0x100fe40000004100 */
[----:B------:R-:W-:Y:S02]  /*0950*/  HADD2.F32 R13, -RZ, R26.H1_H1 ;  /* 0x3000001aff0d7230 */ /* 0x000fe40000004100 */
[----:B------:R-:W-:Y:S01]  /*0960*/  FADD.FTZ R12, R12, -UR38 ;  /* 0x800000260c0c7e21 */ /* 0x000fe20008010000 */
[----:B------:R-:W-:Y:S02]  /*0970*/  HADD2.F32 R10, -RZ, R25.H1_H1 ;  /* 0x30000019ff0a7230 */ /* 0x000fe40000004100 */
[----:B------:R-:W-:Y:S01]  /*0980*/  FMUL.FTZ R15, R8, R11 ;  /* 0x0000000b080f7220 */ /* 0x000fe20000410000 */
[----:B------:R-:W-:-:S02]  /*0990*/  HADD2.F32 R18, -RZ, R24.H0_H0 ;  /* 0x20000018ff127230 */ /* 0x000fc40000004100 */
[----:B------:R-:W-:Y:S01]  /*09a0*/  FADD.FTZ R13, R13, -UR38 ;  /* 0x800000260d0d7e21 */ /* 0x000fe20008010000 */
[----:B------:R-:W-:Y:S01]  /*09b0*/  FMUL.FTZ R12, R12, UR29 ;  /* 0x0000001d0c0c7c20 */ /* 0x000fe20008410000 */
[----:B------:R-:W-:Y:S01]  /*09c0*/  FMUL.FTZ R14, R9, R10 ;  /* 0x0000000a090e7220 */ /* 0x000fe20000410000 */
[----:B------:R-:W-:Y:S01]  /*09d0*/  FADD.FTZ R19, RZ, R15 ;  /* 0x0000000fff137221 */ /* 0x000fe20000010000 */
[----:B------:R-:W-:Y:S01]  /*09e0*/  FMUL.FTZ R13, R13, UR29 ;  /* 0x0000001d0d0d7c20 */ /* 0x000fe20008410000 */
[----:B------:R-:W-:Y:S01]  /*09f0*/  FFMA.FTZ R16, R12, R15, RZ ;  /* 0x0000000f0c107223 */ /* 0x000fe200000100ff */
[----:B------:R-:W-:Y:S01]  /*0a00*/  FADD.FTZ R22, R18, -UR38 ;  /* 0x8000002612167e21 */ /* 0x000fe20008010000 */
[----:B------:R-:W-:Y:S01]  /*0a10*/  FADD.FTZ R18, R14, R19 ;  /* 0x000000130e127221 */ /* 0x000fe20000010000 */
[----:B------:R-:W-:Y:S02]  /*0a20*/  HADD2.F32 R15, -RZ, R4.H0_H0 ;  /* 0x20000004ff0f7230 */ /* 0x000fe40000004100 */
[----:B------:R-:W-:Y:S01]  /*0a30*/  FFMA.FTZ R19, R13, R14, R16 ;  /* 0x0000000e0d137223 */ /* 0x000fe20000010010 */
[----:B------:R-:W-:-:S02]  /*0a40*/  HADD2.F32 R14, -RZ, R24.H1_H1 ;  /* 0x30000018ff0e7230 */ /* 0x000fc40000004100 */
[----:B------:R-:W-:Y:S01]  /*0a50*/  FMUL.FTZ R22, R22, UR29 ;  /* 0x0000001d16167c20 */ /* 0x000fe20008410000 */
[----:B------:R-:W-:Y:S02]  /*0a60*/  HADD2.F32 R20, -RZ, R4.H1_H1 ;  /* 0x30000004ff147230 */ /* 0x000fe40000004100 */
[----:B------:R-:W-:Y:S01]  /*0a70*/  FMUL.FTZ R21, R8, R15 ;  /* 0x0000000f08157220 */ /* 0x000fe20000410000 */
[----:B------:R-:W-:Y:S01]  /*0a80*/  FFMA.FTZ R12, R11, R12, RZ ;  /* 0x0000000c0b0c7223 */ /* 0x000fe200000100ff */
[----:B------:R-:W-:Y:S01]  /*0a90*/  FADD.FTZ R14, R14, -UR38 ;  /* 0x800000260e0e7e21 */ /* 0x000fe20008010000 */
[----:B------:R-:W-:Y:S01]  /*0aa0*/  FFMA.FTZ R13, R10, R13, RZ ;  /* 0x0000000d0a0d7223 */ /* 0x000fe200000100ff */
[----:B------:R-:W-:Y:S01]  /*0ab0*/  FFMA.FTZ R32, R22, R21, R19 ;  /* 0x0000001516207223 */ /* 0x000fe20000010013 */
[----:B------:R-:W-:Y:S01]  /*0ac0*/  FADD.FTZ R23, R18, R21 ;  /* 0x0000001512177221 */ /* 0x000fe20000010000 */
[----:B------:R-:W-:Y:S01]  /*0ad0*/  FMUL.FTZ R19, R14, UR29 ;  /* 0x0000001d0e137c20 */ /* 0x000fe20008410000 */
[----:B------:R-:W-:Y:S01]  /*0ae0*/  FMUL.FTZ R16, R9, R20 ;  /* 0x0000001409107220 */ /* 0x000fe20000410000 */
[----:B------:R-:W-:Y:S01]  /*0af0*/  FADD.FTZ R14, RZ, R11 ;  /* 0x0000000bff0e7221 */ /* 0x000fe20000010000 */
[----:B------:R-:W-:Y:S01]  /*0b00*/  FADD.FTZ R11, RZ, R10 ;  /* 0x0000000aff0b7221 */ /* 0x000fe20000010000 */
[C---:B------:R-:W-:Y:S01]  /*0b10*/  FFMA.FTZ R12, R15.reuse, R22, R12 ;  /* 0x000000160f0c7223 */ /* 0x040fe2000001000c */
[----:B------:R-:W-:Y:S01]  /*0b20*/  FADD.FTZ R18, R16, R23 ;  /* 0x0000001710127221 */ /* 0x000fe20000010000 */
[----:B------:R-:W-:Y:S01]  /*0b30*/  FADD.FTZ R14, R15, R14 ;  /* 0x0000000e0f0e7221 */ /* 0x000fe20000010000 */
[----:B------:R-:W-:Y:S01]  /*0b40*/  FFMA.FTZ R16, R19, R16, R32 ;  /* 0x0000001013107223 */ /* 0x000fe20000010020 */
[C---:B------:R-:W-:Y:S01]  /*0b50*/  FADD.FTZ R15, R20.reuse, R11 ;  /* 0x0000000b140f7221 */ /* 0x040fe20000010000 */
[----:B------:R-:W-:Y:S01]  /*0b60*/  FFMA.FTZ R13, R20, R19, R13 ;  /* 0x00000013140d7223 */ /* 0x000fe2000001000d */
[----:B------:R-:W-:Y:S06]  /*0b70*/  BRA `(.L_x_621) ;  /* 0x0000000400207947 */ /* 0x000fec0003800000 */
.L_x_620:
[----:B-----5:R-:W-:Y:S02]  /*0b80*/  HADD2.F32 R10, -RZ, R26.H0_H0 ;  /* 0x2000001aff0a7230 */ /* 0x020fe40000004100 */
[--C-:B------:R-:W-:Y:S02]  /*0b90*/  HADD2.F32 R12, -RZ, R24.reuse.H0_H0 ;  /* 0x20000018ff0c7230 */ /* 0x100fe40000004100 */
[----:B------:R-:W-:Y:S02]  /*0ba0*/  HADD2.F32 R20, -RZ, R24.H1_H1 ;  /* 0x30000018ff147230 */ /* 0x000fe40000004100 */
[----:B------:R-:W-:Y:S01]  /*0bb0*/  FADD.FTZ R10, R10, -UR38 ;  /* 0x800000260a0a7e21 */ /* 0x000fe20008010000 */
[----:B------:R-:W-:-:S03]  /*0bc0*/  FADD.FTZ R12, R12, -UR38 ;  /* 0x800000260c0c7e21 */ /* 0x000fc60008010000 */
[----:B------:R-:W-:Y:S01]  /*0bd0*/  FMUL.FTZ R11, R10, UR29 ;  /* 0x0000001d0a0b7c20 */ /* 0x000fe20008410000 */
[----:B------:R-:W-:Y:S02]  /*0be0*/  HADD2.F32 R10, -RZ, R26.H1_H1 ;  /* 0x3000001aff0a7230 */ /* 0x000fe40000004100 */
[----:B------:R-:W-:Y:S01]  /*0bf0*/  FMUL.FTZ R13, R12, UR29 ;  /* 0x0000001d0c0d7c20 */ /* 0x000fe20008410000 */
[----:B------:R-:W-:Y:S01]  /*0c00*/  FADD.FTZ R20, R20, -UR38 ;  /* 0x8000002614147e21 */ /* 0x000fe20008010000 */
[--C-:B------:R-:W-:Y:S01]  /*0c10*/  FFMA.FTZ R18, R8, R11, R6.reuse ;  /* 0x0000000b08127223 */ /* 0x100fe20000010006 */
[----:B------:R-:W-:Y:S01]  /*0c20*/  FADD.FTZ R10, R10, -UR38 ;  /* 0x800000260a0a7e21 */ /* 0x000fe20008010000 */
[----:B------:R-:W-:Y:S02]  /*0c30*/  FFMA.FTZ R12, R8, R13, R6 ;  /* 0x0000000d080c7223 */ /* 0x000fe40000010006 */
[----:B------:R-:W-:Y:S01]  /*0c40*/  FMUL.FTZ R14, R18, -1.4426950216293334961 ;  /* 0xbfb8aa3b120e7820 */ /* 0x000fe20000410000 */
[----:B------:R-:W-:Y:S01]  /*0c50*/  FMUL.FTZ R20, R20, UR29 ;  /* 0x0000001d14147c20 */ /* 0x000fe20008410000 */
[----:B------:R-:W-:Y:S01]  /*0c60*/  FMUL.FTZ R10, R10, UR29 ;  /* 0x0000001d0a0a7c20 */ /* 0x000fe20008410000 */
[----:B------:R-:W-:-:S03]  /*0c70*/  FMUL.FTZ R16, R12, -1.4426950216293334961 ;  /* 0xbfb8aa3b0c107820 */ /* 0x000fc60000410000 */
[----:B------:R-:W0:Y:S01]  /*0c80*/  MUFU.EX2 R14, R14 ;  /* 0x0000000e000e7308 */ /* 0x000e220000000800 */
[----:B------:R-:W-:-:S03]  /*0c90*/  FFMA.FTZ R19, R9, R10, R7 ;  /* 0x0000000a09137223 */ /* 0x000fc60000010007 */
[----:B------:R-:W1:Y:S01]  /*0ca0*/  MUFU.EX2 R16, R16 ;  /* 0x0000001000107308 */ /* 0x000e620000000800 */
[----:B------:R-:W-:-:S06]  /*0cb0*/  FMUL.FTZ R15, R19, -1.4426950216293334961 ;  /* 0xbfb8aa3b130f7820 */ /* 0x000fcc0000410000 */
[----:B------:R-:W2:Y:S01]  /*0cc0*/  MUFU.EX2 R15, R15 ;  /* 0x0000000f000f7308 */ /* 0x000ea20000000800 */
[----:B0-----:R-:W-:Y:S01]  /*0cd0*/  FADD.FTZ R22, R14, 1 ;  /* 0x3f8000000e167421 */ /* 0x001fe20000010000 */
[----:B------:R-:W-:Y:S01]  /*0ce0*/  FFMA.FTZ R14, R9, R20, R7 ;  /* 0x00000014090e7223 */ /* 0x000fe20000010007 */
[----:B-1----:R-:W-:-:S03]  /*0cf0*/  FADD.FTZ R33, R16, 1 ;  /* 0x3f80000010217421 */ /* 0x002fc60000010000 */
[----:B------:R-:W-:Y:S01]  /*0d00*/  FMUL.FTZ R21, R14, -1.4426950216293334961 ;  /* 0xbfb8aa3b0e157820 */ /* 0x000fe20000410000 */
[----:B------:R-:W0:Y:S01]  /*0d10*/  MUFU.RCP R22, R22 ;  /* 0x0000001600167308 */ /* 0x000e220000001000 */
[----:B--2---:R-:W-:-:S07]  /*0d20*/  FADD.FTZ R32, R15, 1 ;  /* 0x3f8000000f207421 */ /* 0x004fce0000010000 */
[----:B------:R-:W1:Y:S04]  /*0d30*/  MUFU.EX2 R21, R21 ;  /* 0x0000001500157308 */ /* 0x000e680000000800 */
[----:B------:R1:W2:Y:S01]  /*0d40*/  MUFU.RCP R15, R32 ;  /* 0x00000020000f7308 */ /* 0x0002a20000001000 */
[----:B0-----:R-:W-:-:S07]  /*0d50*/  FADD.FTZ R23, -R22, 1 ;  /* 0x3f80000016177421 */ /* 0x001fce0000010100 */
[----:B------:R-:W0:Y:S01]  /*0d60*/  MUFU.RCP R16, R33 ;  /* 0x0000002100107308 */ /* 0x000e220000001000 */
[----:B------:R-:W-:Y:S01]  /*0d70*/  FFMA.FTZ R18, R18, R23, 1 ;  /* 0x3f80000012127423 */ /* 0x000fe20000010017 */
[----:B------:R-:W-:Y:S02]  /*0d80*/  HADD2.F32 R23, -RZ, R25.H0_H0 ;  /* 0x20000019ff177230 */ /* 0x000fe40000004100 */
[----:B-1----:R-:W-:-:S03]  /*0d90*/  FADD.FTZ R32, R21, 1 ;  /* 0x3f80000015207421 */ /* 0x002fc60000010000 */
[----:B------:R-:W-:Y:S01]  /*0da0*/  FMUL.FTZ R23, R23, R22 ;  /* 0x0000001617177220 */ /* 0x000fe20000410000 */
[----:B--2---:R-:W-:-:S04]  /*0db0*/  FADD.FTZ R22, -R15, 1 ;  /* 0x3f8000000f167421 */ /* 0x004fc80000010100 */
[----:B------:R-:W-:Y:S01]  /*0dc0*/  FFMA.FTZ R21, R19, R22, 1 ;  /* 0x3f80000013157423 */ /* 0x000fe20000010016 */
[----:B------:R-:W-:Y:S01]  /*0dd0*/  HADD2.F32 R22, -RZ, R25.H1_H1 ;  /* 0x30000019ff167230 */ /* 0x000fe20000004100 */
[----:B------:R-:W1:Y:S04]  /*0de0*/  MUFU.RCP R19, R32 ;  /* 0x0000002000137308 */ /* 0x000e680000001000 */
[----:B------:R-:W-:Y:S01]  /*0df0*/  FMUL.FTZ R22, R22, R15 ;  /* 0x0000000f16167220 */ /* 0x000fe20000410000 */
[----:B------:R-:W-:Y:S01]  /*0e00*/  FMUL.FTZ R15, R23, R18 ;  /* 0x00000012170f7220 */ /* 0x000fe20000410000 */
[----:B------:R-:W-:Y:S02]  /*0e10*/  HADD2.F32 R18, -RZ, R4.H0_H0 ;  /* 0x20000004ff127230 */ /* 0x000fe40000004100 */
[----:B0-----:R-:W-:Y:S01]  /*0e20*/  FADD.FTZ R23, -R16, 1 ;  /* 0x3f80000010177421 */ /* 0x001fe20000010100 */
[----:B------:R-:W-:-:S03]  /*0e30*/  FMUL.FTZ R21, R22, R21 ;  /* 0x0000001516157220 */ /* 0x000fc60000410000 */
[----:B------:R-:W-:Y:S01]  /*0e40*/  FFMA.FTZ R12, R12, R23, 1 ;  /* 0x3f8000000c0c7423 */ /* 0x000fe20000010017 */
[----:B------:R-:W-:Y:S01]  /*0e50*/  FMUL.FTZ R23, R18, R16 ;  /* 0x0000001012177220 */ /* 0x000fe20000410000 */
[----:B------:R-:W-:Y:S02]  /*0e60*/  HADD2.F32 R18, -RZ, R4.H1_H1 ;  /* 0x30000004ff127230 */ /* 0x000fe40000004100 */
[----:B-1----:R-:W-:-:S03]  /*0e70*/  FADD.FTZ R33, -R19, 1 ;  /* 0x3f80000013217421 */ /* 0x002fc60000010100 */
[----:B------:R-:W-:Y:S01]  /*0e80*/  FMUL.FTZ R19, R18, R19 ;  /* 0x0000001312137220 */ /* 0x000fe20000410000 */
[----:B------:R-:W-:Y:S01]  /*0e90*/  FFMA.FTZ R16, R14, R33, 1 ;  /* 0x3f8000000e107423 */ /* 0x000fe20000010021 */
[----:B------:R-:W-:Y:S01]  /*0ea0*/  FMUL.FTZ R14, R23, R12 ;  /* 0x0000000c170e7220 */ /* 0x000fe20000410000 */
[----:B------:R-:W-:Y:S01]  /*0eb0*/  FMUL.FTZ R12, R8, R15 ;  /* 0x0000000f080c7220 */ /* 0x000fe20000410000 */
[----:B------:R-:W-:Y:S01]  /*0ec0*/  FMUL.FTZ R23, R9, R21 ;  /* 0x0000001509177220 */ /* 0x000fe20000410000 */
[----:B------:R-:W-:Y:S02]  /*0ed0*/  FMUL.FTZ R19, R19, R16 ;  /* 0x0000001013137220 */ /* 0x000fe40000410000 */
[----:B------:R-:W-:Y:S01]  /*0ee0*/  FFMA.FTZ R33, R11, R12, RZ ;  /* 0x0000000c0b217223 */ /* 0x000fe200000100ff */
[----:B------:R-:W-:-:S03]  /*0ef0*/  FADD.FTZ R16, RZ, R12 ;  /* 0x0000000cff107221 */ /* 0x000fc60000010000 */
[----:B------:R-:W-:Y:S01]  /*0f00*/  FFMA.FTZ R12, R10, R23, R33 ;  /* 0x000000170a0c7223 */ /* 0x000fe20000010021 */
[----:B------:R-:W-:Y:S01]  /*0f10*/  FADD.FTZ R16, R23, R16 ;  /* 0x0000001017107221 */ /* 0x000fe20000010000 */
[----:B------:R-:W-:-:S04]  /*0f20*/  FMUL.FTZ R23, R8, R14 ;  /* 0x0000000e08177220 */ /* 0x000fc80000410000 */
[----:B------:R-:W-:Y:S01]  /*0f30*/  FFMA.FTZ R33, R13, R23, R12 ;  /* 0x000000170d217223 */ /* 0x000fe2000001000c */
[----:B------:R-:W-:Y:S01]  /*0f40*/  FFMA.FTZ R12, R11, R15, RZ ;  /* 0x0000000f0b0c7223 */ /* 0x000fe200000100ff */
[----:B------:R-:W-:Y:S01]  /*0f50*/  FADD.FTZ R18, R16, R23 ;  /* 0x0000001710127221 */ /* 0x000fe20000010000 */
[----:B------:R-:W-:Y:S01]  /*0f60*/  FADD.FTZ R15, RZ, R15 ;  /* 0x0000000fff0f7221 */ /* 0x000fe20000010000 */
[----:B------:R-:W-:Y:S01]  /*0f70*/  FFMA.FTZ R11, R10, R21, RZ ;  /* 0x000000150a0b7223 */ /* 0x000fe200000100ff */
[----:B------:R-:W-:Y:S01]  /*0f80*/  FMUL.FTZ R23, R9, R19 ;  /* 0x0000001309177220 */ /* 0x000fe20000410000 */
[----:B------:R-:W-:Y:S01]  /*0f90*/  FADD.FTZ R10, RZ, R21 ;  /* 0x00000015ff0a7221 */ /* 0x000fe20000010000 */
[----:B------:R-:W-:Y:S01]  /*0fa0*/  FFMA.FTZ R12, R13, R14, R12 ;  /* 0x0000000e0d0c7223 */ /* 0x000fe2000001000c */
[----:B------:R-:W-:Y:S01]  /*0fb0*/  FADD.FTZ R14, R15, R14 ;  /* 0x0000000e0f0e7221 */ /* 0x000fe20000010000 */
[C---:B------:R-:W-:Y:S01]  /*0fc0*/  FFMA.FTZ R16, R20.reuse, R23, R33 ;  /* 0x0000001714107223 */ /* 0x040fe20000010021 */
[----:B------:R-:W-:Y:S01]  /*0fd0*/  FADD.FTZ R18, R23, R18 ;  /* 0x0000001217127221 */ /* 0x000fe20000010000 */
[----:B------:R-:W-:Y:S01]  /*0fe0*/  FFMA.FTZ R13, R20, R19, R11 ;  /* 0x00000013140d7223 */ /* 0x000fe2000001000b */
[----:B------:R-:W-:-:S07]  /*0ff0*/  FADD.FTZ R15, R10, R19 ;  /* 0x000000130a0f7221 */ /* 0x000fce0000010000 */
.L_x_621:
        /* <DEDUP_REMOVED lines=34> */
.L_x_623:
[----:B------:R-:W-:Y:S05]  /*1220*/  BSYNC.RECONVERGENT B0 ;  /* 0x0000000000007941 */ /* 0x000fea0003800200 */
.L_x_622:
        /* <DEDUP_REMOVED lines=8> */
[----:B-12---:R-:W1:Y:S01]  /*12b0*/  LDS.128 R16, [UR6+0x20] ;  /* 0x00002006ff107984 */ /* 0x006e620008000c00 */
        /* <DEDUP_REMOVED lines=36> */
.L_x_625:
[----:B------:R-:W-:Y:S05]  /*1500*/  BSYNC.RECONVERGENT B0 ;  /* 0x0000000000007941 */ /* 0x000fea0003800200 */
.L_x_624:
[----:B------:R-:W-:Y:S06]  /*1510*/  BAR.SYNC.DEFER_BLOCKING 0x0 ;  /* 0x0000000000007b1d */ /* 0x000fec0000010000 */
[----:B------:R-:W-:Y:S04]  /*1520*/  BSSY.RECONVERGENT B0, `(.L_x_626) ;  /* 0x000009d000007945 */ /* 0x000fe80003800200 */
[----:B------:R-:W-:Y:S05]  /*1530*/  @P5 BRA `(.L_x_627) ;  /* 0x00000008006c5947 */ /* 0x000fea0003800000 */
[----:B-12---:R-:W1:Y:S04]  /*1540*/  LDS.128 R16, [R29+0x100] ;  /* 0x000100001d107984 */ /* 0x006e680000000c00 */
[----:B------:R-:W2:Y:S01]  /*1550*/  LDS.128 R20, [R29+0x200] ;  /* 0x000200001d147984 */ /* 0x000ea20000000c00 */
        /* <DEDUP_REMOVED lines=8> */
[----:B------:R-:W-:-:S02]  /*15e0*/  FADD.FTZ R22, R18, R23 ;  /* 0x0000001712167221 */ /* 0x000fc40000010000 */
[----:B------:R-:W2:Y:S01]  /*15f0*/  LDS.128 R16, [R29+0x400] ;  /* 0x000400001d107984 */ /* 0x000ea20000000c00 */
        /* <DEDUP_REMOVED lines=138> */
[----:B------:R-:W-:Y:S01]  /*1ea0*/  FADD.FTZ R22, R22, R19 ;  /* 0x0000001316167221 */ /* 0x000fe20000010000 */
[----:B-1----:R-:W-:Y:S01]  /*1eb0*/  FADD.FTZ R12, R33, R12 ;  /* 0x0000000c210c7221 */ /* 0x002fe20000010000 */
[----:B------:R-:W-:Y:S01]  /*1ec0*/  FADD.FTZ R13, R20, R13 ;  /* 0x0000000d140d7221 */ /* 0x000fe20000010000 */
[----:B------:R-:W-:Y:S01]  /*1ed0*/  FADD.FTZ R14, R21, R14 ;  /* 0x0000000e150e7221 */ /* 0x000fe20000010000 */
[----:B------:R-:W-:-:S07]  /*1ee0*/  FADD.FTZ R15, R22, R15 ;  /* 0x0000000f160f7221 */ /* 0x000fce0000010000 */
.L_x_627:
[----:B------:R-:W-:Y:S05]  /*1ef0*/  BSYNC.RECONVERGENT B0 ;  /* 0x0000000000007941 */ /* 0x000fea0003800200 */
.L_x_626:
[----:B------:R-:W-:Y:S04]  /*1f00*/  BSSY.RECONVERGENT B0, `(.L_x_628) ;  /* 0x000001c000007945 */ /* 0x000fe80003800200 */
[----:B------:R-:W-:Y:S05]  /*1f10*/  @P5 BRA `(.L_x_629) ;  /* 0x0000000000685947 */ /* 0x000fea0003800000 */
[----:B--2---:R-:W2:Y:S08]  /*1f20*/  LDC.64 R18, c[0x0][0x3d8] ;  /* 0x0000f600ff127b82 */ /* 0x004eb00000000a00 */
[----:B-1----:R-:W1:Y:S01]  /*1f30*/  LDC.64 R16, c[0x0][0x3f8] ;  /* 0x0000fe00ff107b82 */ /* 0x002e620000000a00 */
[----:B--2---:R-:W-:-:S05]  /*1f40*/  IMAD.WIDE R32, R32, 0x4, R18 ;  /* 0x0000000420207825 */ /* 0x004fca00078e0212 */
[----:B------:R4:W-:Y:S01]  /*1f50*/  REDG.E.ADD.F32.FTZ.RN.STRONG.GPU desc[UR20][R32.64], R12 ;  /* 0x0000000c200079a6 */ /* 0x0009e2000c12f314 */
[----:B-1----:R-:W-:Y:S01]  /*1f60*/  IMAD.WIDE.U32 R18, R16, 0x3, RZ ;  /* 0x0000000310127825 */ /* 0x002fe200078e00ff */
[----:B------:R-:W-:-:S04]  /*1f70*/  LEA R21, R17, R17, 0x1 ;  /* 0x0000001111157211 */ /* 0x000fc800078e08ff */
[----:B------:R-:W-:Y:S02]  /*1f80*/  IADD3 R21, PT, PT, R19, R21, RZ ;  /* 0x0000001513157210 */ /* 0x000fe40007ffe0ff */
[----:B------:R-:W-:Y:S02]  /*1f90*/  LEA.HI R22, P1, R17, R16, RZ, 0x1 ;  /* 0x0000001011167211 */ /* 0x000fe400078308ff */
[----:B------:R-:W-:Y:S02]  /*1fa0*/  LEA.HI R20, P5, R21, R18, RZ, 0x1 ;  /* 0x0000001215147211 */ /* 0x000fe400078b08ff */
[----:B------:R-:W-:-:S04]  /*1fb0*/  LEA R18, P4, R16, R32, 0x2 ;  /* 0x0000002010127211 */ /* 0x000fc800078810ff */
[----:B------:R-:W-:Y:S02]  /*1fc0*/  LEA.HI.X R19, R16, R33, R17, 0x2, P4 ;  /* 0x0000002110137211 */ /* 0x000fe400020f1411 */
[----:B------:R-:W-:Y:S02]  /*1fd0*/  SHF.L.U32 R16, R22, 0x1, RZ ;  /* 0x0000000116107819 */ /* 0x000fe400000006ff */
[----:B------:R-:W-:Y:S02]  /*1fe0*/  SHF.L.U32 R23, R20, 0x1, RZ ;  /* 0x0000000114177819 */ /* 0x000fe400000006ff */
[----:B------:R-:W-:Y:S02]  /*1ff0*/  IADD3.X R17, PT, PT, RZ, R17, RZ, P1, !PT ;  /* 0x00000011ff117210 */ /* 0x000fe40000ffe4ff */
[----:B------:R-:W-:Y:S02]  /*2000*/  LOP3.LUT R16, R16, 0xfffffffc, RZ, 0xc0, !PT ;  /* 0xfffffffc10107812 */ /* 0x000fe400078ec0ff */
[----:B------:R-:W-:-:S02]  /*2010*/  IADD3.X R21, PT, PT, RZ, R21, RZ, P5, !PT ;  /* 0x00000015ff157210 */ /* 0x000fc40002ffe4ff */
[----:B------:R-:W-:Y:S02]  /*2020*/  LOP3.LUT R23, R23, 0xfffffffc, RZ, 0xc0, !PT ;  /* 0xfffffffc17177812 */ /* 0x000fe400078ec0ff */
[----:B------:R-:W-:Y:S02]  /*2030*/  SHF.L.U64.HI R17, R22, 0x1, R17 ;  /* 0x0000000116117819 */ /* 0x000fe40000010211 */
[----:B------:R-:W-:Y:S02]  /*2040*/  IADD3 R16, P1, PT, R32, R16, RZ ;  /* 0x0000001020107210 */ /* 0x000fe40007f3e0ff */
[----:B------:R-:W-:Y:S02]  /*2050*/  SHF.L.U64.HI R21, R20, 0x1, R21 ;  /* 0x0000000114157819 */ /* 0x000fe40000010215 */
[----:B------:R-:W-:Y:S02]  /*2060*/  IADD3 R20, P4, PT, R32, R23, RZ ;  /* 0x0000001720147210 */ /* 0x000fe40007f9e0ff */
[----:B------:R-:W-:-:S02]  /*2070*/  IADD3.X R17, PT, PT, R33, R17, RZ, P1, !PT ;  /* 0x0000001121117210 */ /* 0x000fc40000ffe4ff */
[----:B------:R-:W-:-:S03]  /*2080*/  IADD3.X R21, PT, PT, R33, R21, RZ, P4, !PT ;  /* 0x0000001521157210 */ /* 0x000fc600027fe4ff */
[----:B------:R4:W-:Y:S04]  /*2090*/  REDG.E.ADD.F32.FTZ.RN.STRONG.GPU desc[UR20][R16.64], R13 ;  /* 0x0000000d100079a6 */ /* 0x0009e8000c12f314 */
[----:B------:R4:W-:Y:S04]  /*20a0*/  REDG.E.ADD.F32.FTZ.RN.STRONG.GPU desc[UR20][R18.64], R14 ;  /* 0x0000000e120079a6 */ /* 0x0009e8000c12f314 */
[----:B------:R4:W-:Y:S02]  /*20b0*/  REDG.E.ADD.F32.FTZ.RN.STRONG.GPU desc[UR20][R20.64], R15 ;  /* 0x0000000f140079a6 */ /* 0x0009e4000c12f314 */
.L_x_629:
[----:B------:R-:W-:Y:S05]  /*20c0*/  BSYNC.RECONVERGENT B0 ;  /* 0x0000000000007941 */ /* 0x000fea0003800200 */
.L_x_628:
[----:B------:R-:W-:-:S09]  /*20d0*/  UISETP.GE.U32.AND UP0, UPT, UR24, 0x2, UPT ;  /* 0x000000021800788c */ /* 0x000fd2000bf06070 */
[----:B------:R-:W-:Y:S05]  /*20e0*/  BRA.U !UP0, `(.L_x_630) ;  /* 0x0000000d08387547 */ /* 0x000fea000b800000 */
[----:B------:R-:W5:Y:S01]  /*20f0*/  LDCU.64 UR6, c[0x0][0x3d0] ;  /* 0x00007a00ff0677ac */ /* 0x000f620008000a00 */
[----:B----4-:R-:W-:Y:S01]  /*2100*/  MOV R12, UR24 ;  /* 0x00000018000c7c02 */ /* 0x010fe20008000f00 */
[----:B------:R-:W-:-:S03]  /*2110*/  ULOP3.LUT UR15, UR4, 0x1, URZ, 0xc0, !UPT ;  /* 0x00000001040f7892 */ /* 0x000fc6000f8ec0ff */
[----:B------:R-:W-:Y:S01]  /*2120*/  ISETP.GE.U32.AND P4, PT, R12, 0x8, PT ;  /* 0x000000080c00780c */ /* 0x000fe20003f86070 */
[----:B------:R-:W-:-:S04]  /*2130*/  UIMAD UR16, UR15, UR23, URZ ;  /* 0x000000170f1072a4 */ /* 0x000fc8000f8e02ff */
[----:B------:R-:W-:-:S04]  /*2140*/  UIMAD UR15, UR16, UR24, URZ ;  /* 0x00000018100f72a4 */ /* 0x000fc8000f8e02ff */
[----:B------:R-:W-:-:S04]  /*2150*/  USHF.L.U32 UR15, UR15, 0x1, URZ ;  /* 0x000000010f0f7899 */ /* 0x000fc800080006ff */
[----:B-----5:R-:W-:Y:S01]  /*2160*/  UIMAD.WIDE UR6, UR15, 0x4, UR6 ;  /* 0x000000040f0678a5 */ /* 0x020fe2000f8e0206 */
[----:B------:R-:W-:Y:S11]  /*2170*/  @P3 BRA `(.L_x_631) ;  /* 0x00000000005c3947 */ /* 0x000ff60003800000 */
[----:B------:R-:W4:Y:S01]  /*2180*/  LDC.64 R14, c[0x0][0x3c8] ;  /* 0x0000f200ff0e7b82 */ /* 0x000f220000000a00 */
[----:B-1----:R-:W-:Y:S01]  /*2190*/  MOV R16, UR4 ;  /* 0x0000000400107c02 */ /* 0x002fe20008000f00 */
[----:B------:R-:W-:Y:S02]  /*21a0*/  UIADD3 UR15, UPT, UPT, UR16, UR5, URZ ;  /* 0x00000005100f7290 */ /* 0x000fe4000fffe0ff */
[----:B------:R-:W-:Y:S01]  /*21b0*/  UIMAD.WIDE.U32 UR18, UR26, 0x8, UR6 ;  /* 0x000000081a1278a5 */ /* 0x000fe2000f8e0006 */
[----:B------:R-:W-:-:S03]  /*21c0*/  LOP3.LUT P1, R16, R16, 0x2, RZ, 0xc0, !PT ;  /* 0x0000000210107812 */ /* 0x000fc6000782c0ff */
[----:B------:R-:W-:Y:S02]  /*21d0*/  MOV R17, UR15 ;  /* 0x0000000f00117c02 */ /* 0x000fe40008000f00 */
[----:B------:R-:W-:Y:S02]  /*21e0*/  SEL R19, RZ, UR24, P1 ;  /* 0x00000018ff137c07 */ /* 0x000fe40008800000 */
[----:B------:R-:W-:Y:S02]  /*21f0*/  MOV R12, UR18 ;  /* 0x00000012000c7c02 */ /* 0x000fe40008000f00 */
[----:B------:R-:W-:Y:S02]  /*2200*/  ISETP.NE.AND P1, PT, R19, -0x1, PT ;  /* 0xffffffff1300780c */ /* 0x000fe40003f25270 */
[----:B------:R-:W-:-:S05]  /*2210*/  MOV R13, UR19 ;  /* 0x00000013000d7c02 */ /* 0x000fca0008000f00 */
        /* <DEDUP_REMOVED lines=8> */
.L_x_632:
[----:B-1----:R-:W4:Y:S04]  /*22a0*/  LDG.E.STRONG.GPU R12, desc[UR20][R14.64] ;  /* 0x000000140e0c7981 */ /* 0x002f28000c1ef900 */
[----:B----4-:R-:W-:Y:S01]  /*22b0*/  CCTL.IVALL ;  /* 0x00000000ff00798f */ /* 0x010fe20002000000 */
[----:B------:R-:W-:Y:S05]  /*22c0*/  YIELD ;  /* 0x0000000000007946 */ /* 0x000fea0003800000 */
[----:B------:R-:W-:-:S13]  /*22d0*/  ISETP.NE.AND P1, PT, R12, R19, PT ;  /* 0x000000130c00720c */ /* 0x000fda0003f25270 */
[----:B------:R-:W-:Y:S05]  /*22e0*/  @P1 BRA `(.L_x_632) ;  /* 0xfffffffc00ec1947 */ /* 0x000fea000383ffff */
.L_x_631:
        /* <DEDUP_REMOVED lines=14> */
.L_x_634:
[----:B------:R-:W-:Y:S02]  /*23d0*/  ISETP.EQ.OR P1, PT, RZ, UR33, P3 ;  /* 0x00000021ff007c0c */ /* 0x000fe40009f22670 */
[C---:B-1----:R-:W-:Y:S02]  /*23e0*/  IADD3 R12, PT, PT, R20.reuse, 0x1, RZ ;  /* 0x00000001140c7810 */ /* 0x042fe40007ffe0ff */
[----:B------:R-:W-:Y:S02]  /*23f0*/  IADD3 R13, PT, PT, R20, 0x2, RZ ;  /* 0x00000002140d7810 */ /* 0x000fe40007ffe0ff */
[----:B------:R-:W-:Y:S02]  /*2400*/  ISETP.EQ.OR P4, PT, R12, UR22, P3 ;  /* 0x000000160c007c0c */ /* 0x000fe40009f82670 */
[----:B------:R-:W-:Y:S02]  /*2410*/  ISETP.EQ.OR P6, PT, R13, UR22, P3 ;  /* 0x000000160d007c0c */ /* 0x000fe40009fc2670 */
[----:B------:R-:W-:-:S03]  /*2420*/  IADD3 R12, PT, PT, R20, 0x3, RZ ;  /* 0x00000003140c7810 */ /* 0x000fc60007ffe0ff */
[----:B------:R-:W-:Y:S01]  /*2430*/  VOTEU.ALL UP0, P1 ;  /* 0x0000000000ff7886 */ /* 0x000fe20000800000 */
[----:B------:R-:W-:-:S04]  /*2440*/  ISETP.EQ.OR P5, PT, R12, UR22, P3 ;  /* 0x000000160c007c0c */ /* 0x000fc80009fa2670 */
[----:B------:R-:W-:Y:S01]  /*2450*/  @!UP0 UIMAD.WIDE.U32 UR34, UR15, 0x8, UR6 ;  /* 0x000000080f2288a5 */ /* 0x000fe2000f8e0006 */
[----:B------:R-:W-:Y:S02]  /*2460*/  VOTEU.ALL UP0, P4 ;  /* 0x0000000000ff7886 */ /* 0x000fe40002000000 */
[----:B------:R-:W-:-:S03]  /*2470*/  VOTEU.ALL UP1, P6 ;  /* 0x0000000000ff7886 */ /* 0x000fc60003020000 */
[----:B------:R-:W-:Y:S01]  /*2480*/  MOV R12, UR34 ;  /* 0x00000022000c7c02 */ /* 0x000fe20008000f00 */
[----:B------:R-:W-:Y:S01]  /*2490*/  @!UP0 UIMAD.WIDE.U32 UR36, UR32, 0x8, UR6 ;  /* 0x00000008202488a5 */ /* 0x000fe2000f8e0006 */
[----:B------:R-:W-:Y:S01]  /*24a0*/  MOV R13, UR35 ;  /* 0x00000023000d7c02 */ /* 0x000fe20008000f00 */
[----:B------:R-:W-:Y:S01]  /*24b0*/  @!UP1 UIMAD.WIDE.U32 UR34, UR16, 0x8, UR6 ;  /* 0x00000008102298a5 */ /* 0x000fe2000f8e0006 */
[----:B------:R-:W-:-:S03]  /*24c0*/  VOTEU.ALL UP0, P5 ;  /* 0x0000000000ff7886 */ /* 0x000fc60002800000 */
[----:B------:R-:W-:Y:S01]  /*24d0*/  MOV R14, UR36 ;  /* 0x00000024000e7c02 */ /* 0x000fe20008000f00 */
[----:B------:R-:W0:Y:S01]  /*24e0*/  @!P1 LDG.E.64 R12, desc[UR20][R12.64] ;  /* 0x000000140c0c9981 */ /* 0x000e22000c1e1b00 */
[----:B------:R-:W-:Y:S02]  /*24f0*/  MOV R15, UR37 ;  /* 0x00000025000f7c02 */ /* 0x000fe40008000f00 */
[----:B------:R-:W-:Y:S02]  /*2500*/  MOV R16, UR34 ;  /* 0x0000002200107c02 */ /* 0x000fe40008000f00 */
[----:B------:R-:W-:Y:S01]  /*2510*/  MOV R17, UR35 ;  /* 0x0000002300117c02 */ /* 0x000fe20008000f00 */
[----:B------:R-:W-:Y:S01]  /*2520*/  @!UP0 UIMAD.WIDE.U32 UR34, UR17, 0x8, UR6 ;  /* 0x00000008112288a5 */ /* 0x000fe2000f8e0006 */
[----:B------:R-:W4:Y:S04]  /*2530*/  @!P4 LDG.E.64 R14, desc[UR20][R14.64] ;  /* 0x000000140e0ec981 */ /* 0x000f28000c1e1b00 */
[----:B------:R-:W5:Y:S01]  /*2540*/  @!P6 LDG.E.64 R16, desc[UR20][R16.64] ;  /* 0x000000141010e981 */ /* 0x000f62000c1e1b00 */
[----:B--2---:R-:W-:-:S02]  /*2550*/  MOV R18, UR34 ;  /* 0x0000002200127c02 */ /* 0x004fc40008000f00 */
[----:B------:R-:W-:-:S06]  /*2560*/  MOV R19, UR35 ;  /* 0x0000002300137c02 */ /* 0x000fcc0008000f00 */
[----:B------:R-:W2:Y:S01]  /*2570*/  @!P5 LDG.E.64 R18, desc[UR20][R18.64] ;  /* 0x000000141212d981 */ /* 0x000ea2000c1e1b00 */
[----:B------:R-:W-:Y:S01]  /*2580*/  IADD3 R21, PT, PT, R20, 0x4, RZ ;  /* 0x0000000414157810 */ /* 0x000fe20007ffe0ff */
[----:B0--3--:R-:W-:Y:S01]  /*2590*/  @!P1 FADD.FTZ R10, R10, R12 ;  /* 0x0000000c0a0a9221 */ /* 0x009fe20000010000 */
[----:B------:R-:W-:Y:S01]  /*25a0*/  @!P1 FADD.FTZ R11, R11, R13 ;  /* 0x0000000d0b0b9221 */ /* 0x000fe20000010000 */
[----:B------:R-:W-:Y:S02]  /*25b0*/  IADD3 R12, PT, PT, R20, 0x5, RZ ;  /* 0x00000005140c7810 */ /* 0x000fe40007ffe0ff */
[----:B------:R-:W-:Y:S01]  /*25c0*/  ISETP.EQ.OR P1, PT, R21, UR22, P3 ;  /* 0x0000001615007c0c */ /* 0x000fe20009f22670 */
[----:B----4-:R-:W-:Y:S01]  /*25d0*/  @!P4 FADD.FTZ R10, R10, R14 ;  /* 0x0000000e0a0ac221 */ /* 0x010fe20000010000 */
[----:B------:R-:W-:Y:S01]  /*25e0*/  @!P4 FADD.FTZ R11, R11, R15 ;  /* 0x0000000f0b0bc221 */ /* 0x000fe20000010000 */
[----:B------:R-:W-:Y:S02]  /*25f0*/  ISETP.EQ.OR P4, PT, R12, UR22, P3 ;  /* 0x000000160c007c0c */ /* 0x000fe40009f82670 */
[----:B------:R-:W-:Y:S01]  /*2600*/  IADD3 R12, PT, PT, R20, 0x6, RZ ;  /* 0x00000006140c7810 */ /* 0x000fe20007ffe0ff */
[----:B-----5:R-:W-:Y:S01]  /*2610*/  @!P6 FADD.FTZ R10, R10, R16 ;  /* 0x000000100a0ae221 */ /* 0x020fe20000010000 */
[----:B------:R-:W-:-:S02]  /*2620*/  @!P6 FADD.FTZ R11, R11, R17 ;  /* 0x000000110b0be221 */ /* 0x000fc40000010000 */
[----:B------:R-:W-:Y:S02]  /*2630*/  ISETP.EQ.OR P6, PT, R12, UR22, P3 ;  /* 0x000000160c007c0c */ /* 0x000fe40009fc2670 */
[----:B------:R-:W-:Y:S02]  /*2640*/  IADD3 R12, PT, PT, R20, 0x7, RZ ;  /* 0x00000007140c7810 */ /* 0x000fe40007ffe0ff */
[----:B------:R-:W-:Y:S01]  /*2650*/  VOTEU.ALL UP1, P1 ;  /* 0x0000000000ff7886 */ /* 0x000fe20000820000 */
[----:B--2---:R-:W-:Y:S01]  /*2660*/  @!P5 FADD.FTZ R10, R10, R18 ;  /* 0x000000120a0ad221 */ /* 0x004fe20000010000 */
[----:B------:R-:W-:Y:S01]  /*2670*/  @!P5 FADD.FTZ R11, R11, R19 ;  /* 0x000000130b0bd221 */ /* 0x000fe20000010000 */
[----:B------:R-:W-:Y:S02]  /*2680*/  ISETP.EQ.OR P5, PT, R12, UR22, P3 ;  /* 0x000000160c007c0c */ /* 0x000fe40009fa2670 */
[----:B------:R-:W-:Y:S01]  /*2690*/  @!UP1 UIMAD.WIDE.U32 UR34, UR31, 0x8, UR6 ;  /* 0x000000081f2298a5 */ /* 0x000fe2000f8e0006 */
[----:B------:R-:W-:-:S03]  /*26a0*/  VOTEU.ALL UP0, P4 ;  /* 0x0000000000ff7886 */ /* 0x000fc60002000000 */
[----:B------:R-:W-:Y:S02]  /*26b0*/  VOTEU.ALL UP1, P6 ;  /* 0x0000000000ff7886 */ /* 0x000fe40003020000 */
[----:B------:R-:W-:Y:S01]  /*26c0*/  MOV R12, UR34 ;  /* 0x00000022000c7c02 */ /* 0x000fe20008000f00 */
[----:B------:R-:W-:Y:S01]  /*26d0*/  @!UP0 UIMAD.WIDE.U32 UR36, UR30, 0x8, UR6 ;  /* 0x000000081e2488a5 */ /* 0x000fe2000f8e0006 */
[----:B------:R-:W-:Y:S01]  /*26e0*/  MOV R13, UR35 ;  /* 0x00000023000d7c02 */ /* 0x000fe20008000f00 */
[----:B------:R-:W-:Y:S02]  /*26f0*/  @!UP1 UIMAD.WIDE.U32 UR34, UR18, 0x8, UR6 ;  /* 0x00000008122298a5 */ /* 0x000fe4000f8e0006 */
        /* <DEDUP_REMOVED lines=33> */
.L_x_633:
[----:B------:R-:W-:-:S09]  /*2910*/  UISETP.NE.AND UP0, UPT, UR27, URZ, UPT ;  /* 0x000000ff1b00728c */ /* 0x000fd2000bf05270 */
[----:B------:R-:W-:Y:S05]  /*2920*/  BRA.U !UP0, `(.L_x_630) ;  /* 0x0000000508287547 */ /* 0x000fea000b800000 */
[----:B------:R-:W-:Y:S02]  /*2930*/  UIADD3 UR15, UPT, UPT, UR27, -0x1, URZ ;  /* 0xffffffff1b0f7890 */ /* 0x000fe4000fffe0ff */
[----:B------:R-:W-:Y:S02]  /*2940*/  ULOP3.LUT UP1, UR16, UR24, 0x3, URZ, 0xc0, !UPT ;  /* 0x0000000318107892 */ /* 0x000fe4000f82c0ff */
[----:B------:R-:W-:-:S09]  /*2950*/  UISETP.GE.U32.AND UP0, UPT, UR15, 0x3, UPT ;  /* 0x000000030f00788c */ /* 0x000fd2000bf06070 */
[----:B------:R-:W-:Y:S05]  /*2960*/  BRA.U !UP0, `(.L_x_635) ;  /* 0x00000001088c7547 */ /* 0x000fea000b800000 */
[C---:B-1----:R-:W-:Y:S01]  /*2970*/  IADD3 R14, PT, PT, R20.reuse, 0x1, RZ ;  /* 0x00000001140e7810 */ /* 0x042fe20007ffe0ff */
[----:B------:R-:W-:Y:S01]  /*2980*/  HFMA2 R21, -RZ, RZ, 0, 4.76837158203125e-07 ;  /* 0x00000008ff157431 */ /* 0x000fe200000001ff */
[C---:B------:R-:W-:Y:S02]  /*2990*/  ISETP.EQ.OR P1, PT, R20.reuse, UR22, P3 ;  /* 0x0000001614007c0c */ /* 0x040fe40009f22670 */
[----:B--2---:R-:W-:Y:S02]  /*29a0*/  IADD3 R18, PT, PT, R20, 0x2, RZ ;  /* 0x0000000214127810 */ /* 0x004fe40007ffe0ff */
[----:B------:R-:W-:Y:S02]  /*29b0*/  ISETP.EQ.OR P4, PT, R14, UR22, P3 ;  /* 0x000000160e007c0c */ /* 0x000fe40009f82670 */
[----:B------:R-:W-:Y:S02]  /*29c0*/  ISETP.EQ.OR P5, PT, R18, UR22, P3 ;  /* 0x0000001612007c0c */ /* 0x000fe40009fa2670 */
[----:B------:R-:W-:-:S02]  /*29d0*/  IADD3 R16, PT, PT, R20, 0x3, RZ ;  /* 0x0000000314107810 */ /* 0x000fc40007ffe0ff */
[----:B------:R-:W-:Y:S02]  /*29e0*/  MOV R13, UR23 ;  /* 0x00000017000d7c02 */ /* 0x000fe40008000f00 */
[----:B------:R-:W-:Y:S02]  /*29f0*/  ISETP.EQ.OR P6, PT, R16, UR22, P3 ;  /* 0x0000001610007c0c */ /* 0x000fe40009fc2670 */
[----:B------:R-:W-:Y:S01]  /*2a00*/  MOV R17, UR23 ;  /* 0x0000001700117c02 */ /* 0x000fe20008000f00 */
[----:B------:R-:W-:Y:S01]  /*2a10*/  @!P1 IMAD R12, R20, R13, UR5 ;  /* 0x00000005140c9e24 */ /* 0x000fe2000f8e020d */
[----:B------:R-:W-:Y:S02]  /*2a20*/  MOV R15, 0x8 ;  /* 0x00000008000f7802 */ /* 0x000fe40000000f00 */
[----:B------:R-:W-:Y:S01]  /*2a30*/  MOV R19, UR23 ;  /* 0x0000001700137c02 */ /* 0x000fe20008000f00 */
[----:B------:R-:W-:Y:S02]  /*2a40*/  @!P4 IMAD R14, R14, R17, UR5 ;  /* 0x000000050e0ece24 */ /* 0x000fe4000f8e0211 */
[----:B------:R-:W-:-:S04]  /*2a50*/  @!P1 IMAD.WIDE.U32 R12, R12, R15, UR6 ;  /* 0x000000060c0c9e25 */ /* 0x000fc8000f8e000f */
[----:B------:R-:W-:Y:S01]  /*2a60*/  @!P5 IMAD R18, R18, R19, UR5 ;  /* 0x000000051212de24 */ /* 0x000fe2000f8e0213 */
[----:B------:R-:W-:Y:S01]  /*2a70*/  MOV R19, 0x8 ;  /* 0x0000000800137802 */ /* 0x000fe20000000f00 */
[----:B------:R-:W-:Y:S01]  /*2a80*/  @!P4 IMAD.WIDE.U32 R14, R14, R21, UR6 ;  /* 0x000000060e0ece25 */ /* 0x000fe2000f8e0015 */
[----:B------:R-:W0:Y:S03]  /*2a90*/  @!P1 LDG.E.64 R12, desc[UR20][R12.64] ;  /* 0x000000140c0c9981 */ /* 0x000e26000c1e1b00 */
[----:B------:R-:W-:Y:S02]  /*2aa0*/  HFMA2 R22, -RZ, RZ, 0, 4.76837158203125e-07 ;  /* 0x00000008ff167431 */ /* 0x000fe400000001ff */
[----:B------:R-:W-:Y:S02]  /*2ab0*/  @!P6 IMAD R21, R16, R17, UR5 ;  /* 0x000000051015ee24 */ /* 0x000fe4000f8e0211 */
        /* <DEDUP_REMOVED lines=14> */
.L_x_635:
[----:B------:R-:W-:Y:S05]  /*2ba0*/  BRA.U !UP1, `(.L_x_630) ;  /* 0x0000000109887547 */ /* 0x000fea000b800000 */
[----:B------:R-:W-:Y:S02]  /*2bb0*/  UISETP.NE.AND UP0, UPT, UR16, 0x1, UPT ;  /* 0x000000011000788c */ /* 0x000fe4000bf05270 */
[----:B------:R-:W-:-:S06]  /*2bc0*/  ULOP3.LUT UR15, UR24, 0x1, URZ, 0xc0, !UPT ;  /* 0x00000001180f7892 */ /* 0x000fcc000f8ec0ff */
[----:B-1----:R-:W-:Y:S01]  /*2bd0*/  MOV R16, UR15 ;  /* 0x0000000f00107c02 */ /* 0x002fe20008000f00 */
[----:B------:R-:W-:Y:S06]  /*2be0*/  BRA.U !UP0, `(.L_x_636) ;  /* 0x0000000108487547 */ /* 0x000fec000b800000 */
[C---:B------:R-:W-:Y:S02]  /*2bf0*/  IADD3 R14, PT, PT, R20.reuse, 0x1, RZ ;  /* 0x00000001140e7810 */ /* 0x040fe40007ffe0ff */
[----:B------:R-:W-:Y:S02]  /*2c00*/  ISETP.EQ.OR P4, PT, R20, UR22, P3 ;  /* 0x0000001614007c0c */ /* 0x000fe40009f82670 */
[----:B------:R-:W-:Y:S02]  /*2c10*/  ISETP.EQ.OR P1, PT, R14, UR22, P3 ;  /* 0x000000160e007c0c */ /* 0x000fe40009f22670 */
[----:B------:R-:W-:Y:S02]  /*2c20*/  MOV R13, UR23 ;  /* 0x00000017000d7c02 */ /* 0x000fe40008000f00 */
[----:B------:R-:W-:Y:S02]  /*2c30*/  MOV R17, UR23 ;  /* 0x0000001700117c02 */ /* 0x000fe40008000f00 */
[----:B------:R-:W-:-:S05]  /*2c40*/  MOV R15, 0x8 ;  /* 0x00000008000f7802 */ /* 0x000fca0000000f00 */
[----:B------:R-:W-:Y:S02]  /*2c50*/  @!P4 IMAD R12, R20, R13, UR5 ;  /* 0x00000005140cce24 */ /* 0x000fe4000f8e020d */
[----:B------:R-:W-:Y:S02]  /*2c60*/  @!P1 IMAD R14, R14, R17, UR5 ;  /* 0x000000050e0e9e24 */ /* 0x000fe4000f8e0211 */
[----:B------:R-:W-:Y:S02]  /*2c70*/  HFMA2 R17, -RZ, RZ, 0, 4.76837158203125e-07 ;  /* 0x00000008ff117431 */ /* 0x000fe400000001ff */
[----:B------:R-:W-:-:S04]  /*2c80*/  @!P4 IMAD.WIDE.U32 R12, R12, R15, UR6 ;  /* 0x000000060c0cce25 */ /* 0x000fc8000f8e000f */
[----:B------:R-:W-:Y:S02]  /*2c90*/  @!P1 IMAD.WIDE.U32 R14, R14, R17, UR6 ;  /* 0x000000060e0e9e25 */ /* 0x000fe4000f8e0011 */
[----:B------:R-:W0:Y:S04]  /*2ca0*/  @!P4 LDG.E.64 R12, desc[UR20][R12.64] ;  /* 0x000000140c0cc981 */ /* 0x000e28000c1e1b00 */
[----:B------:R-:W4:Y:S01]  /*2cb0*/  @!P1 LDG.E.64 R14, desc[UR20][R14.64] ;  /* 0x000000140e0e9981 */ /* 0x000f22000c1e1b00 */
[----:B------:R-:W-:Y:S01]  /*2cc0*/  IADD3 R20, PT, PT, R20, 0x2, RZ ;  /* 0x0000000214147810 */ /* 0x000fe20007ffe0ff */
[----:B0--3--:R-:W-:Y:S01]  /*2cd0*/  @!P4 FADD.FTZ R10, R10, R12 ;  /* 0x0000000c0a0ac221 */ /* 0x009fe20000010000 */
[----:B------:R-:W-:-:S03]  /*2ce0*/  @!P4 FADD.FTZ R11, R11, R13 ;  /* 0x0000000d0b0bc221 */ /* 0x000fc60000010000 */
[----:B----4-:R-:W-:Y:S01]  /*2cf0*/  @!P1 FADD.FTZ R10, R10, R14 ;  /* 0x0000000e0a0a9221 */ /* 0x010fe20000010000 */
[----:B------:R-:W-:-:S07]  /*2d00*/  @!P1 FADD.FTZ R11, R11, R15 ;  /* 0x0000000f0b0b9221 */ /* 0x000fce0000010000 */
.L_x_636:
[----:B------:R-:W-:Y:S01]  /*2d10*/  ISETP.EQ.OR P1, PT, R20, UR22, P3 ;  /* 0x0000001614007c0c */ /* 0x000fe20009f22670 */
[----:B------:R-:W-:Y:S03]  /*2d20*/  BSSY.RECONVERGENT B0, `(.L_x_630) ;  /* 0x000000a000007945 */ /* 0x000fe60003800200 */
[----:B------:R-:W-:-:S13]  /*2d30*/  ISETP.NE.U32.OR P1, PT, R16, 0x1, P1 ;  /* 0x000000011000780c */ /* 0x000fda0000f25470 */
[----:B------:R-:W-:Y:S05]  /*2d40*/  @P1 BRA `(.L_x_637) ;  /* 0x00000000001c1947 */ /* 0x000fea0003800000 */
[----:B------:R-:W-:Y:S02]  /*2d50*/  MOV R13, UR23 ;  /* 0x00000017000d7c02 */ /* 0x000fe40008000f00 */
[----:B------:R-:W-:-:S03]  /*2d60*/  MOV R15, 0x8 ;  /* 0x00000008000f7802 */ /* 0x000fc60000000f00 */
[----:B------:R-:W-:-:S04]  /*2d70*/  IMAD R12, R20, R13, UR5 ;  /* 0x00000005140c7e24 */ /* 0x000fc8000f8e020d */
[----:B------:R-:W-:-:S06]  /*2d80*/  IMAD.WIDE.U32 R12, R12, R15, UR6 ;  /* 0x000000060c0c7e25 */ /* 0x000fcc000f8e000f */
[----:B------:R-:W0:Y:S02]  /*2d90*/  LDG.E.64 R12, desc[UR20][R12.64] ;  /* 0x000000140c0c7981 */ /* 0x000e24000c1e1b00 */
[----:B0--3--:R-:W-:Y:S01]  /*2da0*/  FADD.FTZ R10, R10, R12 ;  /* 0x0000000c0a0a7221 */ /* 0x009fe20000010000 */
[----:B------:R-:W-:-:S07]  /*2db0*/  FADD.FTZ R11, R11, R13 ;  /* 0x0000000d0b0b7221 */ /* 0x000fce0000010000 */
.L_x_637:
[----:B------:R-:W-:Y:S05]  /*2dc0*/  BSYNC.RECONVERGENT B0 ;  /* 0x0000000000007941 */ /* 0x000fea0003800200 */
.L_x_630:
[----:B------:R-:W5:Y:S01]  /*2dd0*/  S2UR UR7, SR_CgaCtaId ;  /* 0x00000000000779c3 */ /* 0x000f620000008800 */
[----:B------:R-:W-:Y:S01]  /*2de0*/  UMOV UR6, 0x400 ;  /* 0x0000040000067882 */ /* 0x000fe20000000000 */
[--C-:B-1--4-:R-:W-:Y:S02]  /*2df0*/  HADD2.F32 R16, -RZ, R26.reuse.H0_H0 ;  /* 0x2000001aff107230 */ /* 0x112fe40000004100 */
[----:B------:R-:W-:Y:S02]  /*2e00*/  HADD2.F32 R26, -RZ, R26.H1_H1 ;  /* 0x3000001aff1a7230 */ /* 0x000fe40000004100 */
[--C-:B------:R-:W-:Y:S02]  /*2e10*/  HADD2.F32 R17, -RZ, R24.reuse.H0_H0 ;  /* 0x20000018ff117230 */ /* 0x100fe40000004100 */
[----:B------:R-:W-:Y:S02]  /*2e20*/  HADD2.F32 R24, -RZ, R24.H1_H1 ;  /* 0x30000018ff187230 */ /* 0x000fe40000004100 */
[----:B------:R-:W-:-:S02]  /*2e30*/  HADD2.F32 R19, -RZ, R25.H0_H0 ;  /* 0x20000019ff137230 */ /* 0x000fc40000004100 */
[----:B------:R-:W-:Y:S01]  /*2e40*/  FADD.FTZ R17, R17, -UR38 ;  /* 0x8000002611117e21 */ /* 0x000fe20008010000 */
[----:B--2---:R-:W-:Y:S01]  /*2e50*/  HADD2.F32 R18, -RZ, R25.H1_H1 ;  /* 0x30000019ff127230 */ /* 0x004fe20000004100 */
[----:B-----5:R-:W-:-:S09]  /*2e60*/  ULEA UR6, UR7, UR6, 0x18 ;  /* 0x0000000607067291 */ /* 0x020fd2000f8ec0ff */
[----:B------:R0:W-:Y:S01]  /*2e70*/  @!P3 STS.64 [UR6+0x98], R10 ;  /* 0x0000980aff00b988 */ /* 0x0001e20008000a06 */
[----:B------:R-:W-:Y:S01]  /*2e80*/  BAR.SYNC.DEFER_BLOCKING 0x0 ;  /* 0x0000000000007b1d */ /* 0x000fe20000010000 */
[----:B0--3--:R-:W-:Y:S01]  /*2e90*/  FADD.FTZ R11, R16, -UR38 ;  /* 0x80000026100b7e21 */ /* 0x009fe20008010000 */
[----:B------:R-:W-:Y:S01]  /*2ea0*/  FADD.FTZ R10, R26, -UR38 ;  /* 0x800000261a0a7e21 */ /* 0x000fe20008010000 */
[----:B------:R-:W-:Y:S02]  /*2eb0*/  FADD.FTZ R16, R24, -UR38 ;  /* 0x8000002618107e21 */ /* 0x000fe40008010000 */
[----:B------:R-:W-:Y:S01]  /*2ec0*/  FMUL.FTZ R11, R11, UR29 ;  /* 0x0000001d0b0b7c20 */ /* 0x000fe20008410000 */
[----:B------:R-:W-:Y:S01]  /*2ed0*/  FMUL.FTZ R10, R10, UR29 ;  /* 0x0000001d0a0a7c20 */ /* 0x000fe20008410000 */
[----:B------:R-:W0:Y:S01]  /*2ee0*/  LDS.64 R12, [UR6+0x98] ;  /* 0x00009806ff0c7984 */ /* 0x000e220008000a00 */
[----:B------:R-:W0:Y:S02]  /*2ef0*/  LDCU UR6, c[0x0][0x42c] ;  /* 0x00008580ff0677ac */ /* 0x000e240008000800 */
[----:B0-----:R-:W-:Y:S01]  /*2f00*/  FMUL.FTZ R14, R12, UR6 ;  /* 0x000000060c0e7c20 */ /* 0x001fe20008410000 */
[----:B------:R-:W-:Y:S01]  /*2f10*/  FMUL.FTZ R15, R13, UR6 ;  /* 0x000000060d0f7c20 */ /* 0x000fe20008410000 */
        /* <DEDUP_REMOVED lines=19> */
.L_x_638:
        /* <DEDUP_REMOVED lines=17> */
[----:B------:R-:W-:Y:S02]  /*3160*/  F2FP.F16.F32.PACK_AB R11, R18, R19 ;  /* 0x00000013120b723e */ /* 0x000fe400000000ff */
[----:B------:R-:W-:-:S05]  /*3170*/  LEA.HI.X R13, R10, UR7, R13, 0x1, P0 ;  /* 0x000000070a0d7c11 */ /* 0x000fca00080f0c0d */
[----:B------:R0:W-:Y:S02]  /*3180*/  STG.E desc[UR20][R12.64], R11 ;  /* 0x0000000b0c007986 */ /* 0x0001e4000c101914 */
.L_x_640:
[----:B------:R-:W-:Y:S05]  /*3190*/  BSYNC.RECONVERGENT B0 ;  /* 0x0000000000007941 */ /* 0x000fea0003800200 */
.L_x_639:
[----:B------:R-:W-:Y:S01]  /*31a0*/  UISETP.NE.AND UP0, UPT, UR25, URZ, UPT ;  /* 0x000000ff1900728c */ /* 0x000fe2000bf05270 */
[--C-:B0-----:R-:W-:Y:S02]  /*31b0*/  HADD2.F32 R11, -RZ, R4.reuse.H0_H0 ;  /* 0x20000004ff0b7230 */ /* 0x101fe40000004100 */
[----:B------:R-:W-:Y:S01]  /*31c0*/  FMUL.FTZ R17, R17, UR29 ;  /* 0x0000001d11117c20 */ /* 0x000fe20008410000 */
[----:B------:R-:W-:Y:S02]  /*31d0*/  HADD2.F32 R4, -RZ, R4.H1_H1 ;  /* 0x30000004ff047230 */ /* 0x000fe40000004100 */
[----:B------:R-:W-:-:S03]  /*31e0*/  FMUL.FTZ R16, R16, UR29 ;  /* 0x0000001d10107c20 */ /* 0x000fc60008410000 */
        /* <DEDUP_REMOVED lines=19> */
.L_x_641:
        /* <DEDUP_REMOVED lines=13> */
[----:B------:R-:W-:Y:S01]  /*33f0*/  F2FP.F16.F32.PACK_AB R9, R14, R9 ;  /* 0x000000090e09723e */ /* 0x000fe200000000ff */
        /* <DEDUP_REMOVED lines=8> */
.L_x_643:
[----:B------:R-:W-:Y:S05]  /*3480*/  BSYNC.RECONVERGENT B0 ;  /* 0x0000000000007941 */ /* 0x000fea0003800200 */
.L_x_642:
[----:B------:R-:W-:Y:S02]  /*3490*/  UIADD3 UR14, UPT, UPT, UR23, UR14, URZ ;  /* 0x0000000e170e7290 */ /* 0x000fe4000fffe0ff */
[----:B------:R-:W-:Y:S02]  /*34a0*/  UIADD3 UR4, UPT, UPT, UR4, 0x1, URZ ;  /* 0x0000000104047890 */ /* 0x000fe4000fffe0ff */
[----:B------:R-:W-:-:S09]  /*34b0*/  UISETP.GE.AND UP0, UPT, UR14, UR8, UPT ;  /* 0x000000080e00728c */ /* 0x000fd2000bf06270 */
[----:B------:R-:W-:Y:S05]  /*34c0*/  BRA.U !UP0, `(.L_x_644) ;  /* 0xffffffcd08687547 */ /* 0x000fea000b83ffff */
.L_x_619:
        /* <DEDUP_REMOVED lines=19> */
.L_x_646:
[----:B------:R-:W-:Y:S05]  /*3600*/  BSYNC.RECONVERGENT B0 ;  /* 0x0000000000007941 */ /* 0x000fea0003800200 */
.L_x_645:
[----:B------:R-:W-:Y:S05]  /*3610*/  @P0 EXIT ;  /* 0x000000000000094d */ /* 0x000fea0003800000 */
[----:B------:R-:W-:Y:S05]  /*3620*/  @P2 BRA `(.L_x_647) ;  /* 0x0000000000202947 */ /* 0x000fea0003800000 */
[----:B------:R-:W-:-:S05]  /*3630*/  IMAD R0, R6, R7, RZ ;  /* 0x0000000706007224 */ /* 0x000fca00078e02ff */
[----:B------:R-:W-:-:S13]  /*3640*/  ISETP.NE.AND P0, PT, R0, -0x1, PT ;  /* 0xffffffff0000780c */ /* 0x000fda0003f05270 */
[----:B------:R-:W-:Y:S05]  /*3650*/  @!P0 BRA `(.L_x_647) ;  /* 0x0000000000148947 */ /* 0x000fea0003800000 */
.L_x_648:
[----:B0-----:R-:W2:Y:S04]  /*3660*/  LDG.E.STRONG.GPU R3, desc[UR20][R4.64] ;  /* 0x0000001404037981 */ /* 0x001ea8000c1ef900 */
[----:B--2---:R-:W-:Y:S01]  /*3670*/  CCTL.IVALL ;  /* 0x00000000ff00798f */ /* 0x004fe20002000000 */
[----:B------:R-:W-:Y:S05]  /*3680*/  YIELD ;  /* 0x0000000000007946 */ /* 0x000fea0003800000 */
[----:B------:R-:W-:-:S13]  /*3690*/  ISETP.NE.AND P0, PT, R3, R0, PT ;  /* 0x000000000300720c */ /* 0x000fda0003f05270 */
[----:B------:R-:W-:Y:S05]  /*36a0*/  @P0 BRA `(.L_x_648) ;  /* 0xfffffffc00ec0947 */ /* 0x000fea000383ffff */
.L_x_647:
[----:B------:R-:W-:Y:S05]  /*36b0*/  WARPSYNC.ALL ;  /* 0x0000000000007948 */ /* 0x000fea0003800000 */
[----:B------:R-:W1:Y:S08]  /*36c0*/  LDC.64 R30, c[0x0][0x3f8] ;  /* 0x0000fe00ff1e7b82 */ /* 0x000e700000000a00 */
        /* <DEDUP_REMOVED lines=9> */
[----:B0-----:R-:W-:Y:S01]  /*3760*/  HFMA2 R3, -RZ, RZ, 0, 0 ;  /* 0x00000000ff037431 */ /* 0x001fe200000001ff */
        /* <DEDUP_REMOVED lines=25> */
[----:B------:R-:W-:Y:S02]  /*3900*/  SHF.R.U64 R20, R20, 0x9, R7 ;  /* 0x0000000914147819 */ /* 0x000fe40000001207 */
        /* <DEDUP_REMOVED lines=9> */
[----:B------:R-:W-:Y:S02]  /*39a0*/  IADD3 R20, P3, PT, RZ, -R20, RZ ;  /* 0x80000014ff147210 */ /* 0x000fe40007f7e0ff */
[----:B0-----:R-:W-:Y:S02]  /*39b0*/  LEA R16, P1, R24, UR4, 0x2 ;  /* 0x0000000418107c11 */ /* 0x001fe4000f8210ff */
[----:B------:R-:W-:Y:S02]  /*39c0*/  SHF.L.U64.HI R26, R25, 0x2, R0 ;  /* 0x00000002191a7819 */ /* 0x000fe40000010200 */
[----:B-1----:R-:W-:-:S02]  /*39d0*/  IADD3 R18, P2, PT, R21, UR6, RZ ;  /* 0x0000000615127c10 */ /* 0x002fc4000ff5e0ff */
[----:B------:R-:W-:Y:S02]  /*39e0*/  LEA.HI.X R17, R24, UR5, R3, 0x2, P1 ;  /* 0x0000000518117c11 */ /* 0x000fe400088f1403 */
[----:B------:R-:W-:Y:S02]  /*39f0*/  IADD3.X R19, PT, PT, R28, UR7, RZ, P2, !PT ;  /* 0x000000071c137c10 */ /* 0x000fe400097fe4ff */
[----:B------:R-:W-:Y:S01]  /*3a00*/  IADD3 R24, P2, PT, R5, R24, RZ ;  /* 0x0000001805187210 */ /* 0x000fe20007f5e0ff */
[----:B------:R-:W-:Y:S01]  /*3a10*/  IMAD.WIDE.U32 R4, R30, 0x4, RZ ;  /* 0x000000041e047825 */ /* 0x000fe200078e00ff */
[----:B--2---:R-:W-:Y:S02]  /*3a20*/  IADD3 R21, P1, PT, R21, UR8, RZ ;  /* 0x0000000815157c10 */ /* 0x004fe4000ff3e0ff */
[----:B------:R-:W-:Y:S02]  /*3a30*/  SHF.L.U64.HI R22, R37, 0x2, R2 ;  /* 0x0000000225167819 */ /* 0x000fe40000010202 */
[----:B------:R-:W-:-:S02]  /*3a40*/  IADD3.X R28, PT, PT, R28, UR9, RZ, P1, !PT ;  /* 0x000000091c1c7c10 */ /* 0x000fc40008ffe4ff */
[----:B------:R-:W-:Y:S02]  /*3a50*/  IADD3 R32, PT, PT, R5, R7, RZ ;  /* 0x0000000705207210 */ /* 0x000fe40007ffe0ff */
[----:B------:R-:W-:Y:S02]  /*3a60*/  IADD3.X R23, PT, PT, RZ, -0x1, RZ, P3, !PT ;  /* 0xffffffffff177810 */ /* 0x000fe40001ffe4ff */
[----:B------:R-:W-:-:S07]  /*3a70*/  IADD3.X R3, PT, PT, RZ, R3, RZ, P2, !PT ;  /* 0x00000003ff037210 */ /* 0x000fce00017fe4ff */
.L_x_651:
[----:B0-----:R-:W-:Y:S01]  /*3a80*/  LEA R10, P1, R25, R16, 0x2 ;  /* 0x00000010190a7211 */ /* 0x001fe200078210ff */
[----:B------:R-:W2:Y:S01]  /*3a90*/  LDG.E R6, desc[UR20][R16.64] ;  /* 0x0000001410067981 */ /* 0x000ea2000c1e1900 */
[----:B------:R-:W-:Y:S02]  /*3aa0*/  IADD3 R12, P2, PT, R16, R4, RZ ;  /* 0x00000004100c7210 */ /* 0x000fe40007f5e0ff */
[----:B------:R-:W-:Y:S02]  /*3ab0*/  LEA R8, P3, R37, R16, 0x2 ;  /* 0x0000001025087211 */ /* 0x000fe400078610ff */
[C---:B------:R-:W-:Y:S02]  /*3ac0*/  IADD3.X R11, PT, PT, R17.reuse, R26, RZ, P1, !PT ;  /* 0x0000001a110b7210 */ /* 0x040fe40000ffe4ff */
[C---:B------:R-:W-:Y:S02]  /*3ad0*/  IADD3.X R13, PT, PT, R17.reuse, R32, RZ, P2, !PT ;  /* 0x00000020110d7210 */ /* 0x040fe400017fe4ff */
[----:B------:R-:W-:Y:S01]  /*3ae0*/  IADD3.X R9, PT, PT, R17, R22, RZ, P3, !PT ;  /* 0x0000001611097210 */ /* 0x000fe20001ffe4ff */
[----:B------:R0:W2:Y:S04]  /*3af0*/  LDG.E R7, desc[UR20][R10.64] ;  /* 0x000000140a077981 */ /* 0x0000a8000c1e1900 */
[----:B------:R-:W3:Y:S04]  /*3b00*/  LDG.E R14, desc[UR20][R12.64] ;  /* 0x000000140c0e7981 */ /* 0x000ee8000c1e1900 */
[----:B------:R1:W3:Y:S01]  /*3b10*/  LDG.E R15, desc[UR20][R8.64] ;  /* 0x00000014080f7981 */ /* 0x0002e2000c1e1900 */
[----:B------:R-:W-:-:S02]  /*3b20*/  IADD3 R20, P1, PT, R20, 0x1, RZ ;  /* 0x0000000114147810 */ /* 0x000fc40007f3e0ff */
[----:B0-----:R-:W-:Y:S02]  /*3b30*/  MOV R10, R18 ;  /* 0x00000012000a7202 */ /* 0x001fe40000000f00 */
[----:B------:R-:W-:Y:S02]  /*3b40*/  MOV R11, R19 ;  /* 0x00000013000b7202 */ /* 0x000fe40000000f00 */
[----:B-1----:R-:W-:Y:S02]  /*3b50*/  MOV R8, R21 ;  /* 0x0000001500087202 */ /* 0x002fe40000000f00 */
[----:B------:R-:W-:Y:S02]  /*3b60*/  MOV R9, R28 ;  /* 0x0000001c00097202 */ /* 0x000fe40000000f00 */
        /* <DEDUP_REMOVED lines=12> */
.L_x_650:
[----:B------:R-:W-:Y:S05]  /*3c30*/  BSYNC.RECONVERGENT B0 ;  /* 0x0000000000007941 */ /* 0x000fea0003800200 */
.L_x_649:
[----:B------:R-:W-:Y:S05]  /*3c40*/  @!P0 EXIT ;  /* 0x000000000000894d */ /* 0x000fea0003800000 */
[C---:B------:R-:W-:Y:S01]  /*3c50*/  SHF.L.U64.HI R35, R37.reuse, 0x2, R2 ;  /* 0x0000000225237819 */ /* 0x040fe20000010202 */
[----:B------:R-:W1:Y:S01]  /*3c60*/  LDCU.64 UR4, c[0x0][0x3d8] ;  /* 0x00007b00ff0477ac */ /* 0x000e620008000a00 */
[C---:B------:R-:W-:Y:S02]  /*3c70*/  SHF.L.U64.HI R31, R30.reuse, 0x2, R31 ;  /* 0x000000021e1f7819 */ /* 0x040fe4000001021f */
[----:B------:R-:W-:Y:S01]  /*3c80*/  SHF.L.U32 R33, R30, 0x2, RZ ;  /* 0x000000021e217819 */ /* 0x000fe200000006ff */
[----:B------:R-:W2:Y:S01]  /*3c90*/  LDCU.64 UR6, c[0x0][0x388] ;  /* 0x00007100ff0677ac */ /* 0x000ea20008000a00 */
[----:B------:R-:W-:Y:S02]  /*3ca0*/  SHF.L.U32 R37, R37, 0x2, RZ ;  /* 0x0000000225257819 */ /* 0x000fe400000006ff */
[C---:B------:R-:W-:Y:S01]  /*3cb0*/  SHF.L.U64.HI R27, R25.reuse, 0x2, R0 ;  /* 0x00000002191b7819 */ /* 0x040fe20000010200 */
[----:B------:R-:W3:Y:S01]  /*3cc0*/  LDCU.64 UR8, c[0x0][0x390] ;  /* 0x00007200ff0877ac */ /* 0x000ee20008000a00 */
[----:B------:R-:W-:-:S07]  /*3cd0*/  SHF.L.U32 R29, R25, 0x2, RZ ;  /* 0x00000002191d7819 */ /* 0x000fce00000006ff */
.L_x_652:
[C---:B------:R-:W-:Y:S02]  /*3ce0*/  SHF.L.U32 R2, R24.reuse, 0x2, RZ ;  /* 0x0000000218027819 */ /* 0x040fe400000006ff */
[----:B----4-:R-:W-:Y:S02]  /*3cf0*/  SHF.L.U64.HI R12, R24, 0x2, R3 ;  /* 0x00000002180c7819 */ /* 0x010fe40000010203 */
[----:B-1----:R-:W-:-:S04]  /*3d00*/  IADD3 R4, P0, PT, R2, UR4, RZ ;  /* 0x0000000402047c10 */ /* 0x002fc8000ff1e0ff */
[----:B------:R-:W-:Y:S02]  /*3d10*/  IADD3.X R5, PT, PT, R12, UR5, RZ, P0, !PT ;  /* 0x000000050c057c10 */ /* 0x000fe400087fe4ff */
[C---:B0-----:R-:W-:Y:S02]  /*3d20*/  IADD3 R6, P0, PT, R4.reuse, R29, RZ ;  /* 0x0000001d04067210 */ /* 0x041fe40007f1e0ff */
        /* <DEDUP_REMOVED lines=13> */
[----:B--2---:R-:W-:Y:S02]  /*3e00*/  IADD3 R16, P0, PT, R20, UR6, RZ ;  /* 0x0000000614107c10 */ /* 0x004fe4000ff1e0ff */
[----:B0-----:R-:W-:Y:S02]  /*3e10*/  LOP3.LUT R4, R28, 0x3, RZ, 0xc0, !PT ;  /* 0x000000031c047812 */ /* 0x001fe400078ec0ff */
[----:B---3--:R-:W-:Y:S02]  /*3e20*/  IADD3 R20, P1, PT, R20, UR8, RZ ;  /* 0x0000000814147c10 */ /* 0x008fe4000ff3e0ff */
[----:B------:R-:W-:Y:S02]  /*3e30*/  LOP3.LUT R3, R12, 0x3, RZ, 0xc0, !PT ;  /* 0x000000030c037812 */ /* 0x000fe400078ec0ff */
[----:B------:R-:W-:Y:S02]  /*3e40*/  IADD3 R2, P2, PT, R2, UR4, RZ ;  /* 0x0000000402027c10 */ /* 0x000fe4000ff5e0ff */
[----:B------:R-:W-:-:S02]  /*3e50*/  IADD3.X R17, PT, PT, R4, UR7, RZ, P0, !PT ;  /* 0x0000000704117c10 */ /* 0x000fc400087fe4ff */
[----:B------:R-:W-:Y:S02]  /*3e60*/  IADD3.X R21, PT, PT, R4, UR9, RZ, P1, !PT ;  /* 0x0000000904157c10 */ /* 0x000fe40008ffe4ff */
[----:B------:R-:W-:Y:S02]  /*3e70*/  IADD3.X R3, PT, PT, R3, UR5, RZ, P2, !PT ;  /* 0x0000000503037c10 */ /* 0x000fe400097fe4ff */
[C---:B------:R-:W-:Y:S02]  /*3e80*/  IADD3 R4, P0, PT, R2.reuse, R29, RZ ;  /* 0x0000001d02047210 */ /* 0x040fe40007f1e0ff */
[C---:B-1----:R-:W-:Y:S02]  /*3e90*/  IADD3 R6, P1, PT, R2.reuse, R33, RZ ;  /* 0x0000002102067210 */ /* 0x042fe40007f3e0ff */
        /* <DEDUP_REMOVED lines=34> */
[----:B--2---:R1:W2:Y:S04]  /*40c0*/  LDG.E R12, desc[UR20][R2.64+0x1800] ;  /* 0x00180014020c7981 */ /* 0x0042a8000c1e1900 */
[----:B------:R-:W2:Y:S04]  /*40d0*/  LDG.E R13, desc[UR20][R4.64+0x1800] ;  /* 0x00180014040d7981 */ /* 0x000ea8000c1e1900 */
[----:B------:R-:W3:Y:S04]  /*40e0*/  LDG.E R14, desc[UR20][R6.64+0x1800] ;  /* 0x00180014060e7981 */ /* 0x000ee8000c1e1900 */
[----:B------:R-:W3:Y:S01]  /*40f0*/  LDG.E R15, desc[UR20][R8.64+0x1800] ;  /* 0x00180014080f7981 */ /* 0x000ee2000c1e1900 */
        /* <DEDUP_REMOVED lines=11> */
[----:B-1----:R-:W-:Y:S01]  /*41b0*/  HFMA2 R3, -RZ, RZ, 0, 0 ;  /* 0x00000000ff037431 */ /* 0x002fe200000001ff */
[----:B--2---:R4:W-:Y:S04]  /*41c0*/  STG.E.64 desc[UR20][R16.64], R12 ;  /* 0x0000000c10007986 */ /* 0x0049e8000c101b14 */
[----:B---3--:R4:W-:Y:S07]  /*41d0*/  STG.E.64 desc[UR20][R18.64], R14 ;  /* 0x0000000e12007986 */ /* 0x0089ee000c101b14 */
[----:B------:R-:W-:Y:S05]  /*41e0*/  @P0 BRA `(.L_x_652) ;  /* 0xfffffff800bc0947 */ /* 0x000fea000383ffff */
[----:B------:R-:W-:Y:S05]  /*41f0*/  EXIT ;  /* 0x000000000000794d */ /* 0x000fea0003800000 */
.L_x_653:
        /* <DEDUP_REMOVED lines=16> */
.L_x_3419:


//--------------------- .text._Z35group_norm_nhwc_bwd_one_pass_kernelI11Fp16IOFp32WLi128ELi32ELi512EEv26Group_norm_nhwc_bwd_params --------------------------
	.section	.text._Z35group_norm_nhwc_bwd_one_pass_kernelI11Fp16IOFp32WLi128ELi32ELi512EEv26Group_norm_nhwc_bwd_params,"ax",@progbits
	.align	128
        .global         _Z35group_norm_nhwc_bwd_one_pass_kernelI11Fp16IOFp32WLi128ELi32ELi512EEv26Group_norm_nhwc_bwd_params
        .type           _Z35group_norm_nhwc_bwd_one_pass_kernelI11Fp16IOFp32WLi128ELi32ELi512EEv26Group_norm_nhwc_bwd_params,@function
        .size           _Z35group_norm_nhwc_bwd_one_pass_kernelI11Fp16IOFp32WLi128ELi32ELi512EEv26Group_norm_nhwc_bwd_params,(.L_x_3420 - _Z35group_norm_nhwc_bwd_one_pass_kernelI11Fp16IOFp32WLi128ELi32ELi512EEv26Group_norm_nhwc_bwd_params)
        .other          _Z35group_norm_nhwc_bwd_one_pass_kernelI11Fp16IOFp32WLi128ELi32ELi512EEv26Group_norm_nhwc_bwd_params,@"STO_CUDA_ENTRY STV_DEFAULT"
_Z35group_norm_nhwc_bwd_one_pass_kernelI11Fp16IOFp32WLi128ELi32ELi512EEv26Group_norm_nhwc_bwd_params:
.text._Z35group_norm_nhwc_bwd_one_pass_kernelI11Fp16IOFp32WLi128ELi32ELi512EEv26Group_norm_nhwc_bwd_params:
        /* <DEDUP_REMOVED lines=9> */
[----:B------:R-:W-:-:S05]  /*0090*/  UMOV UR4, URZ ;  /* 0x000000ff00047c82 */ /* 0x000fca0008000000 */
.L_x_685:
[----:B-1----:R-:W1:Y:S01]  /*00a0*/  LDC R4, c[0x0][0x410] ;  /* 0x00010400ff047b82 */ /* 0x002e620000000800 */
[----:B------:R-:W2:Y:S01]  /*00b0*/  S2R R36, SR_TID.X ;  /* 0x0000000000247919 */ /* 0x000ea20000002100 */
[----:B------:R-:W3:Y:S01]  /*00c0*/  LDCU UR5, c[0x0][0x41c] ;  /* 0x00008380ff0577ac */ /* 0x000ee20008000800 */
[----:B------:R-:W-:Y:S01]  /*00d0*/  ISETP.LE.AND P4, PT, RZ, UR8, PT ;  /* 0x00000008ff007c0c */ /* 0x000fe2000bf83270 */
[----:B------:R-:W3:Y:S01]  /*00e0*/  S2R R35, SR_CTAID.X ;  /* 0x0000000000237919 */ /* 0x000ee20000002500 */
[----:B------:R-:W4:Y:S01]  /*00f0*/  LDCU.128 UR16, c[0x0][0x400] ;  /* 0x00008000ff1077ac */ /* 0x000f220008000c00 */
[----:B------:R-:W4:Y:S01]  /*0100*/  LDCU.64 UR6, c[0x0][0x3b8] ;  /* 0x00007700ff0677ac */ /* 0x000f220008000a00 */
[----:B01----:R-:W-:-:S04]  /*0110*/  IABS R5, R4 ;  /* 0x0000000400057213 */ /* 0x003fc80000000000 */
[----:B------:R-:W1:Y:S01]  /*0120*/  I2F.RP R0, R5 ;  /* 0x0000000500007306 */ /* 0x000e620000209400 */
[----:B----4-:R-:W-:Y:S01]  /*0130*/  UIMAD.WIDE UR6, UR8, 0x8, UR6 ;  /* 0x00000008080678a5 */ /* 0x010fe2000f8e0206 */
[----:B--2---:R-:W-:-:S05]  /*0140*/  SHF.L.U32 R12, R36, 0x1, RZ ;  /* 0x00000001240c7819 */ /* 0x004fca00000006ff */
[----:B------:R-:W-:Y:S02]  /*0150*/  MOV R10, UR6 ;  /* 0x00000006000a7c02 */ /* 0x000fe40008000f00 */
[----:B------:R-:W-:Y:S02]  /*0160*/  MOV R11, UR7 ;  /* 0x00000007000b7c02 */ /* 0x000fe40008000f00 */
[----:B------:R-:W-:Y:S01]  /*0170*/  CS2R R32, SRZ ;  /* 0x0000000000207805 */ /* 0x000fe2000001ff00 */
[----:B------:R-:W2:Y:S01]  /*0180*/  LDCU.U8 UR6, c[0x0][0x414] ;  /* 0x00008280ff0677ac */ /* 0x000ea20008000000 */
[----:B-1----:R-:W1:Y:S02]  /*0190*/  MUFU.RCP R0, R0 ;  /* 0x0000000000007308 */ /* 0x002e640000001000 */
[----:B------:R-:W4:Y:S01]  /*01a0*/  LDG.E.64 R10, desc[UR12][R10.64] ;  /* 0x0000000c0a0a7981 */ /* 0x000f22000c1e1b00 */
[----:B-1----:R-:W-:Y:S02]  /*01b0*/  IADD3 R2, PT, PT, R0, 0xffffffe, RZ ;  /* 0x0ffffffe00027810 */ /* 0x002fe40007ffe0ff */
[----:B------:R-:W-:-:S03]  /*01c0*/  IABS R0, UR8 ;  /* 0x0000000800007c13 */ /* 0x000fc60008000000 */
[----:B------:R1:W0:Y:S02]  /*01d0*/  F2I.FTZ.U32.TRUNC.NTZ R3, R2 ;  /* 0x0000000200037305 */ /* 0x000224000021f000 */
[----:B-1----:R-:W-:Y:S01]  /*01e0*/  HFMA2 R2, -RZ, RZ, 0, 0 ;  /* 0x00000000ff027431 */ /* 0x002fe200000001ff */
[----:B0-----:R-:W-:-:S05]  /*01f0*/  IADD3 R6, PT, PT, RZ, -R3, RZ ;  /* 0x80000003ff067210 */ /* 0x001fca0007ffe0ff */
        /* <DEDUP_REMOVED lines=8> */
[----:B------:R-:W-:-:S04]  /*0280*/  LOP3.LUT R2, R4, UR8, RZ, 0x3c, !PT ;  /* 0x0000000804027c12 */ /* 0x000fc8000f8e3cff */
[----:B------:R-:W-:Y:S02]  /*0290*/  ISETP.GE.U32.AND P0, PT, R15, UR16, PT ;  /* 0x000000100f007c0c */ /* 0x000fe4000bf06070 */
[----:B------:R-:W-:Y:S02]  /*02a0*/  SHF.R.S32.HI R19, RZ, 0x1f, R15 ;  /* 0x0000001fff137819 */ /* 0x000fe4000001140f */
[----:B------:R-:W-:Y:S02]  /*02b0*/  ISETP.GE.AND P3, PT, R2, RZ, PT ;  /* 0x000000ff0200720c */ /* 0x000fe40003f66270 */
[----:B------:R-:W-:Y:S02]  /*02c0*/  ISETP.GE.AND.EX P0, PT, R19, UR17, PT, P0 ;  /* 0x0000001113007c0c */ /* 0x000fe4000bf06300 */
[----:B------:R-:W-:Y:S02]  /*02d0*/  @!P2 IADD3 R0, PT, PT, R0, -R5, RZ ;  /* 0x800000050000a210 */ /* 0x000fe40007ffe0ff */
[----:B------:R-:W-:-:S02]  /*02e0*/  @!P2 IADD3 R3, PT, PT, R3, 0x1, RZ ;  /* 0x000000010303a810 */ /* 0x000fc40007ffe0ff */
[CC--:B------:R-:W-:Y:S02]  /*02f0*/  ISETP.GE.U32.AND P5, PT, R0.reuse, R5.reuse, PT ;  /* 0x000000050000720c */ /* 0x0c0fe40003fa6070 */
[----:B------:R-:W-:Y:S02]  /*0300*/  IADD3 R17, PT, PT, R15, 0x20, RZ ;  /* 0x000000200f117810 */ /* 0x000fe40007ffe0ff */
[----:B------:R-:W-:Y:S02]  /*0310*/  ISETP.GT.U32.AND P2, PT, R5, R0, PT ;  /* 0x000000000500720c */ /* 0x000fe40003f44070 */
[----:B------:R-:W-:Y:S01]  /*0320*/  IADD3 R5, PT, PT, R0, -R5, RZ ;  /* 0x8000000500057210 */ /* 0x000fe20007ffe0ff */
[----:B------:R-:W0:Y:S01]  /*0330*/  @!P0 LDC.64 R28, c[0x0][0x3f8] ;  /* 0x0000fe00ff1c8b82 */ /* 0x000e220000000a00 */
[----:B------:R-:W-:Y:S02]  /*0340*/  ISETP.GE.U32.AND P1, PT, R17, UR16, PT ;  /* 0x0000001011007c0c */ /* 0x000fe4000bf26070 */
[----:B------:R-:W-:-:S02]  /*0350*/  SHF.R.S32.HI R9, RZ, 0x1f, R17 ;  /* 0x0000001fff097819 */ /* 0x000fc40000011411 */
[----:B------:R-:W-:Y:S02]  /*0360*/  SEL R0, R5, R0, !P2 ;  /* 0x0000000005007207 */ /* 0x000fe40005000000 */
[----:B------:R-:W-:Y:S01]  /*0370*/  @P5 IADD3 R3, PT, PT, R3, 0x1, RZ ;  /* 0x0000000103035810 */ /* 0x000fe20007ffe0ff */
[----:B------:R-:W1:Y:S01]  /*0380*/  @!P0 LDC.64 R22, c[0x0][0x398] ;  /* 0x0000e600ff168b82 */ /* 0x000e620000000a00 */
[----:B------:R-:W-:Y:S02]  /*0390*/  ISETP.GE.AND.EX P1, PT, R9, UR17, PT, P1 ;  /* 0x0000001109007c0c */ /* 0x000fe4000bf26310 */
[----:B------:R-:W-:Y:S02]  /*03a0*/  MOV R2, R3 ;  /* 0x0000000300027202 */ /* 0x000fe40000000f00 */
[----:B------:R-:W-:Y:S02]  /*03b0*/  ISETP.NE.AND P2, PT, R4, RZ, PT ;  /* 0x000000ff0400720c */ /* 0x000fe40003f45270 */
[----:B------:R-:W-:-:S02]  /*03c0*/  LOP3.LUT R3, RZ, R4, RZ, 0x33, !PT ;  /* 0x00000004ff037212 */ /* 0x000fc400078e33ff */
[----:B------:R-:W-:Y:S02]  /*03d0*/  @!P4 IADD3 R0, PT, PT, -R0, RZ, RZ ;  /* 0x000000ff0000c210 */ /* 0x000fe40007ffe1ff */
[----:B------:R-:W-:Y:S02]  /*03e0*/  @!P3 IADD3 R2, PT, PT, -R2, RZ, RZ ;  /* 0x000000ff0202b210 */ /* 0x000fe40007ffe1ff */
[C---:B------:R-:W-:Y:S01]  /*03f0*/  SEL R26, R3.reuse, R0, !P2 ;  /* 0x00000000031a7207 */ /* 0x040fe20005000000 */
[----:B------:R-:W3:Y:S01]  /*0400*/  @!P1 LDC.64 R6, c[0x0][0x3f8] ;  /* 0x0000fe00ff069b82 */ /* 0x000ee20000000a00 */
[----:B------:R-:W-:Y:S01]  /*0410*/  SEL R5, R3, R2, !P2 ;  /* 0x0000000203057207 */ /* 0x000fe20005000000 */
[----:B0-----:R-:W-:Y:S01]  /*0420*/  @!P0 IMAD R4, R19, R28, RZ ;  /* 0x0000001c13048224 */ /* 0x001fe200078e02ff */
[----:B------:R-:W-:Y:S02]  /*0430*/  SHF.L.U32 R3, R26, 0x5, RZ ;  /* 0x000000051a037819 */ /* 0x000fe400000006ff */
[----:B------:R-:W-:-:S02]  /*0440*/  SHF.R.S32.HI R0, RZ, 0x1f, R5 ;  /* 0x0000001fff007819 */ /* 0x000fc40000011405 */
[----:B------:R-:W-:Y:S01]  /*0450*/  LOP3.LUT R12, R3, 0x1e, R12, 0xf8, !PT ;  /* 0x0000001e030c7812 */ /* 0x000fe200078ef80c */
[----:B------:R-:W0:Y:S01]  /*0460*/  @!P0 LDC.64 R18, c[0x0][0x3a0] ;  /* 0x0000e800ff128b82 */ /* 0x000e220000000a00 */
[----:B------:R-:W-:Y:S01]  /*0470*/  SHF.R.S32.HI R13, RZ, 0x1f, R3 ;  /* 0x0000001fff0d7819 */ /* 0x000fe20000011403 */
[----:B------:R-:W-:Y:S01]  /*0480*/  IMAD R0, R0, UR18, RZ ;  /* 0x0000001200007c24 */ /* 0x000fe2000f8e02ff */
[----:B------:R-:W-:Y:S01]  /*0490*/  IADD3 R8, PT, PT, R15, 0x40, RZ ;  /* 0x000000400f087810 */ /* 0x000fe20007ffe0ff */
[----:B------:R-:W-:-:S04]  /*04a0*/  IMAD.WIDE.U32 R2, R5, UR18, R12 ;  /* 0x0000001205027c25 */ /* 0x000fc8000f8e000c */
[----:B------:R-:W2:Y:S01]  /*04b0*/  @!P1 LDC.64 R20, c[0x0][0x3a0] ;  /* 0x0000e800ff149b82 */ /* 0x000ea20000000a00 */
[----:B------:R-:W-:Y:S02]  /*04c0*/  IMAD R5, R5, UR19, R0 ;  /* 0x0000001305057c24 */ /* 0x000fe4000f8e0200 */
[----:B------:R-:W-:Y:S01]  /*04d0*/  @!P0 IMAD R13, R15, R29, R4 ;  /* 0x0000001d0f0d8224 */ /* 0x000fe200078e0204 */
[----:B------:R-:W-:Y:S02]  /*04e0*/  @!P0 MOV R4, R2 ;  /* 0x0000000200048202 */ /* 0x000fe40000000f00 */
[----:B------:R-:W-:Y:S02]  /*04f0*/  IADD3 R5, PT, PT, R3, R5, RZ ;  /* 0x0000000503057210 */ /* 0x000fe40007ffe0ff */
[----:B------:R-:W-:Y:S02]  /*0500*/  ISETP.GE.U32.AND P2, PT, R8, UR16, PT ;  /* 0x0000001008007c0c */ /* 0x000fe4000bf46070 */
[----:B------:R-:W-:Y:S01]  /*0510*/  SHF.R.S32.HI R0, RZ, 0x1f, R8 ;  /* 0x0000001fff007819 */ /* 0x000fe20000011408 */
[----:B------:R-:W-:-:S03]  /*0520*/  @!P0 IMAD.WIDE.U32 R28, R15, R28, R4 ;  /* 0x0000001c0f1c8225 */ /* 0x000fc600078e0004 */
[----:B------:R-:W-:Y:S02]  /*0530*/  ISETP.GE.AND.EX P2, PT, R0, UR17, PT, P2 ;  /* 0x0000001100007c0c */ /* 0x000fe4000bf46320 */
[----:B------:R-:W-:Y:S01]  /*0540*/  @!P0 IADD3 R13, PT, PT, R29, R13, RZ ;  /* 0x0000000d1d0d8210 */ /* 0x000fe20007ffe0ff */
[----:B---3--:R-:W-:Y:S01]  /*0550*/  @!P1 IMAD R14, R9, R6, RZ ;  /* 0x00000006090e9224 */ /* 0x008fe200078e02ff */
[C---:B------:R-:W-:Y:S02]  /*0560*/  @!P0 SHF.L.U32 R9, R28.reuse, 0x1, RZ ;  /* 0x000000011c098819 */ /* 0x040fe400000006ff */
[----:B------:R-:W-:Y:S02]  /*0570*/  @!P1 MOV R24, R2 ;  /* 0x0000000200189202 */ /* 0x000fe40000000f00 */
[----:B------:R-:W-:Y:S02]  /*0580*/  @!P1 MOV R25, R5 ;  /* 0x0000000500199202 */ /* 0x000fe40000000f00 */
[----:B------:R-:W-:-:S02]  /*0590*/  @!P0 SHF.L.U64.HI R28, R28, 0x1, R13 ;  /* 0x000000011c1c8819 */ /* 0x000fc4000001020d */
[----:B------:R-:W-:Y:S01]  /*05a0*/  IADD3 R13, PT, PT, R15, 0x60, RZ ;  /* 0x000000600f0d7810 */ /* 0x000fe20007ffe0ff */
[----:B------:R-:W-:-:S03]  /*05b0*/  @!P1 IMAD.WIDE.U32 R24, R17, R6, R24 ;  /* 0x0000000611189225 */ /* 0x000fc600078e0018 */
[----:B------:R-:W-:Y:S01]  /*05c0*/  ISETP.GE.U32.AND P3, PT, R13, UR16, PT ;  /* 0x000000100d007c0c */ /* 0x000fe2000bf66070 */
[----:B------:R-:W-:Y:S01]  /*05d0*/  @!P1 IMAD R7, R17, R7, R14 ;  /* 0x0000000711079224 */ /* 0x000fe200078e020e */
[----:B------:R-:W-:Y:S01]  /*05e0*/  SHF.R.S32.HI R6, RZ, 0x1f, R13 ;  /* 0x0000001fff067819 */ /* 0x000fe2000001140d */
[----:B------:R-:W3:Y:S03]  /*05f0*/  @!P2 LDC.64 R16, c[0x0][0x3f8] ;  /* 0x0000fe00ff10ab82 */ /* 0x000ee60000000a00 */
[----:B------:R-:W-:Y:S02]  /*0600*/  ISETP.GE.AND.EX P3, PT, R6, UR17, PT, P3 ;  /* 0x0000001106007c0c */ /* 0x000fe4000bf66330 */
[C---:B0-----:R-:W-:Y:S02]  /*0610*/  @!P0 IADD3 R18, P4, PT, R9.reuse, R18, RZ ;  /* 0x0000001209128210 */ /* 0x041fe40007f9e0ff */
[----:B-1----:R-:W-:Y:S01]  /*0620*/  @!P0 IADD3 R22, P5, PT, R9, R22, RZ ;  /* 0x0000001609168210 */ /* 0x002fe20007fbe0ff */
[----:B------:R-:W0:Y:S01]  /*0630*/  @!P1 LDC.64 R14, c[0x0][0x398] ;  /* 0x0000e600ff0e9b82 */ /* 0x000e220000000a00 */
[----:B------:R-:W-:-:S02]  /*0640*/  @!P0 IADD3.X R19, PT, PT, R28, R19, RZ, P4, !PT ;  /* 0x000000131c138210 */ /* 0x000fc400027fe4ff */
[----:B------:R-:W-:Y:S02]  /*0650*/  @!P1 IADD3 R9, PT, PT, R25, R7, RZ ;  /* 0x0000000719099210 */ /* 0x000fe40007ffe0ff */
[C---:B------:R-:W-:Y:S01]  /*0660*/  @!P1 SHF.L.U32 R7, R24.reuse, 0x1, RZ ;  /* 0x0000000118079819 */ /* 0x040fe200000006ff */
[----:B------:R1:W5:Y:S01]  /*0670*/  @!P0 LDG.E R33, desc[UR12][R18.64] ;  /* 0x0000000c12218981 */ /* 0x000362000c1e1900 */
[----:B------:R-:W-:Y:S02]  /*0680*/  @!P1 SHF.L.U64.HI R24, R24, 0x1, R9 ;  /* 0x0000000118189819 */ /* 0x000fe40000010209 */
[----:B--2---:R-:W-:-:S04]  /*0690*/  @!P1 IADD3 R20, P4, PT, R7, R20, RZ ;  /* 0x0000001407149210 */ /* 0x004fc80007f9e0ff */
[----:B------:R-:W-:Y:S01]  /*06a0*/  @!P1 IADD3.X R21, PT, PT, R24, R21, RZ, P4, !PT ;  /* 0x0000001518159210 */ /* 0x000fe200027fe4ff */
[----:B-1----:R-:W1:Y:S01]  /*06b0*/  @!P3 LDC.64 R18, c[0x0][0x3f8] ;  /* 0x0000fe00ff12bb82 */ /* 0x002e620000000a00 */
[----:B---3--:R-:W-:-:S03]  /*06c0*/  @!P2 IMAD R0, R0, R16, RZ ;  /* 0x000000100000a224 */ /* 0x008fc600078e02ff */
[----:B------:R2:W5:Y:S01]  /*06d0*/  @!P1 LDG.E R32, desc[UR12][R20.64] ;  /* 0x0000000c14209981 */ /* 0x000562000c1e1900 */
[----:B------:R-:W-:Y:S02]  /*06e0*/  @!P0 IADD3.X R23, PT, PT, R28, R23, RZ, P5, !PT ;  /* 0x000000171c178210 */ /* 0x000fe40002ffe4ff */
[----:B------:R-:W-:Y:S01]  /*06f0*/  CS2R R28, SRZ ;  /* 0x00000000001c7805 */ /* 0x000fe2000001ff00 */
[----:B------:R-:W-:Y:S01]  /*0700*/  @!P2 IMAD R17, R8, R17, R0 ;  /* 0x000000110811a224 */ /* 0x000fe200078e0200 */
[----:B0-----:R-:W-:-:S04]  /*0710*/  @!P1 IADD3 R14, P4, PT, R7, R14, RZ ;  /* 0x0000000e070e9210 */ /* 0x001fc80007f9e0ff */
[----:B------:R0:W5:Y:S01]  /*0720*/  @!P0 LDG.E R29, desc[UR12][R22.64] ;  /* 0x0000000c161d8981 */ /* 0x000162000c1e1900 */
[----:B--2---:R-:W-:Y:S02]  /*0730*/  @!P2 MOV R20, R2 ;  /* 0x000000020014a202 */ /* 0x004fe40000000f00 */
[----:B------:R-:W-:-:S03]  /*0740*/  @!P2 MOV R21, R5 ;  /* 0x000000050015a202 */ /* 0x000fc60000000f00 */
[----:B------:R-:W-:Y:S01]  /*0750*/  @!P2 IMAD.WIDE.U32 R8, R8, R16, R20 ;  /* 0x000000100808a225 */ /* 0x000fe200078e0014 */
[----:B------:R-:W-:Y:S01]  /*0760*/  ISETP.NE.AND P0, PT, RZ, UR6, PT ;  /* 0x00000006ff007c0c */ /* 0x000fe2000bf05270 */
[----:B0-----:R-:W0:Y:S03]  /*0770*/  @!P2 LDC.64 R22, c[0x0][0x3a0] ;  /* 0x0000e800ff16ab82 */ /* 0x001e260000000a00 */
[----:B------:R-:W-:Y:S01]  /*0780*/  @!P2 IADD3 R9, PT, PT, R9, R17, RZ ;  /* 0x000000110909a210 */ /* 0x000fe20007ffe0ff */
[----:B-1----:R-:W-:Y:S01]  /*0790*/  @!P3 IMAD R6, R6, R18, RZ ;  /* 0x000000120606b224 */ /* 0x002fe200078e02ff */
[----:B------:R-:W-:Y:S02]  /*07a0*/  @!P1 IADD3.X R15, PT, PT, R24, R15, RZ, P4, !PT ;  /* 0x0000000f180f9210 */ /* 0x000fe400027fe4ff */
[C---:B------:R-:W-:Y:S01]  /*07b0*/  @!P2 SHF.L.U32 R7, R8.reuse, 0x1, RZ ;  /* 0x000000010807a819 */ /* 0x040fe200000006ff */
[----:B------:R-:W1:Y:S01]  /*07c0*/  @!P2 LDC.64 R20, c[0x0][0x398] ;  /* 0x0000e600ff14ab82 */ /* 0x000e620000000a00 */
[----:B------:R-:W-:Y:S01]  /*07d0*/  @!P2 SHF.L.U64.HI R0, R8, 0x1, R9 ;  /* 0x000000010800a819 */ /* 0x000fe20000010209 */
[----:B------:R2:W5:Y:S01]  /*07e0*/  @!P1 LDG.E R28, desc[UR12][R14.64] ;  /* 0x0000000c0e1c9981 */ /* 0x000562000c1e1900 */
[----:B------:R-:W-:-:S02]  /*07f0*/  @!P3 MOV R8, R2 ;  /* 0x000000020008b202 */ /* 0x000fc40000000f00 */
[----:B------:R-:W-:Y:S01]  /*0800*/  @!P3 MOV R9, R5 ;  /* 0x000000050009b202 */ /* 0x000fe20000000f00 */
[C---:B------:R-:W-:Y:S02]  /*0810*/  @!P3 IMAD R6, R13.reuse, R19, R6 ;  /* 0x000000130d06b224 */ /* 0x040fe400078e0206 */
[----:B------:R-:W3:Y:S01]  /*0820*/  @!P3 LDC.64 R16, c[0x0][0x398] ;  /* 0x0000e600ff10bb82 */ /* 0x000ee20000000a00 */
[----:B------:R-:W-:-:S07]  /*0830*/  @!P3 IMAD.WIDE.U32 R18, R13, R18, R8 ;  /* 0x000000120d12b225 */ /* 0x000fce00078e0008 */
[----:B--2---:R-:W2:Y:S08]  /*0840*/  @!P3 LDC.64 R14, c[0x0][0x3a0] ;  /* 0x0000e800ff0ebb82 */ /* 0x004eb00000000a00 */
[----:B------:R-:W4:Y:S08]  /*0850*/  LDC.64 R8, c[0x0][0x3a8] ;  /* 0x0000ea00ff087b82 */ /* 0x000f300000000a00 */
[----:B------:R-:W3:Y:S01]  /*0860*/  @P0 LDC.64 R24, c[0x0][0x3b0] ;  /* 0x0000ec00ff180b82 */ /* 0x000ee20000000a00 */
[----:B0-----:R-:W-:-:S02]  /*0870*/  @!P2 IADD3 R22, P1, PT, R7, R22, RZ ;  /* 0x000000160716a210 */ /* 0x001fc40007f3e0ff */
[----:B------:R-:W-:Y:S02]  /*0880*/  @!P3 IADD3 R19, PT, PT, R19, R6, RZ ;  /* 0x000000061313b210 */ /* 0x000fe40007ffe0ff */
[----:B------:R-:W-:Y:S02]  /*0890*/  @!P2 IADD3.X R23, PT, PT, R0, R23, RZ, P1, !PT ;  /* 0x000000170017a210 */ /* 0x000fe40000ffe4ff */
[----:B-1----:R-:W-:Y:S02]  /*08a0*/  @!P2 IADD3 R20, P1, PT, R7, R20, RZ ;  /* 0x000000140714a210 */ /* 0x002fe40007f3e0ff */
[----:B------:R-:W-:Y:S02]  /*08b0*/  @!P3 SHF.L.U32 R7, R18, 0x1, RZ ;  /* 0x000000011207b819 */ /* 0x000fe400000006ff */
[----:B------:R-:W-:Y:S02]  /*08c0*/  @!P2 IADD3.X R21, PT, PT, R0, R21, RZ, P1, !PT ;  /* 0x000000150015a210 */ /* 0x000fe40000ffe4ff */
[----:B------:R-:W-:-:S02]  /*08d0*/  @!P3 SHF.L.U64.HI R18, R18, 0x1, R19 ;  /* 0x000000011212b819 */ /* 0x000fc40000010213 */
[C---:B--2---:R-:W-:Y:S01]  /*08e0*/  @!P3 IADD3 R14, P1, PT, R7.reuse, R14, RZ ;  /* 0x0000000e070eb210 */ /* 0x044fe20007f3e0ff */
[----:B----4-:R-:W-:Y:S01]  /*08f0*/  IMAD.WIDE R8, R12, 0x4, R8 ;  /* 0x000000040c087825 */ /* 0x010fe200078e0208 */
[----:B---3--:R-:W-:Y:S02]  /*0900*/  @!P3 IADD3 R16, P4, PT, R7, R16, RZ ;  /* 0x000000100710b210 */ /* 0x008fe40007f9e0ff */
[----:B------:R-:W-:Y:S02]  /*0910*/  CS2R R30, SRZ ;  /* 0x00000000001e7805 */ /* 0x000fe4000001ff00 */
[C---:B------:R-:W-:Y:S02]  /*0920*/  @!P3 IADD3.X R15, PT, PT, R18.reuse, R15, RZ, P1, !PT ;  /* 0x0000000f120fb210 */ /* 0x040fe40000ffe4ff */
[----:B------:R-:W-:Y:S01]  /*0930*/  @!P3 IADD3.X R17, PT, PT, R18, R17, RZ, P4, !PT ;  /* 0x000000111211b210 */ /* 0x000fe200027fe4ff */
[----:B------:R-:W5:Y:S01]  /*0940*/  LDG.E.64 R8, desc[UR12][R8.64] ;  /* 0x0000000c08087981 */ /* 0x000f62000c1e1b00 */
[----:B------:R-:W-:Y:S01]  /*0950*/  @P0 IMAD.WIDE R12, R12, 0x4, R24 ;  /* 0x000000040c0c0825 */ /* 0x000fe200078e0218 */
[----:B------:R-:W-:-:S02]  /*0960*/  CS2R R24, SRZ ;  /* 0x0000000000187805 */ /* 0x000fc4000001ff00 */
[----:B------:R0:W5:Y:S04]  /*0970*/  @!P2 LDG.E R31, desc[UR12][R22.64] ;  /* 0x0000000c161fa981 */ /* 0x000168000c1e1900 */
[----:B------:R0:W5:Y:S04]  /*0980*/  @!P3 LDG.E R30, desc[UR12][R14.64] ;  /* 0x0000000c0e1eb981 */ /* 0x000168000c1e1900 */
[----:B------:R0:W5:Y:S04]  /*0990*/  @!P2 LDG.E R25, desc[UR12][R20.64] ;  /* 0x0000000c1419a981 */ /* 0x000168000c1e1900 */
[----:B------:R0:W5:Y:S01]  /*09a0*/  @!P3 LDG.E R24, desc[UR12][R16.64] ;  /* 0x0000000c1018b981 */ /* 0x000162000c1e1900 */
[----:B------:R-:W-:-:S02]  /*09b0*/  R2UR UR14, R10 ;  /* 0x000000000a0e72ca */ /* 0x000fc400000e0000 */
[----:B------:R-:W-:-:S06]  /*09c0*/  CS2R R6, SRZ ;  /* 0x0000000000067805 */ /* 0x000fcc000001ff00 */
[----:B------:R0:W5:Y:S05]  /*09d0*/  @P0 LDG.E.64 R6, desc[UR12][R12.64] ;  /* 0x0000000c0c060981 */ /* 0x00016a000c1e1b00 */
        /* <DEDUP_REMOVED lines=8> */
[----:B------:R-:W-:Y:S01]  /*0a60*/  UISETP.NE.AND UP1, UPT, UR6, URZ, UPT ;  /* 0x000000ff0600728c */ /* 0x000fe2000bf25270 */
[----:B------:R-:W-:Y:S01]  /*0a70*/  UMOV UR9, 0x3f800000 ;  /* 0x3f80000000097882 */ /* 0x000fe20000000000 */
[----:B-1----:R-:W-:-:S13]  /*0a80*/  @P0 R2UR UR5, R0 ;  /* 0x00000000000502ca */ /* 0x002fda00000e0000 */
[----:B------:R-:W-:Y:S01]  /*0a90*/  @UP0 UMOV UR9, UR5 ;  /* 0x0000000500090c82 */ /* 0x000fe20008000000 */
[----:B0-----:R-:W-:Y:S05]  /*0aa0*/  BRA.U UP1, `(.L_x_655) ;  /* 0x0000000501247547 */ /* 0x001fea000b800000 */
[----:B-----5:R-:W-:Y:S02]  /*0ab0*/  HADD2.F32 R10, -RZ, R33.H0_H0 ;  /* 0x20000021ff0a7230 */ /* 0x020fe40000004100 */
[----:B------:R-:W-:Y:S02]  /*0ac0*/  HADD2.F32 R11, -RZ, R29.H0_H0 ;  /* 0x2000001dff0b7230 */ /* 0x000fe40000004100 */
[----:B------:R-:W-:Y:S02]  /*0ad0*/  HADD2.F32 R12, -RZ, R33.H1_H1 ;  /* 0x30000021ff0c7230 */ /* 0x000fe40000004100 */
[----:B------:R-:W-:Y:S01]  /*0ae0*/  FADD.FTZ R10, R10, -UR14 ;  /* 0x8000000e0a0a7e21 */ /* 0x000fe20008010000 */
[----:B------:R-:W-:Y:S02]  /*0af0*/  HADD2.F32 R0, -RZ, R29.H1_H1 ;  /* 0x3000001dff007230 */ /* 0x000fe40000004100 */
[----:B------:R-:W-:Y:S01]  /*0b00*/  FMUL.FTZ R15, R8, R11 ;  /* 0x0000000b080f7220 */ /* 0x000fe20000410000 */
[----:B------:R-:W-:-:S02]  /*0b10*/  HADD2.F32 R18, -RZ, R28.H0_H0 ;  /* 0x2000001cff127230 */ /* 0x000fc40000004100 */
[----:B------:R-:W-:Y:S01]  /*0b20*/  FMUL.FTZ R10, R10, UR9 ;  /* 0x000000090a0a7c20 */ /* 0x000fe20008410000 */
[----:B------:R-:W-:Y:S01]  /*0b30*/  FADD.FTZ R12, R12, -UR14 ;  /* 0x8000000e0c0c7e21 */ /* 0x000fe20008010000 */
[----:B------:R-:W-:Y:S01]  /*0b40*/  FADD.FTZ R17, RZ, R15 ;  /* 0x0000000fff117221 */ /* 0x000fe20000010000 */
[----:B------:R-:W-:Y:S01]  /*0b50*/  FMUL.FTZ R14, R9, R0 ;  /* 0x00000000090e7220 */ /* 0x000fe20000410000 */
[----:B------:R-:W-:Y:S01]  /*0b60*/  FFMA.FTZ R16, R10, R15, RZ ;  /* 0x0000000f0a107223 */ /* 0x000fe200000100ff */
[--C-:B------:R-:W-:Y:S02]  /*0b70*/  HADD2.F32 R15, -RZ, R32.reuse.H0_H0 ;  /* 0x20000020ff0f7230 */ /* 0x100fe40000004100 */
[----:B------:R-:W-:Y:S01]  /*0b80*/  FMUL.FTZ R13, R12, UR9 ;  /* 0x000000090c0d7c20 */ /* 0x000fe20008410000 */
[----:B------:R-:W-:Y:S01]  /*0b90*/  FADD.FTZ R12, R14, R17 ;  /* 0x000000110e0c7221 */ /* 0x000fe20000010000 */
[----:B------:R-:W-:Y:S02]  /*0ba0*/  HADD2.F32 R17, -RZ, R32.H1_H1 ;  /* 0x30000020ff117230 */ /* 0x000fe40000004100 */
[----:B------:R-:W-:Y:S01]  /*0bb0*/  FFMA.FTZ R19, R11, R10, RZ ;  /* 0x0000000a0b137223 */ /* 0x000fe200000100ff */
[----:B------:R-:W-:Y:S01]  /*0bc0*/  FADD.FTZ R15, R15, -UR14 ;  /* 0x8000000e0f0f7e21 */ /* 0x000fe20008010000 */
[----:B------:R-:W-:Y:S01]  /*0bd0*/  FADD.FTZ R11, RZ, R11 ;  /* 0x0000000bff0b7221 */ /* 0x000fe20000010000 */
[----:B------:R-:W-:Y:S01]  /*0be0*/  FFMA.FTZ R14, R13, R14, R16 ;  /* 0x0000000e0d0e7223 */ /* 0x000fe20000010010 */
[----:B------:R-:W-:Y:S01]  /*0bf0*/  FADD.FTZ R17, R17, -UR14 ;  /* 0x8000000e11117e21 */ /* 0x000fe20008010000 */
[----:B------:R-:W-:Y:S01]  /*0c00*/  FMUL.FTZ R15, R15, UR9 ;  /* 0x000000090f0f7c20 */ /* 0x000fe20008410000 */
[----:B------:R-:W-:-:S02]  /*0c10*/  HADD2.F32 R16, -RZ, R28.H1_H1 ;  /* 0x3000001cff107230 */ /* 0x000fc40000004100 */
[----:B------:R-:W-:Y:S01]  /*0c20*/  FMUL.FTZ R23, R8, R18 ;  /* 0x0000001208177220 */ /* 0x000fe20000410000 */
[C---:B------:R-:W-:Y:S01]  /*0c30*/  FADD.FTZ R11, R18.reuse, R11 ;  /* 0x0000000b120b7221 */ /* 0x040fe20000010000 */
[----:B------:R-:W-:Y:S01]  /*0c40*/  FFMA.FTZ R10, R18, R15, R19 ;  /* 0x0000000f120a7223 */ /* 0x000fe20000010013 */
[----:B------:R-:W-:Y:S01]  /*0c50*/  FFMA.FTZ R19, R0, R13, RZ ;  /* 0x0000000d00137223 */ /* 0x000fe200000100ff */
[----:B------:R-:W-:Y:S01]  /*0c60*/  FADD.FTZ R21, RZ, R0 ;  /* 0x00000000ff157221 */ /* 0x000fe20000010000 */
[----:B------:R-:W-:Y:S01]  /*0c70*/  FMUL.FTZ R13, R17, UR9 ;  /* 0x00000009110d7c20 */ /* 0x000fe20008410000 */
[----:B------:R-:W-:Y:S02]  /*0c80*/  HADD2.F32 R18, -RZ, R31.H0_H0 ;  /* 0x2000001fff127230 */ /* 0x000fe40000004100 */
[----:B------:R-:W-:Y:S01]  /*0c90*/  FADD.FTZ R17, R12, R23 ;  /* 0x000000170c117221 */ /* 0x000fe20000010000 */
[----:B------:R-:W-:Y:S01]  /*0ca0*/  FFMA.FTZ R14, R15, R23, R14 ;  /* 0x000000170f0e7223 */ /* 0x000fe2000001000e */
[C---:B------:R-:W-:Y:S01]  /*0cb0*/  FADD.FTZ R0, R16.reuse, R21 ;  /* 0x0000001510007221 */ /* 0x040fe20000010000 */
[----:B------:R-:W-:Y:S01]  /*0cc0*/  FFMA.FTZ R12, R16, R13, R19 ;  /* 0x0000000d100c7223 */ /* 0x000fe20000010013 */
[----:B------:R-:W-:Y:S01]  /*0cd0*/  FMUL.FTZ R16, R9, R16 ;  /* 0x0000001009107220 */ /* 0x000fe20000410000 */
[----:B------:R-:W-:-:S02]  /*0ce0*/  HADD2.F32 R15, -RZ, R25.H0_H0 ;  /* 0x20000019ff0f7230 */ /* 0x000fc40000004100 */
[----:B------:R-:W-:Y:S01]  /*0cf0*/  FADD.FTZ R18, R18, -UR14 ;  /* 0x8000000e12127e21 */ /* 0x000fe20008010000 */
[----:B------:R-:W-:Y:S02]  /*0d00*/  HADD2.F32 R19, -RZ, R31.H1_H1 ;  /* 0x3000001fff137230 */ /* 0x000fe40000004100 */
[----:B------:R-:W-:Y:S01]  /*0d10*/  FADD.FTZ R17, R16, R17 ;  /* 0x0000001110117221 */ /* 0x000fe20000010000 */
[----:B------:R-:W-:Y:S01]  /*0d20*/  FFMA.FTZ R14, R13, R16, R14 ;  /* 0x000000100d0e7223 */ /* 0x000fe2000001000e */
[----:B------:R-:W-:Y:S02]  /*0d30*/  HADD2.F32 R13, -RZ, R25.H1_H1 ;  /* 0x30000019ff0d7230 */ /* 0x000fe40000004100 */
[----:B------:R-:W-:Y:S01]  /*0d40*/  FMUL.FTZ R21, R18, UR9 ;  /* 0x0000000912157c20 */ /* 0x000fe20008410000 */
[----:B------:R-:W-:Y:S01]  /*0d50*/  FMUL.FTZ R16, R8, R15 ;  /* 0x0000000f08107220 */ /* 0x000fe20000410000 */
[----:B------:R-:W-:Y:S01]  /*0d60*/  FADD.FTZ R19, R19, -UR14 ;  /* 0x8000000e13137e21 */ /* 0x000fe20008010000 */
[----:B------:R-:W-:Y:S01]  /*0d70*/  FADD.FTZ R11, R11, R15 ;  /* 0x0000000f0b0b7221 */ /* 0x000fe20000010000 */
[----:B------:R-:W-:Y:S01]  /*0d80*/  FFMA.FTZ R15, R15, R21, R10 ;  /* 0x000000150f0f7223 */ /* 0x000fe2000001000a */
[----:B------:R-:W-:Y:S01]  /*0d90*/  FFMA.FTZ R20, R21, R16, R14 ;  /* 0x0000001015147223 */ /* 0x000fe2000001000e */
[----:B------:R-:W-:Y:S01]  /*0da0*/  FMUL.FTZ R19, R19, UR9 ;  /* 0x0000000913137c20 */ /* 0x000fe20008410000 */
[----:B------:R-:W-:Y:S01]  /*0db0*/  FADD.FTZ R17, R17, R16 ;  /* 0x0000001011117221 */ /* 0x000fe20000010000 */
[----:B------:R-:W-:Y:S01]  /*0dc0*/  FMUL.FTZ R14, R9, R13 ;  /* 0x0000000d090e7220 */ /* 0x000fe20000410000 */
[----:B------:R-:W-:-:S02]  /*0dd0*/  HADD2.F32 R21, -RZ, R30.H0_H0 ;  /* 0x2000001eff157230 */ /* 0x000fc40000004100 */
[----:B------:R-:W-:Y:S01]  /*0de0*/  FFMA.FTZ R16, R13, R19, R12 ;  /* 0x000000130d107223 */ /* 0x000fe2000001000c */
[----:B------:R-:W-:Y:S02]  /*0df0*/  HADD2.F32 R18, -RZ, R24.H0_H0 ;  /* 0x20000018ff127230 */ /* 0x000fe40000004100 */
[----:B------:R-:W-:Y:S01]  /*0e00*/  FADD.FTZ R10, R14, R17 ;  /* 0x000000110e0a7221 */ /* 0x000fe20000010000 */
[----:B------:R-:W-:Y:S01]  /*0e10*/  FFMA.FTZ R19, R19, R14, R20 ;  /* 0x0000000e13137223 */ /* 0x000fe20000010014 */
[----:B------:R-:W-:Y:S01]  /*0e20*/  FADD.FTZ R12, R21, -UR14 ;  /* 0x8000000e150c7e21 */ /* 0x000fe20008010000 */
[----:B------:R-:W-:Y:S02]  /*0e30*/  HADD2.F32 R14, -RZ, R30.H1_H1 ;  /* 0x3000001eff0e7230 */ /* 0x000fe40000004100 */
[----:B------:R-:W-:Y:S01]  /*0e40*/  FMUL.FTZ R21, R8, R18 ;  /* 0x0000001208157220 */ /* 0x000fe20000410000 */
[----:B------:R-:W-:Y:S02]  /*0e50*/  HADD2.F32 R17, -RZ, R24.H1_H1 ;  /* 0x30000018ff117230 */ /* 0x000fe40000004100 */
[----:B------:R-:W-:Y:S01]  /*0e60*/  FMUL.FTZ R12, R12, UR9 ;  /* 0x000000090c0c7c20 */ /* 0x000fe20008410000 */
[----:B------:R-:W-:Y:S01]  /*0e70*/  FADD.FTZ R20, R0, R13 ;  /* 0x0000000d00147221 */ /* 0x000fe20000010000 */
[----:B------:R-:W-:Y:S01]  /*0e80*/  FADD.FTZ R14, R14, -UR14 ;  /* 0x8000000e0e0e7e21 */ /* 0x000fe20008010000 */
[----:B------:R-:W-:Y:S01]  /*0e90*/  FADD.FTZ R23, R10, R21 ;  /* 0x000000150a177221 */ /* 0x000fe20000010000 */
[----:B------:R-:W-:Y:S01]  /*0ea0*/  FFMA.FTZ R34, R12, R21, R19 ;  /* 0x000000150c227223 */ /* 0x000fe20000010013 */
[----:B------:R-:W-:Y:S01]  /*0eb0*/  FMUL.FTZ R22, R9, R17 ;  /* 0x0000001109167220 */ /* 0x000fe20000410000 */
[----:B------:R-:W-:Y:S01]  /*0ec0*/  FMUL.FTZ R19, R14, UR9 ;  /* 0x000000090e137c20 */ /* 0x000fe20008410000 */
[----:B------:R-:W-:Y:S01]  /*0ed0*/  FFMA.FTZ R12, R18, R12, R15 ;  /* 0x0000000c120c7223 */ /* 0x000fe2000001000f */
[----:B------:R-:W-:Y:S01]  /*0ee0*/  FADD.FTZ R14, R11, R18 ;  /* 0x000000120b0e7221 */ /* 0x000fe20000010000 */
[----:B------:R-:W-:Y:S01]  /*0ef0*/  FADD.FTZ R10, R22, R23 ;  /* 0x00000017160a7221 */ /* 0x000fe20000010000 */
[----:B------:R-:W-:Y:S01]  /*0f00*/  FFMA.FTZ R0, R19, R22, R34 ;  /* 0x0000001613007223 */ /* 0x000fe20000010022 */
[----:B------:R-:W-:Y:S01]  /*0f10*/  FADD.FTZ R15, R20, R17 ;  /* 0x00000011140f7221 */ /* 0x000fe20000010000 */
[----:B------:R-:W-:Y:S01]  /*0f20*/  FFMA.FTZ R13, R17, R19, R16 ;  /* 0x00000013110d7223 */ /* 0x000fe20000010010 */
[----:B------:R-:W-:Y:S06]  /*0f30*/  BRA `(.L_x_656) ;  /* 0x0000000800407947 */ /* 0x000fec0003800000 */
.L_x_655:
[--C-:B-----5:R-:W-:Y:S02]  /*0f40*/  HADD2.F32 R0, -RZ, R33.reuse.H0_H0 ;  /* 0x20000021ff007230 */ /* 0x120fe40000004100 */
[----:B------:R-:W-:Y:S02]  /*0f50*/  HADD2.F32 R10, -RZ, R33.H1_H1 ;  /* 0x30000021ff0a7230 */ /* 0x000fe40000004100 */
[----:B------:R-:W-:Y:S02]  /*0f60*/  HADD2.F32 R21, -RZ, R29.H0_H0 ;  /* 0x2000001dff157230 */ /* 0x000fe40000004100 */
[----:B------:R-:W-:Y:S01]  /*0f70*/  FADD.FTZ R0, R0, -UR14 ;  /* 0x8000000e00007e21 */ /* 0x000fe20008010000 */
[----:B------:R-:W-:-:S03]  /*0f80*/  HADD2.F32 R23, -RZ, R28.H0_H0 ;  /* 0x2000001cff177230 */ /* 0x000fc60000004100 */
[----:B------:R-:W-:Y:S01]  /*0f90*/  FMUL.FTZ R11, R0, UR9 ;  /* 0x00000009000b7c20 */ /* 0x000fe20008410000 */
[----:B------:R-:W-:Y:S01]  /*0fa0*/  FADD.FTZ R0, R10, -UR14 ;  /* 0x8000000e0a007e21 */ /* 0x000fe20008010000 */
[----:B------:R-:W-:Y:S02]  /*0fb0*/  HADD2.F32 R10, -RZ, R32.H0_H0 ;  /* 0x20000020ff0a7230 */ /* 0x000fe40000004100 */
[----:B------:R-:W-:Y:S01]  /*0fc0*/  FFMA.FTZ R13, R8, R11, R6 ;  /* 0x0000000b080d7223 */ /* 0x000fe20000010006 */
[----:B------:R-:W-:Y:S02]  /*0fd0*/  FMUL.FTZ R0, R0, UR9 ;  /* 0x0000000900007c20 */ /* 0x000fe40008410000 */
[----:B------:R-:W-:Y:S01]  /*0fe0*/  FADD.FTZ R19, R10, -UR14 ;  /* 0x8000000e0a137e21 */ /* 0x000fe20008010000 */
[----:B------:R-:W-:Y:S01]  /*0ff0*/  FMUL.FTZ R10, R13, -1.4426950216293334961 ;  /* 0xbfb8aa3b0d0a7820 */ /* 0x000fe20000410000 */
[----:B------:R-:W-:Y:S02]  /*1000*/  FFMA.FTZ R17, R9, R0, R7 ;  /* 0x0000000009117223 */ /* 0x000fe40000010007 */
[----:B------:R-:W-:-:S02]  /*1010*/  FMUL.FTZ R19, R19, UR9 ;  /* 0x0000000913137c20 */ /* 0x000fc40008410000 */
[----:B------:R-:W-:Y:S01]  /*1020*/  FMUL.FTZ R15, R17, -1.4426950216293334961 ;  /* 0xbfb8aa3b110f7820 */ /* 0x000fe20000410000 */
[----:B------:R-:W0:Y:S01]  /*1030*/  MUFU.EX2 R10, R10 ;  /* 0x0000000a000a7308 */ /* 0x000e220000000800 */
[----:B------:R-:W-:-:S04]  /*1040*/  FFMA.FTZ R22, R8, R19, R6 ;  /* 0x0000001308167223 */ /* 0x000fc80000010006 */
[----:B------:R-:W-:Y:S01]  /*1050*/  FMUL.FTZ R20, R22, -1.4426950216293334961 ;  /* 0xbfb8aa3b16147820 */ /* 0x000fe20000410000 */
[----:B------:R-:W1:Y:S05]  /*1060*/  MUFU.EX2 R15, R15 ;  /* 0x0000000f000f7308 */ /* 0x000e6a0000000800 */
[----:B------:R-:W2:Y:S01]  /*1070*/  MUFU.EX2 R20, R20 ;  /* 0x0000001400147308 */ /* 0x000ea20000000800 */
[----:B0-----:R-:W-:Y:S01]  /*1080*/  FADD.FTZ R12, R10, 1 ;  /* 0x3f8000000a0c7421 */ /* 0x001fe20000010000 */
[----:B-1----:R-:W-:-:S05]  /*1090*/  FADD.FTZ R16, R15, 1 ;  /* 0x3f8000000f107421 */ /* 0x002fca0000010000 */
[----:B------:R-:W0:Y:S01]  /*10a0*/  MUFU.RCP R12, R12 ;  /* 0x0000000c000c7308 */ /* 0x000e220000001000 */
[----:B------:R-:W-:Y:S02]  /*10b0*/  HADD2.F32 R15, -RZ, R32.H1_H1 ;  /* 0x30000020ff0f7230 */ /* 0x000fe40000004100 */
[----:B--2---:R-:W-:Y:S01]  /*10c0*/  FADD.FTZ R14, R20, 1 ;  /* 0x3f800000140e7421 */ /* 0x004fe20000010000 */
[----:B------:R-:W-:-:S04]  /*10d0*/  HADD2.F32 R20, -RZ, R31.H0_H0 ;  /* 0x2000001fff147230 */ /* 0x000fc80000004100 */
[----:B------:R-:W1:Y:S01]  /*10e0*/  MUFU.RCP R16, R16 ;  /* 0x0000001000107308 */ /* 0x000e620000001000 */
[----:B------:R-:W-:-:S07]  /*10f0*/  FADD.FTZ R20, R20, -UR14 ;  /* 0x8000000e14147e21 */ /* 0x000fce0008010000 */
[----:B------:R-:W2:Y:S01]  /*1100*/  MUFU.RCP R14, R14 ;  /* 0x0000000e000e7308 */ /* 0x000ea20000001000 */
[----:B0-----:R-:W-:Y:S01]  /*1110*/  FADD.FTZ R10, -R12, 1 ;  /* 0x3f8000000c0a7421 */ /* 0x001fe20000010100 */
[----:B------:R-:W-:Y:S01]  /*1120*/  FMUL.FTZ R18, R21, R12 ;  /* 0x0000000c15127220 */ /* 0x000fe20000410000 */
[----:B------:R-:W-:Y:S01]  /*1130*/  FADD.FTZ R12, R15, -UR14 ;  /* 0x8000000e0f0c7e21 */ /* 0x000fe20008010000 */
[----:B------:R-:W-:Y:S02]  /*1140*/  HADD2.F32 R21, -RZ, R29.H1_H1 ;  /* 0x3000001dff157230 */ /* 0x000fe40000004100 */
[----:B------:R-:W-:Y:S01]  /*1150*/  FFMA.FTZ R13, R13, R10, 1 ;  /* 0x3f8000000d0d7423 */ /* 0x000fe2000001000a */
[----:B------:R-:W-:Y:S01]  /*1160*/  FMUL.FTZ R12, R12, UR9 ;  /* 0x000000090c0c7c20 */ /* 0x000fe20008410000 */
[----:B-1----:R-:W-:Y:S01]  /*1170*/  FADD.FTZ R10, -R16, 1 ;  /* 0x3f800000100a7421 */ /* 0x002fe20000010100 */
[----:B------:R-:W-:Y:S01]  /*1180*/  FMUL.FTZ R16, R21, R16 ;  /* 0x0000001015107220 */ /* 0x000fe20000410000 */
[----:B------:R-:W-:-:S02]  /*1190*/  FMUL.FTZ R18, R18, R13 ;  /* 0x0000000d12127220 */ /* 0x000fc40000410000 */
[----:B------:R-:W-:Y:S01]  /*11a0*/  FFMA.FTZ R17, R17, R10, 1 ;  /* 0x3f80000011117423 */ /* 0x000fe2000001000a */
[----:B------:R-:W-:Y:S01]  /*11b0*/  FFMA.FTZ R10, R9, R12, R7 ;  /* 0x0000000c090a7223 */ /* 0x000fe20000010007 */
[----:B--2---:R-:W-:-:S03]  /*11c0*/  FADD.FTZ R15, -R14, 1 ;  /* 0x3f8000000e0f7421 */ /* 0x004fc60000010100 */
[----:B------:R-:W-:Y:S01]  /*11d0*/  FMUL.FTZ R27, R10, -1.4426950216293334961 ;  /* 0xbfb8aa3b0a1b7820 */ /* 0x000fe20000410000 */
[----:B------:R-:W-:Y:S01]  /*11e0*/  FMUL.FTZ R23, R23, R14 ;  /* 0x0000000e17177220 */ /* 0x000fe20000410000 */
[----:B------:R-:W-:Y:S01]  /*11f0*/  FMUL.FTZ R16, R16, R17 ;  /* 0x0000001110107220 */ /* 0x000fe20000410000 */
[----:B------:R-:W-:Y:S01]  /*1200*/  FFMA.FTZ R22, R22, R15, 1 ;  /* 0x3f80000016167423 */ /* 0x000fe2000001000f */
[----:B------:R-:W-:Y:S01]  /*1210*/  FMUL.FTZ R15, R20, UR9 ;  /* 0x00000009140f7c20 */ /* 0x000fe20008410000 */
[----:B------:R-:W-:Y:S01]  /*1220*/  HADD2.F32 R17, -RZ, R28.H1_H1 ;  /* 0x3000001cff117230 */ /* 0x000fe20000004100 */
[----:B------:R-:W0:Y:S01]  /*1230*/  MUFU.EX2 R27, R27 ;  /* 0x0000001b001b7308 */ /* 0x000e220000000800 */
[----:B------:R-:W-:Y:S01]  /*1240*/  FMUL.FTZ R22, R23, R22 ;  /* 0x0000001617167220 */ /* 0x000fe20000410000 */
[----:B------:R-:W-:Y:S01]  /*1250*/  FFMA.FTZ R14, R8, R15, R6 ;  /* 0x0000000f080e7223 */ /* 0x000fe20000010006 */
[----:B------:R-:W-:-:S03]  /*1260*/  FMUL.FTZ R23, R9, R16 ;  /* 0x0000001009177220 */ /* 0x000fc60000410000 */
[----:B------:R-:W-:-:S06]  /*1270*/  FMUL.FTZ R34, R14, -1.4426950216293334961 ;  /* 0xbfb8aa3b0e227820 */ /* 0x000fcc0000410000 */
[----:B------:R-:W1:Y:S01]  /*1280*/  MUFU.EX2 R34, R34 ;  /* 0x0000002200227308 */ /* 0x000e620000000800 */
[----:B0-----:R-:W-:-:S06]  /*1290*/  FADD.FTZ R20, R27, 1 ;  /* 0x3f8000001b147421 */ /* 0x001fcc0000010000 */
[----:B------:R-:W0:Y:S01]  /*12a0*/  MUFU.RCP R20, R20 ;  /* 0x0000001400147308 */ /* 0x000e220000001000 */
[----:B-1----:R-:W-:Y:S01]  /*12b0*/  FADD.FTZ R21, R34, 1 ;  /* 0x3f80000022157421 */ /* 0x002fe20000010000 */
[----:B------:R-:W-:-:S06]  /*12c0*/  HADD2.F32 R34, -RZ, R25.H0_H0 ;  /* 0x20000019ff227230 */ /* 0x000fcc0000004100 */
[----:B------:R-:W1:Y:S01]  /*12d0*/  MUFU.RCP R21, R21 ;  /* 0x0000001500157308 */ /* 0x000e620000001000 */
[----:B0-----:R-:W-:-:S04]  /*12e0*/  FADD.FTZ R13, -R20, 1 ;  /* 0x3f800000140d7421 */ /* 0x001fc80000010100 */
[----:B------:R-:W-:Y:S01]  /*12f0*/  FFMA.FTZ R10, R10, R13, 1 ;  /* 0x3f8000000a0a7423 */ /* 0x000fe2000001000d */
[----:B------:R-:W-:Y:S01]  /*1300*/  FMUL.FTZ R13, R17, R20 ;  /* 0x00000014110d7220 */ /* 0x000fe20000410000 */
[----:B-1----:R-:W-:Y:S01]  /*1310*/  FADD.FTZ R17, -R21, 1 ;  /* 0x3f80000015117421 */ /* 0x002fe20000010100 */
[----:B------:R-:W-:Y:S01]  /*1320*/  FMUL.FTZ R21, R34, R21 ;  /* 0x0000001522157220 */ /* 0x000fe20000410000 */
[----:B------:R-:W-:Y:S02]  /*1330*/  FFMA.FTZ R34, R11, R18, RZ ;  /* 0x000000120b227223 */ /* 0x000fe400000100ff */
[----:B------:R-:W-:Y:S01]  /*1340*/  FFMA.FTZ R20, R14, R17, 1 ;  /* 0x3f8000000e147423 */ /* 0x000fe20000010011 */
[----:B------:R-:W-:Y:S02]  /*1350*/  HADD2.F32 R17, -RZ, R31.H1_H1 ;  /* 0x3000001fff117230 */ /* 0x000fe40000004100 */
[----:B------:R-:W-:Y:S01]  /*1360*/  FMUL.FTZ R14, R13, R10 ;  /* 0x0000000a0d0e7220 */ /* 0x000fe20000410000 */
[----:B------:R-:W-:Y:S01]  /*1370*/  FMUL.FTZ R10, R8, R18 ;  /* 0x00000012080a7220 */ /* 0x000fe20000410000 */
[----:B------:R-:W-:Y:S01]  /*1380*/  FMUL.FTZ R13, R21, R20 ;  /* 0x00000014150d7220 */ /* 0x000fe20000410000 */
[----:B------:R-:W-:-:S02]  /*1390*/  FADD.FTZ R17, R17, -UR14 ;  /* 0x8000000e11117e21 */ /* 0x000fc40008010000 */
[----:B------:R-:W-:Y:S01]  /*13a0*/  FFMA.FTZ R27, R11, R10, RZ ;  /* 0x0000000a0b1b7223 */ /* 0x000fe200000100ff */
[----:B------:R-:W-:Y:S01]  /*13b0*/  FADD.FTZ R20, RZ, R10 ;  /* 0x0000000aff147221 */ /* 0x000fe20000010000 */
[----:B------:R-:W-:Y:S01]  /*13c0*/  FADD.FTZ R11, RZ, R18 ;  /* 0x00000012ff0b7221 */ /* 0x000fe20000010000 */
[----:B------:R-:W-:Y:S01]  /*13d0*/  FMUL.FTZ R10, R17, UR9 ;  /* 0x00000009110a7c20 */ /* 0x000fe20008410000 */
[----:B------:R-:W-:Y:S01]  /*13e0*/  FFMA.FTZ R27, R0, R23, R27 ;  /* 0x00000017001b7223 */ /* 0x000fe2000001001b */
[----:B------:R-:W-:Y:S01]  /*13f0*/  FADD.FTZ R23, R23, R20 ;  /* 0x0000001417177221 */ /* 0x000fe20000010000 */
[----:B------:R-:W-:Y:S01]  /*1400*/  FFMA.FTZ R18, R19, R22, R34 ;  /* 0x0000001613127223 */ /* 0x000fe20000010022 */
[----:B------:R-:W-:Y:S01]  /*1410*/  FFMA.FTZ R17, R9, R10, R7 ;  /* 0x0000000a09117223 */ /* 0x000fe20000010007 */
[----:B------:R-:W-:Y:S02]  /*1420*/  HADD2.F32 R34, -RZ, R25.H1_H1 ;  /* 0x30000019ff227230 */ /* 0x000fe40000004100 */
[----:B------:R-:W-:Y:S01]  /*1430*/  FFMA.FTZ R18, R15, R13, R18 ;  /* 0x0000000d0f127223 */ /* 0x000fe20000010012 */
[----:B------:R-:W-:-:S06]  /*1440*/  FMUL.FTZ R20, R17, -1.4426950216293334961 ;  /* 0xbfb8aa3b11147820 */ /* 0x000fcc0000410000 */
[----:B------:R-:W0:Y:S02]  /*1450*/  MUFU.EX2 R20, R20 ;  /* 0x0000001400147308 */ /* 0x000e240000000800 */
[----:B0-----:R-:W-:Y:S01]  /*1460*/  FADD.FTZ R21, R20, 1 ;  /* 0x3f80000014157421 */ /* 0x001fe20000010000 */
[----:B------:R-:W-:Y:S01]  /*1470*/  FADD.FTZ R20, R11, R22 ;  /* 0x000000160b147221 */ /* 0x000fe20000010000 */
[----:B------:R-:W-:-:S03]  /*1480*/  FMUL.FTZ R22, R8, R22 ;  /* 0x0000001608167220 */ /* 0x000fc60000410000 */
[----:B------:R-:W-:Y:S01]  /*1490*/  FADD.FTZ R20, R20, R13 ;  /* 0x0000000d14147221 */ /* 0x000fe20000010000 */
[----:B------:R-:W0:Y:S01]  /*14a0*/  MUFU.RCP R21, R21 ;  /* 0x0000001500157308 */ /* 0x000e220000001000 */
[----:B------:R-:W-:Y:S01]  /*14b0*/  FFMA.FTZ R19, R19, R22, R27 ;  /* 0x0000001613137223 */ /* 0x000fe2000001001b */
[----:B------:R-:W-:Y:S01]  /*14c0*/  FADD.FTZ R23, R23, R22 ;  /* 0x0000001617177221 */ /* 0x000fe20000010000 */
[----:B------:R-:W-:Y:S01]  /*14d0*/  FADD.FTZ R27, RZ, R16 ;  /* 0x00000010ff1b7221 */ /* 0x000fe20000010000 */
[----:B------:R-:W-:Y:S01]  /*14e0*/  FMUL.FTZ R13, R8, R13 ;  /* 0x0000000d080d7220 */ /* 0x000fe20000410000 */
[----:B0-----:R-:W-:Y:S01]  /*14f0*/  FMUL.FTZ R11, R34, R21 ;  /* 0x00000015220b7220 */ /* 0x001fe20000410000 */
[----:B------:R-:W-:-:S04]  /*1500*/  FADD.FTZ R34, -R21, 1 ;  /* 0x3f80000015227421 */ /* 0x000fc80000010100 */
[----:B------:R-:W-:Y:S01]  /*1510*/  FFMA.FTZ R34, R17, R34, 1 ;  /* 0x3f80000011227423 */ /* 0x000fe20000010022 */
[----:B------:R-:W-:-:S03]  /*1520*/  HADD2.F32 R17, -RZ, R30.H0_H0 ;  /* 0x2000001eff117230 */ /* 0x000fc60000004100 */
[----:B------:R-:W-:Y:S01]  /*1530*/  FMUL.FTZ R11, R11, R34 ;  /* 0x000000220b0b7220 */ /* 0x000fe20000410000 */
[----:B------:R-:W-:Y:S01]  /*1540*/  FFMA.FTZ R34, R0, R16, RZ ;  /* 0x0000001000227223 */ /* 0x000fe200000100ff */
[----:B------:R-:W-:Y:S01]  /*1550*/  FADD.FTZ R17, R17, -UR14 ;  /* 0x8000000e11117e21 */ /* 0x000fe20008010000 */
[----:B------:R-:W-:Y:S01]  /*1560*/  FADD.FTZ R0, R27, R14 ;  /* 0x0000000e1b007221 */ /* 0x000fe20000010000 */
[--C-:B------:R-:W-:Y:S02]  /*1570*/  HADD2.F32 R16, -RZ, R24.reuse.H0_H0 ;  /* 0x20000018ff107230 */ /* 0x100fe40000004100 */
[-C--:B------:R-:W-:Y:S01]  /*1580*/  FFMA.FTZ R27, R12, R14.reuse, R34 ;  /* 0x0000000e0c1b7223 */ /* 0x080fe20000010022 */
[----:B------:R-:W-:Y:S01]  /*1590*/  FMUL.FTZ R17, R17, UR9 ;  /* 0x0000000911117c20 */ /* 0x000fe20008410000 */
[----:B------:R-:W-:Y:S01]  /*15a0*/  FMUL.FTZ R14, R9, R14 ;  /* 0x0000000e090e7220 */ /* 0x000fe20000410000 */
[----:B------:R-:W-:Y:S02]  /*15b0*/  HADD2.F32 R34, -RZ, R24.H1_H1 ;  /* 0x30000018ff227230 */ /* 0x000fe40000004100 */
[----:B------:R-:W-:Y:S01]  /*15c0*/  FFMA.FTZ R27, R10, R11, R27 ;  /* 0x0000000b0a1b7223 */ /* 0x000fe2000001001b */
[----:B------:R-:W-:Y:S01]  /*15d0*/  FFMA.FTZ R22, R8, R17, R6 ;  /* 0x0000001108167223 */ /* 0x000fe20000010006 */
[----:B------:R-:W-:Y:S01]  /*15e0*/  FFMA.FTZ R12, R12, R14, R19 ;  /* 0x0000000e0c0c7223 */ /* 0x000fe20000010013 */
[----:B------:R-:W-:-:S02]  /*15f0*/  FADD.FTZ R23, R14, R23 ;  /* 0x000000170e177221 */ /* 0x000fc40000010000 */
[----:B------:R-:W-:Y:S01]  /*1600*/  FMUL.FTZ R21, R22, -1.4426950216293334961 ;  /* 0xbfb8aa3b16157820 */ /* 0x000fe20000410000 */
[----:B------:R-:W-:-:S05]  /*1610*/  FFMA.FTZ R12, R15, R13, R12 ;  /* 0x0000000d0f0c7223 */ /* 0x000fca000001000c */
[----:B------:R-:W0:Y:S02]  /*1620*/  MUFU.EX2 R21, R21 ;  /* 0x0000001500157308 */ /* 0x000e240000000800 */
[----:B0-----:R-:W-:-:S06]  /*1630*/  FADD.FTZ R21, R21, 1 ;  /* 0x3f80000015157421 */ /* 0x001fcc0000010000 */
[----:B------:R-:W0:Y:S02]  /*1640*/  MUFU.RCP R21, R21 ;  /* 0x0000001500157308 */ /* 0x000e240000001000 */
[----:B0-----:R-:W-:Y:S01]  /*1650*/  FMUL.FTZ R19, R16, R21 ;  /* 0x0000001510137220 */ /* 0x001fe20000410000 */
[----:B------:R-:W-:Y:S01]  /*1660*/  FADD.FTZ R16, -R21, 1 ;  /* 0x3f80000015107421 */ /* 0x000fe20000010100 */
[----:B------:R-:W-:-:S03]  /*1670*/  HADD2.F32 R21, -RZ, R30.H1_H1 ;  /* 0x3000001eff157230 */ /* 0x000fc60000004100 */
[----:B------:R-:W-:Y:S02]  /*1680*/  FFMA.FTZ R16, R22, R16, 1 ;  /* 0x3f80000016107423 */ /* 0x000fe40000010010 */
[----:B------:R-:W-:Y:S02]  /*1690*/  FADD.FTZ R21, R21, -UR14 ;  /* 0x8000000e15157e21 */ /* 0x000fe40008010000 */
[----:B------:R-:W-:Y:S02]  /*16a0*/  FMUL.FTZ R19, R19, R16 ;  /* 0x0000001013137220 */ /* 0x000fe40000410000 */
[----:B------:R-:W-:-:S04]  /*16b0*/  FMUL.FTZ R16, R21, UR9 ;  /* 0x0000000915107c20 */ /* 0x000fc80008410000 */
[----:B------:R-:W-:-:S04]  /*16c0*/  FFMA.FTZ R14, R9, R16, R7 ;  /* 0x00000010090e7223 */ /* 0x000fc80000010007 */
[----:B------:R-:W-:-:S06]  /*16d0*/  FMUL.FTZ R22, R14, -1.4426950216293334961 ;  /* 0xbfb8aa3b0e167820 */ /* 0x000fcc0000410000 */
[----:B------:R-:W0:Y:S02]  /*16e0*/  MUFU.EX2 R22, R22 ;  /* 0x0000001600167308 */ /* 0x000e240000000800 */
[----:B0-----:R-:W-:Y:S01]  /*16f0*/  FADD.FTZ R21, R22, 1 ;  /* 0x3f80000016157421 */ /* 0x001fe20000010000 */
[----:B------:R-:W-:-:S05]  /*1700*/  FADD.FTZ R22, R0, R11 ;  /* 0x0000000b00167221 */ /* 0x000fca0000010000 */
[----:B------:R-:W0:Y:S02]  /*1710*/  MUFU.RCP R21, R21 ;  /* 0x0000001500157308 */ /* 0x000e240000001000 */
[----:B0-----:R-:W-:Y:S01]  /*1720*/  FMUL.FTZ R15, R34, R21 ;  /* 0x00000015220f7220 */ /* 0x001fe20000410000 */
[----:B------:R-:W-:-:S04]  /*1730*/  FADD.FTZ R34, -R21, 1 ;  /* 0x3f80000015227421 */ /* 0x000fc80000010100 */
[----:B------:R-:W-:Y:S01]  /*1740*/  FFMA.FTZ R34, R14, R34, 1 ;  /* 0x3f8000000e227423 */ /* 0x000fe20000010022 */
[----:B------:R-:W-:Y:S01]  /*1750*/  FADD.FTZ R14, R23, R13 ;  /* 0x0000000d170e7221 */ /* 0x000fe20000010000 */
[----:B------:R-:W-:Y:S02]  /*1760*/  FMUL.FTZ R13, R9, R11 ;  /* 0x0000000b090d7220 */ /* 0x000fe40000410000 */
[----:B------:R-:W-:Y:S02]  /*1770*/  FMUL.FTZ R15, R15, R34 ;  /* 0x000000220f0f7220 */ /* 0x000fe40000410000 */
[----:B------:R-:W-:Y:S01]  /*1780*/  FFMA.FTZ R12, R10, R13, R12 ;  /* 0x0000000d0a0c7223 */ /* 0x000fe2000001000c */
[----:B------:R-:W-:Y:S01]  /*1790*/  FADD.FTZ R14, R13, R14 ;  /* 0x0000000e0d0e7221 */ /* 0x000fe20000010000 */
[----:B------:R-:W-:-:S04]  /*17a0*/  FMUL.FTZ R13, R8, R19 ;  /* 0x00000013080d7220 */ /* 0x000fc80000410000 */
[----:B------:R-:W-:Y:S01]  /*17b0*/  FFMA.FTZ R21, R17, R13, R12 ;  /* 0x0000000d11157223 */ /* 0x000fe2000001000c */
[----:B------:R-:W-:Y:S01]  /*17c0*/  FADD.FTZ R14, R14, R13 ;  /* 0x0000000d0e0e7221 */ /* 0x000fe20000010000 */
[----:B------:R-:W-:Y:S01]  /*17d0*/  FMUL.FTZ R13, R9, R15 ;  /* 0x0000000f090d7220 */ /* 0x000fe20000410000 */
[----:B------:R-:W-:-:S03]  /*17e0*/  FFMA.FTZ R12, R17, R19, R18 ;  /* 0x00000013110c7223 */ /* 0x000fc60000010012 */
[C---:B------:R-:W-:Y:S01]  /*17f0*/  FFMA.FTZ R0, R16.reuse, R13, R21 ;  /* 0x0000000d10007223 */ /* 0x040fe20000010015 */
[----:B------:R-:W-:Y:S01]  /*1800*/  FADD.FTZ R10, R13, R14 ;  /* 0x0000000e0d0a7221 */ /* 0x000fe20000010000 */
[----:B------:R-:W-:Y:S01]  /*1810*/  FFMA.FTZ R13, R16, R15, R27 ;  /* 0x0000000f100d7223 */ /* 0x000fe2000001001b */
[----:B------:R-:W-:Y:S01]  /*1820*/  FADD.FTZ R14, R20, R19 ;  /* 0x00000013140e7221 */ /* 0x000fe20000010000 */
[----:B------:R-:W-:-:S07]  /*1830*/  FADD.FTZ R15, R22, R15 ;  /* 0x0000000f160f7221 */ /* 0x000fce0000010000 */
.L_x_656:
[----:B------:R-:W-:Y:S01]  /*1840*/  MOV R11, R10 ;  /* 0x0000000a000b7202 */ /* 0x000fe20000000f00 */
[----:B------:R-:W0:Y:S01]  /*1850*/  S2UR UR10, SR_CgaCtaId ;  /* 0x00000000000a79c3 */ /* 0x000e220000008800 */
[----:B------:R-:W-:Y:S01]  /*1860*/  MOV R16, R0 ;  /* 0x0000000000107202 */ /* 0x000fe20000000f00 */
[----:B------:R-:W-:Y:S01]  /*1870*/  UMOV UR7, 0x400 ;  /* 0x0000040000077882 */ /* 0x000fe20000000000 */
[C---:B------:R-:W-:Y:S01]  /*1880*/  ISETP.GT.AND P0, PT, R37.reuse, 0x1e, PT ;  /* 0x0000001e2500780c */ /* 0x040fe20003f04270 */
[----:B------:R-:W1:Y:S01]  /*1890*/  SHFL.DOWN PT, R0, R11, 0x1, 0x1f ;  /* 0x08201f000b007f89 */ /* 0x000e6200000e0000 */
[----:B------:R-:W-:Y:S01]  /*18a0*/  UIADD3 UR5, UPT, UPT, UR7, 0xa0, URZ ;  /* 0x000000a007057890 */ /* 0x000fe2000fffe0ff */
[----:B------:R-:W-:Y:S01]  /*18b0*/  ISETP.GT.AND P2, PT, R37, 0xf, PT ;  /* 0x0000000f2500780c */ /* 0x000fe20003f44270 */
[----:B------:R-:W2:Y:S01]  /*18c0*/  LDCU UR6, c[0x0][0x374] ;  /* 0x00006e80ff0677ac */ /* 0x000ea20008000800 */
[----:B------:R-:W3:Y:S01]  /*18d0*/  SHFL.DOWN PT, R17, R16, 0x1, 0x1f ;  /* 0x08201f0010117f89 */ /* 0x000ee200000e0000 */
[----:B------:R-:W-:Y:S01]  /*18e0*/  BSSY.RECONVERGENT B0, `(.L_x_657) ;  /* 0x0000024000007945 */ /* 0x000fe20003800200 */
[----:B------:R-:W-:-:S02]  /*18f0*/  ISETP.NE.AND P1, PT, R36, RZ, PT ;  /* 0x000000ff2400720c */ /* 0x000fc40003f25270 */
[----:B------:R-:W-:Y:S01]  /*1900*/  ISETP.GT.U32.AND P3, PT, R36, 0xf, PT ;  /* 0x0000000f2400780c */ /* 0x000fe20003f64070 */
[----:B0-----:R-:W-:-:S03]  /*1910*/  ULEA UR5, UR10, UR5, 0x18 ;  /* 0x000000050a057291 */ /* 0x001fc6000f8ec0ff */
[----:B-1----:R-:W-:Y:S01]  /*1920*/  @!P0 FADD.FTZ R11, R0, R11 ;  /* 0x0000000b000b8221 */ /* 0x002fe20000010000 */
[----:B---3--:R-:W-:-:S04]  /*1930*/  @!P0 FADD.FTZ R16, R17, R16 ;  /* 0x0000001011108221 */ /* 0x008fc80000010000 */
        /* <DEDUP_REMOVED lines=20> */
[----:B------:R0:W3:Y:S01]  /*1a80*/  SHFL.DOWN PT, R20, R10, 0x10, 0x1f ;  /* 0x0a001f000a147f89 */ /* 0x0000e200000e0000 */
[----:B--2---:R-:W-:Y:S05]  /*1a90*/  @P2 BRA `(.L_x_658) ;  /* 0x0000000000202947 */ /* 0x004fea0003800000 */
[----:B------:R-:W-:Y:S01]  /*1aa0*/  ISETP.NE.AND P0, PT, R37, RZ, PT ;  /* 0x000000ff2500720c */ /* 0x000fe20003f05270 */
[----:B0--3--:R-:W-:Y:S01]  /*1ab0*/  FADD.FTZ R10, R17, R20 ;  /* 0x00000014110a7221 */ /* 0x009fe20000010000 */
[----:B-1----:R-:W-:-:S11]  /*1ac0*/  FADD.FTZ R11, R18, R19 ;  /* 0x00000013120b7221 */ /* 0x002fd60000010000 */
[----:B------:R-:W-:Y:S01]  /*1ad0*/  VOTEU.ALL UP0, P0 ;  /* 0x0000000000ff7886 */ /* 0x000fe20000000000 */
[----:B------:R-:W-:-:S04]  /*1ae0*/  @!P0 SHF.R.U32.HI R16, RZ, 0x2, R36 ;  /* 0x00000002ff108819 */ /* 0x000fc80000011624 */
[----:B------:R-:W-:Y:S01]  /*1af0*/  @!UP0 ULEA UR5, UR10, UR7, 0x18 ;  /* 0x000000070a058291 */ /* 0x000fe2000f8ec0ff */
[----:B------:R-:W-:-:S08]  /*1b00*/  @!P0 LOP3.LUT R16, R16, 0xf8, RZ, 0xc0, !PT ;  /* 0x000000f810108812 */ /* 0x000fd000078ec0ff */
[----:B------:R2:W-:Y:S03]  /*1b10*/  @!P0 STS.64 [R16+UR5+0x10], R10 ;  /* 0x0000100a10008988 */ /* 0x0005e60008000a05 */
.L_x_658:
[----:B------:R-:W-:Y:S05]  /*1b20*/  BSYNC.RECONVERGENT B0 ;  /* 0x0000000000007941 */ /* 0x000fea0003800200 */
.L_x_657:
[----:B------:R-:W-:Y:S06]  /*1b30*/  BAR.SYNC.DEFER_BLOCKING 0x0 ;  /* 0x0000000000007b1d */ /* 0x000fec0000010000 */
[----:B------:R-:W-:Y:S04]  /*1b40*/  BSSY.RECONVERGENT B0, `(.L_x_659) ;  /* 0x0000029000007945 */ /* 0x000fe80003800200 */
[----:B------:R-:W-:Y:S05]  /*1b50*/  @P1 BRA `(.L_x_660) ;  /* 0x00000000009c1947 */ /* 0x000fea0003800000 */
[----:B------:R-:W-:-:S09]  /*1b60*/  ULEA UR5, UR10, UR7, 0x18 ;  /* 0x000000070a057291 */ /* 0x000fd2000f8ec0ff */
[----:B---3--:R-:W3:Y:S04]  /*1b70*/  LDS.64 R20, [UR5+0x18] ;  /* 0x00001805ff147984 */ /* 0x008ee80008000a00 */
[----:B-12---:R-:W1:Y:S01]  /*1b80*/  LDS.128 R16, [UR5+0x20] ;  /* 0x00002005ff107984 */ /* 0x006e620008000c00 */
[----:B---3--:R-:W-:Y:S01]  /*1b90*/  FADD.FTZ R23, R10, R20 ;  /* 0x000000140a177221 */ /* 0x008fe20000010000 */
[----:B0-----:R-:W-:-:S03]  /*1ba0*/  FADD.FTZ R10, R11, R21 ;  /* 0x000000150b0a7221 */ /* 0x001fc60000010000 */
        /* <DEDUP_REMOVED lines=34> */
.L_x_660:
[----:B------:R-:W-:Y:S05]  /*1dd0*/  BSYNC.RECONVERGENT B0 ;  /* 0x0000000000007941 */ /* 0x000fea0003800200 */
.L_x_659:
[----:B------:R-:W-:Y:S06]  /*1de0*/  BAR.SYNC.DEFER_BLOCKING 0x0 ;  /* 0x0000000000007b1d */ /* 0x000fec0000010000 */
[----:B------:R-:W-:Y:S04]  /*1df0*/  BSSY.RECONVERGENT B0, `(.L_x_661) ;  /* 0x000009d000007945 */ /* 0x000fe80003800200 */
[----:B------:R-:W-:Y:S05]  /*1e00*/  @P3 BRA `(.L_x_662) ;  /* 0x00000008006c3947 */ /* 0x000fea0003800000 */
[----:B-12---:R-:W1:Y:S04]  /*1e10*/  LDS.128 R16, [R0+0x100] ;  /* 0x0001000000107984 */ /* 0x006e680000000c00 */
[----:B---3--:R-:W2:Y:S01]  /*1e20*/  LDS.128 R20, [R0+0x200] ;  /* 0x0002000000147984 */ /* 0x008ea20000000c00 */
[----:B-1----:R-:W-:Y:S01]  /*1e30*/  FADD.FTZ R34, R13, R17 ;  /* 0x000000110d227221 */ /* 0x002fe20000010000 */
[----:B------:R-:W-:Y:S01]  /*1e40*/  FADD.FTZ R17, R14, R18 ;  /* 0x000000120e117221 */ /* 0x000fe20000010000 */
[----:B------:R-:W-:Y:S01]  /*1e50*/  FADD.FTZ R16, R12, R16 ;  /* 0x000000100c107221 */ /* 0x000fe20000010000 */
[----:B------:R-:W-:Y:S02]  /*1e60*/  FADD.FTZ R18, R15, R19 ;  /* 0x000000130f127221 */ /* 0x000fe40000010000 */
[----:B0-----:R-:W0:Y:S01]  /*1e70*/  LDS.128 R12, [R0+0x300] ;  /* 0x00030000000c7984 */ /* 0x001e220000000c00 */
[----:B--2---:R-:W-:Y:S01]  /*1e80*/  FADD.FTZ R19, R16, R20 ;  /* 0x0000001410137221 */ /* 0x004fe20000010000 */
[----:B------:R-:W-:Y:S01]  /*1e90*/  FADD.FTZ R20, R34, R21 ;  /* 0x0000001522147221 */ /* 0x000fe20000010000 */
[----:B------:R-:W-:Y:S01]  /*1ea0*/  FADD.FTZ R27, R17, R22 ;  /* 0x00000016111b7221 */ /* 0x000fe20000010000 */
[----:B------:R-:W-:Y:S01]  /*1eb0*/  FADD.FTZ R22, R18, R23 ;  /* 0x0000001712167221 */ /* 0x000fe20000010000 */
[----:B0-----:R-:W-:Y:S01]  /*1ec0*/  FADD.FTZ R21, R19, R12 ;  /* 0x0000000c13157221 */ /* 0x001fe20000010000 */
[----:B------:R-:W-:Y:S01]  /*1ed0*/  FADD.FTZ R20, R20, R13 ;  /* 0x0000000d14147221 */ /* 0x000fe20000010000 */
[----:B------:R-:W0:Y:S01]  /*1ee0*/  LDS.128 R16, [R0+0x400] ;  /* 0x0004000000107984 */ /* 0x000e220000000c00 */
[----:B------:R-:W-:Y:S01]  /*1ef0*/  FADD.FTZ R27, R27, R14 ;  /* 0x0000000e1b1b7221 */ /* 0x000fe20000010000 */
[----:B------:R-:W-:-:S02]  /*1f00*/  FADD.FTZ R22, R22, R15 ;  /* 0x0000000f16167221 */ /* 0x000fc40000010000 */
[----:B------:R-:W1:Y:S01]  /*1f10*/  LDS.128 R12, [R0+0x500] ;  /* 0x00050000000c7984 */ /* 0x000e620000000c00 */
        /* <DEDUP_REMOVED lines=8> */
[----:B------:R-:W-:Y:S02]  /*1fa0*/  FADD.FTZ R22, R22, R15 ;  /* 0x0000000f16167221 */ /* 0x000fe40000010000 */
[----:B------:R-:W1:Y:S01]  /*1fb0*/  LDS.128 R12, [R0+0x700] ;  /* 0x00070000000c7984 */ /* 0x000e620000000c00 */
        /* <DEDUP_REMOVED lines=119> */
[----:B------:R-:W1:Y:S01]  /*2730*/  LDS.128 R20, [R0+0x1f00] ;  /* 0x001f000000147984 */ /* 0x000e620000000c00 */
[----:B0-----:R-:W-:Y:S01]  /*2740*/  FADD.FTZ R14, R12, R17 ;  /* 0x000000110c0e7221 */ /* 0x001fe20000010000 */
[----:B------:R-:W-:Y:S01]  /*2750*/  FADD.FTZ R15, R13, R18 ;  /* 0x000000120d0f7221 */ /* 0x000fe20000010000 */
[----:B------:R-:W-:Y:S01]  /*2760*/  FADD.FTZ R27, R27, R16 ;  /* 0x000000101b1b7221 */ /* 0x000fe20000010000 */
[----:B------:R-:W-:Y:S01]  /*2770*/  FADD.FTZ R34, R34, R19 ;  /* 0x0000001322227221 */ /* 0x000fe20000010000 */
[----:B-1----:R-:W-:Y:S01]  /*2780*/  FADD.FTZ R13, R14, R21 ;  /* 0x000000150e0d7221 */ /* 0x002fe20000010000 */
[----:B------:R-:W-:Y:S01]  /*2790*/  FADD.FTZ R14, R15, R22 ;  /* 0x000000160f0e7221 */ /* 0x000fe20000010000 */
[----:B------:R-:W-:Y:S01]  /*27a0*/  FADD.FTZ R12, R27, R20 ;  /* 0x000000141b0c7221 */ /* 0x000fe20000010000 */
[----:B------:R-:W-:-:S07]  /*27b0*/  FADD.FTZ R15, R34, R23 ;  /* 0x00000017220f7221 */ /* 0x000fce0000010000 */
.L_x_662:
[----:B------:R-:W-:Y:S05]  /*27c0*/  BSYNC.RECONVERGENT B0 ;  /* 0x0000000000007941 */ /* 0x000fea0003800200 */
.L_x_661:
[----:B0-----:R-:W0:Y:S01]  /*27d0*/  LDC R0, c[0x0][0x370] ;  /* 0x0000dc00ff007b82 */ /* 0x001e220000000800 */
[----:B------:R-:W-:Y:S01]  /*27e0*/  BSSY.RECONVERGENT B0, `(.L_x_663) ;  /* 0x000001e000007945 */ /* 0x000fe20003800200 */
[----:B------:R-:W-:Y:S02]  /*27f0*/  LEA R23, R26, R36, 0x4 ;  /* 0x000000241a177211 */ /* 0x000fe400078e20ff */
[----:B0-----:R-:W-:Y:S01]  /*2800*/  ISETP.GE.U32.AND P0, PT, R0, 0x2, PT ;  /* 0x000000020000780c */ /* 0x001fe20003f06070 */
[----:B------:R-:W-:-:S12]  /*2810*/  @P3 BRA `(.L_x_664) ;  /* 0x0000000000683947 */ /* 0x000fd80003800000 */
[----:B--2---:R-:W1:Y:S08]  /*2820*/  LDC.64 R16, c[0x0][0x3f8] ;  /* 0x0000fe00ff107b82 */ /* 0x004e700000000a00 */
[----:B---3--:R-:W0:Y:S01]  /*2830*/  LDC.64 R20, c[0x0][0x3d8] ;  /* 0x0000f600ff147b82 */ /* 0x008e220000000a00 */
[----:B-1----:R-:W-:Y:S01]  /*2840*/  IMAD.WIDE.U32 R18, R16, 0x3, RZ ;  /* 0x0000000310127825 */ /* 0x002fe200078e00ff */
[----:B------:R-:W-:-:S04]  /*2850*/  LEA R27, R17, R17, 0x1 ;  /* 0x00000011111b7211 */ /* 0x000fc800078e08ff */
[----:B------:R-:W-:-:S04]  /*2860*/  IADD3 R27, PT, PT, R19, R27, RZ ;  /* 0x0000001b131b7210 */ /* 0x000fc80007ffe0ff */
[----:B------:R-:W-:Y:S01]  /*2870*/  LEA.HI R22, P2, R27, R18, RZ, 0x1 ;  /* 0x000000121b167211 */ /* 0x000fe200078508ff */
[----:B0-----:R-:W-:-:S03]  /*2880*/  IMAD.WIDE R18, R23, 0x4, R20 ;  /* 0x0000000417127825 */ /* 0x001fc600078e0214 */
[----:B------:R-:W-:Y:S02]  /*2890*/  IADD3.X R27, PT, PT, RZ, R27, RZ, P2, !PT ;  /* 0x0000001bff1b7210 */ /* 0x000fe400017fe4ff */
[----:B------:R-:W-:Y:S01]  /*28a0*/  LEA.HI R23, P2, R17, R16, RZ, 0x1 ;  /* 0x0000001011177211 */ /* 0x000fe200078508ff */
[----:B------:R0:W-:Y:S01]  /*28b0*/  REDG.E.ADD.F32.FTZ.RN.STRONG.GPU desc[UR12][R18.64], R12 ;  /* 0x0000000c120079a6 */ /* 0x0001e2000c12f30c */
[----:B------:R-:W-:Y:S02]  /*28c0*/  SHF.L.U32 R26, R22, 0x1, RZ ;  /* 0x00000001161a7819 */ /* 0x000fe400000006ff */
[----:B------:R-:W-:Y:S02]  /*28d0*/  IADD3.X R20, PT, PT, RZ, R17, RZ, P2, !PT ;  /* 0x00000011ff147210 */ /* 0x000fe400017fe4ff */
[C---:B------:R-:W-:Y:S02]  /*28e0*/  SHF.L.U32 R21, R23.reuse, 0x1, RZ ;  /* 0x0000000117157819 */ /* 0x040fe400000006ff */
[----:B------:R-:W-:-:S02]  /*28f0*/  SHF.L.U64.HI R23, R23, 0x1, R20 ;  /* 0x0000000117177819 */ /* 0x000fc40000010214 */
[----:B------:R-:W-:Y:S02]  /*2900*/  LOP3.LUT R21, R21, 0xfffffffc, RZ, 0xc0, !PT ;  /* 0xfffffffc15157812 */ /* 0x000fe400078ec0ff */
[----:B------:R-:W-:Y:S02]  /*2910*/  LEA R20, P3, R16, R18, 0x2 ;  /* 0x0000001210147211 */ /* 0x000fe400078610ff */
[----:B------:R-:W-:Y:S02]  /*2920*/  LOP3.LUT R26, R26, 0xfffffffc, RZ, 0xc0, !PT ;  /* 0xfffffffc1a1a7812 */ /* 0x000fe400078ec0ff */
[----:B------:R-:W-:Y:S02]  /*2930*/  SHF.L.U64.HI R27, R22, 0x1, R27 ;  /* 0x00000001161b7819 */ /* 0x000fe4000001021b */
[----:B------:R-:W-:Y:S02]  /*2940*/  IADD3 R22, P2, PT, R18, R21, RZ ;  /* 0x0000001512167210 */ /* 0x000fe40007f5e0ff */
[----:B------:R-:W-:-:S02]  /*2950*/  LEA.HI.X R21, R16, R19, R17, 0x2, P3 ;  /* 0x0000001310157211 */ /* 0x000fc400018f1411 */
[----:B------:R-:W-:Y:S02]  /*2960*/  IADD3 R16, P3, PT, R18, R26, RZ ;  /* 0x0000001a12107210 */ /* 0x000fe40007f7e0ff */
[C---:B------:R-:W-:Y:S02]  /*2970*/  IADD3.X R23, PT, PT, R19.reuse, R23, RZ, P2, !PT ;  /* 0x0000001713177210 */ /* 0x040fe400017fe4ff */
[----:B------:R-:W-:-:S03]  /*2980*/  IADD3.X R17, PT, PT, R19, R27, RZ, P3, !PT ;  /* 0x0000001b13117210 */ /* 0x000fc60001ffe4ff */
[----:B------:R0:W-:Y:S04]  /*2990*/  REDG.E.ADD.F32.FTZ.RN.STRONG.GPU desc[UR12][R22.64], R13 ;  /* 0x0000000d160079a6 */ /* 0x0001e8000c12f30c */
[----:B------:R0:W-:Y:S04]  /*29a0*/  REDG.E.ADD.F32.FTZ.RN.STRONG.GPU desc[UR12][R20.64], R14 ;  /* 0x0000000e140079a6 */ /* 0x0001e8000c12f30c */
[----:B------:R0:W-:Y:S02]  /*29b0*/  REDG.E.ADD.F32.FTZ.RN.STRONG.GPU desc[UR12][R16.64], R15 ;  /* 0x0000000f100079a6 */ /* 0x0001e4000c12f30c */
.L_x_664:
[----:B------:R-:W-:Y:S05]  /*29c0*/  BSYNC.RECONVERGENT B0 ;  /* 0x0000000000007941 */ /* 0x000fea0003800200 */
.L_x_663:
[----:B------:R-:W-:Y:S05]  /*29d0*/  @!P0 BRA `(.L_x_665) ;  /* 0x0000000800c08947 */ /* 0x000fea0003800000 */
[----:B------:R-:W-:Y:S01]  /*29e0*/  ULOP3.LUT UR5, UR4, 0x1, URZ, 0xc0, !UPT ;  /* 0x0000000104057892 */ /* 0x000fe2000f8ec0ff */
[----:B0-----:R-:W0:Y:S01]  /*29f0*/  LDC.64 R22, c[0x0][0x3d0] ;  /* 0x0000f400ff167b82 */ /* 0x001e220000000a00 */
[----:B------:R-:W4:Y:S01]  /*2a00*/  S2R R34, SR_CTAID.Y ;  /* 0x0000000000227919 */ /* 0x000f220000002600 */
[----:B------:R-:W-:-:S03]  /*2a10*/  ISETP.GE.U32.AND P2, PT, R0, 0x8, PT ;  /* 0x000000080000780c */ /* 0x000fc60003f46070 */
[----:B------:R-:W-:-:S05]  /*2a20*/  MOV R15, UR5 ;  /* 0x00000005000f7c02 */ /* 0x000fca0008000f00 */
[----:B------:R-:W-:-:S04]  /*2a30*/  IMAD R15, R15, UR6, RZ ;  /* 0x000000060f0f7c24 */ /* 0x000fc8000f8e02ff */
[----:B------:R-:W-:-:S05]  /*2a40*/  IMAD R12, R15, R0, RZ ;  /* 0x000000000f0c7224 */ /* 0x000fca00078e02ff */
[----:B------:R-:W-:-:S05]  /*2a50*/  SHF.L.U32 R13, R12, 0x1, RZ ;  /* 0x000000010c0d7819 */ /* 0x000fca00000006ff */
[----:B0-----:R-:W-:Y:S01]  /*2a60*/  IMAD.WIDE R22, R13, 0x4, R22 ;  /* 0x000000040d167825 */ /* 0x001fe200078e0216 */
[----:B----4-:R-:W-:Y:S06]  /*2a70*/  @P1 BRA `(.L_x_666) ;  /* 0x0000000000581947 */ /* 0x010fec0003800000 */
[----:B------:R-:W0:Y:S01]  /*2a80*/  LDC.64 R12, c[0x0][0x3c8] ;  /* 0x0000f200ff0c7b82 */ /* 0x000e220000000a00 */
[----:B------:R-:W-:Y:S01]  /*2a90*/  ULOP3.LUT UP0, UR5, UR4, 0x2, URZ, 0xc0, !UPT ;  /* 0x0000000204057892 */ /* 0x000fe2000f80c0ff */
[----:B------:R-:W-:Y:S01]  /*2aa0*/  IADD3 R15, PT, PT, R15, R34, RZ ;  /* 0x000000220f0f7210 */ /* 0x000fe20007ffe0ff */
[----:B------:R-:W-:Y:S02]  /*2ab0*/  IMAD R17, R35, UR6, R34 ;  /* 0x0000000623117c24 */ /* 0x000fe4000f8e0222 */
[----:B------:R-:W-:Y:S02]  /*2ac0*/  UIADD3 UR5, UPT, UPT, -UR5, 0x1, URZ ;  /* 0x0000000105057890 */ /* 0x000fe4000fffe1ff */
[----:B------:R-:W-:-:S04]  /*2ad0*/  PLOP3.LUT P0, PT, PT, PT, UP0, 0x80, 0x8 ;  /* 0x000000000008781c */ /* 0x000fc80003f0f008 */
[----:B-1----:R-:W-:Y:S01]  /*2ae0*/  MOV R19, UR5 ;  /* 0x0000000500137c02 */ /* 0x002fe20008000f00 */
[----:B0-----:R-:W-:-:S04]  /*2af0*/  IMAD.WIDE.U32 R12, R15, 0x4, R12 ;  /* 0x000000040f0c7825 */ /* 0x001fc800078e000c */
[----:B------:R-:W-:Y:S01]  /*2b00*/  IMAD.WIDE.U32 R14, R17, 0x8, R22 ;  /* 0x00000008110e7825 */ /* 0x000fe200078e0016 */
[----:B------:R-:W-:-:S04]  /*2b10*/  SEL R17, R0, RZ, !P0 ;  /* 0x000000ff00117207 */ /* 0x000fc80004000000 */
[----:B------:R-:W-:Y:S01]  /*2b20*/  ISETP.NE.AND P0, PT, R17, -0x1, PT ;  /* 0xffffffff1100780c */ /* 0x000fe20003f05270 */
[----:B------:R0:W-:Y:S01]  /*2b30*/  STG.E.64 desc[UR12][R14.64], R10 ;  /* 0x0000000a0e007986 */ /* 0x0001e2000c101b0c */
[----:B------:R-:W-:Y:S06]  /*2b40*/  MEMBAR.ALL.GPU ;  /* 0x0000000000007992 */ /* 0x000fec000000a000 */
[----:B------:R-:W-:-:S00]  /*2b50*/  ERRBAR ;  /* 0x00000000000079ab */ /* 0x000fc00000000000 */
[----:B------:R-:W-:Y:S06]  /*2b60*/  CGAERRBAR ;  /* 0x00000000000075ab */ /* 0x000fec0000000000 */
[----:B------:R0:W-:Y:S01]  /*2b70*/  REDG.E.ADD.S32.STRONG.GPU desc[UR12][R12.64], R19 ;  /* 0x000000130c00798e */ /* 0x0001e2000c12e30c */
[----:B------:R-:W-:Y:S05]  /*2b80*/  @!P0 BRA `(.L_x_666) ;  /* 0x0000000000148947 */ /* 0x000fea0003800000 */
.L_x_667:
[----:B0-----:R-:W4:Y:S04]  /*2b90*/  LDG.E.STRONG.GPU R14, desc[UR12][R12.64] ;  /* 0x0000000c0c0e7981 */ /* 0x001f28000c1ef900 */
[----:B----4-:R-:W-:Y:S01]  /*2ba0*/  CCTL.IVALL ;  /* 0x00000000ff00798f */ /* 0x010fe20002000000 */
[----:B------:R-:W-:Y:S05]  /*2bb0*/  YIELD ;  /* 0x0000000000007946 */ /* 0x000fea0003800000 */
[----:B------:R-:W-:-:S13]  /*2bc0*/  ISETP.NE.AND P0, PT, R14, R17, PT ;  /* 0x000000110e00720c */ /* 0x000fda0003f05270 */
[----:B------:R-:W-:Y:S05]  /*2bd0*/  @P0 BRA `(.L_x_667) ;  /* 0xfffffffc00ec0947 */ /* 0x000fea000383ffff */
.L_x_666:
[----:B------:R-:W-:Y:S05]  /*2be0*/  WARPSYNC.ALL ;  /* 0x0000000000007948 */ /* 0x000fea0003800000 */
[----:B------:R-:W-:Y:S01]  /*2bf0*/  BAR.SYNC.DEFER_BLOCKING 0x0 ;  /* 0x0000000000007b1d */ /* 0x000fe20000010000 */
[----:B------:R-:W-:-:S05]  /*2c00*/  HFMA2 R21, -RZ, RZ, 0, 0 ;  /* 0x00000000ff157431 */ /* 0x000fca00000001ff */
[----:B------:R-:W-:Y:S05]  /*2c10*/  @!P2 BRA `(.L_x_668) ;  /* 0x000000040038a947 */ /* 0x000fea0003800000 */
[----:B0-----:R-:W-:Y:S01]  /*2c20*/  MOV R13, UR6 ;  /* 0x00000006000d7c02 */ /* 0x001fe20008000f00 */
[----:B------:R-:W-:Y:S01]  /*2c30*/  UMOV UR5, URZ ;  /* 0x000000ff00057c82 */ /* 0x000fe20008000000 */
[----:B------:R-:W-:Y:S02]  /*2c40*/  MOV R15, UR6 ;  /* 0x00000006000f7c02 */ /* 0x000fe40008000f00 */
[----:B------:R-:W-:Y:S01]  /*2c50*/  MOV R21, UR6 ;  /* 0x0000000600157c02 */ /* 0x000fe20008000f00 */
[--C-:B--2---:R-:W-:Y:S01]  /*2c60*/  IMAD R16, R13, 0x3, R34.reuse ;  /* 0x000000030d107824 */ /* 0x104fe200078e0222 */
[----:B------:R-:W-:Y:S02]  /*2c70*/  MOV R17, UR6 ;  /* 0x0000000600117c02 */ /* 0x000fe40008000f00 */
[----:B-1----:R-:W-:Y:S01]  /*2c80*/  MOV R19, UR6 ;  /* 0x0000000600137c02 */ /* 0x002fe20008000f00 */
[--C-:B------:R-:W-:Y:S01]  /*2c90*/  IMAD R18, R21, 0x6, R34.reuse ;  /* 0x0000000615127824 */ /* 0x100fe200078e0222 */
[----:B------:R-:W-:Y:S01]  /*2ca0*/  MOV R27, UR6 ;  /* 0x00000006001b7c02 */ /* 0x000fe20008000f00 */
[----:B------:R-:W-:Y:S01]  /*2cb0*/  IMAD R17, R17, 0x5, R34 ;  /* 0x0000000511117824 */ /* 0x000fe200078e0222 */
[----:B------:R-:W-:-:S02]  /*2cc0*/  LEA R13, R15, R34, 0x1 ;  /* 0x000000220f0d7211 */ /* 0x000fc400078e08ff */
[-C--:B------:R-:W-:Y:S01]  /*2cd0*/  LEA R15, R19, R34.reuse, 0x2 ;  /* 0x00000022130f7211 */ /* 0x080fe200078e10ff */
[----:B---3--:R-:W-:Y:S01]  /*2ce0*/  IMAD R20, R27, 0x7, R34 ;  /* 0x000000071b147824 */ /* 0x008fe200078e0222 */
[----:B------:R-:W-:Y:S02]  /*2cf0*/  IADD3 R14, PT, PT, R34, UR6, RZ ;  /* 0x00000006220e7c10 */ /* 0x000fe4000fffe0ff */
[----:B------:R-:W-:Y:S02]  /*2d00*/  IADD3 R19, PT, PT, -R35, RZ, RZ ;  /* 0x000000ff23137210 */ /* 0x000fe40007ffe1ff */
[----:B------:R-:W-:Y:S02]  /*2d10*/  MOV R12, R34 ;  /* 0x00000022000c7202 */ /* 0x000fe40000000f00 */
[----:B------:R-:W-:-:S07]  /*2d20*/  LOP3.LUT R21, R0, 0x7ffffff8, RZ, 0xc0, !PT ;  /* 0x7ffffff800157812 */ /* 0x000fce00078ec0ff */
.L_x_669:
[----:B------:R-:W-:-:S13]  /*2d30*/  ISETP.EQ.OR P0, PT, R19, RZ, P1 ;  /* 0x000000ff1300720c */ /* 0x000fda0000f02670 */
[----:B------:R-:W-:-:S06]  /*2d40*/  @!P0 IMAD.WIDE.U32 R26, R12, 0x8, R22 ;  /* 0x000000080c1a8825 */ /* 0x000fcc00078e0016 */
[----:B------:R-:W2:Y:S01]  /*2d50*/  @!P0 LDG.E.64 R26, desc[UR12][R26.64] ;  /* 0x0000000c1a1a8981 */ /* 0x000ea2000c1e1b00 */
[----:B------:R-:W-:Y:S01]  /*2d60*/  UIADD3 UR7, UPT, UPT, UR5, 0x1, URZ ;  /* 0x0000000105077890 */ /* 0x000fe2000fffe0ff */
[----:B--2---:R-:W-:Y:S01]  /*2d70*/  @!P0 FADD.FTZ R10, R10, R26 ;  /* 0x0000001a0a0a8221 */ /* 0x004fe20000010000 */
[----:B------:R-:W-:-:S04]  /*2d80*/  @!P0 FADD.FTZ R11, R11, R27 ;  /* 0x0000001b0b0b8221 */ /* 0x000fc80000010000 */
[----:B------:R-:W-:-:S13]  /*2d90*/  ISETP.EQ.OR P0, PT, R35, UR7, P1 ;  /* 0x0000000723007c0c */ /* 0x000fda0008f02670 */
        /* <DEDUP_REMOVED lines=39> */
[----:B------:R-:W-:Y:S01]  /*3010*/  IADD3 R19, PT, PT, R19, 0x8, RZ ;  /* 0x0000000813137810 */ /* 0x000fe20007ffe0ff */
[----:B--2---:R-:W-:Y:S01]  /*3020*/  @!P0 FADD.FTZ R10, R10, R26 ;  /* 0x0000001a0a0a8221 */ /* 0x004fe20000010000 */
[----:B------:R-:W-:-:S03]  /*3030*/  @!P0 FADD.FTZ R11, R11, R27 ;  /* 0x0000001b0b0b8221 */ /* 0x000fc60000010000 */
[----:B------:R-:W-:Y:S02]  /*3040*/  ISETP.NE.AND P0, PT, R21, UR5, PT ;  /* 0x0000000515007c0c */ /* 0x000fe4000bf05270 */
[----:B------:R-:W-:Y:S02]  /*3050*/  MOV R27, UR6 ;  /* 0x00000006001b7c02 */ /* 0x000fe40008000f00 */
[----:B------:R-:W-:Y:S02]  /*3060*/  MOV R26, UR6 ;  /* 0x00000006001a7c02 */ /* 0x000fe40008000f00 */
[C---:B------:R-:W-:Y:S02]  /*3070*/  LEA R20, R27.reuse, R20, 0x3 ;  /* 0x000000141b147211 */ /* 0x040fe400078e18ff */
[----:B------:R-:W-:Y:S02]  /*3080*/  LEA R18, R27, R18, 0x3 ;  /* 0x000000121b127211 */ /* 0x000fe400078e18ff */
[----:B------:R-:W-:-:S02]  /*3090*/  LEA R17, R26, R17, 0x3 ;  /* 0x000000111a117211 */ /* 0x000fc400078e18ff */
[C---:B------:R-:W-:Y:S02]  /*30a0*/  LEA R15, R26.reuse, R15, 0x3 ;  /* 0x0000000f1a0f7211 */ /* 0x040fe400078e18ff */
[C---:B------:R-:W-:Y:S02]  /*30b0*/  LEA R16, R27.reuse, R16, 0x3 ;  /* 0x000000101b107211 */ /* 0x040fe400078e18ff */
[----:B------:R-:W-:Y:S02]  /*30c0*/  LEA R13, R26, R13, 0x3 ;  /* 0x0000000d1a0d7211 */ /* 0x000fe400078e18ff */
[C---:B------:R-:W-:Y:S02]  /*30d0*/  LEA R14, R27.reuse, R14, 0x3 ;  /* 0x0000000e1b0e7211 */ /* 0x040fe400078e18ff */
[----:B------:R-:W-:Y:S01]  /*30e0*/  LEA R12, R27, R12, 0x3 ;  /* 0x0000000c1b0c7211 */ /* 0x000fe200078e18ff */
[----:B------:R-:W-:Y:S06]  /*30f0*/  @P0 BRA `(.L_x_669) ;  /* 0xfffffffc000c0947 */ /* 0x000fec000383ffff */
.L_x_668:
[----:B0-----:R-:W-:-:S13]  /*3100*/  LOP3.LUT P0, R12, R0, 0x7, RZ, 0xc0, !PT ;  /* 0x00000007000c7812 */ /* 0x001fda000780c0ff */
[----:B------:R-:W-:Y:S05]  /*3110*/  @!P0 BRA `(.L_x_665) ;  /* 0x0000000000f08947 */ /* 0x000fea0003800000 */
[----:B------:R-:W-:-:S04]  /*3120*/  IADD3 R12, PT, PT, R12, -0x1, RZ ;  /* 0xffffffff0c0c7810 */ /* 0x000fc80007ffe0ff */
[----:B------:R-:W-:-:S13]  /*3130*/  ISETP.GE.U32.AND P0, PT, R12, 0x3, PT ;  /* 0x000000030c00780c */ /* 0x000fda0003f06070 */
[----:B------:R-:W-:Y:S05]  /*3140*/  @!P0 BRA `(.L_x_670) ;  /* 0x0000000000708947 */ /* 0x000fea0003800000 */
[C---:B------:R-:W-:Y:S02]  /*3150*/  IADD3 R15, PT, PT, R21.reuse, 0x1, RZ ;  /* 0x00000001150f7810 */ /* 0x040fe40007ffe0ff */
[CC--:B------:R-:W-:Y:S02]  /*3160*/  ISETP.EQ.OR P0, PT, R21.reuse, R35.reuse, P1 ;  /* 0x000000231500720c */ /* 0x0c0fe40000f02670 */
[----:B------:R-:W-:Y:S02]  /*3170*/  IADD3 R13, PT, PT, R21, 0x2, RZ ;  /* 0x00000002150d7810 */ /* 0x000fe40007ffe0ff */
[-C--:B------:R-:W-:Y:S02]  /*3180*/  ISETP.EQ.OR P2, PT, R15, R35.reuse, P1 ;  /* 0x000000230f00720c */ /* 0x080fe40000f42670 */
[----:B------:R-:W-:Y:S02]  /*3190*/  ISETP.EQ.OR P3, PT, R13, R35, P1 ;  /* 0x000000230d00720c */ /* 0x000fe40000f62670 */
[----:B------:R-:W-:-:S04]  /*31a0*/  IADD3 R18, PT, PT, R21, 0x3, RZ ;  /* 0x0000000315127810 */ /* 0x000fc80007ffe0ff */
[----:B------:R-:W-:Y:S01]  /*31b0*/  ISETP.EQ.OR P4, PT, R18, R35, P1 ;  /* 0x000000231200720c */ /* 0x000fe20000f82670 */
[----:B------:R-:W-:-:S04]  /*31c0*/  @!P0 IMAD R17, R21, UR6, R34 ;  /* 0x0000000615118c24 */ /* 0x000fc8000f8e0222 */
[----:B------:R-:W-:Y:S02]  /*31d0*/  @!P2 IMAD R15, R15, UR6, R34 ;  /* 0x000000060f0fac24 */ /* 0x000fe4000f8e0222 */
[----:B--2---:R-:W-:-:S04]  /*31e0*/  @!P0 IMAD.WIDE.U32 R16, R17, 0x8, R22 ;  /* 0x0000000811108825 */ /* 0x004fc800078e0016 */
[----:B------:R-:W-:Y:S02]  /*31f0*/  @!P3 IMAD R13, R13, UR6, R34 ;  /* 0x000000060d0dbc24 */ /* 0x000fe4000f8e0222 */
[--C-:B------:R-:W-:Y:S01]  /*3200*/  @!P2 IMAD.WIDE.U32 R14, R15, 0x8, R22.reuse ;  /* 0x000000080f0ea825 */ /* 0x100fe200078e0016 */
[----:B------:R-:W2:Y:S03]  /*3210*/  @!P0 LDG.E.64 R16, desc[UR12][R16.64] ;  /* 0x0000000c10108981 */ /* 0x000ea6000c1e1b00 */
[----:B------:R-:W-:Y:S02]  /*3220*/  @!P3 IMAD.WIDE.U32 R12, R13, 0x8, R22 ;  /* 0x000000080d0cb825 */ /* 0x000fe400078e0016 */
[----:B------:R-:W4:Y:S02]  /*3230*/  @!P2 LDG.E.64 R14, desc[UR12][R14.64] ;  /* 0x0000000c0e0ea981 */ /* 0x000f24000c1e1b00 */
[----:B-1----:R-:W-:-:S02]  /*3240*/  @!P4 IMAD R19, R18, UR6, R34 ;  /* 0x000000061213cc24 */ /* 0x002fc4000f8e0222 */
[----:B------:R-:W5:Y:S02]  /*3250*/  @!P3 LDG.E.64 R12, desc[UR12][R12.64] ;  /* 0x0000000c0c0cb981 */ /* 0x000f64000c1e1b00 */
[----:B------:R-:W-:-:S06]  /*3260*/  @!P4 IMAD.WIDE.U32 R18, R19, 0x8, R22 ;  /* 0x000000081312c825 */ /* 0x000fcc00078e0016 */
[----:B------:R-:W3:Y:S01]  /*3270*/  @!P4 LDG.E.64 R18, desc[UR12][R18.64] ;  /* 0x0000000c1212c981 */ /* 0x000ee2000c1e1b00 */
[----:B------:R-:W-:Y:S01]  /*3280*/  IADD3 R21, PT, PT, R21, 0x4, RZ ;  /* 0x0000000415157810 */ /* 0x000fe20007ffe0ff */
[----:B--2---:R-:W-:Y:S01]  /*3290*/  @!P0 FADD.FTZ R10, R10, R16 ;  /* 0x000000100a0a8221 */ /* 0x004fe20000010000 */
[----:B------:R-:W-:-:S03]  /*32a0*/  @!P0 FADD.FTZ R11, R11, R17 ;  /* 0x000000110b0b8221 */ /* 0x000fc60000010000 */
[----:B----4-:R-:W-:Y:S01]  /*32b0*/  @!P2 FADD.FTZ R10, R10, R14 ;  /* 0x0000000e0a0aa221 */ /* 0x010fe20000010000 */
[----:B------:R-:W-:-:S03]  /*32c0*/  @!P2 FADD.FTZ R11, R11, R15 ;  /* 0x0000000f0b0ba221 */ /* 0x000fc60000010000 */
[----:B-----5:R-:W-:Y:S01]  /*32d0*/  @!P3 FADD.FTZ R10, R10, R12 ;  /* 0x0000000c0a0ab221 */ /* 0x020fe20000010000 */
[----:B------:R-:W-:-:S03]  /*32e0*/  @!P3 FADD.FTZ R11, R11, R13 ;  /* 0x0000000d0b0bb221 */ /* 0x000fc60000010000 */
[----:B---3--:R-:W-:Y:S01]  /*32f0*/  @!P4 FADD.FTZ R10, R10, R18 ;  /* 0x000000120a0ac221 */ /* 0x008fe20000010000 */
[----:B------:R-:W-:-:S07]  /*3300*/  @!P4 FADD.FTZ R11, R11, R19 ;  /* 0x000000130b0bc221 */ /* 0x000fce0000010000 */
.L_x_670:
[----:B------:R-:W-:-:S13]  /*3310*/  LOP3.LUT P0, R12, R0, 0x3, RZ, 0xc0, !PT ;  /* 0x00000003000c7812 */ /* 0x000fda000780c0ff */
[----:B------:R-:W-:Y:S05]  /*3320*/  @!P0 BRA `(.L_x_665) ;  /* 0x00000000006c8947 */ /* 0x000fea0003800000 */
[----:B------:R-:W-:Y:S02]  /*3330*/  ISETP.NE.AND P0, PT, R12, 0x1, PT ;  /* 0x000000010c00780c */ /* 0x000fe40003f05270 */
[----:B------:R-:W-:-:S11]  /*3340*/  LOP3.LUT R0, R0, 0x1, RZ, 0xc0, !PT ;  /* 0x0000000100007812 */ /* 0x000fd600078ec0ff */
[----:B------:R-:W-:Y:S05]  /*3350*/  @!P0 BRA `(.L_x_671) ;  /* 0x0000000000388947 */ /* 0x000fea0003800000 */
[C---:B------:R-:W-:Y:S02]  /*3360*/  IADD3 R13, PT, PT, R21.reuse, 0x1, RZ ;  /* 0x00000001150d7810 */ /* 0x040fe40007ffe0ff */
[-C--:B------:R-:W-:Y:S02]  /*3370*/  ISETP.EQ.OR P2, PT, R21, R35.reuse, P1 ;  /* 0x000000231500720c */ /* 0x080fe40000f42670 */
[----:B------:R-:W-:-:S11]  /*3380*/  ISETP.EQ.OR P0, PT, R13, R35, P1 ;  /* 0x000000230d00720c */ /* 0x000fd60000f02670 */
[--C-:B------:R-:W-:Y:S02]  /*3390*/  @!P2 IMAD R15, R21, UR6, R34.reuse ;  /* 0x00000006150fac24 */ /* 0x100fe4000f8e0222 */
[----:B------:R-:W-:Y:S02]  /*33a0*/  @!P0 IMAD R13, R13, UR6, R34 ;  /* 0x000000060d0d8c24 */ /* 0x000fe4000f8e0222 */
[----:B------:R-:W-:-:S04]  /*33b0*/  @!P2 IMAD.WIDE.U32 R14, R15, 0x8, R22 ;  /* 0x000000080f0ea825 */ /* 0x000fc800078e0016 */
[----:B------:R-:W-:Y:S02]  /*33c0*/  @!P0 IMAD.WIDE.U32 R12, R13, 0x8, R22 ;  /* 0x000000080d0c8825 */ /* 0x000fe400078e0016 */
[----:B------:R-:W2:Y:S04]  /*33d0*/  @!P2 LDG.E.64 R14, desc[UR12][R14.64] ;  /* 0x0000000c0e0ea981 */ /* 0x000ea8000c1e1b00 */
[----:B------:R-:W4:Y:S01]  /*33e0*/  @!P0 LDG.E.64 R12, desc[UR12][R12.64] ;  /* 0x0000000c0c0c8981 */ /* 0x000f22000c1e1b00 */
[----:B------:R-:W-:Y:S01]  /*33f0*/  IADD3 R21, PT, PT, R21, 0x2, RZ ;  /* 0x0000000215157810 */ /* 0x000fe20007ffe0ff */
[----:B--2---:R-:W-:Y:S01]  /*3400*/  @!P2 FADD.FTZ R10, R10, R14 ;  /* 0x0000000e0a0aa221 */ /* 0x004fe20000010000 */
[----:B------:R-:W-:-:S03]  /*3410*/  @!P2 FADD.FTZ R11, R11, R15 ;  /* 0x0000000f0b0ba221 */ /* 0x000fc60000010000 */
[----:B----4-:R-:W-:Y:S01]  /*3420*/  @!P0 FADD.FTZ R10, R10, R12 ;  /* 0x0000000c0a0a8221 */ /* 0x010fe20000010000 */
[----:B------:R-:W-:-:S07]  /*3430*/  @!P0 FADD.FTZ R11, R11, R13 ;  /* 0x0000000d0b0b8221 */ /* 0x000fce0000010000 */
.L_x_671:
[----:B------:R-:W-:Y:S01]  /*3440*/  ISETP.EQ.OR P0, PT, R21, R35, P1 ;  /* 0x000000231500720c */ /* 0x000fe20000f02670 */
[----:B------:R-:W-:Y:S03]  /*3450*/  BSSY.RECONVERGENT B0, `(.L_x_665) ;  /* 0x0000008000007945 */ /* 0x000fe60003800200 */
[----:B------:R-:W-:-:S13]  /*3460*/  ISETP.NE.U32.OR P0, PT, R0, 0x1, P0 ;  /* 0x000000010000780c */ /* 0x000fda0000705470 */
[----:B------:R-:W-:Y:S05]  /*3470*/  @P0 BRA `(.L_x_672) ;  /* 0x0000000000140947 */ /* 0x000fea0003800000 */
[----:B------:R-:W-:-:S04]  /*3480*/  IMAD R21, R21, UR6, R34 ;  /* 0x0000000615157c24 */ /* 0x000fc8000f8e0222 */
[----:B------:R-:W-:-:S06]  /*3490*/  IMAD.WIDE.U32 R22, R21, 0x8, R22 ;  /* 0x0000000815167825 */ /* 0x000fcc00078e0016 */
[----:B------:R-:W2:Y:S02]  /*34a0*/  LDG.E.64 R22, desc[UR12][R22.64] ;  /* 0x0000000c16167981 */ /* 0x000ea4000c1e1b00 */
[----:B--2---:R-:W-:Y:S01]  /*34b0*/  FADD.FTZ R10, R10, R22 ;  /* 0x000000160a0a7221 */ /* 0x004fe20000010000 */
[----:B------:R-:W-:-:S07]  /*34c0*/  FADD.FTZ R11, R11, R23 ;  /* 0x000000170b0b7221 */ /* 0x000fce0000010000 */
.L_x_672:
[----:B------:R-:W-:Y:S05]  /*34d0*/  BSYNC.RECONVERGENT B0 ;  /* 0x0000000000007941 */ /* 0x000fea0003800200 */
.L_x_665:
[----:B------:R-:W4:Y:S01]  /*34e0*/  S2UR UR7, SR_CgaCtaId ;  /* 0x00000000000779c3 */ /* 0x000f220000008800 */
[----:B------:R-:W-:Y:S01]  /*34f0*/  UMOV UR5, 0x400 ;  /* 0x0000040000057882 */ /* 0x000fe20000000000 */
[--C-:B0-----:R-:W-:Y:S02]  /*3500*/  HADD2.F32 R14, -RZ, R33.reuse.H0_H0 ;  /* 0x20000021ff0e7230 */ /* 0x101fe40000004100 */
[----:B------:R-:W-:Y:S02]  /*3510*/  HADD2.F32 R33, -RZ, R33.H1_H1 ;  /* 0x30000021ff217230 */ /* 0x000fe40000004100 */
[--C-:B------:R-:W-:Y:S02]  /*3520*/  HADD2.F32 R15, -RZ, R29.reuse.H0_H0 ;  /* 0x2000001dff0f7230 */ /* 0x100fe40000004100 */
[----:B------:R-:W-:Y:S01]  /*3530*/  FADD.FTZ R14, R14, -UR14 ;  /* 0x8000000e0e0e7e21 */ /* 0x000fe20008010000 */
[----:B----4-:R-:W-:Y:S01]  /*3540*/  ULEA UR5, UR7, UR5, 0x18 ;  /* 0x0000000507057291 */ /* 0x010fe2000f8ec0ff */
[----:B------:R-:W0:Y:S08]  /*3550*/  LDCU.U8 UR7, c[0x0][0x414] ;  /* 0x00008280ff0777ac */ /* 0x000e300008000000 */
[----:B------:R2:W-:Y:S01]  /*3560*/  @!P1 STS.64 [UR5+0x98], R10 ;  /* 0x0000980aff009988 */ /* 0x0005e20008000a05 */
[----:B------:R-:W-:Y:S01]  /*3570*/  BAR.SYNC.DEFER_BLOCKING 0x0 ;  /* 0x0000000000007b1d */ /* 0x000fe20000010000 */
[----:B--2---:R-:W-:Y:S01]  /*3580*/  HADD2.F32 R10, -RZ, R29.H1_H1 ;  /* 0x3000001dff0a7230 */ /* 0x004fe20000004100 */
[----:B0-----:R-:W-:Y:S01]  /*3590*/  UISETP.NE.AND UP0, UPT, UR7, URZ, UPT ;  /* 0x000000ff0700728c */ /* 0x001fe2000bf05270 */
[----:B------:R-:W-:-:S03]  /*35a0*/  FMUL.FTZ R11, R14, UR9 ;  /* 0x000000090e0b7c20 */ /* 0x000fc60008410000 */
[----:B------:R-:W0:Y:S01]  /*35b0*/  LDS.64 R12, [UR5+0x98] ;  /* 0x00009805ff0c7984 */ /* 0x000e220008000a00 */
[----:B------:R-:W0:Y:S02]  /*35c0*/  LDCU UR5, c[0x0][0x42c] ;  /* 0x00008580ff0577ac */ /* 0x000e240008000800 */
[----:B0-----:R-:W-:Y:S01]  /*35d0*/  FMUL.FTZ R0, R12, UR5 ;  /* 0x000000050c007c20 */ /* 0x001fe20008410000 */
[----:B------:R-:W-:Y:S01]  /*35e0*/  FADD.FTZ R12, R33, -UR14 ;  /* 0x8000000e210c7e21 */ /* 0x000fe20008010000 */
[----:B------:R-:W-:-:S03]  /*35f0*/  FMUL.FTZ R13, R13, UR5 ;  /* 0x000000050d0d7c20 */ /* 0x000fc60008410000 */
[----:B------:R-:W-:Y:S01]  /*3600*/  FMUL.FTZ R12, R12, UR9 ;  /* 0x000000090c0c7c20 */ /* 0x000fe20008410000 */
[----:B------:R-:W-:Y:S06]  /*3610*/  BRA.U !UP0, `(.L_x_673) ;  /* 0x0000000108487547 */ /* 0x000fec000b800000 */
[----:B------:R-:W-:Y:S01]  /*3620*/  FFMA.FTZ R16, R8, R11, R6 ;  /* 0x0000000b08107223 */ /* 0x000fe20000010006 */
[----:B------:R-:W-:-:S03]  /*3630*/  FFMA.FTZ R14, R9, R12, R7 ;  /* 0x0000000c090e7223 */ /* 0x000fc60000010007 */
[----:B------:R-:W-:Y:S01]  /*3640*/  FMUL.FTZ R17, R16, -1.4426950216293334961 ;  /* 0xbfb8aa3b10117820 */ /* 0x000fe20000410000 */
[----:B-1----:R-:W-:-:S05]  /*3650*/  FMUL.FTZ R19, R14, -1.4426950216293334961 ;  /* 0xbfb8aa3b0e137820 */ /* 0x002fca0000410000 */
[----:B------:R-:W0:Y:S04]  /*3660*/  MUFU.EX2 R17, R17 ;  /* 0x0000001100117308 */ /* 0x000e280000000800 */
[----:B------:R-:W3:Y:S01]  /*3670*/  MUFU.EX2 R19, R19 ;  /* 0x0000001300137308 */ /* 0x000ee20000000800 */
[----:B0-----:R-:W-:Y:S01]  /*3680*/  FADD.FTZ R18, R17, 1 ;  /* 0x3f80000011127421 */ /* 0x001fe20000010000 */
[----:B---3--:R-:W-:-:S05]  /*3690*/  FADD.FTZ R20, R19, 1 ;  /* 0x3f80000013147421 */ /* 0x008fca0000010000 */
        /* <DEDUP_REMOVED lines=10> */
.L_x_673:
[----:B------:R-:W1:Y:S01]  /*3740*/  LDCU UR5, c[0x0][0x41c] ;  /* 0x00008380ff0577ac */ /* 0x000e620008000800 */
[----:B------:R-:W-:Y:S01]  /*3750*/  SHF.R.U32.HI R36, RZ, 0x4, R36 ;  /* 0x00000004ff247819 */ /* 0x000fe20000011624 */
[C-C-:B------:R-:W-:Y:S01]  /*3760*/  FFMA.FTZ R11, R0.reuse, R11, R13.reuse ;  /* 0x0000000b000b7223 */ /* 0x140fe2000001000d */
[----:B------:R-:W-:Y:S01]  /*3770*/  FFMA.FTZ R14, R0, R12, R13 ;  /* 0x0000000c000e7223 */ /* 0x000fe2000001000d */
[----:B------:R-:W0:Y:S01]  /*3780*/  LDCU.64 UR16, c[0x0][0x400] ;  /* 0x00008000ff1077ac */ /* 0x000e220008000a00 */
[----:B------:R-:W-:Y:S01]  /*3790*/  BSSY.RECONVERGENT B0, `(.L_x_674) ;  /* 0x0000018000007945 */ /* 0x000fe20003800200 */
[--C-:B------:R-:W-:Y:S02]  /*37a0*/  HADD2.F32 R12, -RZ, R32.reuse.H0_H0 ;  /* 0x20000020ff0c7230 */ /* 0x100fe40000004100 */
[----:B------:R-:W-:Y:S01]  /*37b0*/  FFMA.FTZ R15, R8, R15, -R11 ;  /* 0x0000000f080f7223 */ /* 0x000fe2000001080b */
[----:B------:R-:W-:Y:S02]  /*37c0*/  HADD2.F32 R32, -RZ, R32.H1_H1 ;  /* 0x30000020ff207230 */ /* 0x000fe40000004100 */
[----:B------:R-:W-:Y:S01]  /*37d0*/  FFMA.FTZ R14, R9, R10, -R14 ;  /* 0x0000000a090e7223 */ /* 0x000fe2000001080e */
[----:B-1----:R-:W-:-:S05]  /*37e0*/  IMAD R19, R35, UR5, R36 ;  /* 0x0000000523137c24 */ /* 0x002fca000f8e0224 */
[----:B0-----:R-:W-:Y:S02]  /*37f0*/  ISETP.GE.U32.AND P0, PT, R19, UR16, PT ;  /* 0x0000001013007c0c */ /* 0x001fe4000bf06070 */
[----:B------:R-:W-:-:S04]  /*3800*/  SHF.R.S32.HI R16, RZ, 0x1f, R19 ;  /* 0x0000001fff107819 */ /* 0x000fc80000011413 */
[----:B------:R-:W-:-:S13]  /*3810*/  ISETP.GE.AND.EX P0, PT, R16, UR17, PT, P0 ;  /* 0x0000001110007c0c */ /* 0x000fda000bf06300 */
        /* <DEDUP_REMOVED lines=12> */
[----:B------:R-:W-:Y:S02]  /*38e0*/  F2FP.F16.F32.PACK_AB R11, R16, R17 ;  /* 0x00000011100b723e */ /* 0x000fe400000000ff */
[----:B------:R-:W-:-:S05]  /*38f0*/  LEA.HI.X R15, R10, UR11, R21, 0x1, P0 ;  /* 0x0000000b0a0f7c11 */ /* 0x000fca00080f0c15 */
[----:B------:R0:W-:Y:S02]  /*3900*/  STG.E desc[UR12][R14.64], R11 ;  /* 0x0000000b0e007986 */ /* 0x0001e4000c10190c */
.L_x_675:
[----:B------:R-:W-:Y:S05]  /*3910*/  BSYNC.RECONVERGENT B0 ;  /* 0x0000000000007941 */ /* 0x000fea0003800200 */
.L_x_674:
[--C-:B------:R-:W-:Y:S02]  /*3920*/  HADD2.F32 R10, -RZ, R31.reuse.H0_H0 ;  /* 0x2000001fff0a7230 */ /* 0x100fe40000004100 */
[----:B------:R-:W-:Y:S01]  /*3930*/  FADD.FTZ R12, R12, -UR14 ;  /* 0x8000000e0c0c7e21 */ /* 0x000fe20008010000 */
[----:B------:R-:W-:Y:S01]  /*3940*/  HADD2.F32 R31, -RZ, R31.H1_H1 ;  /* 0x3000001fff1f7230 */ /* 0x000fe20000004100 */
[----:B------:R-:W-:Y:S01]  /*3950*/  IADD3 R27, PT, PT, R19, 0x20, RZ ;  /* 0x00000020131b7810 */ /* 0x000fe20007ffe0ff */
[--C-:B0-----:R-:W-:Y:S02]  /*3960*/  HADD2.F32 R11, -RZ, R30.reuse.H0_H0 ;  /* 0x2000001eff0b7230 */ /* 0x101fe40000004100 */
[----:B------:R-:W-:Y:S01]  /*3970*/  FADD.FTZ R10, R10, -UR14 ;  /* 0x8000000e0a0a7e21 */ /* 0x000fe20008010000 */
[----:B------:R-:W-:Y:S02]  /*3980*/  HADD2.F32 R14, -RZ, R30.H1_H1 ;  /* 0x3000001eff0e7230 */ /* 0x000fe40000004100 */
[----:B------:R-:W-:Y:S01]  /*3990*/  FADD.FTZ R30, R32, -UR14 ;  /* 0x8000000e201e7e21 */ /* 0x000fe20008010000 */
[----:B------:R-:W-:Y:S01]  /*39a0*/  FADD.FTZ R18, R31, -UR14 ;  /* 0x8000000e1f127e21 */ /* 0x000fe20008010000 */
        /* <DEDUP_REMOVED lines=9> */
[----:B------:R-:W-:Y:S01]  /*3a40*/  IADD3 R19, PT, PT, R19, 0x60, RZ ;  /* 0x0000006013137810 */ /* 0x000fe20007ffe0ff */
[C-C-:B------:R-:W-:Y:S01]  /*3a50*/  FFMA.FTZ R11, R0.reuse, R29, R13.reuse ;  /* 0x0000001d000b7223 */ /* 0x140fe2000001000d */
[----:B------:R-:W-:Y:S01]  /*3a60*/  ISETP.GE.U32.AND P1, PT, R27, UR16, PT ;  /* 0x000000101b007c0c */ /* 0x000fe2000bf26070 */
[C-C-:B------:R-:W-:Y:S01]  /*3a70*/  FFMA.FTZ R12, R0.reuse, R30, R13.reuse ;  /* 0x0000001e000c7223 */ /* 0x140fe2000001000d */
[----:B------:R-:W-:Y:S01]  /*3a80*/  ISETP.GE.U32.AND P2, PT, R15, UR16, PT ;  /* 0x000000100f007c0c */ /* 0x000fe2000bf46070 */
[C---:B------:R-:W-:Y:S01]  /*3a90*/  FFMA.FTZ R21, R0.reuse, R17, R13 ;  /* 0x0000001100157223 */ /* 0x040fe2000001000d */
[----:B------:R-:W-:Y:S01]  /*3aa0*/  SHF.R.S32.HI R10, RZ, 0x1f, R27 ;  /* 0x0000001fff0a7819 */ /* 0x000fe2000001141b */
[C---:B------:R-:W-:Y:S01]  /*3ab0*/  FFMA.FTZ R22, R0.reuse, R18, R13 ;  /* 0x0000001200167223 */ /* 0x040fe2000001000d */
[----:B---3--:R-:W-:Y:S01]  /*3ac0*/  SHF.R.S32.HI R20, RZ, 0x1f, R15 ;  /* 0x0000001fff147819 */ /* 0x008fe2000001140f */
[C-C-:B------:R-:W-:Y:S01]  /*3ad0*/  FFMA.FTZ R23, R0.reuse, R16, R13.reuse ;  /* 0x0000001000177223 */ /* 0x140fe2000001000d */
[----:B------:R-:W-:Y:S01]  /*3ae0*/  FFMA.FTZ R0, R0, R14, R13 ;  /* 0x0000000e00007223 */ /* 0x000fe2000001000d */
[--C-:B------:R-:W-:Y:S01]  /*3af0*/  HADD2.F32 R13, -RZ, R28.reuse.H0_H0 ;  /* 0x2000001cff0d7230 */ /* 0x100fe20000004100 */
[----:B------:R-:W-:Y:S01]  /*3b00*/  ISETP.GE.U32.AND P0, PT, R19, UR16, PT ;  /* 0x0000001013007c0c */ /* 0x000fe2000bf06070 */
[----:B------:R-:W-:Y:S01]  /*3b10*/  HADD2.F32 R28, -RZ, R28.H1_H1 ;  /* 0x3000001cff1c7230 */ /* 0x000fe20000004100 */
[----:B------:R-:W-:-:S02]  /*3b20*/  ISETP.GE.AND.EX P1, PT, R10, UR17, PT, P1 ;  /* 0x000000110a007c0c */ /* 0x000fc4000bf26310 */
[----:B------:R-:W-:Y:S01]  /*3b30*/  ISETP.GE.AND.EX P2, PT, R20, UR17, PT, P2 ;  /* 0x0000001114007c0c */ /* 0x000fe2000bf46320 */
[----:B------:R-:W-:-:S12]  /*3b40*/  BRA.U !UP0, `(.L_x_676) ;  /* 0x0000000108487547 */ /* 0x000fd8000b800000 */
        /* <DEDUP_REMOVED lines=18> */
.L_x_676:
[----:B------:R-:W-:Y:S01]  /*3c70*/  BSSY.RECONVERGENT B0, `(.L_x_677) ;  /* 0x0000012000007945 */ /* 0x000fe20003800200 */
[----:B------:R-:W-:Y:S01]  /*3c80*/  FFMA.FTZ R13, R8, R13, -R11 ;  /* 0x0000000d080d7223 */ /* 0x000fe2000001080b */
[----:B------:R-:W-:Y:S02]  /*3c90*/  FFMA.FTZ R12, R9, R28, -R12 ;  /* 0x0000001c090c7223 */ /* 0x000fe4000001080c */
[----:B------:R-:W-:Y:S05]  /*3ca0*/  @P1 BRA `(.L_x_678) ;  /* 0x0000000000381947 */ /* 0x000fea0003800000 */
[----:B------:R-:W0:Y:S01]  /*3cb0*/  LDCU.64 UR10, c[0x0][0x3f8] ;  /* 0x00007f00ff0a77ac */ /* 0x000e220008000a00 */
[----:B------:R-:W-:Y:S01]  /*3cc0*/  MOV R11, R5 ;  /* 0x00000005000b7202 */ /* 0x000fe20000000f00 */
[----:B------:R-:W1:Y:S01]  /*3cd0*/  LDCU.64 UR18, c[0x0][0x380] ;  /* 0x00007000ff1277ac */ /* 0x000e620008000a00 */
[----:B0-----:R-:W-:Y:S01]  /*3ce0*/  IMAD R26, R10, UR10, RZ ;  /* 0x0000000a0a1a7c24 */ /* 0x001fe2000f8e02ff */
[----:B------:R-:W-:-:S03]  /*3cf0*/  MOV R10, R2 ;  /* 0x00000002000a7202 */ /* 0x000fc60000000f00 */
[C---:B------:R-:W-:Y:S02]  /*3d00*/  IMAD R29, R27.reuse, UR11, R26 ;  /* 0x0000000b1b1d7c24 */ /* 0x040fe4000f8e021a */
[----:B------:R-:W-:Y:S01]  /*3d10*/  FMUL.FTZ R26, R12, UR9 ;  /* 0x000000090c1a7c20 */ /* 0x000fe20008410000 */
[----:B------:R-:W-:-:S04]  /*3d20*/  IMAD.WIDE.U32 R10, R27, UR10, R10 ;  /* 0x0000000a1b0a7c25 */ /* 0x000fc8000f8e000a */
[----:B------:R-:W-:Y:S01]  /*3d30*/  FMUL.FTZ R27, R13, UR9 ;  /* 0x000000090d1b7c20 */ /* 0x000fe20008410000 */
[----:B-1----:R-:W-:Y:S02]  /*3d40*/  LEA R12, P1, R10, UR18, 0x1 ;  /* 0x000000120a0c7c11 */ /* 0x002fe4000f8208ff */
[----:B------:R-:W-:Y:S02]  /*3d50*/  IADD3 R29, PT, PT, R11, R29, RZ ;  /* 0x0000001d0b1d7210 */ /* 0x000fe40007ffe0ff */
[----:B------:R-:W-:Y:S02]  /*3d60*/  F2FP.F16.F32.PACK_AB R11, R26, R27 ;  /* 0x0000001b1a0b723e */ /* 0x000fe400000000ff */
[----:B------:R-:W-:-:S05]  /*3d70*/  LEA.HI.X R13, R10, UR19, R29, 0x1, P1 ;  /* 0x000000130a0d7c11 */ /* 0x000fca00088f0c1d */
[----:B------:R0:W-:Y:S02]  /*3d80*/  STG.E desc[UR12][R12.64], R11 ;  /* 0x0000000b0c007986 */ /* 0x0001e4000c10190c */
.L_x_678:
[----:B------:R-:W-:Y:S05]  /*3d90*/  BSYNC.RECONVERGENT B0 ;  /* 0x0000000000007941 */ /* 0x000fea0003800200 */
.L_x_677:
[--C-:B------:R-:W-:Y:S02]  /*3da0*/  HADD2.F32 R10, -RZ, R25.reuse.H0_H0 ;  /* 0x20000019ff0a7230 */ /* 0x100fe40000004100 */
[----:B------:R-:W-:Y:S01]  /*3db0*/  HADD2.F32 R25, -RZ, R25.H1_H1 ;  /* 0x30000019ff197230 */ /* 0x000fe20000004100 */
        /* <DEDUP_REMOVED lines=19> */
.L_x_679:
        /* <DEDUP_REMOVED lines=9> */
[----:B-1----:R-:W-:Y:S02]  /*3f80*/  IMAD R20, R20, UR10, RZ ;  /* 0x0000000a14147c24 */ /* 0x002fe4000f8e02ff */
[----:B------:R-:W-:-:S04]  /*3f90*/  IMAD.WIDE.U32 R10, R15, UR10, R10 ;  /* 0x0000000a0f0a7c25 */ /* 0x000fc8000f8e000a */
[----:B------:R-:W-:Y:S02]  /*3fa0*/  IMAD R13, R15, UR11, R20 ;  /* 0x0000000b0f0d7c24 */ /* 0x000fe4000f8e0214 */
[----:B------:R-:W-:Y:S01]  /*3fb0*/  FMUL.FTZ R15, R22, UR9 ;  /* 0x00000009160f7c20 */ /* 0x000fe20008410000 */
[C---:B0-----:R-:W-:Y:S02]  /*3fc0*/  LEA R12, P1, R10.reuse, UR18, 0x1 ;  /* 0x000000120a0c7c11 */ /* 0x041fe4000f8208ff */
[----:B------:R-:W-:Y:S02]  /*3fd0*/  IADD3 R13, PT, PT, R11, R13, RZ ;  /* 0x0000000d0b0d7210 */ /* 0x000fe40007ffe0ff */
[----:B------:R-:W-:Y:S02]  /*3fe0*/  F2FP.F16.F32.PACK_AB R15, R15, R18 ;  /* 0x000000120f0f723e */ /* 0x000fe400000000ff */
[----:B------:R-:W-:-:S05]  /*3ff0*/  LEA.HI.X R13, R10, UR19, R13, 0x1, P1 ;  /* 0x000000130a0d7c11 */ /* 0x000fca00088f0c0d */
[----:B------:R1:W-:Y:S02]  /*4000*/  STG.E desc[UR12][R12.64], R15 ;  /* 0x0000000f0c007986 */ /* 0x0003e4000c10190c */
.L_x_681:
[----:B------:R-:W-:Y:S05]  /*4010*/  BSYNC.RECONVERGENT B0 ;  /* 0x0000000000007941 */ /* 0x000fea0003800200 */
.L_x_680:
[--C-:B0-----:R-:W-:Y:S01]  /*4020*/  HADD2.F32 R11, -RZ, R24.reuse.H0_H0 ;  /* 0x20000018ff0b7230 */ /* 0x101fe20000004100 */
[----:B------:R-:W-:Y:S01]  /*4030*/  SHF.R.S32.HI R10, RZ, 0x1f, R19 ;  /* 0x0000001fff0a7819 */ /* 0x000fe20000011413 */
[----:B------:R-:W-:Y:S01]  /*4040*/  HADD2.F32 R24, -RZ, R24.H1_H1 ;  /* 0x30000018ff187230 */ /* 0x000fe20000004100 */
        /* <DEDUP_REMOVED lines=19> */
.L_x_682:
[----:B------:R-:W-:Y:S01]  /*4180*/  ISETP.GE.AND.EX P0, PT, R10, UR17, PT, P0 ;  /* 0x000000110a007c0c */ /* 0x000fe2000bf06300 */
[----:B------:R-:W-:Y:S01]  /*4190*/  FFMA.FTZ R23, R8, R11, -R23 ;  /* 0x0000000b08177223 */ /* 0x000fe20000010817 */
[----:B------:R-:W-:Y:S01]  /*41a0*/  FFMA.FTZ R0, R9, R24, -R0 ;  /* 0x0000001809007223 */ /* 0x000fe20000010800 */
[----:B------:R-:W-:Y:S02]  /*41b0*/  BSSY.RECONVERGENT B0, `(.L_x_683) ;  /* 0x000000f000007945 */ /* 0x000fe40003800200 */
[----:B------:R-:W-:Y:S01]  /*41c0*/  FMUL.FTZ R23, R23, UR9 ;  /* 0x0000000917177c20 */ /* 0x000fe20008410000 */
[----:B------:R-:W-:-:S07]  /*41d0*/  FMUL.FTZ R0, R0, UR9 ;  /* 0x0000000900007c20 */ /* 0x000fce0008410000 */
        /* <DEDUP_REMOVED lines=8> */
[----:B------:R-:W-:Y:S02]  /*4260*/  IADD3 R19, PT, PT, R5, R19, RZ ;  /* 0x0000001305137210 */ /* 0x000fe40007ffe0ff */
[----:B------:R-:W-:Y:S02]  /*4270*/  F2FP.F16.F32.PACK_AB R5, R0, R23 ;  /* 0x000000170005723e */ /* 0x000fe400000000ff */
[----:B------:R-:W-:-:S05]  /*4280*/  LEA.HI.X R3, R4, UR15, R19, 0x1, P0 ;  /* 0x0000000f04037c11 */ /* 0x000fca00080f0c13 */
[----:B------:R0:W-:Y:S02]  /*4290*/  STG.E desc[UR12][R2.64], R5 ;  /* 0x0000000502007986 */ /* 0x0001e4000c10190c */
.L_x_684:
[----:B------:R-:W-:Y:S05]  /*42a0*/  BSYNC.RECONVERGENT B0 ;  /* 0x0000000000007941 */ /* 0x000fea0003800200 */
.L_x_683:
[----:B------:R-:W2:Y:S01]  /*42b0*/  LDCU UR5, c[0x0][0x410] ;  /* 0x00008200ff0577ac */ /* 0x000ea20008000800 */
[----:B------:R-:W2:Y:S01]  /*42c0*/  LDCU UR7, c[0x0][0x3e0] ;  /* 0x00007c00ff0777ac */ /* 0x000ea20008000800 */
[----:B------:R-:W-:Y:S02]  /*42d0*/  UIADD3 UR8, UPT, UPT, UR6, UR8, URZ ;  /* 0x0000000806087290 */ /* 0x000fe4000fffe0ff */
[----:B------:R-:W-:Y:S02]  /*42e0*/  UIADD3 UR4, UPT, UPT, UR4, 0x1, URZ ;  /* 0x0000000104047890 */ /* 0x000fe4000fffe0ff */
[----:B--2---:R-:W-:-:S04]  /*42f0*/  UIMAD UR5, UR5, UR7, URZ ;  /* 0x00000007050572a4 */ /* 0x004fc8000f8e02ff */
[----:B------:R-:W-:-:S09]  /*4300*/  UISETP.GE.AND UP0, UPT, UR8, UR5, UPT ;  /* 0x000000050800728c */ /* 0x000fd2000bf06270 */
[----:B------:R-:W-:Y:S05]  /*4310*/  BRA.U !UP0, `(.L_x_685) ;  /* 0xffffffbd08607547 */ /* 0x000fea000b83ffff */
.L_x_654:
[----:B------:R-:W2:Y:S01]  /*4320*/  S2R R6, SR_TID.X ;  /* 0x0000000000067919 */ /* 0x000ea20000002100 */
[----:B------:R-:W3:Y:S01]  /*4330*/  LDC R4, c[0x0][0x370] ;  /* 0x0000dc00ff047b82 */ /* 0x000ee20000000800 */
[----:B------:R-:W-:Y:S07]  /*4340*/  BSSY.RECONVERGENT B0, `(.L_x_686) ;  /* 0x000000e000007945 */ /* 0x000fee0003800200 */
[----:B------:R-:W4:Y:S08]  /*4350*/  LDC R7, c[0x0][0x374] ;  /* 0x0000dd00ff077b82 */ /* 0x000f300000000800 */
[----:B0-----:R-:W0:Y:S01]  /*4360*/  LDC.64 R2, c[0x0][0x3c8] ;  /* 0x0000f200ff027b82 */ /* 0x001e220000000a00 */
[----:B---3--:R-:W-:-:S02]  /*4370*/  ISETP.NE.AND P0, PT, R4, 0x1, PT ;  /* 0x000000010400780c */ /* 0x008fc40003f05270 */
[----:B--2---:R-:W-:Y:S02]  /*4380*/  ISETP.NE.AND P1, PT, R6, RZ, PT ;  /* 0x000000ff0600720c */ /* 0x004fe40003f25270 */
[----:B----4-:R-:W-:-:S04]  /*4390*/  SHF.L.U32 R0, R7, 0x1, RZ ;  /* 0x0000000107007819 */ /* 0x010fc800000006ff */
        /* <DEDUP_REMOVED lines=8> */
.L_x_687:
[----:B------:R-:W-:Y:S05]  /*4420*/  BSYNC.RECONVERGENT B0 ;  /* 0x0000000000007941 */ /* 0x000fea0003800200 */
.L_x_686:
[----:B------:R-:W2:Y:S01]  /*4430*/  S2UR UR5, SR_CTAID.Y ;  /* 0x00000000000579c3 */ /* 0x000ea20000002600 */
[----:B0-----:R-:W-:Y:S02]  /*4440*/  IADD3 R5, PT, PT, R7, -0x1, RZ ;  /* 0xffffffff07057810 */ /* 0x001fe40007ffe0ff */
[----:B------:R-:W-:-:S05]  /*4450*/  IADD3 R0, PT, PT, R4, -0x1, RZ ;  /* 0xffffffff04007810 */ /* 0x000fca0007ffe0ff */
[----:B------:R-:W0:Y:S01]  /*4460*/  S2UR UR4, SR_CTAID.X ;  /* 0x00000000000479c3 */ /* 0x000e220000002500 */
[----:B--2---:R-:W-:-:S04]  /*4470*/  ISETP.NE.AND P0, PT, R5, UR5, PT ;  /* 0x0000000505007c0c */ /* 0x004fc8000bf05270 */
[----:B0-----:R-:W-:-:S13]  /*4480*/  ISETP.NE.OR P0, PT, R0, UR4, P0 ;  /* 0x0000000400007c0c */ /* 0x001fda0008705670 */
[----:B------:R-:W-:Y:S05]  /*4490*/  @P0 EXIT ;  /* 0x000000000000094d */ /* 0x000fea0003800000 */
[----:B------:R-:W-:Y:S05]  /*44a0*/  @P1 BRA `(.L_x_688) ;  /* 0x0000000000201947 */ /* 0x000fea0003800000 */
[----:B------:R-:W-:-:S05]  /*44b0*/  IMAD R0, R4, R7, RZ ;  /* 0x0000000704007224 */ /* 0x000fca00078e02ff */
[----:B------:R-:W-:-:S13]  /*44c0*/  ISETP.NE.AND P0, PT, R0, -0x1, PT ;  /* 0xffffffff0000780c */ /* 0x000fda0003f05270 */
[----:B------:R-:W-:Y:S05]  /*44d0*/  @!P0 BRA `(.L_x_688) ;  /* 0x0000000000148947 */ /* 0x000fea0003800000 */
.L_x_689:
[----:B------:R-:W2:Y:S04]  /*44e0*/  LDG.E.STRONG.GPU R5, desc[UR12][R2.64] ;  /* 0x0000000c02057981 */ /* 0x000ea8000c1ef900 */
[----:B--2---:R-:W-:Y:S01]  /*44f0*/  CCTL.IVALL ;  /* 0x00000000ff00798f */ /* 0x004fe20002000000 */
[----:B------:R-:W-:Y:S05]  /*4500*/  YIELD ;  /* 0x0000000000007946 */ /* 0x000fea0003800000 */
[----:B------:R-:W-:-:S13]  /*4510*/  ISETP.NE.AND P0, PT, R5, R0, PT ;  /* 0x000000000500720c */ /* 0x000fda0003f05270 */
[----:B------:R-:W-:Y:S05]  /*4520*/  @P0 BRA `(.L_x_689) ;  /* 0xfffffffc00ec0947 */ /* 0x000fea000383ffff */
.L_x_688:
[----:B------:R-:W-:Y:S05]  /*4530*/  WARPSYNC.ALL ;  /* 0x0000000000007948 */ /* 0x000fea0003800000 */
[----:B------:R-:W0:Y:S02]  /*4540*/  LDCU.64 UR10, c[0x0][0x3f8] ;  /* 0x00007f00ff0a77ac */ /* 0x000e240008000a00 */
[----:B0-----:R-:W-:-:S04]  /*4550*/  ULEA.HI UR8, UP0, UR11, UR10, URZ, 0x1 ;  /* 0x0000000a0b087291 */ /* 0x001fc8000f8108ff */
[----:B------:R-:W-:-:S04]  /*4560*/  UIADD3.X UR9, UPT, UPT, URZ, UR11, URZ, UP0, !UPT ;  /* 0x0000000bff097290 */ /* 0x000fc800087fe4ff */
[----:B------:R-:W-:Y:S02]  /*4570*/  USHF.R.S64 UR8, UR8, 0x1, UR9 ;  /* 0x0000000108087899 */ /* 0x000fe40008001009 */
[----:B------:R-:W-:Y:S01]  /*4580*/  USHF.R.S32.HI UR9, URZ, 0x1, UR9 ;  /* 0x00000001ff097899 */ /* 0x000fe20008011409 */
[----:B------:R-:W-:Y:S03]  /*4590*/  BAR.SYNC.DEFER_BLOCKING 0x0 ;  /* 0x0000000000007b1d */ /* 0x000fe60000010000 */
[----:B------:R-:W-:Y:S02]  /*45a0*/  ISETP.LT.U32.AND P0, PT, R6, UR8, PT ;  /* 0x0000000806007c0c */ /* 0x000fe4000bf01070 */
[----:B------:R-:W-:-:S04]  /*45b0*/  MOV R0, UR9 ;  /* 0x0000000900007c02 */ /* 0x000fc80008000f00 */
[----:B------:R-:W-:-:S13]  /*45c0*/  ISETP.GT.AND.EX P0, PT, R0, RZ, PT, P0 ;  /* 0x000000ff0000720c */ /* 0x000fda0003f04300 */
[----:B------:R-:W-:Y:S05]  /*45d0*/  @!P0 EXIT ;  /* 0x000000000000894d */ /* 0x000fea0003800000 */
[----:B------:R-:W-:Y:S01]  /*45e0*/  MOV R0, R6 ;  /* 0x0000000600007202 */ /* 0x000fe20000000f00 */
[----:B------:R-:W-:Y:S01]  /*45f0*/  HFMA2 R3, -RZ, RZ, 0, 0 ;  /* 0x00000000ff037431 */ /* 0x000fe200000001ff */
[----:B------:R-:W-:Y:S01]  /*4600*/  MOV R7, UR9 ;  /* 0x0000000900077c02 */ /* 0x000fe20008000f00 */
[----:B------:R-:W-:Y:S01]  /*4610*/  UIMAD.WIDE.U32 UR4, UR10, 0x3, URZ ;  /* 0x000000030a0478a5 */ /* 0x000fe2000f8e00ff */
[----:B------:R-:W-:Y:S01]  /*4620*/  IADD3 R5, P1, PT, R0, 0x200, RZ ;  /* 0x0000020000057810 */ /* 0x000fe20007f3e0ff */
[----:B------:R-:W-:Y:S01]  /*4630*/  UIMAD UR6, UR11, 0x3, URZ ;  /* 0x000000030b0678a4 */ /* 0x000fe2000f8e02ff */
[----:B------:R-:W-:Y:S01]  /*4640*/  LOP3.LUT R2, RZ, R0, RZ, 0x33, !PT ;  /* 0x00000000ff027212 */ /* 0x000fe200078e33ff */
[----:B------:R-:W-:Y:S01]  /*4650*/  BSSY.RECONVERGENT B0, `(.L_x_690) ;  /* 0x0000051000007945 */ /* 0x000fe20003800200 */
[----:B------:R-:W-:Y:S01]  /*4660*/  ISETP.LT.U32.AND P0, PT, R5, UR8, PT ;  /* 0x0000000805007c0c */ /* 0x000fe2000bf01070 */
[----:B------:R-:W-:Y:S01]  /*4670*/  UIADD3 UR6, UPT, UPT, UR5, UR6, URZ ;  /* 0x0000000605067290 */ /* 0x000fe2000fffe0ff */
[----:B------:R-:W-:-:S03]  /*4680*/  IADD3.X R4, PT, PT, RZ, R3, RZ, P1, !PT ;  /* 0x00000003ff047210 */ /* 0x000fc60000ffe4ff */
[----:B------:R-:W-:Y:S01]  /*4690*/  ULEA.HI UR4, UP0, UR6, UR4, URZ, 0x1 ;  /* 0x0000000406047291 */ /* 0x000fe2000f8108ff */
[----:B------:R-:W-:-:S03]  /*46a0*/  ISETP.GT.AND.EX P0, PT, R7, R4, PT, P0 ;  /* 0x000000040700720c */ /* 0x000fc60003f04300 */
[----:B------:R-:W-:Y:S01]  /*46b0*/  UIADD3.X UR7, UPT, UPT, URZ, UR6, URZ, UP0, !UPT ;  /* 0x00000006ff077290 */ /* 0x000fe200087fe4ff */
[----:B------:R-:W-:-:S03]  /*46c0*/  SEL R5, R5, UR8, !P0 ;  /* 0x0000000805057c07 */ /* 0x000fc6000c000000 */
[----:B------:R-:W-:Y:S01]  /*46d0*/  USHF.R.S64 UR6, UR4, 0x1, UR7 ;  /* 0x0000000104067899 */ /* 0x000fe20008001007 */
[----:B------:R-:W-:Y:S01]  /*46e0*/  IADD3 R19, P1, PT, R2, R5, RZ ;  /* 0x0000000502137210 */ /* 0x000fe20007f3e0ff */
[----:B------:R-:W-:Y:S01]  /*46f0*/  USHF.R.S32.HI UR7, URZ, 0x1, UR7 ;  /* 0x00000001ff077899 */ /* 0x000fe20008011407 */
[----:B------:R-:W-:Y:S02]  /*4700*/  LOP3.LUT R2, RZ, R3, RZ, 0x33, !PT ;  /* 0x00000003ff027212 */ /* 0x000fe400078e33ff */
[----:B------:R-:W-:Y:S02]  /*4710*/  SEL R5, R4, UR9, !P0 ;  /* 0x0000000904057c07 */ /* 0x000fe4000c000000 */
[----:B------:R-:W-:Y:S02]  /*4720*/  LOP3.LUT R4, R19, 0x600, RZ, 0xc0, !PT ;  /* 0x0000060013047812 */ /* 0x000fe400078ec0ff */
[----:B------:R-:W-:Y:S02]  /*4730*/  IADD3.X R2, PT, PT, R2, R5, RZ, P1, !PT ;  /* 0x0000000502027210 */ /* 0x000fe40000ffe4ff */
[----:B------:R-:W-:-:S02]  /*4740*/  ISETP.NE.U32.AND P1, PT, R4, 0x600, PT ;  /* 0x000006000400780c */ /* 0x000fc40003f25070 */
[----:B------:R-:W-:Y:S02]  /*4750*/  ISETP.GE.U32.AND P0, PT, R19, 0x600, PT ;  /* 0x000006001300780c */ /* 0x000fe40003f06070 */
[----:B------:R-:W-:Y:S02]  /*4760*/  ISETP.NE.AND.EX P1, PT, RZ, RZ, PT, P1 ;  /* 0x000000ffff00720c */ /* 0x000fe40003f25310 */
[----:B------:R-:W-:-:S11]  /*4770*/  ISETP.GE.U32.AND.EX P0, PT, R2, RZ, PT, P0 ;  /* 0x000000ff0200720c */ /* 0x000fd60003f06100 */
[----:B------:R-:W-:Y:S05]  /*4780*/  @!P1 BRA `(.L_x_691) ;  /* 0x0000000000f49947 */ /* 0x000fea0003800000 */
[----:B------:R-:W0:Y:S01]  /*4790*/  LDCU.64 UR4, c[0x0][0x3d8] ;  /* 0x00007b00ff0477ac */ /* 0x000e220008000a00 */
[----:B------:R-:W-:Y:S02]  /*47a0*/  SHF.R.U64 R19, R19, 0x9, R2 ;  /* 0x0000000913137819 */ /* 0x000fe40000001202 */
[----:B------:R-:W-:Y:S01]  /*47b0*/  MOV R4, UR10 ;  /* 0x0000000a00047c02 */ /* 0x000fe20008000f00 */
[----:B------:R-:W2:Y:S01]  /*47c0*/  LDCU.64 UR14, c[0x0][0x390] ;  /* 0x00007200ff0e77ac */ /* 0x000ea20008000a00 */
[----:B------:R-:W-:Y:S02]  /*47d0*/  IADD3 R19, PT, PT, R19, 0x1, RZ ;  /* 0x0000000113137810 */ /* 0x000fe40007ffe0ff */
[----:B------:R-:W-:Y:S01]  /*47e0*/  MOV R16, UR8 ;  /* 0x0000000800107c02 */ /* 0x000fe20008000f00 */
[----:B------:R-:W3:Y:S01]  /*47f0*/  LDCU.64 UR16, c[0x0][0x388] ;  /* 0x00007100ff1077ac */ /* 0x000ee20008000a00 */
[----:B------:R-:W-:Y:S02]  /*4800*/  SHF.L.U32 R5, R19, 0x9, RZ ;  /* 0x0000000913057819 */ /* 0x000fe400000006ff */
[----:B------:R-:W-:-:S02]  /*4810*/  MOV R7, UR9 ;  /* 0x0000000900077c02 */ /* 0x000fc40008000f00 */
[----:B------:R-:W-:Y:S02]  /*4820*/  LOP3.LUT R5, R5, 0x600, RZ, 0xc0, !PT ;  /* 0x0000060005057812 */ /* 0x000fe400078ec0ff */
[C---:B------:R-:W-:Y:S02]  /*4830*/  SHF.L.U32 R20, R0.reuse, 0x3, RZ ;  /* 0x0000000300147819 */ /* 0x040fe400000006ff */
[----:B------:R-:W-:Y:S02]  /*4840*/  LOP3.LUT R19, R19, 0x3, RZ, 0xc0, !PT ;  /* 0x0000000313137812 */ /* 0x000fe400078ec0ff */
[C---:B0-----:R-:W-:Y:S01]  /*4850*/  LEA R2, P1, R0.reuse, UR4, 0x2 ;  /* 0x0000000400027c11 */ /* 0x041fe2000f8210ff */
[----:B------:R-:W-:Y:S01]  /*4860*/  USHF.L.U32 UR4, UR11, 0x2, URZ ;  /* 0x000000020b047899 */ /* 0x000fe200080006ff */
[C-C-:B------:R-:W-:Y:S02]  /*4870*/  SHF.L.U64.HI R25, R0.reuse, 0x3, R3.reuse ;  /* 0x0000000300197819 */ /* 0x140fe40000010203 */
[----:B------:R-:W-:-:S02]  /*4880*/  LEA.HI.X R17, R0, UR5, R3, 0x2, P1 ;  /* 0x0000000500117c11 */ /* 0x000fc400088f1403 */
[----:B------:R-:W-:Y:S01]  /*4890*/  IADD3 R0, P3, PT, R5, R0, RZ ;  /* 0x0000000005007210 */ /* 0x000fe20007f7e0ff */
[----:B------:R-:W-:Y:S01]  /*48a0*/  IMAD.WIDE.U32 R4, R4, 0x4, RZ ;  /* 0x0000000404047825 */ /* 0x000fe200078e00ff */
[----:B------:R-:W-:Y:S02]  /*48b0*/  SHF.L.U64.HI R16, R16, 0x2, R7 ;  /* 0x0000000210107819 */ /* 0x000fe40000010207 */
[C---:B--2---:R-:W-:Y:S02]  /*48c0*/  IADD3 R18, P1, PT, R20.reuse, UR14, RZ ;  /* 0x0000000e14127c10 */ /* 0x044fe4000ff3e0ff */
[----:B------:R-:W-:Y:S02]  /*48d0*/  MOV R24, UR6 ;  /* 0x0000000600187c02 */ /* 0x000fe40008000f00 */
[----:B------:R-:W-:Y:S02]  /*48e0*/  MOV R7, UR7 ;  /* 0x0000000700077c02 */ /* 0x000fe40008000f00 */
[----:B---3--:R-:W-:-:S02]  /*48f0*/  IADD3 R20, P2, PT, R20, UR16, RZ ;  /* 0x0000001014147c10 */ /* 0x008fc4000ff5e0ff */
[----:B------:R-:W-:Y:S02]  /*4900*/  IADD3 R19, P4, PT, RZ, -R19, RZ ;  /* 0x80000013ff137210 */ /* 0x000fe40007f9e0ff */
[C---:B------:R-:W-:Y:S02]  /*4910*/  IADD3.X R27, PT, PT, R25.reuse, UR15, RZ, P1, !PT ;  /* 0x0000000f191b7c10 */ /* 0x040fe40008ffe4ff */
[----:B------:R-:W-:Y:S02]  /*4920*/  SHF.L.U64.HI R24, R24, 0x2, R7 ;  /* 0x0000000218187819 */ /* 0x000fe40000010207 */
[----:B------:R-:W-:Y:S02]  /*4930*/  IADD3.X R25, PT, PT, R25, UR17, RZ, P2, !PT ;  /* 0x0000001119197c10 */ /* 0x000fe400097fe4ff */
[----:B------:R-:W-:Y:S02]  /*4940*/  IADD3 R26, PT, PT, R5, UR4, RZ ;  /* 0x00000004051a7c10 */ /* 0x000fe4000fffe0ff */
[----:B------:R-:W-:-:S02]  /*4950*/  IADD3.X R21, PT, PT, RZ, -0x1, RZ, P4, !PT ;  /* 0xffffffffff157810 */ /* 0x000fc400027fe4ff */
[----:B------:R-:W-:-:S07]  /*4960*/  IADD3.X R3, PT, PT, RZ, R3, RZ, P3, !PT ;  /* 0x00000003ff037210 */ /* 0x000fce0001ffe4ff */
.L_x_692:
[----:B0-----:R-:W-:Y:S02]  /*4970*/  MOV R9, UR8 ;  /* 0x0000000800097c02 */ /* 0x001fe40008000f00 */
[----:B------:R-:W-:Y:S02]  /*4980*/  MOV R11, UR6 ;  /* 0x00000006000b7c02 */ /* 0x000fe40008000f00 */
[----:B------:R-:W-:Y:S02]  /*4990*/  LEA R8, P1, R9, R2, 0x2 ;  /* 0x0000000209087211 */ /* 0x000fe400078210ff */
[----:B------:R-:W-:Y:S02]  /*49a0*/  IADD3 R14, P2, PT, R2, R4, RZ ;  /* 0x00000004020e7210 */ /* 0x000fe40007f5e0ff */
[-C--:B------:R-:W-:Y:S02]  /*49b0*/  LEA R10, P3, R11, R2.reuse, 0x2 ;  /* 0x000000020b0a7211 */ /* 0x080fe400078610ff */
[----:B------:R-:W-:-:S02]  /*49c0*/  MOV R22, R2 ;  /* 0x0000000200167202 */ /* 0x000fc40000000f00 */
[----:B------:R-:W-:Y:S02]  /*49d0*/  MOV R23, R17 ;  /* 0x0000001100177202 */ /* 0x000fe40000000f00 */
[C---:B------:R-:W-:Y:S02]  /*49e0*/  IADD3.X R9, PT, PT, R17.reuse, R16, RZ, P1, !PT ;  /* 0x0000001011097210 */ /* 0x040fe40000ffe4ff */
[C---:B-1----:R-:W-:Y:S01]  /*49f0*/  IADD3.X R15, PT, PT, R17.reuse, R26, RZ, P2, !PT ;  /* 0x0000001a110f7210 */ /* 0x042fe200017fe4ff */
[----:B------:R-:W2:Y:S01]  /*4a00*/  LDG.E R6, desc[UR12][R22.64] ;  /* 0x0000000c16067981 */ /* 0x000ea2000c1e1900 */
[----:B------:R-:W-:-:S03]  /*4a10*/  IADD3.X R11, PT, PT, R17, R24, RZ, P3, !PT ;  /* 0x00000018110b7210 */ /* 0x000fc60001ffe4ff */
[----:B------:R0:W2:Y:S04]  /*4a20*/  LDG.E R7, desc[UR12][R8.64] ;  /* 0x0000000c08077981 */ /* 0x0000a8000c1e1900 */
[----:B------:R-:W3:Y:S04]  /*4a30*/  LDG.E R12, desc[UR12][R14.64] ;  /* 0x0000000c0e0c7981 */ /* 0x000ee8000c1e1900 */
[----:B------:R1:W3:Y:S01]  /*4a40*/  LDG.E R13, desc[UR12][R10.64] ;  /* 0x0000000c0a0d7981 */ /* 0x0002e2000c1e1900 */
[----:B0-----:R-:W-:Y:S02]  /*4a50*/  MOV R8, R20 ;  /* 0x0000001400087202 */ /* 0x001fe40000000f00 */
[----:B------:R-:W-:-:S02]  /*4a60*/  MOV R9, R25 ;  /* 0x0000001900097202 */ /* 0x000fc40000000f00 */
[----:B------:R-:W-:Y:S02]  /*4a70*/  IADD3 R19, P1, PT, R19, 0x1, RZ ;  /* 0x0000000113137810 */ /* 0x000fe40007f3e0ff */
        /* <DEDUP_REMOVED lines=14> */
.L_x_691:
[----:B------:R-:W-:Y:S05]  /*4b60*/  BSYNC.RECONVERGENT B0 ;  /* 0x0000000000007941 */ /* 0x000fea0003800200 */
.L_x_690:
[----:B------:R-:W-:Y:S05]  /*4b70*/  @!P0 EXIT ;  /* 0x000000000000894d */ /* 0x000fea0003800000 */
[----:B------:R-:W-:Y:S01]  /*4b80*/  BSSY.RECONVERGENT B0, `(.L_x_693) ;  /* 0x000005c000007945 */ /* 0x000fe20003800200 */
[----:B------:R-:W-:Y:S02]  /*4b90*/  USHF.L.U64.HI UR5, UR10, 0x2, UR11 ;  /* 0x000000020a057899 */ /* 0x000fe4000801020b */
[----:B------:R-:W-:Y:S02]  /*4ba0*/  USHF.L.U32 UR4, UR10, 0x2, URZ ;  /* 0x000000020a047899 */ /* 0x000fe400080006ff */
[----:B------:R-:W-:Y:S01]  /*4bb0*/  USHF.L.U64.HI UR7, UR6, 0x2, UR7 ;  /* 0x0000000206077899 */ /* 0x000fe20008010207 */
[----:B------:R-:W2:Y:S01]  /*4bc0*/  LDCU.64 UR14, c[0x0][0x3d8] ;  /* 0x00007b00ff0e77ac */ /* 0x000ea20008000a00 */
[----:B------:R-:W3:Y:S01]  /*4bd0*/  LDCU.64 UR16, c[0x0][0x388] ;  /* 0x00007100ff1077ac */ /* 0x000ee20008000a00 */
[----:B------:R-:W4:Y:S01]  /*4be0*/  LDCU.64 UR18, c[0x0][0x390] ;  /* 0x00007200ff1277ac */ /* 0x000f220008000a00 */
[----:B------:R-:W-:Y:S02]  /*4bf0*/  USHF.L.U64.HI UR10, UR8, 0x2, UR9 ;  /* 0x00000002080a7899 */ /* 0x000fe40008010209 */
[----:B------:R-:W-:-:S02]  /*4c00*/  USHF.L.U32 UR11, UR8, 0x2, URZ ;  /* 0x00000002080b7899 */ /* 0x000fc400080006ff */
[----:B------:R-:W-:-:S12]  /*4c10*/  USHF.L.U32 UR6, UR6, 0x2, URZ ;  /* 0x0000000206067899 */ /* 0x000fd800080006ff */
.L_x_694:
[C---:B------:R-:W-:Y:S02]  /*4c20*/  SHF.L.U32 R2, R0.reuse, 0x2, RZ ;  /* 0x0000000200027819 */ /* 0x040fe400000006ff */
[----:B------:R-:W-:Y:S02]  /*4c30*/  SHF.L.U64.HI R19, R0, 0x2, R3 ;  /* 0x0000000200137819 */ /* 0x000fe40000010203 */
[----:B0-2---:R-:W-:-:S04]  /*4c40*/  IADD3 R6, P0, PT, R2, UR14, RZ ;  /* 0x0000000e02067c10 */ /* 0x005fc8000ff1e0ff */
[----:B------:R-:W-:Y:S02]  /*4c50*/  IADD3.X R7, PT, PT, R19, UR15, RZ, P0, !PT ;  /* 0x0000000f13077c10 */ /* 0x000fe400087fe4ff */
[C---:B------:R-:W-:Y:S02]  /*4c60*/  IADD3 R8, P0, PT, R6.reuse, UR11, RZ ;  /* 0x0000000b06087c10 */ /* 0x040fe4000ff1e0ff */
[C---:B-1----:R-:W-:Y:S01]  /*4c70*/  IADD3 R16, P1, PT, R6.reuse, UR6, RZ ;  /* 0x0000000606107c10 */ /* 0x042fe2000ff3e0ff */
[----:B-1----:R0:W2:Y:S01]  /*4c80*/  LDG.E R12, desc[UR12][R6.64] ;  /* 0x0000000c060c7981 */ /* 0x0020a2000c1e1900 */
[C---:B------:R-:W-:Y:S02]  /*4c90*/  IADD3.X R9, PT, PT, R7.reuse, UR10, RZ, P0, !PT ;  /* 0x0000000a07097c10 */ /* 0x040fe400087fe4ff */
[----:B------:R-:W-:Y:S02]  /*4ca0*/  IADD3 R10, P0, PT, R6, UR4, RZ ;  /* 0x00000004060a7c10 */ /* 0x000fe4000ff1e0ff */
[C---:B------:R-:W-:Y:S01]  /*4cb0*/  IADD3.X R17, PT, PT, R7.reuse, UR7, RZ, P1, !PT ;  /* 0x0000000707117c10 */ /* 0x040fe20008ffe4ff */
[----:B------:R1:W2:Y:S01]  /*4cc0*/  LDG.E R13, desc[UR12][R8.64] ;  /* 0x0000000c080d7981 */ /* 0x0002a2000c1e1900 */
[----:B------:R-:W-:-:S03]  /*4cd0*/  IADD3.X R11, PT, PT, R7, UR5, RZ, P0, !PT ;  /* 0x00000005070b7c10 */ /* 0x000fc600087fe4ff */
        /* <DEDUP_REMOVED lines=9> */
[----:B----4-:R-:W-:Y:S02]  /*4d70*/  IADD3 R20, P1, PT, R20, UR18, RZ ;  /* 0x0000001214147c10 */ /* 0x010fe4000ff3e0ff */
[----:B------:R-:W-:Y:S02]  /*4d80*/  IADD3 R2, P2, PT, R2, UR14, RZ ;  /* 0x0000000e02027c10 */ /* 0x000fe4000ff5e0ff */
[----:B------:R-:W-:-:S02]  /*4d90*/  IADD3.X R19, PT, PT, R6, UR17, RZ, P0, !PT ;  /* 0x0000001106137c10 */ /* 0x000fc400087fe4ff */
[----:B------:R-:W-:Y:S02]  /*4da0*/  IADD3.X R21, PT, PT, R6, UR19, RZ, P1, !PT ;  /* 0x0000001306157c10 */ /* 0x000fe40008ffe4ff */
[----:B------:R-:W-:Y:S02]  /*4db0*/  IADD3.X R3, PT, PT, R3, UR15, RZ, P2, !PT ;  /* 0x0000000f03037c10 */ /* 0x000fe400097fe4ff */
[C---:B-1----:R-:W-:Y:S02]  /*4dc0*/  IADD3 R8, P0, PT, R2.reuse, UR11, RZ ;  /* 0x0000000b02087c10 */ /* 0x042fe4000ff1e0ff */
[C---:B------:R-:W-:Y:S02]  /*4dd0*/  IADD3 R10, P1, PT, R2.reuse, UR4, RZ ;  /* 0x00000004020a7c10 */ /* 0x040fe4000ff3e0ff */
[----:B------:R-:W-:Y:S02]  /*4de0*/  IADD3 R6, P2, PT, R2, UR6, RZ ;  /* 0x0000000602067c10 */ /* 0x000fe4000ff5e0ff */
[----:B------:R-:W-:-:S02]  /*4df0*/  IADD3.X R9, PT, PT, R3, UR10, RZ, P0, !PT ;  /* 0x0000000a03097c10 */ /* 0x000fc400087fe4ff */
[C---:B------:R-:W-:Y:S02]  /*4e00*/  IADD3.X R11, PT, PT, R3.reuse, UR5, RZ, P1, !PT ;  /* 0x00000005030b7c10 */ /* 0x040fe40008ffe4ff */
[----:B------:R-:W-:Y:S01]  /*4e10*/  IADD3.X R7, PT, PT, R3, UR7, RZ, P2, !PT ;  /* 0x0000000703077c10 */ /* 0x000fe200097fe4ff */
[----:B--2---:R0:W-:Y:S04]  /*4e20*/  STG.E.64 desc[UR12][R18.64], R12 ;  /* 0x0000000c12007986 */ /* 0x0041e8000c101b0c */
[----:B-----5:R1:W-:Y:S04]  /*4e30*/  STG.E.64 desc[UR12][R20.64], R14 ;  /* 0x0000000e14007986 */ /* 0x0203e8000c101b0c */
        /* <DEDUP_REMOVED lines=28> */
[----:B--2---:R2:W3:Y:S04]  /*5000*/  LDG.E R16, desc[UR12][R2.64+0x1800] ;  /* 0x0018000c02107981 */ /* 0x0044e8000c1e1900 */
        /* <DEDUP_REMOVED lines=11> */
[----:B------:R-:W-:Y:S02]  /*50c0*/  IADD3 R0, PT, PT, R0, 0x800, RZ ;  /* 0x0000080000007810 */ /* 0x000fe40007ffe0ff */
[----:B--2---:R-:W-:Y:S02]  /*50d0*/  MOV R2, UR9 ;  /* 0x0000000900027c02 */ /* 0x004fe40008000f00 */
[----:B------:R-:W-:-:S04]  /*50e0*/  ISETP.LT.U32.AND P0, PT, R0, UR8, PT ;  /* 0x0000000800007c0c */ /* 0x000fc8000bf01070 */
[----:B------:R-:W-:Y:S01]  /*50f0*/  ISETP.GT.AND.EX P0, PT, R2, RZ, PT, P0 ;  /* 0x000000ff0200720c */ /* 0x000fe20003f04300 */
[----:B------:R-:W-:Y:S01]  /*5100*/  HFMA2 R3, -RZ, RZ, 0, 0 ;  /* 0x00000000ff037431 */ /* 0x000fe200000001ff */
[----:B---3--:R1:W-:Y:S04]  /*5110*/  STG.E.64 desc[UR12][R4.64], R16 ;  /* 0x0000001004007986 */ /* 0x0083e8000c101b0c */
[----:B----4-:R1:W-:Y:S07]  /*5120*/  STG.E.64 desc[UR12][R14.64], R22 ;  /* 0x000000160e007986 */ /* 0x0103ee000c101b0c */
[----:B------:R-:W-:Y:S05]  /*5130*/  @P0 BRA `(.L_x_694) ;  /* 0xfffffff800b80947 */ /* 0x000fea000383ffff */
[----:B------:R-:W-:Y:S05]  /*5140*/  BSYNC.RECONVERGENT B0 ;  /* 0x0000000000007941 */ /* 0x000fea0003800200 */
.L_x_693:
[----:B------:R-:W-:Y:S05]  /*5150*/  EXIT ;  /* 0x000000000000794d */ /* 0x000fea0003800000 */
.L_x_695:
        /* <DEDUP_REMOVED lines=10> */
.L_x_3420:


//--------------------- .text._Z35group_norm_nhwc_bwd_one_pass_kernelI11Fp16IOFp32WLi256ELi32ELi512EEv26Group_norm_nhwc_bwd_params --------------------------
	.section	.text._Z35group_norm_nhwc_bwd_one_pass_kernelI11Fp16IOFp32WLi256ELi32ELi512EEv26Group_norm_nhwc_bwd_params,"ax",@progbits
	.align	128
        .global         _Z35group_norm_nhwc_bwd_one_pass_kernelI11Fp16IOFp32WLi256ELi32ELi512EEv26Group_norm_nhwc_bwd_params
        .type           _Z35group_norm_nhwc_bwd_one_pass_kernelI11Fp16IOFp32WLi256ELi32ELi512EEv26Group_norm_nhwc_bwd_params,@function
        .size           _Z35group_norm_nhwc_bwd_one_pass_kernelI11Fp16IOFp32WLi256ELi32ELi512EEv26Group_norm_nhwc_bwd_params,(.L_x_3421 - _Z35group_norm_nhwc_bwd_one_pass_kernelI11Fp16IOFp32WLi256ELi32ELi512EEv26Group_norm_nhwc_bwd_params)
        .other          _Z35group_norm_nhwc_bwd_one_pass_kernelI11Fp16IOFp32WLi256ELi32ELi512EEv26Group_norm_nhwc_bwd_params,@"STO_CUDA_ENTRY STV_DEFAULT"
_Z35group_norm_nhwc_bwd_one_pass_kernelI11Fp16IOFp32WLi256ELi32ELi512EEv26Group_norm_nhwc_bwd_params:
.text._Z35group_norm_nhwc_bwd_one_pass_kernelI11Fp16IOFp32WLi256ELi32ELi512EEv26Group_norm_nhwc_bwd_params:
        /* <DEDUP_REMOVED lines=11> */
[----:B------:R-:W1:Y:S01]  /*00b0*/  S2R R0, SR_LANEID ;  /* 0x0000000000007919 */ /* 0x000e620000000000 */
[----:B------:R-:W-:Y:S01]  /*00c0*/  SHF.R.U32.HI R4, RZ, 0x4, R32 ;  /* 0x00000004ff047819 */ /* 0x000fe20000011620 */
[----:B------:R-:W-:Y:S01]  /*00d0*/  HFMA2 R45, -RZ, RZ, 0, 0 ;  /* 0x00000000ff2d7431 */ /* 0x000fe200000001ff */
[----:B------:R-:W-:Y:S01]  /*00e0*/  MOV R44, R7 ;  /* 0x00000007002c7202 */ /* 0x000fe20000000f00 */
[----:B------:R-:W2:Y:S03]  /*00f0*/  LDCU.U8 UR11, c[0x0][0x414] ;  /* 0x00008280ff0b77ac */ /* 0x000ea60008000000 */
[----:B------:R-:W3:Y:S08]  /*0100*/  LDC R2, c[0x0][0x374] ;  /* 0x0000dd00ff027b82 */ /* 0x000ef00000000800 */
[----:B------:R-:W4:Y:S01]  /*0110*/  LDC R3, c[0x0][0x370] ;  /* 0x0000dc00ff037b82 */ /* 0x000f220000000800 */
[----:B0-----:R-:W-:-:S05]  /*0120*/  IMAD R4, R5, UR10, R4 ;  /* 0x0000000a05047c24 */ /* 0x001fca000f8e0204 */
[C---:B------:R-:W-:Y:S02]  /*0130*/  IADD3 R48, PT, PT, R4.reuse, 0x60, RZ ;  /* 0x0000006004307810 */ /* 0x040fe40007ffe0ff */
[C---:B------:R-:W-:Y:S02]  /*0140*/  IADD3 R47, PT, PT, R4.reuse, 0x80, RZ ;  /* 0x00000080042f7810 */ /* 0x040fe40007ffe0ff */
[----:B------:R-:W-:Y:S02]  /*0150*/  IADD3 R46, PT, PT, R4, 0xe0, RZ ;  /* 0x000000e0042e7810 */ /* 0x000fe40007ffe0ff */
[----:B------:R-:W-:Y:S02]  /*0160*/  SHF.R.S32.HI R4, RZ, 0x1f, R48 ;  /* 0x0000001fff047819 */ /* 0x000fe40000011430 */
[----:B------:R-:W-:Y:S02]  /*0170*/  SHF.R.S32.HI R5, RZ, 0x1f, R47 ;  /* 0x0000001fff057819 */ /* 0x000fe4000001142f */
[----:B-123--:R-:W-:-:S07]  /*0180*/  SHF.R.S32.HI R6, RZ, 0x1f, R46 ;  /* 0x0000001fff067819 */ /* 0x00efce000001142e */
.L_x_739:
[----:B0-----:R-:W0:Y:S01]  /*0190*/  LDC R15, c[0x0][0x410] ;  /* 0x00010400ff0f7b82 */ /* 0x001e220000000800 */
[----:B-1----:R-:W1:Y:S01]  /*01a0*/  LDCU.128 UR12, c[0x0][0x400] ;  /* 0x00008000ff0c77ac */ /* 0x002e620008000c00 */
[----:B------:R-:W-:Y:S02]  /*01b0*/  SHF.R.U32.HI R25, RZ, 0x4, R32 ;  /* 0x00000004ff197819 */ /* 0x000fe40000011620 */
[----:B------:R-:W-:Y:S02]  /*01c0*/  CS2R R42, SRZ ;  /* 0x00000000002a7805 */ /* 0x000fe4000001ff00 */
[----:B------:R-:W-:Y:S02]  /*01d0*/  ISETP.GE.AND P0, PT, R44, RZ, PT ;  /* 0x000000ff2c00720c */ /* 0x000fe40003f06270 */
[----:B------:R-:W-:Y:S01]  /*01e0*/  SHF.L.U32 R24, R32, 0x1, RZ ;  /* 0x0000000120187819 */ /* 0x000fe200000006ff */
[----:B------:R-:W2:Y:S03]  /*01f0*/  LDC R14, c[0x0][0x41c] ;  /* 0x00010700ff0e7b82 */ /* 0x000ea60000000800 */
[----:B------:R-:W-:-:S02]  /*0200*/  LOP3.LUT R24, R24, 0x1e, RZ, 0xc0, !PT ;  /* 0x0000001e18187812 */ /* 0x000fc400078ec0ff */
[----:B0-----:R-:W-:-:S04]  /*0210*/  IABS R11, R15 ;  /* 0x0000000f000b7213 */ /* 0x001fc80000000000 */
[----:B------:R-:W0:Y:S01]  /*0220*/  I2F.RP R10, R11 ;  /* 0x0000000b000a7306 */ /* 0x000e220000209400 */
[----:B--2---:R-:W-:-:S05]  /*0230*/  IMAD R25, R14, UR10, R25 ;  /* 0x0000000a0e197c24 */ /* 0x004fca000f8e0219 */
[C---:B-1----:R-:W-:Y:S02]  /*0240*/  ISETP.GE.U32.AND P2, PT, R25.reuse, UR12, PT ;  /* 0x0000000c19007c0c */ /* 0x042fe4000bf46070 */
[----:B------:R-:W-:Y:S02]  /*0250*/  SHF.R.S32.HI R19, RZ, 0x1f, R25 ;  /* 0x0000001fff137819 */ /* 0x000fe40000011419 */
[----:B------:R-:W-:Y:S01]  /*0260*/  IADD3 R27, PT, PT, R25, 0x20, RZ ;  /* 0x00000020191b7810 */ /* 0x000fe20007ffe0ff */
[----:B0-----:R-:W0:Y:S01]  /*0270*/  MUFU.RCP R10, R10 ;  /* 0x0000000a000a7308 */ /* 0x001e220000001000 */
[----:B------:R-:W-:Y:S02]  /*0280*/  ISETP.GE.AND.EX P2, PT, R19, UR13, PT, P2 ;  /* 0x0000000d13007c0c */ /* 0x000fe4000bf46320 */
[----:B------:R-:W-:Y:S02]  /*0290*/  SHF.R.S32.HI R31, RZ, 0x1f, R27 ;  /* 0x0000001fff1f7819 */ /* 0x000fe4000001141b */
[----:B------:R-:W-:-:S02]  /*02a0*/  IADD3 R28, PT, PT, R25, 0x40, RZ ;  /* 0x00000040191c7810 */ /* 0x000fc40007ffe0ff */
[----:B------:R-:W-:Y:S02]  /*02b0*/  IADD3 R18, PT, PT, R25, 0xa0, RZ ;  /* 0x000000a019127810 */ /* 0x000fe40007ffe0ff */
[----:B------:R-:W-:-:S05]  /*02c0*/  SHF.R.S32.HI R29, RZ, 0x1f, R28 ;  /* 0x0000001fff1d7819 */ /* 0x000fca000001141c */
[----:B------:R-:W1:Y:S01]  /*02d0*/  @!P2 LDC.64 R20, c[0x0][0x3a0] ;  /* 0x0000e800ff14ab82 */ /* 0x000e620000000a00 */
[----:B0-----:R-:W-:-:S04]  /*02e0*/  IADD3 R8, PT, PT, R10, 0xffffffe, RZ ;  /* 0x0ffffffe0a087810 */ /* 0x001fc80007ffe0ff */
[----:B------:R0:W2:Y:S03]  /*02f0*/  F2I.FTZ.U32.TRUNC.NTZ R9, R8 ;  /* 0x0000000800097305 */ /* 0x0000a6000021f000 */
[----:B------:R-:W3:Y:S01]  /*0300*/  @!P2 LDC.64 R16, c[0x0][0x398] ;  /* 0x0000e600ff10ab82 */ /* 0x000ee20000000a00 */
[----:B0-----:R-:W-:Y:S02]  /*0310*/  MOV R8, RZ ;  /* 0x000000ff00087202 */ /* 0x001fe40000000f00 */
[----:B--2---:R-:W-:-:S05]  /*0320*/  IADD3 R12, PT, PT, RZ, -R9, RZ ;  /* 0x80000009ff0c7210 */ /* 0x004fca0007ffe0ff */
[----:B------:R-:W-:Y:S01]  /*0330*/  IMAD R13, R12, R11, RZ ;  /* 0x0000000b0c0d7224 */ /* 0x000fe200078e02ff */
[----:B------:R-:W-:-:S03]  /*0340*/  IABS R12, R44 ;  /* 0x0000002c000c7213 */ /* 0x000fc60000000000 */
[----:B------:R-:W-:Y:S01]  /*0350*/  IMAD.HI.U32 R9, R9, R13, R8 ;  /* 0x0000000d09097227 */ /* 0x000fe200078e0008 */
[----:B------:R-:W-:-:S05]  /*0360*/  LOP3.LUT R13, RZ, R15, RZ, 0x33, !PT ;  /* 0x0000000fff0d7212 */ /* 0x000fca00078e33ff */
[----:B------:R-:W-:-:S05]  /*0370*/  IMAD.HI.U32 R9, R9, R12, RZ ;  /* 0x0000000c09097227 */ /* 0x000fca00078e00ff */
[----:B------:R-:W-:-:S05]  /*0380*/  IADD3 R10, PT, PT, -R9, RZ, RZ ;  /* 0x000000ff090a7210 */ /* 0x000fca0007ffe1ff */
[----:B------:R-:W-:Y:S01]  /*0390*/  IMAD R8, R11, R10, R12 ;  /* 0x0000000a0b087224 */ /* 0x000fe200078e020c */
[----:B------:R-:W-:-:S04]  /*03a0*/  LOP3.LUT R10, R44, R15, RZ, 0x3c, !PT ;  /* 0x0000000f2c0a7212 */ /* 0x000fc800078e3cff */
[----:B------:R-:W-:Y:S02]  /*03b0*/  ISETP.GT.U32.AND P3, PT, R11, R8, PT ;  /* 0x000000080b00720c */ /* 0x000fe40003f64070 */
[----:B------:R-:W-:-:S11]  /*03c0*/  ISETP.GE.AND P1, PT, R10, RZ, PT ;  /* 0x000000ff0a00720c */ /* 0x000fd60003f26270 */
[-C--:B------:R-:W-:Y:S02]  /*03d0*/  @!P3 IADD3 R8, PT, PT, R8, -R11.reuse, RZ ;  /* 0x8000000b0808b210 */ /* 0x080fe40007ffe0ff */
[----:B------:R-:W-:Y:S02]  /*03e0*/  @!P3 IADD3 R9, PT, PT, R9, 0x1, RZ ;  /* 0x000000010909b810 */ /* 0x000fe40007ffe0ff */
[CC--:B------:R-:W-:Y:S02]  /*03f0*/  ISETP.GE.U32.AND P4, PT, R8.reuse, R11.reuse, PT ;  /* 0x0000000b0800720c */ /* 0x0c0fe40003f86070 */
[----:B------:R-:W-:Y:S02]  /*0400*/  ISETP.GT.U32.AND P5, PT, R11, R8, PT ;  /* 0x000000080b00720c */ /* 0x000fe40003fa4070 */
[----:B------:R-:W-:Y:S02]  /*0410*/  IADD3 R11, PT, PT, R8, -R11, RZ ;  /* 0x8000000b080b7210 */ /* 0x000fe40007ffe0ff */
[----:B------:R-:W-:-:S02]  /*0420*/  ISETP.GE.U32.AND P3, PT, R27, UR12, PT ;  /* 0x0000000c1b007c0c */ /* 0x000fc4000bf66070 */
[----:B------:R-:W-:Y:S02]  /*0430*/  SEL R8, R11, R8, !P5 ;  /* 0x000000080b087207 */ /* 0x000fe40006800000 */
[----:B------:R-:W-:Y:S01]  /*0440*/  ISETP.GE.AND.EX P3, PT, R31, UR13, PT, P3 ;  /* 0x0000000d1f007c0c */ /* 0x000fe2000bf66330 */
[----:B------:R-:W0:Y:S01]  /*0450*/  @!P2 LDC.64 R10, c[0x0][0x3f8] ;  /* 0x0000fe00ff0aab82 */ /* 0x000e220000000a00 */
[----:B------:R-:W-:Y:S02]  /*0460*/  @!P0 IADD3 R8, PT, PT, -R8, RZ, RZ ;  /* 0x000000ff08088210 */ /* 0x000fe40007ffe1ff */
[----:B------:R-:W-:Y:S02]  /*0470*/  @P4 IADD3 R9, PT, PT, R9, 0x1, RZ ;  /* 0x0000000109094810 */ /* 0x000fe40007ffe0ff */
[----:B------:R-:W-:Y:S02]  /*0480*/  ISETP.NE.AND P4, PT, R15, RZ, PT ;  /* 0x000000ff0f00720c */ /* 0x000fe40003f85270 */
[----:B------:R-:W-:-:S02]  /*0490*/  @!P1 IADD3 R9, PT, PT, -R9, RZ, RZ ;  /* 0x000000ff09099210 */ /* 0x000fc40007ffe1ff */
[C---:B------:R-:W-:Y:S02]  /*04a0*/  SEL R55, R13.reuse, R8, !P4 ;  /* 0x000000080d377207 */ /* 0x040fe40006000000 */
[----:B------:R-:W-:Y:S02]  /*04b0*/  SEL R13, R13, R9, !P4 ;  /* 0x000000090d0d7207 */ /* 0x000fe40006000000 */
[----:B------:R-:W-:Y:S01]  /*04c0*/  SHF.L.U32 R15, R55, 0x5, RZ ;  /* 0x00000005370f7819 */ /* 0x000fe200000006ff */
[----:B------:R-:W2:Y:S01]  /*04d0*/  @!P3 LDC.64 R8, c[0x0][0x3f8] ;  /* 0x0000fe00ff08bb82 */ /* 0x000ea20000000a00 */
[----:B------:R-:W-:Y:S02]  /*04e0*/  SHF.R.S32.HI R12, RZ, 0x1f, R13 ;  /* 0x0000001fff0c7819 */ /* 0x000fe4000001140d */
[----:B------:R-:W-:Y:S02]  /*04f0*/  SHF.R.S32.HI R57, RZ, 0x1f, R15 ;  /* 0x0000001fff397819 */ /* 0x000fe4000001140f */
[----:B------:R-:W-:Y:S01]  /*0500*/  LOP3.LUT R56, R15, R24, RZ, 0xfc, !PT ;  /* 0x000000180f387212 */ /* 0x000fe200078efcff */
[----:B------:R-:W-:Y:S01]  /*0510*/  IMAD R12, R12, UR14, RZ ;  /* 0x0000000e0c0c7c24 */ /* 0x000fe2000f8e02ff */
[----:B------:R-:W-:-:S02]  /*0520*/  ISETP.GE.U32.AND P1, PT, R28, UR12, PT ;  /* 0x0000000c1c007c0c */ /* 0x000fc4000bf26070 */
[----:B------:R-:W-:Y:S01]  /*0530*/  ISETP.GE.U32.AND P0, PT, R18, UR12, PT ;  /* 0x0000000c12007c0c */ /* 0x000fe2000bf06070 */
[----:B------:R-:W-:Y:S01]  /*0540*/  IMAD.WIDE.U32 R56, R13, UR14, R56 ;  /* 0x0000000e0d387c25 */ /* 0x000fe2000f8e0038 */
[----:B------:R-:W-:-:S03]  /*0550*/  ISETP.GE.AND.EX P1, PT, R29, UR13, PT, P1 ;  /* 0x0000000d1d007c0c */ /* 0x000fc6000bf26310 */
[----:B------:R-:W-:Y:S01]  /*0560*/  IMAD R13, R13, UR15, R12 ;  /* 0x0000000f0d0d7c24 */ /* 0x000fe2000f8e020c */
[----:B------:R-:W-:Y:S01]  /*0570*/  @!P2 MOV R58, R56 ;  /* 0x00000038003aa202 */ /* 0x000fe20000000f00 */
[----:B0-----:R-:W-:-:S03]  /*0580*/  @!P2 IMAD R12, R19, R10, RZ ;  /* 0x0000000a130ca224 */ /* 0x001fc600078e02ff */
[----:B------:R-:W-:Y:S01]  /*0590*/  IADD3 R59, PT, PT, R57, R13, RZ ;  /* 0x0000000d393b7210 */ /* 0x000fe20007ffe0ff */
[C---:B------:R-:W-:Y:S02]  /*05a0*/  @!P2 IMAD R19, R25.reuse, R11, R12 ;  /* 0x0000000b1913a224 */ /* 0x040fe400078e020c */
[----:B------:R-:W0:Y:S01]  /*05b0*/  @!P3 LDC.64 R12, c[0x0][0x398] ;  /* 0x0000e600ff0cbb82 */ /* 0x000e220000000a00 */
[----:B------:R-:W-:-:S04]  /*05c0*/  @!P2 IMAD.WIDE.U32 R22, R25, R10, R58 ;  /* 0x0000000a1916a225 */ /* 0x000fc800078e003a */
[----:B--2---:R-:W-:Y:S01]  /*05d0*/  @!P3 IMAD R30, R31, R8, RZ ;  /* 0x000000081f1eb224 */ /* 0x004fe200078e02ff */
[----:B------:R-:W-:Y:S02]  /*05e0*/  @!P2 IADD3 R23, PT, PT, R23, R19, RZ ;  /* 0x000000131717a210 */ /* 0x000fe40007ffe0ff */
[----:B------:R-:W2:Y:S01]  /*05f0*/  @!P3 LDC.64 R10, c[0x0][0x3a0] ;  /* 0x0000e800ff0abb82 */ /* 0x000ea20000000a00 */
[C---:B------:R-:W-:Y:S01]  /*0600*/  @!P2 SHF.L.U32 R31, R22.reuse, 0x1, RZ ;  /* 0x00000001161fa819 */ /* 0x040fe200000006ff */
[----:B------:R-:W-:Y:S01]  /*0610*/  @!P3 IMAD R33, R27, R9, R30 ;  /* 0x000000091b21b224 */ /* 0x000fe200078e021e */
[----:B------:R-:W-:Y:S02]  /*0620*/  SHF.R.S32.HI R19, RZ, 0x1f, R18 ;  /* 0x0000001fff137819 */ /* 0x000fe40000011412 */
[----:B------:R-:W-:Y:S02]  /*0630*/  @!P2 SHF.L.U64.HI R26, R22, 0x1, R23 ;  /* 0x00000001161aa819 */ /* 0x000fe40000010217 */
[----:B------:R-:W-:Y:S01]  /*0640*/  @!P3 MOV R22, R56 ;  /* 0x000000380016b202 */ /* 0x000fe20000000f00 */
[----:B------:R-:W4:Y:S01]  /*0650*/  @!P1 LDC.64 R14, c[0x0][0x3f8] ;  /* 0x0000fe00ff0e9b82 */ /* 0x000f220000000a00 */
[----:B------:R-:W-:-:S02]  /*0660*/  @!P3 MOV R23, R59 ;  /* 0x0000003b0017b202 */ /* 0x000fc40000000f00 */
[----:B------:R-:W-:Y:S02]  /*0670*/  ISETP.GE.AND.EX P0, PT, R19, UR13, PT, P0 ;  /* 0x0000000d13007c0c */ /* 0x000fe4000bf06300 */
[----:B-1----:R-:W-:Y:S01]  /*0680*/  @!P2 IADD3 R20, P4, PT, R31, R20, RZ ;  /* 0x000000141f14a210 */ /* 0x002fe20007f9e0ff */
[----:B------:R-:W-:-:S03]  /*0690*/  @!P3 IMAD.WIDE.U32 R8, R27, R8, R22 ;  /* 0x000000081b08b225 */ /* 0x000fc600078e0016 */
[----:B------:R-:W-:Y:S02]  /*06a0*/  @!P2 IADD3.X R21, PT, PT, R26, R21, RZ, P4, !PT ;  /* 0x000000151a15a210 */ /* 0x000fe400027fe4ff */
[----:B------:R-:W-:Y:S02]  /*06b0*/  @!P3 IADD3 R9, PT, PT, R9, R33, RZ ;  /* 0x000000210909b210 */ /* 0x000fe40007ffe0ff */
[C---:B------:R-:W-:Y:S02]  /*06c0*/  @!P3 SHF.L.U32 R23, R8.reuse, 0x1, RZ ;  /* 0x000000010817b819 */ /* 0x040fe400000006ff */
[----:B------:R-:W-:Y:S02]  /*06d0*/  CS2R R40, SRZ ;  /* 0x0000000000287805 */ /* 0x000fe4000001ff00 */
[----:B------:R-:W-:Y:S01]  /*06e0*/  @!P3 SHF.L.U64.HI R22, R8, 0x1, R9 ;  /* 0x000000010816b819 */ /* 0x000fe20000010209 */
[----:B------:R1:W5:Y:S01]  /*06f0*/  @!P2 LDG.E R43, desc[UR8][R20.64] ;  /* 0x00000008142ba981 */ /* 0x000362000c1e1900 */
[----:B------:R-:W1:Y:S01]  /*0700*/  @!P0 LDC.64 R8, c[0x0][0x3f8] ;  /* 0x0000fe00ff088b82 */ /* 0x000e620000000a00 */
[----:B---3--:R-:W-:-:S02]  /*0710*/  @!P2 IADD3 R16, P4, PT, R31, R16, RZ ;  /* 0x000000101f10a210 */ /* 0x008fc40007f9e0ff */
[C---:B0-----:R-:W-:Y:S02]  /*0720*/  @!P3 IADD3 R12, P5, PT, R23.reuse, R12, RZ ;  /* 0x0000000c170cb210 */ /* 0x041fe40007fbe0ff */
[----:B------:R-:W-:Y:S02]  /*0730*/  @!P2 IADD3.X R17, PT, PT, R26, R17, RZ, P4, !PT ;  /* 0x000000111a11a210 */ /* 0x000fe400027fe4ff */
[----:B--2---:R-:W-:Y:S01]  /*0740*/  @!P3 IADD3 R10, P4, PT, R23, R10, RZ ;  /* 0x0000000a170ab210 */ /* 0x004fe20007f9e0ff */
[----:B----4-:R-:W-:Y:S01]  /*0750*/  @!P1 IMAD R29, R29, R14, RZ ;  /* 0x0000000e1d1d9224 */ /* 0x010fe200078e02ff */
[----:B------:R-:W-:Y:S01]  /*0760*/  IADD3 R25, PT, PT, R25, 0xc0, RZ ;  /* 0x000000c019197810 */ /* 0x000fe20007ffe0ff */
[----:B------:R0:W5:Y:S01]  /*0770*/  @!P2 LDG.E R42, desc[UR8][R16.64] ;  /* 0x00000008102aa981 */ /* 0x000162000c1e1900 */
[----:B------:R-:W-:Y:S01]  /*0780*/  @!P3 IADD3.X R11, PT, PT, R22, R11, RZ, P4, !PT ;  /* 0x0000000b160bb210 */ /* 0x000fe200027fe4ff */
[----:B-1----:R-:W-:Y:S01]  /*0790*/  @!P1 IMAD R21, R28, R15, R29 ;  /* 0x0000000f1c159224 */ /* 0x002fe200078e021d */
[----:B------:R-:W-:Y:S01]  /*07a0*/  @!P3 IADD3.X R13, PT, PT, R22, R13, RZ, P5, !PT ;  /* 0x0000000d160db210 */ /* 0x000fe20002ffe4ff */
[----:B------:R-:W1:Y:S01]  /*07b0*/  @!P1 LDC.64 R26, c[0x0][0x3a0] ;  /* 0x0000e800ff1a9b82 */ /* 0x000e620000000a00 */
[----:B------:R-:W-:Y:S01]  /*07c0*/  ISETP.GE.U32.AND P2, PT, R25, UR12, PT ;  /* 0x0000000c19007c0c */ /* 0x000fe2000bf46070 */
[----:B------:R2:W5:Y:S01]  /*07d0*/  @!P3 LDG.E R41, desc[UR8][R10.64] ;  /* 0x000000080a29b981 */ /* 0x000562000c1e1900 */
[----:B------:R-:W-:-:S02]  /*07e0*/  SHF.R.S32.HI R29, RZ, 0x1f, R25 ;  /* 0x0000001fff1d7819 */ /* 0x000fc40000011419 */
[----:B0-----:R-:W-:Y:S01]  /*07f0*/  @!P1 MOV R16, R56 ;  /* 0x0000003800109202 */ /* 0x001fe20000000f00 */
[----:B------:R0:W5:Y:S01]  /*0800*/  @!P3 LDG.E R40, desc[UR8][R12.64] ;  /* 0x000000080c28b981 */ /* 0x000162000c1e1900 */
[-C--:B------:R-:W-:Y:S01]  /*0810*/  @!P1 MOV R17, R59.reuse ;  /* 0x0000003b00119202 */ /* 0x080fe20000000f00 */
[----:B------:R-:W3:Y:S01]  /*0820*/  @!P1 LDC.64 R22, c[0x0][0x398] ;  /* 0x0000e600ff169b82 */ /* 0x000ee20000000a00 */
[----:B------:R-:W-:Y:S01]  /*0830*/  ISETP.GE.AND.EX P3, PT, R29, UR13, PT, P2 ;  /* 0x0000000d1d007c0c */ /* 0x000fe2000bf66320 */
[----:B------:R-:W-:Y:S01]  /*0840*/  @!P1 IMAD.WIDE.U32 R14, R28, R14, R16 ;  /* 0x0000000e1c0e9225 */ /* 0x000fe200078e0010 */
[----:B--2---:R-:W-:Y:S02]  /*0850*/  @!P0 MOV R10, R56 ;  /* 0x00000038000a8202 */ /* 0x004fe40000000f00 */
[----:B------:R-:W-:Y:S01]  /*0860*/  @!P0 MOV R11, R59 ;  /* 0x0000003b000b8202 */ /* 0x000fe20000000f00 */
[----:B------:R-:W-:Y:S01]  /*0870*/  @!P0 IMAD R19, R19, R8, RZ ;  /* 0x0000000813138224 */ /* 0x000fe200078e02ff */
[----:B------:R-:W-:Y:S01]  /*0880*/  @!P1 IADD3 R17, PT, PT, R15, R21, RZ ;  /* 0x000000150f119210 */ /* 0x000fe20007ffe0ff */
[----:B0-----:R-:W0:Y:S01]  /*0890*/  LDC.64 R12, c[0x0][0x3b8] ;  /* 0x0000ee00ff0c7b82 */ /* 0x001e220000000a00 */
[----:B------:R-:W-:Y:S01]  /*08a0*/  ISETP.GE.U32.AND P4, PT, R47, UR12, PT ;  /* 0x0000000c2f007c0c */ /* 0x000fe2000bf86070 */
[----:B------:R-:W-:-:S06]  /*08b0*/  @!P0 IMAD R31, R18, R9, R19 ;  /* 0x00000009121f8224 */ /* 0x000fcc00078e0213 */
[----:B------:R-:W2:Y:S01]  /*08c0*/  @!P0 LDC.64 R20, c[0x0][0x3a0] ;  /* 0x0000e800ff148b82 */ /* 0x000ea20000000a00 */
[----:B------:R-:W-:Y:S01]  /*08d0*/  ISETP.GE.AND.EX P4, PT, R5, UR13, PT, P4 ;  /* 0x0000000d05007c0c */ /* 0x000fe2000bf86340 */
[----:B------:R-:W-:Y:S01]  /*08e0*/  @!P0 IMAD.WIDE.U32 R8, R18, R8, R10 ;  /* 0x0000000812088225 */ /* 0x000fe200078e000a */
[C---:B------:R-:W-:Y:S02]  /*08f0*/  @!P1 SHF.L.U32 R15, R14.reuse, 0x1, RZ ;  /* 0x000000010e0f9819 */ /* 0x040fe400000006ff */
[----:B------:R-:W-:-:S03]  /*0900*/  @!P1 SHF.L.U64.HI R14, R14, 0x1, R17 ;  /* 0x000000010e0e9819 */ /* 0x000fc60000010211 */
[----:B------:R-:W4:Y:S01]  /*0910*/  @!P3 LDC.64 R18, c[0x0][0x3f8] ;  /* 0x0000fe00ff12bb82 */ /* 0x000f220000000a00 */
[----:B------:R-:W-:-:S07]  /*0920*/  @!P0 IADD3 R9, PT, PT, R9, R31, RZ ;  /* 0x0000001f09098210 */ /* 0x000fce0007ffe0ff */
[----:B------:R-:W0:Y:S01]  /*0930*/  @!P0 LDC.64 R16, c[0x0][0x398] ;  /* 0x0000e600ff108b82 */ /* 0x000e220000000a00 */
[C---:B-1----:R-:W-:Y:S02]  /*0940*/  @!P1 IADD3 R26, P2, PT, R15.reuse, R26, RZ ;  /* 0x0000001a0f1a9210 */ /* 0x042fe40007f5e0ff */
[----:B---3--:R-:W-:Y:S02]  /*0950*/  @!P1 IADD3 R22, P6, PT, R15, R22, RZ ;  /* 0x000000160f169210 */ /* 0x008fe40007fde0ff */
[----:B------:R-:W-:-:S03]  /*0960*/  @!P0 SHF.L.U32 R31, R8, 0x1, RZ ;  /* 0x00000001081f8819 */ /* 0x000fc600000006ff */
[----:B------:R-:W1:Y:S01]  /*0970*/  @!P4 LDC.64 R10, c[0x0][0x3f8] ;  /* 0x0000fe00ff0acb82 */ /* 0x000e620000000a00 */
[----:B------:R-:W-:Y:S02]  /*0980*/  @!P0 SHF.L.U64.HI R28, R8, 0x1, R9 ;  /* 0x00000001081c8819 */ /* 0x000fe40000010209 */
[----:B------:R-:W-:Y:S02]  /*0990*/  CS2R R38, SRZ ;  /* 0x0000000000267805 */ /* 0x000fe4000001ff00 */
[C---:B------:R-:W-:Y:S02]  /*09a0*/  @!P1 IADD3.X R27, PT, PT, R14.reuse, R27, RZ, P2, !PT ;  /* 0x0000001b0e1b9210 */ /* 0x040fe400017fe4ff */
[----:B------:R-:W-:Y:S01]  /*09b0*/  @!P1 IADD3.X R23, PT, PT, R14, R23, RZ, P6, !PT ;  /* 0x000000170e179210 */ /* 0x000fe200037fe4ff */
[----:B------:R-:W3:Y:S01]  /*09c0*/  @!P3 LDC.64 R8, c[0x0][0x3a0] ;  /* 0x0000e800ff08bb82 */ /* 0x000ee20000000a00 */
[----:B--2---:R-:W-:Y:S02]  /*09d0*/  @!P0 IADD3 R20, P6, PT, R31, R20, RZ ;  /* 0x000000141f148210 */ /* 0x004fe40007fde0ff */
[----:B------:R-:W-:Y:S01]  /*09e0*/  CS2R R36, SRZ ;  /* 0x0000000000247805 */ /* 0x000fe2000001ff00 */
[----:B------:R2:W5:Y:S01]  /*09f0*/  @!P1 LDG.E R38, desc[UR8][R22.64] ;  /* 0x0000000816269981 */ /* 0x000562000c1e1900 */
[----:B------:R-:W-:-:S03]  /*0a00*/  ISETP.GE.U32.AND P2, PT, R48, UR12, PT ;  /* 0x0000000c30007c0c */ /* 0x000fc6000bf46070 */
[----:B------:R4:W5:Y:S01]  /*0a10*/  @!P1 LDG.E R39, desc[UR8][R26.64] ;  /* 0x000000081a279981 */ /* 0x000962000c1e1900 */
[----:B------:R-:W3:Y:S01]  /*0a20*/  @!P3 LDC.64 R14, c[0x0][0x398] ;  /* 0x0000e600ff0ebb82 */ /* 0x000ee20000000a00 */
[----:B------:R-:W-:Y:S02]  /*0a30*/  @!P0 IADD3.X R21, PT, PT, R28, R21, RZ, P6, !PT ;  /* 0x000000151c158210 */ /* 0x000fe400037fe4ff */
[----:B--2---:R-:W-:-:S03]  /*0a40*/  @!P3 MOV R22, R56 ;  /* 0x000000380016b202 */ /* 0x004fc60000000f00 */
[----:B------:R0:W5:Y:S01]  /*0a50*/  @!P0 LDG.E R36, desc[UR8][R20.64] ;  /* 0x0000000814248981 */ /* 0x000162000c1e1900 */
[----:B------:R-:W-:Y:S01]  /*0a60*/  @!P3 MOV R23, R59 ;  /* 0x0000003b0017b202 */ /* 0x000fe20000000f00 */
[-C--:B----4-:R-:W-:Y:S01]  /*0a70*/  @!P3 IMAD R26, R29, R18.reuse, RZ ;  /* 0x000000121d1ab224 */ /* 0x090fe200078e02ff */
[----:B------:R-:W-:Y:S01]  /*0a80*/  ISETP.GE.U32.AND P5, PT, R46, UR12, PT ;  /* 0x0000000c2e007c0c */ /* 0x000fe2000bfa6070 */
[----:B------:R-:W-:Y:S01]  /*0a90*/  @!P3 IMAD.WIDE.U32 R22, R25, R18, R22 ;  /* 0x000000121916b225 */ /* 0x000fe200078e0016 */
[----:B------:R-:W-:Y:S02]  /*0aa0*/  ISETP.GE.AND.EX P2, PT, R4, UR13, PT, P2 ;  /* 0x0000000d04007c0c */ /* 0x000fe4000bf46320 */
[----:B0-----:R-:W-:Y:S01]  /*0ab0*/  @!P0 IADD3 R20, P1, PT, R31, R16, RZ ;  /* 0x000000101f148210 */ /* 0x001fe20007f3e0ff */
[----:B------:R-:W-:Y:S01]  /*0ac0*/  @!P3 IMAD R27, R25, R19, R26 ;  /* 0x00000013191bb224 */ /* 0x000fe200078e021a */
[----:B------:R-:W-:Y:S02]  /*0ad0*/  CS2R R34, SRZ ;  /* 0x0000000000227805 */ /* 0x000fe4000001ff00 */
[----:B------:R-:W-:-:S02]  /*0ae0*/  @!P0 IADD3.X R21, PT, PT, R28, R17, RZ, P1, !PT ;  /* 0x000000111c158210 */ /* 0x000fc40000ffe4ff */
[----:B------:R-:W-:Y:S01]  /*0af0*/  @!P3 IADD3 R25, PT, PT, R23, R27, RZ ;  /* 0x0000001b1719b210 */ /* 0x000fe20007ffe0ff */
[----:B-1----:R-:W-:Y:S01]  /*0b00*/  @!P4 IMAD R26, R5, R10, RZ ;  /* 0x0000000a051ac224 */ /* 0x002fe200078e02ff */
[----:B------:R-:W-:Y:S01]  /*0b10*/  ISETP.GE.AND.EX P5, PT, R6, UR13, PT, P5 ;  /* 0x0000000d06007c0c */ /* 0x000fe2000bfa6350 */
[----:B------:R-:W0:Y:S01]  /*0b20*/  @!P4 LDC.64 R16, c[0x0][0x3a0] ;  /* 0x0000e800ff10cb82 */ /* 0x000e220000000a00 */
[C---:B------:R-:W-:Y:S01]  /*0b30*/  @!P3 SHF.L.U32 R23, R22.reuse, 0x1, RZ ;  /* 0x000000011617b819 */ /* 0x040fe200000006ff */
[----:B------:R1:W5:Y:S01]  /*0b40*/  @!P0 LDG.E R35, desc[UR8][R20.64] ;  /* 0x0000000814238981 */ /* 0x000362000c1e1900 */
[----:B------:R-:W-:Y:S01]  /*0b50*/  @!P3 SHF.L.U64.HI R28, R22, 0x1, R25 ;  /* 0x00000001161cb819 */ /* 0x000fe20000010219 */
[----:B------:R-:W-:Y:S01]  /*0b60*/  IMAD.WIDE R12, R44, 0x8, R12 ;  /* 0x000000082c0c7825 */ /* 0x000fe200078e020c */
[----:B---3--:R-:W-:Y:S02]  /*0b70*/  @!P3 IADD3 R22, P0, PT, R23, R8, RZ ;  /* 0x000000081716b210 */ /* 0x008fe40007f1e0ff */
[----:B------:R-:W-:Y:S01]  /*0b80*/  @!P4 MOV R27, R59 ;  /* 0x0000003b001bc202 */ /* 0x000fe20000000f00 */
[----:B------:R-:W-:Y:S01]  /*0b90*/  @!P4 IMAD R25, R47, R11, R26 ;  /* 0x0000000b2f19c224 */ /* 0x000fe200078e021a */
[----:B------:R-:W-:Y:S01]  /*0ba0*/  @!P4 MOV R26, R56 ;  /* 0x00000038001ac202 */ /* 0x000fe20000000f00 */
[----:B------:R-:W2:Y:S01]  /*0bb0*/  @!P2 LDC.64 R18, c[0x0][0x3f8] ;  /* 0x0000fe00ff12ab82 */ /* 0x000ea20000000a00 */
[----:B-1----:R-:W-:-:S02]  /*0bc0*/  @!P3 IADD3 R20, P1, PT, R23, R14, RZ ;  /* 0x0000000e1714b210 */ /* 0x002fc40007f3e0ff */
[----:B------:R-:W-:Y:S02]  /*0bd0*/  @!P3 IADD3.X R23, PT, PT, R28, R9, RZ, P0, !PT ;  /* 0x000000091c17b210 */ /* 0x000fe400007fe4ff */
[----:B------:R1:W3:Y:S01]  /*0be0*/  LDG.E.64 R8, desc[UR8][R12.64] ;  /* 0x000000080c087981 */ /* 0x0002e2000c1e1b00 */
[----:B------:R-:W-:Y:S02]  /*0bf0*/  @!P4 IMAD.WIDE.U32 R26, R47, R10, R26 ;  /* 0x0000000a2f1ac225 */ /* 0x000fe400078e001a */
[----:B------:R-:W4:Y:S01]  /*0c00*/  @!P4 LDC.64 R10, c[0x0][0x398] ;  /* 0x0000e600ff0acb82 */ /* 0x000f220000000a00 */
[----:B------:R0:W5:Y:S07]  /*0c10*/  @!P3 LDG.E R34, desc[UR8][R22.64] ;  /* 0x000000081622b981 */ /* 0x00016e000c1e1900 */
[----:B-1----:R-:W1:Y:S01]  /*0c20*/  @!P5 LDC.64 R12, c[0x0][0x3f8] ;  /* 0x0000fe00ff0cdb82 */ /* 0x002e620000000a00 */
[----:B------:R-:W-:-:S02]  /*0c30*/  @!P4 IADD3 R25, PT, PT, R27, R25, RZ ;  /* 0x000000191b19c210 */ /* 0x000fc40007ffe0ff */
[----:B------:R-:W-:Y:S02]  /*0c40*/  @!P4 SHF.L.U32 R27, R26, 0x1, RZ ;  /* 0x000000011a1bc819 */ /* 0x000fe400000006ff */
[----:B------:R-:W-:Y:S02]  /*0c50*/  @!P3 IADD3.X R21, PT, PT, R28, R15, RZ, P1, !PT ;  /* 0x0000000f1c15b210 */ /* 0x000fe40000ffe4ff */
[----:B------:R-:W-:Y:S01]  /*0c60*/  @!P4 SHF.L.U64.HI R30, R26, 0x1, R25 ;  /* 0x000000011a1ec819 */ /* 0x000fe20000010219 */
[----:B------:R-:W1:Y:S01]  /*0c70*/  @!P2 LDC.64 R14, c[0x0][0x3a0] ;  /* 0x0000e800ff0eab82 */ /* 0x000e620000000a00 */
[----:B0-----:R-:W-:Y:S02]  /*0c80*/  @!P4 IADD3 R22, P0, PT, R27, R16, RZ ;  /* 0x000000101b16c210 */ /* 0x001fe40007f1e0ff */
[----:B------:R-:W-:Y:S02]  /*0c90*/  ISETP.NE.AND P1, PT, RZ, UR11, PT ;  /* 0x0000000bff007c0c */ /* 0x000fe4000bf25270 */
[----:B------:R-:W-:Y:S01]  /*0ca0*/  @!P4 IADD3.X R23, PT, PT, R30, R17, RZ, P0, !PT ;  /* 0x000000111e17c210 */ /* 0x000fe200007fe4ff */
[----:B--2---:R-:W-:Y:S01]  /*0cb0*/  @!P2 IMAD R25, R4, R18, RZ ;  /* 0x000000120419a224 */ /* 0x004fe200078e02ff */
[----:B------:R-:W-:Y:S01]  /*0cc0*/  MOV R33, RZ ;  /* 0x000000ff00217202 */ /* 0x000fe20000000f00 */
[----:B------:R-:W0:Y:S01]  /*0cd0*/  @!P2 LDC.64 R16, c[0x0][0x398] ;  /* 0x0000e600ff10ab82 */ /* 0x000e220000000a00 */
[----:B------:R-:W-:-:S02]  /*0ce0*/  @!P2 MOV R28, R56 ;  /* 0x00000038001ca202 */ /* 0x000fc40000000f00 */
[----:B------:R-:W-:Y:S01]  /*0cf0*/  @!P2 MOV R29, R59 ;  /* 0x0000003b001da202 */ /* 0x000fe20000000f00 */
[C---:B------:R-:W-:Y:S01]  /*0d00*/  @!P2 IMAD R25, R48.reuse, R19, R25 ;  /* 0x000000133019a224 */ /* 0x040fe200078e0219 */
[----:B----4-:R-:W-:Y:S01]  /*0d10*/  @!P4 IADD3 R26, P0, PT, R27, R10, RZ ;  /* 0x0000000a1b1ac210 */ /* 0x010fe20007f1e0ff */
[----:B------:R2:W5:Y:S01]  /*0d20*/  @!P3 LDG.E R33, desc[UR8][R20.64] ;  /* 0x000000081421b981 */ /* 0x000562000c1e1900 */
[----:B------:R-:W-:Y:S02]  /*0d30*/  @!P2 IMAD.WIDE.U32 R28, R48, R18, R28 ;  /* 0x00000012301ca225 */ /* 0x000fe400078e001c */
[----:B------:R-:W4:Y:S01]  /*0d40*/  @!P5 LDC.64 R18, c[0x0][0x3a0] ;  /* 0x0000e800ff12db82 */ /* 0x000f220000000a00 */
[----:B------:R2:W5:Y:S01]  /*0d50*/  @!P4 LDG.E R37, desc[UR8][R22.64] ;  /* 0x000000081625c981 */ /* 0x000562000c1e1900 */
[----:B-1----:R-:W-:Y:S01]  /*0d60*/  @!P5 IMAD R10, R6, R12, RZ ;  /* 0x0000000c060ad224 */ /* 0x002fe200078e02ff */
[----:B------:R-:W-:Y:S02]  /*0d70*/  @!P2 IADD3 R29, PT, PT, R29, R25, RZ ;  /* 0x000000191d1da210 */ /* 0x000fe40007ffe0ff */
[----:B------:R-:W-:-:S03]  /*0d80*/  @!P4 IADD3.X R27, PT, PT, R30, R11, RZ, P0, !PT ;  /* 0x0000000b1e1bc210 */ /* 0x000fc600007fe4ff */
[----:B--2---:R-:W1:Y:S01]  /*0d90*/  @!P5 LDC.64 R20, c[0x0][0x398] ;  /* 0x0000e600ff14db82 */ /* 0x004e620000000a00 */
[----:B------:R-:W-:Y:S01]  /*0da0*/  @!P5 IMAD R31, R46, R13, R10 ;  /* 0x0000000d2e1fd224 */ /* 0x000fe200078e020a */
[C---:B------:R-:W-:Y:S02]  /*0db0*/  @!P2 SHF.L.U32 R25, R28.reuse, 0x1, RZ ;  /* 0x000000011c19a819 */ /* 0x040fe400000006ff */
[----:B------:R-:W-:-:S04]  /*0dc0*/  @!P2 SHF.L.U64.HI R30, R28, 0x1, R29 ;  /* 0x000000011c1ea819 */ /* 0x000fc8000001021d */
[----:B------:R-:W2:Y:S01]  /*0dd0*/  @P1 LDC.64 R10, c[0x0][0x3b0] ;  /* 0x0000ec00ff0a1b82 */ /* 0x000ea20000000a00 */
[----:B------:R-:W-:Y:S02]  /*0de0*/  @!P5 MOV R28, R56 ;  /* 0x00000038001cd202 */ /* 0x000fe40000000f00 */
[----:B------:R-:W-:-:S05]  /*0df0*/  @!P5 MOV R29, R59 ;  /* 0x0000003b001dd202 */ /* 0x000fca0000000f00 */
[----:B------:R-:W2:Y:S01]  /*0e00*/  LDC.64 R22, c[0x0][0x3a8] ;  /* 0x0000ea00ff167b82 */ /* 0x000ea20000000a00 */
[----:B------:R-:W-:Y:S01]  /*0e10*/  @!P2 IADD3 R14, P0, PT, R25, R14, RZ ;  /* 0x0000000e190ea210 */ /* 0x000fe20007f1e0ff */
[----:B------:R-:W-:-:S03]  /*0e20*/  @!P5 IMAD.WIDE.U32 R12, R46, R12, R28 ;  /* 0x0000000c2e0cd225 */ /* 0x000fc600078e001c */
[----:B------:R-:W-:Y:S02]  /*0e30*/  @!P2 IADD3.X R15, PT, PT, R30, R15, RZ, P0, !PT ;  /* 0x0000000f1e0fa210 */ /* 0x000fe400007fe4ff */
[----:B0-----:R-:W-:Y:S02]  /*0e40*/  @!P2 IADD3 R16, P0, PT, R25, R16, RZ ;  /* 0x000000101910a210 */ /* 0x001fe40007f1e0ff */
[----:B------:R-:W-:Y:S02]  /*0e50*/  @!P5 IADD3 R25, PT, PT, R13, R31, RZ ;  /* 0x0000001f0d19d210 */ /* 0x000fe40007ffe0ff */
[----:B------:R-:W-:Y:S02]  /*0e60*/  CS2R R50, SRZ ;  /* 0x0000000000327805 */ /* 0x000fe4000001ff00 */
[C---:B------:R-:W-:Y:S02]  /*0e70*/  @!P5 SHF.L.U32 R13, R12.reuse, 0x1, RZ ;  /* 0x000000010c0dd819 */ /* 0x040fe400000006ff */
[----:B------:R-:W-:-:S02]  /*0e80*/  @!P5 SHF.L.U64.HI R12, R12, 0x1, R25 ;  /* 0x000000010c0cd819 */ /* 0x000fc40000010219 */
[----:B------:R-:W-:Y:S01]  /*0e90*/  @!P2 IADD3.X R17, PT, PT, R30, R17, RZ, P0, !PT ;  /* 0x000000111e11a210 */ /* 0x000fe200007fe4ff */
[----:B------:R2:W5:Y:S01]  /*0ea0*/  @!P2 LDG.E R50, desc[UR8][R14.64] ;  /* 0x000000080e32a981 */ /* 0x000562000c1e1900 */
[----:B------:R-:W-:Y:S02]  /*0eb0*/  LEA R25, R55, R24, 0x5 ;  /* 0x0000001837197211 */ /* 0x000fe400078e28ff */
[C---:B----4-:R-:W-:Y:S02]  /*0ec0*/  @!P5 IADD3 R18, P0, PT, R13.reuse, R18, RZ ;  /* 0x000000120d12d210 */ /* 0x050fe40007f1e0ff */
[----:B------:R-:W-:Y:S02]  /*0ed0*/  CS2R R52, SRZ ;  /* 0x0000000000347805 */ /* 0x000fe4000001ff00 */
[----:B-1----:R-:W-:Y:S01]  /*0ee0*/  @!P5 IADD3 R20, P3, PT, R13, R20, RZ ;  /* 0x000000140d14d210 */ /* 0x002fe20007f7e0ff */
[----:B------:R0:W5:Y:S01]  /*0ef0*/  @!P2 LDG.E R51, desc[UR8][R16.64] ;  /* 0x000000081033a981 */ /* 0x000162000c1e1900 */
[----:B------:R-:W-:-:S02]  /*0f00*/  @!P5 IADD3.X R19, PT, PT, R12, R19, RZ, P0, !PT ;  /* 0x000000130c13d210 */ /* 0x000fc400007fe4ff */
[----:B------:R-:W-:Y:S01]  /*0f10*/  @!P5 IADD3.X R21, PT, PT, R12, R21, RZ, P3, !PT ;  /* 0x000000150c15d210 */ /* 0x000fe20001ffe4ff */
[C---:B--2---:R-:W-:Y:S01]  /*0f20*/  @P1 IMAD.WIDE R14, R25.reuse, 0x4, R10 ;  /* 0x00000004190e1825 */ /* 0x044fe200078e020a */
[----:B------:R-:W-:Y:S02]  /*0f30*/  MOV R49, RZ ;  /* 0x000000ff00317202 */ /* 0x000fe40000000f00 */
[----:B------:R-:W-:Y:S01]  /*0f40*/  CS2R R10, SRZ ;  /* 0x00000000000a7805 */ /* 0x000fe2000001ff00 */
[----:B------:R1:W5:Y:S01]  /*0f50*/  @!P5 LDG.E R53, desc[UR8][R18.64] ;  /* 0x000000081235d981 */ /* 0x000362000c1e1900 */
[----:B------:R-:W-:-:S03]  /*0f60*/  IMAD.WIDE R12, R25, 0x4, R22 ;  /* 0x00000004190c7825 */ /* 0x000fc600078e0216 */
[----:B------:R1:W5:Y:S04]  /*0f70*/  @!P4 LDG.E R49, desc[UR8][R26.64] ;  /* 0x000000081a31c981 */ /* 0x000368000c1e1900 */
[----:B------:R1:W5:Y:S04]  /*0f80*/  @!P5 LDG.E R52, desc[UR8][R20.64] ;  /* 0x000000081434d981 */ /* 0x000368000c1e1900 */
[----:B------:R1:W5:Y:S04]  /*0f90*/  @P1 LDG.E.64 R10, desc[UR8][R14.64] ;  /* 0x000000080e0a1981 */ /* 0x000368000c1e1b00 */
[----:B------:R-:W5:Y:S01]  /*0fa0*/  LDG.E.64 R12, desc[UR8][R12.64] ;  /* 0x000000080c0c7981 */ /* 0x000f62000c1e1b00 */
[----:B------:R-:W-:Y:S01]  /*0fb0*/  UISETP.NE.AND UP0, UPT, UR11, URZ, UPT ;  /* 0x000000ff0b00728c */ /* 0x000fe2000bf05270 */
[----:B---3--:R-:W-:-:S05]  /*0fc0*/  FFMA.FTZ R9, -R8, R8, R9 ;  /* 0x0000000808097223 */ /* 0x008fca0000010109 */
[----:B------:R-:W-:-:S13]  /*0fd0*/  FSETP.GTU.FTZ.AND P0, PT, R9, RZ, PT ;  /* 0x000000ff0900720b */ /* 0x000fda0003f1c000 */
[----:B0-----:R-:W0:Y:S02]  /*0fe0*/  @P0 LDC R16, c[0x0][0x3c0] ;  /* 0x0000f000ff100b82 */ /* 0x001e240000000800 */
[----:B0-----:R-:W-:Y:S01]  /*0ff0*/  @P0 FADD.FTZ R16, R9, R16 ;  /* 0x0000001009100221 */ /* 0x001fe20000010000 */
[----:B------:R-:W-:-:S06]  /*1000*/  MOV R9, 0x3f800000 ;  /* 0x3f80000000097802 */ /* 0x000fcc0000000f00 */
[----:B------:R1:W0:Y:S01]  /*1010*/  @P0 MUFU.RSQ R9, R16 ;  /* 0x0000001000090308 */ /* 0x0002220000001400 */
[----:B------:R-:W-:Y:S05]  /*1020*/  BRA.U UP0, `(.L_x_697) ;  /* 0x0000000900447547 */ /* 0x000fea000b800000 */
[--C-:B-----5:R-:W-:Y:S02]  /*1030*/  HADD2.F32 R17, -RZ, R43.reuse.H0_H0 ;  /* 0x2000002bff117230 */ /* 0x120fe40000004100 */
[----:B-1----:R-:W-:Y:S02]  /*1040*/  HADD2.F32 R19, -RZ, R43.H1_H1 ;  /* 0x3000002bff137230 */ /* 0x002fe40000004100 */
[--C-:B------:R-:W-:Y:S02]  /*1050*/  HADD2.F32 R15, -RZ, R42.reuse.H0_H0 ;  /* 0x2000002aff0f7230 */ /* 0x100fe40000004100 */
[C---:B------:R-:W-:Y:S01]  /*1060*/  FADD.FTZ R16, -R8.reuse, R17 ;  /* 0x0000001108107221 */ /* 0x040fe20000010100 */
[----:B------:R-:W-:Y:S02]  /*1070*/  HADD2.F32 R14, -RZ, R42.H1_H1 ;  /* 0x3000002aff0e7230 */ /* 0x000fe40000004100 */
[----:B------:R-:W-:Y:S01]  /*1080*/  FADD.FTZ R18, -R8, R19 ;  /* 0x0000001308127221 */ /* 0x000fe20000010100 */
[----:B------:R-:W-:-:S02]  /*1090*/  HADD2.F32 R23, -RZ, R41.H0_H0 ;  /* 0x20000029ff177230 */ /* 0x000fc40000004100 */
[----:B------:R-:W-:Y:S01]  /*10a0*/  FMUL.FTZ R17, R12, R15 ;  /* 0x0000000f0c117220 */ /* 0x000fe20000410000 */
[-C--:B0-----:R-:W-:Y:S01]  /*10b0*/  FMUL.FTZ R16, R16, R9.reuse ;  /* 0x0000000910107220 */ /* 0x081fe20000410000 */
[----:B------:R-:W-:Y:S02]  /*10c0*/  HADD2.F32 R25, -RZ, R41.H1_H1 ;  /* 0x30000029ff197230 */ /* 0x000fe40000004100 */
[----:B------:R-:W-:Y:S01]  /*10d0*/  FMUL.FTZ R20, R13, R14 ;  /* 0x0000000e0d147220 */ /* 0x000fe20000410000 */
[----:B------:R-:W-:Y:S01]  /*10e0*/  FMUL.FTZ R21, R18, R9 ;  /* 0x0000000912157220 */ /* 0x000fe20000410000 */
[----:B------:R-:W-:Y:S01]  /*10f0*/  FADD.FTZ R19, RZ, R17 ;  /* 0x00000011ff137221 */ /* 0x000fe20000010000 */
[----:B------:R-:W-:Y:S01]  /*1100*/  FFMA.FTZ R18, R16, R17, RZ ;  /* 0x0000001110127223 */ /* 0x000fe200000100ff */
[--C-:B------:R-:W-:Y:S02]  /*1110*/  HADD2.F32 R27, -RZ, R40.reuse.H0_H0 ;  /* 0x20000028ff1b7230 */ /* 0x100fe40000004100 */
[C---:B------:R-:W-:Y:S01]  /*1120*/  FADD.FTZ R22, -R8.reuse, R23 ;  /* 0x0000001708167221 */ /* 0x040fe20000010100 */
[----:B------:R-:W-:Y:S01]  /*1130*/  FADD.FTZ R24, -R8, R25 ;  /* 0x0000001908187221 */ /* 0x000fe20000010100 */
[----:B------:R-:W-:Y:S01]  /*1140*/  FADD.FTZ R17, R20, R19 ;  /* 0x0000001314117221 */ /* 0x000fe20000010000 */
[----:B------:R-:W-:Y:S01]  /*1150*/  FFMA.FTZ R20, R21, R20, R18 ;  /* 0x0000001415147223 */ /* 0x000fe20000010012 */
[----:B------:R-:W-:Y:S01]  /*1160*/  FFMA.FTZ R26, R15, R16, RZ ;  /* 0x000000100f1a7223 */ /* 0x000fe200000100ff */
[----:B------:R-:W-:-:S02]  /*1170*/  HADD2.F32 R18, -RZ, R40.H1_H1 ;  /* 0x30000028ff127230 */ /* 0x000fc40000004100 */
[----:B------:R-:W-:Y:S01]  /*1180*/  FADD.FTZ R16, RZ, R15 ;  /* 0x0000000fff107221 */ /* 0x000fe20000010000 */
[----:B------:R-:W-:Y:S01]  /*1190*/  FMUL.FTZ R23, R22, R9 ;  /* 0x0000000916177220 */ /* 0x000fe20000410000 */
[----:B------:R-:W-:Y:S01]  /*11a0*/  FFMA.FTZ R29, R14, R21, RZ ;  /* 0x000000150e1d7223 */ /* 0x000fe200000100ff */
[----:B------:R-:W-:Y:S01]  /*11b0*/  FADD.FTZ R15, RZ, R14 ;  /* 0x0000000eff0f7221 */ /* 0x000fe20000010000 */
[----:B------:R-:W-:Y:S01]  /*11c0*/  FMUL.FTZ R25, R24, R9 ;  /* 0x0000000918197220 */ /* 0x000fe20000410000 */
[----:B------:R-:W-:Y:S01]  /*11d0*/  FMUL.FTZ R22, R12, R27 ;  /* 0x0000001b0c167220 */ /* 0x000fe20000410000 */
[----:B------:R-:W-:Y:S02]  /*11e0*/  HADD2.F32 R19, -RZ, R39.H0_H0 ;  /* 0x20000027ff137230 */ /* 0x000fe40000004100 */
[C---:B------:R-:W-:Y:S01]  /*11f0*/  FADD.FTZ R15, R18.reuse, R15 ;  /* 0x0000000f120f7221 */ /* 0x040fe20000010000 */
[----:B------:R-:W-:Y:S01]  /*1200*/  FFMA.FTZ R14, R18, R25, R29 ;  /* 0x00000019120e7223 */ /* 0x000fe2000001001d */
[----:B------:R-:W-:Y:S01]  /*1210*/  FMUL.FTZ R18, R13, R18 ;  /* 0x000000120d127220 */ /* 0x000fe20000410000 */
[----:B------:R-:W-:Y:S01]  /*1220*/  FADD.FTZ R17, R17, R22 ;  /* 0x0000001611117221 */ /* 0x000fe20000010000 */
[----:B------:R-:W-:Y:S01]  /*1230*/  FFMA.FTZ R20, R23, R22, R20 ;  /* 0x0000001617147223 */ /* 0x000fe20000010014 */
[----:B------:R-:W-:-:S02]  /*1240*/  HADD2.F32 R22, -RZ, R38.H0_H0 ;  /* 0x20000026ff167230 */ /* 0x000fc40000004100 */
[----:B------:R-:W-:Y:S01]  /*1250*/  FADD.FTZ R24, -R8, R19 ;  /* 0x0000001308187221 */ /* 0x000fe20000010100 */
[----:B------:R-:W-:Y:S01]  /*1260*/  FADD.FTZ R17, R18, R17 ;  /* 0x0000001112117221 */ /* 0x000fe20000010000 */
[----:B------:R-:W-:Y:S01]  /*1270*/  FFMA.FTZ R21, R27, R23, R26 ;  /* 0x000000171b157223 */ /* 0x000fe2000001001a */
[----:B------:R-:W-:Y:S01]  /*1280*/  FFMA.FTZ R18, R25, R18, R20 ;  /* 0x0000001219127223 */ /* 0x000fe20000010014 */
[----:B------:R-:W-:Y:S01]  /*1290*/  FMUL.FTZ R23, R24, R9 ;  /* 0x0000000918177220 */ /* 0x000fe20000410000 */
[----:B------:R-:W-:Y:S02]  /*12a0*/  HADD2.F32 R19, -RZ, R39.H1_H1 ;  /* 0x30000027ff137230 */ /* 0x000fe40000004100 */
[----:B------:R-:W-:Y:S01]  /*12b0*/  FMUL.FTZ R20, R12, R22 ;  /* 0x000000160c147220 */ /* 0x000fe20000410000 */
[----:B------:R-:W-:Y:S01]  /*12c0*/  FADD.FTZ R16, R27, R16 ;  /* 0x000000101b107221 */ /* 0x000fe20000010000 */
[----:B------:R-:W-:Y:S02]  /*12d0*/  HADD2.F32 R25, -RZ, R50.H0_H0 ;  /* 0x20000032ff197230 */ /* 0x000fe40000004100 */
[----:B------:R-:W-:Y:S01]  /*12e0*/  FFMA.FTZ R21, R22, R23, R21 ;  /* 0x0000001716157223 */ /* 0x000fe20000010015 */
[----:B------:R-:W-:Y:S01]  /*12f0*/  FADD.FTZ R17, R17, R20 ;  /* 0x0000001411117221 */ /* 0x000fe20000010000 */
[----:B------:R-:W-:Y:S01]  /*1300*/  FFMA.FTZ R18, R23, R20, R18 ;  /* 0x0000001417127223 */ /* 0x000fe20000010012 */
[----:B------:R-:W-:Y:S01]  /*1310*/  FADD.FTZ R16, R16, R22 ;  /* 0x0000001610107221 */ /* 0x000fe20000010000 */
[----:B------:R-:W-:Y:S01]  /*1320*/  FADD.FTZ R20, -R8, R19 ;  /* 0x0000001308147221 */ /* 0x000fe20000010100 */
[----:B------:R-:W-:-:S02]  /*1330*/  HADD2.F32 R19, -RZ, R38.H1_H1 ;  /* 0x30000026ff137230 */ /* 0x000fc40000004100 */
[----:B------:R-:W-:Y:S01]  /*1340*/  FADD.FTZ R22, -R8, R25 ;  /* 0x0000001908167221 */ /* 0x000fe20000010100 */
[----:B------:R-:W-:Y:S02]  /*1350*/  HADD2.F32 R25, -RZ, R50.H1_H1 ;  /* 0x30000032ff197230 */ /* 0x000fe40000004100 */
[-C--:B------:R-:W-:Y:S01]  /*1360*/  FMUL.FTZ R23, R20, R9.reuse ;  /* 0x0000000914177220 */ /* 0x080fe20000410000 */
[--C-:B------:R-:W-:Y:S02]  /*1370*/  HADD2.F32 R24, -RZ, R51.reuse.H0_H0 ;  /* 0x20000033ff187230 */ /* 0x100fe40000004100 */
[----:B------:R-:W-:Y:S01]  /*1380*/  FMUL.FTZ R20, R22, R9 ;  /* 0x0000000916147220 */ /* 0x000fe20000410000 */
[----:B------:R-:W-:Y:S01]  /*1390*/  FMUL.FTZ R22, R13, R19 ;  /* 0x000000130d167220 */ /* 0x000fe20000410000 */
[----:B------:R-:W-:Y:S01]  /*13a0*/  FFMA.FTZ R14, R19, R23, R14 ;  /* 0x00000017130e7223 */ /* 0x000fe2000001000e */
[----:B------:R-:W-:Y:S01]  /*13b0*/  FADD.FTZ R15, R15, R19 ;  /* 0x000000130f0f7221 */ /* 0x000fe20000010000 */
[----:B------:R-:W-:Y:S01]  /*13c0*/  FADD.FTZ R16, R16, R24 ;  /* 0x0000001810107221 */ /* 0x000fe20000010000 */
[----:B------:R-:W-:Y:S01]  /*13d0*/  FFMA.FTZ R23, R23, R22, R18 ;  /* 0x0000001617177223 */ /* 0x000fe20000010012 */
[----:B------:R-:W-:Y:S01]  /*13e0*/  FADD.FTZ R18, -R8, R25 ;  /* 0x0000001908127221 */ /* 0x000fe20000010100 */
[----:B------:R-:W-:Y:S01]  /*13f0*/  FFMA.FTZ R21, R24, R20, R21 ;  /* 0x0000001418157223 */ /* 0x000fe20000010015 */
[----:B------:R-:W-:Y:S01]  /*1400*/  FMUL.FTZ R24, R12, R24 ;  /* 0x000000180c187220 */ /* 0x000fe20000410000 */
[----:B------:R-:W-:-:S02]  /*1410*/  HADD2.F32 R19, -RZ, R51.H1_H1 ;  /* 0x30000033ff137230 */ /* 0x000fc40000004100 */
[----:B------:R-:W-:Y:S01]  /*1420*/  FMUL.FTZ R18, R18, R9 ;  /* 0x0000000912127220 */ /* 0x000fe20000410000 */
[----:B------:R-:W-:Y:S01]  /*1430*/  FADD.FTZ R17, R22, R17 ;  /* 0x0000001116117221 */ /* 0x000fe20000010000 */
[--C-:B------:R-:W-:Y:S02]  /*1440*/  HADD2.F32 R27, -RZ, R37.reuse.H0_H0 ;  /* 0x20000025ff1b7230 */ /* 0x100fe40000004100 */
[----:B------:R-:W-:Y:S01]  /*1450*/  FFMA.FTZ R25, R20, R24, R23 ;  /* 0x0000001814197223 */ /* 0x000fe20000010017 */
[----:B------:R-:W-:Y:S01]  /*1460*/  FMUL.FTZ R23, R13, R19 ;  /* 0x000000130d177220 */ /* 0x000fe20000410000 */
[----:B------:R-:W-:Y:S01]  /*1470*/  FADD.FTZ R15, R15, R19 ;  /* 0x000000130f0f7221 */ /* 0x000fe20000010000 */
[----:B------:R-:W-:Y:S01]  /*1480*/  FFMA.FTZ R14, R19, R18, R14 ;  /* 0x00000012130e7223 */ /* 0x000fe2000001000e */
[----:B------:R-:W-:Y:S01]  /*1490*/  FADD.FTZ R22, R17, R24 ;  /* 0x0000001811167221 */ /* 0x000fe20000010000 */
[----:B------:R-:W-:Y:S02]  /*14a0*/  HADD2.F32 R19, -RZ, R37.H1_H1 ;  /* 0x30000025ff137230 */ /* 0x000fe40000004100 */
[----:B------:R-:W-:Y:S01]  /*14b0*/  FADD.FTZ R24, -R8, R27 ;  /* 0x0000001b08187221 */ /* 0x000fe20000010100 */
[----:B------:R-:W-:Y:S01]  /*14c0*/  FFMA.FTZ R18, R18, R23, R25 ;  /* 0x0000001712127223 */ /* 0x000fe20000010019 */
[----:B------:R-:W-:Y:S01]  /*14d0*/  FADD.FTZ R17, R23, R22 ;  /* 0x0000001617117221 */ /* 0x000fe20000010000 */
[----:B------:R-:W-:-:S02]  /*14e0*/  HADD2.F32 R20, -RZ, R49.H0_H0 ;  /* 0x20000031ff147230 */ /* 0x000fc40000004100 */
[----:B------:R-:W-:Y:S01]  /*14f0*/  FADD.FTZ R26, -R8, R19 ;  /* 0x00000013081a7221 */ /* 0x000fe20000010100 */
[-C--:B------:R-:W-:Y:S01]  /*1500*/  FMUL.FTZ R23, R24, R9.reuse ;  /* 0x0000000918177220 */ /* 0x080fe20000410000 */
[----:B------:R-:W-:Y:S02]  /*1510*/  HADD2.F32 R22, -RZ, R49.H1_H1 ;  /* 0x30000031ff167230 */ /* 0x000fe40000004100 */
[----:B------:R-:W-:Y:S02]  /*1520*/  HADD2.F32 R25, -RZ, R36.H0_H0 ;  /* 0x20000024ff197230 */ /* 0x000fe40000004100 */
[----:B------:R-:W-:Y:S01]  /*1530*/  FMUL.FTZ R19, R26, R9 ;  /* 0x000000091a137220 */ /* 0x000fe20000410000 */
[----:B------:R-:W-:Y:S01]  /*1540*/  FADD.FTZ R16, R16, R20 ;  /* 0x0000001410107221 */ /* 0x000fe20000010000 */
[----:B------:R-:W-:Y:S01]  /*1550*/  FFMA.FTZ R21, R20, R23, R21 ;  /* 0x0000001714157223 */ /* 0x000fe20000010015 */
[----:B------:R-:W-:Y:S01]  /*1560*/  FMUL.FTZ R20, R12, R20 ;  /* 0x000000140c147220 */ /* 0x000fe20000410000 */
[----:B------:R-:W-:Y:S01]  /*1570*/  FADD.FTZ R15, R15, R22 ;  /* 0x000000160f0f7221 */ /* 0x000fe20000010000 */
[----:B------:R-:W-:Y:S01]  /*1580*/  FFMA.FTZ R14, R22, R19, R14 ;  /* 0x00000013160e7223 */ /* 0x000fe2000001000e */
[----:B------:R-:W-:Y:S01]  /*1590*/  FMUL.FTZ R22, R13, R22 ;  /* 0x000000160d167220 */ /* 0x000fe20000410000 */
[----:B------:R-:W-:Y:S01]  /*15a0*/  FFMA.FTZ R18, R23, R20, R18 ;  /* 0x0000001417127223 */ /* 0x000fe20000010012 */
[----:B------:R-:W-:Y:S01]  /*15b0*/  FADD.FTZ R26, -R8, R25 ;  /* 0x00000019081a7221 */ /* 0x000fe20000010100 */
[----:B------:R-:W-:-:S02]  /*15c0*/  HADD2.F32 R24, -RZ, R35.H0_H0 ;  /* 0x20000023ff187230 */ /* 0x000fc40000004100 */
[----:B------:R-:W-:Y:S01]  /*15d0*/  FADD.FTZ R17, R17, R20 ;  /* 0x0000001411117221 */ /* 0x000fe20000010000 */
[----:B------:R-:W-:Y:S01]  /*15e0*/  FFMA.FTZ R18, R19, R22, R18 ;  /* 0x0000001613127223 */ /* 0x000fe20000010012 */
[----:B------:R-:W-:Y:S01]  /*15f0*/  FMUL.FTZ R23, R26, R9 ;  /* 0x000000091a177220 */ /* 0x000fe20000410000 */
[----:B------:R-:W-:Y:S02]  /*1600*/  HADD2.F32 R19, -RZ, R36.H1_H1 ;  /* 0x30000024ff137230 */ /* 0x000fe40000004100 */
[----:B------:R-:W-:Y:S01]  /*1610*/  FADD.FTZ R20, R22, R17 ;  /* 0x0000001116147221 */ /* 0x000fe20000010000 */
[----:B------:R-:W-:Y:S01]  /*1620*/  FMUL.FTZ R25, R12, R24 ;  /* 0x000000180c197220 */ /* 0x000fe20000410000 */
[----:B------:R-:W-:Y:S01]  /*1630*/  FFMA.FTZ R21, R24, R23, R21 ;  /* 0x0000001718157223 */ /* 0x000fe20000010015 */
[----:B------:R-:W-:Y:S02]  /*1640*/  HADD2.F32 R17, -RZ, R35.H1_H1 ;  /* 0x30000023ff117230 */ /* 0x000fe40000004100 */
[----:B------:R-:W-:Y:S01]  /*1650*/  FADD.FTZ R22, -R8, R19 ;  /* 0x0000001308167221 */ /* 0x000fe20000010100 */
[----:B------:R-:W-:Y:S01]  /*1660*/  FADD.FTZ R20, R20, R25 ;  /* 0x0000001914147221 */ /* 0x000fe20000010000 */
[----:B------:R-:W-:Y:S01]  /*1670*/  FFMA.FTZ R23, R23, R25, R18 ;  /* 0x0000001917177223 */ /* 0x000fe20000010012 */
[----:B------:R-:W-:-:S02]  /*1680*/  HADD2.F32 R25, -RZ, R34.H0_H0 ;  /* 0x20000022ff197230 */ /* 0x000fc40000004100 */
[----:B------:R-:W-:Y:S01]  /*1690*/  FMUL.FTZ R19, R13, R17 ;  /* 0x000000110d137220 */ /* 0x000fe20000410000 */
[--C-:B------:R-:W-:Y:S02]  /*16a0*/  HADD2.F32 R18, -RZ, R33.reuse.H0_H0 ;  /* 0x20000021ff127230 */ /* 0x100fe40000004100 */
[----:B------:R-:W-:Y:S01]  /*16b0*/  FMUL.FTZ R22, R22, R9 ;  /* 0x0000000916167220 */ /* 0x000fe20000410000 */
[----:B------:R-:W-:Y:S02]  /*16c0*/  HADD2.F32 R27, -RZ, R34.H1_H1 ;  /* 0x30000022ff1b7230 */ /* 0x000fe40000004100 */
[----:B------:R-:W-:Y:S01]  /*16d0*/  FADD.FTZ R26, -R8, R25 ;  /* 0x00000019081a7221 */ /* 0x000fe20000010100 */
[----:B------:R-:W-:Y:S01]  /*16e0*/  FADD.FTZ R16, R16, R24 ;  /* 0x0000001810107221 */ /* 0x000fe20000010000 */
[----:B------:R-:W-:Y:S01]  /*16f0*/  FADD.FTZ R25, R19, R20 ;  /* 0x0000001413197221 */ /* 0x000fe20000010000 */
[----:B------:R-:W-:Y:S01]  /*1700*/  FFMA.FTZ R24, R22, R19, R23 ;  /* 0x0000001316187223 */ /* 0x000fe20000010017 */
[----:B------:R-:W-:Y:S01]  /*1710*/  FMUL.FTZ R28, R12, R18 ;  /* 0x000000120c1c7220 */ /* 0x000fe20000410000 */
[----:B------:R-:W-:Y:S01]  /*1720*/  FMUL.FTZ R19, R26, R9 ;  /* 0x000000091a137220 */ /* 0x000fe20000410000 */
[----:B------:R-:W-:-:S02]  /*1730*/  HADD2.F32 R20, -RZ, R33.H1_H1 ;  /* 0x30000021ff147230 */ /* 0x000fc40000004100 */
[----:B------:R-:W-:Y:S01]  /*1740*/  FADD.FTZ R26, -R8, R27 ;  /* 0x0000001b081a7221 */ /* 0x000fe20000010100 */
[----:B------:R-:W-:Y:S01]  /*1750*/  FADD.FTZ R27, R25, R28 ;  /* 0x0000001c191b7221 */ /* 0x000fe20000010000 */
[----:B------:R-:W-:Y:S01]  /*1760*/  FFMA.FTZ R28, R19, R28, R24 ;  /* 0x0000001c131c7223 */ /* 0x000fe20000010018 */
[----:B------:R-:W-:Y:S02]  /*1770*/  HADD2.F32 R29, -RZ, R53.H0_H0 ;  /* 0x20000035ff1d7230 */ /* 0x000fe40000004100 */
[----:B------:R-:W-:Y:S01]  /*1780*/  FMUL.FTZ R24, R13, R20 ;  /* 0x000000140d187220 */ /* 0x000fe20000410000 */
[----:B------:R-:W-:Y:S01]  /*1790*/  FMUL.FTZ R23, R26, R9 ;  /* 0x000000091a177220 */ /* 0x000fe20000410000 */
[----:B------:R-:W-:Y:S01]  /*17a0*/  FADD.FTZ R25, R15, R17 ;  /* 0x000000110f197221 */ /* 0x000fe20000010000 */
[----:B------:R-:W-:Y:S01]  /*17b0*/  FFMA.FTZ R17, R17, R22, R14 ;  /* 0x0000001611117223 */ /* 0x000fe2000001000e */
[----:B------:R-:W-:Y:S01]  /*17c0*/  FADD.FTZ R22, R24, R27 ;  /* 0x0000001b18167221 */ /* 0x000fe20000010000 */
[----:B------:R-:W-:-:S02]  /*17d0*/  HADD2.F32 R15, -RZ, R52.H0_H0 ;  /* 0x20000034ff0f7230 */ /* 0x000fc40000004100 */
[----:B------:R-:W-:Y:S01]  /*17e0*/  FFMA.FTZ R27, R23, R24, R28 ;  /* 0x00000018171b7223 */ /* 0x000fe2000001001c */
[----:B------:R-:W-:Y:S01]  /*17f0*/  FADD.FTZ R24, -R8, R29 ;  /* 0x0000001d08187221 */ /* 0x000fe20000010100 */
[----:B------:R-:W-:Y:S02]  /*1800*/  HADD2.F32 R29, -RZ, R53.H1_H1 ;  /* 0x30000035ff1d7230 */ /* 0x000fe40000004100 */
[----:B------:R-:W-:Y:S01]  /*1810*/  FADD.FTZ R16, R16, R18 ;  /* 0x0000001210107221 */ /* 0x000fe20000010000 */
[----:B------:R-:W-:Y:S02]  /*1820*/  HADD2.F32 R14, -RZ, R52.H1_H1 ;  /* 0x30000034ff0e7230 */ /* 0x000fe40000004100 */
[----:B------:R-:W-:Y:S01]  /*1830*/  FMUL.FTZ R31, R12, R15 ;  /* 0x0000000f0c1f7220 */ /* 0x000fe20000410000 */
[----:B------:R-:W-:Y:S01]  /*1840*/  FMUL.FTZ R24, R24, R9 ;  /* 0x0000000918187220 */ /* 0x000fe20000410000 */
[----:B------:R-:W-:Y:S01]  /*1850*/  FADD.FTZ R26, -R8, R29 ;  /* 0x0000001d081a7221 */ /* 0x000fe20000010100 */
[----:B------:R-:W-:Y:S01]  /*1860*/  FFMA.FTZ R18, R18, R19, R21 ;  /* 0x0000001312127223 */ /* 0x000fe20000010015 */
[----:B------:R-:W-:Y:S01]  /*1870*/  FADD.FTZ R21, R22, R31 ;  /* 0x0000001f16157221 */ /* 0x000fe20000010000 */
[----:B------:R-:W-:Y:S01]  /*1880*/  FMUL.FTZ R22, R13, R14 ;  /* 0x0000000e0d167220 */ /* 0x000fe20000410000 */
        /* <DEDUP_REMOVED lines=9> */
[----:B------:R-:W-:Y:S01]  /*1920*/  FFMA.FTZ R25, R14, R19, R23 ;  /* 0x000000130e197223 */ /* 0x000fe20000010017 */
[----:B------:R-:W-:Y:S06]  /*1930*/  BRA `(.L_x_698) ;  /* 0x0000001000807947 */ /* 0x000fec0003800000 */
.L_x_697:
[--C-:B-1---5:R-:W-:Y:S02]  /*1940*/  HADD2.F32 R15, -RZ, R43.reuse.H0_H0 ;  /* 0x2000002bff0f7230 */ /* 0x122fe40000004100 */
[----:B------:R-:W-:Y:S02]  /*1950*/  HADD2.F32 R17, -RZ, R43.H1_H1 ;  /* 0x3000002bff117230 */ /* 0x000fe40000004100 */
[----:B------:R-:W-:Y:S02]  /*1960*/  HADD2.F32 R25, -RZ, R41.H1_H1 ;  /* 0x30000029ff197230 */ /* 0x000fe40000004100 */
[----:B------:R-:W-:Y:S01]  /*1970*/  FADD.FTZ R14, -R8, R15 ;  /* 0x0000000f080e7221 */ /* 0x000fe20000010100 */
[----:B------:R-:W-:Y:S02]  /*1980*/  HADD2.F32 R24, -RZ, R42.H0_H0 ;  /* 0x2000002aff187230 */ /* 0x000fe40000004100 */
[----:B------:R-:W-:Y:S02]  /*1990*/  HADD2.F32 R31, -RZ, R39.H1_H1 ;  /* 0x30000027ff1f7230 */ /* 0x000fe40000004100 */
[----:B0-----:R-:W-:Y:S01]  /*19a0*/  FMUL.FTZ R15, R14, R9 ;  /* 0x000000090e0f7220 */ /* 0x001fe20000410000 */
[----:B------:R-:W-:Y:S01]  /*19b0*/  FADD.FTZ R14, -R8, R17 ;  /* 0x00000011080e7221 */ /* 0x000fe20000010100 */
[----:B------:R-:W-:-:S02]  /*19c0*/  HADD2.F32 R17, -RZ, R41.H0_H0 ;  /* 0x20000029ff117230 */ /* 0x000fc40000004100 */
[----:B------:R-:W-:Y:S01]  /*19d0*/  FADD.FTZ R54, -R8, R25 ;  /* 0x0000001908367221 */ /* 0x000fe20000010100 */
[----:B------:R-:W-:Y:S01]  /*19e0*/  FFMA.FTZ R19, R12, R15, R10 ;  /* 0x0000000f0c137223 */ /* 0x000fe2000001000a */
[-C--:B------:R-:W-:Y:S01]  /*19f0*/  FMUL.FTZ R14, R14, R9.reuse ;  /* 0x000000090e0e7220 */ /* 0x080fe20000410000 */
[----:B------:R-:W-:Y:S02]  /*1a00*/  HADD2.F32 R25, -RZ, R39.H0_H0 ;  /* 0x20000027ff197230 */ /* 0x000fe40000004100 */
[----:B------:R-:W-:Y:S01]  /*1a10*/  FADD.FTZ R28, -R8, R17 ;  /* 0x00000011081c7221 */ /* 0x000fe20000010100 */
[----:B------:R-:W-:Y:S01]  /*1a20*/  FMUL.FTZ R17, R19, -1.4426950216293334961 ;  /* 0xbfb8aa3b13117820 */ /* 0x000fe20000410000 */
[----:B------:R-:W-:Y:S01]  /*1a30*/  FFMA.FTZ R18, R13, R14, R11 ;  /* 0x0000000e0d127223 */ /* 0x000fe2000001000b */
[-C--:B------:R-:W-:Y:S01]  /*1a40*/  FMUL.FTZ R54, R54, R9.reuse ;  /* 0x0000000936367220 */ /* 0x080fe20000410000 */
[----:B------:R-:W-:Y:S01]  /*1a50*/  FMUL.FTZ R28, R28, R9 ;  /* 0x000000091c1c7220 */ /* 0x000fe20000410000 */
[----:B------:R-:W-:-:S02]  /*1a60*/  HADD2.F32 R29, -RZ, R42.H1_H1 ;  /* 0x3000002aff1d7230 */ /* 0x000fc40000004100 */
[----:B------:R-:W-:Y:S01]  /*1a70*/  FMUL.FTZ R22, R18, -1.4426950216293334961 ;  /* 0xbfb8aa3b12167820 */ /* 0x000fe20000410000 */
[----:B------:R-:W0:Y:S01]  /*1a80*/  MUFU.EX2 R17, R17 ;  /* 0x0000001100117308 */ /* 0x000e220000000800 */
[----:B------:R-:W-:Y:S01]  /*1a90*/  FFMA.FTZ R16, R12, R28, R10 ;  /* 0x0000001c0c107223 */ /* 0x000fe2000001000a */
[----:B------:R-:W-:Y:S01]  /*1aa0*/  FFMA.FTZ R61, R13, R54, R11 ;  /* 0x000000360d3d7223 */ /* 0x000fe2000001000b */
[----:B------:R-:W-:Y:S02]  /*1ab0*/  HADD2.F32 R60, -RZ, R38.H0_H0 ;  /* 0x20000026ff3c7230 */ /* 0x000fe40000004100 */
[----:B------:R-:W1:Y:S01]  /*1ac0*/  MUFU.EX2 R22, R22 ;  /* 0x0000001600167308 */ /* 0x000e620000000800 */
[----:B------:R-:W-:-:S06]  /*1ad0*/  FMUL.FTZ R23, R16, -1.4426950216293334961 ;  /* 0xbfb8aa3b10177820 */ /* 0x000fcc0000410000 */
[----:B------:R-:W2:Y:S01]  /*1ae0*/  MUFU.EX2 R23, R23 ;  /* 0x0000001700177308 */ /* 0x000ea20000000800 */
[----:B0-----:R-:W-:Y:S01]  /*1af0*/  FADD.FTZ R21, R17, 1 ;  /* 0x3f80000011157421 */ /* 0x001fe20000010000 */
[----:B-1----:R-:W-:-:S05]  /*1b00*/  FADD.FTZ R20, R22, 1 ;  /* 0x3f80000016147421 */ /* 0x002fca0000010000 */
[----:B------:R-:W0:Y:S01]  /*1b10*/  MUFU.RCP R21, R21 ;  /* 0x0000001500157308 */ /* 0x000e220000001000 */
[----:B--2---:R-:W-:-:S07]  /*1b20*/  FADD.FTZ R17, R23, 1 ;  /* 0x3f80000017117421 */ /* 0x004fce0000010000 */
[----:B------:R-:W1:Y:S08]  /*1b30*/  MUFU.RCP R20, R20 ;  /* 0x0000001400147308 */ /* 0x000e700000001000 */
[----:B------:R-:W2:Y:S01]  /*1b40*/  MUFU.RCP R17, R17 ;  /* 0x0000001100117308 */ /* 0x000ea20000001000 */
[----:B0-----:R-:W-:Y:S01]  /*1b50*/  FADD.FTZ R22, -R21, 1 ;  /* 0x3f80000015167421 */ /* 0x001fe20000010100 */
[----:B------:R-:W-:-:S03]  /*1b60*/  FMUL.FTZ R24, R24, R21 ;  /* 0x0000001518187220 */ /* 0x000fc60000410000 */
[----:B------:R-:W-:Y:S01]  /*1b70*/  FFMA.FTZ R19, R19, R22, 1 ;  /* 0x3f80000013137423 */ /* 0x000fe20000010016 */
[----:B------:R-:W-:Y:S02]  /*1b80*/  HADD2.F32 R22, -RZ, R40.H0_H0 ;  /* 0x20000028ff167230 */ /* 0x000fe40000004100 */
[----:B-1----:R-:W-:Y:S01]  /*1b90*/  FADD.FTZ R23, -R20, 1 ;  /* 0x3f80000014177421 */ /* 0x002fe20000010100 */
[----:B------:R-:W-:Y:S01]  /*1ba0*/  FMUL.FTZ R24, R24, R19 ;  /* 0x0000001318187220 */ /* 0x000fe20000410000 */
[----:B------:R-:W-:Y:S01]  /*1bb0*/  FMUL.FTZ R19, R61, -1.4426950216293334961 ;  /* 0xbfb8aa3b3d137820 */ /* 0x000fe20000410000 */
[----:B------:R-:W-:Y:S01]  /*1bc0*/  FMUL.FTZ R20, R29, R20 ;  /* 0x000000141d147220 */ /* 0x000fe20000410000 */
[----:B------:R-:W-:Y:S01]  /*1bd0*/  FFMA.FTZ R23, R18, R23, 1 ;  /* 0x3f80000012177423 */ /* 0x000fe20000010017 */
[----:B------:R-:W-:Y:S01]  /*1be0*/  FADD.FTZ R18, -R8, R25 ;  /* 0x0000001908127221 */ /* 0x000fe20000010100 */
[----:B--2---:R-:W-:-:S03]  /*1bf0*/  FADD.FTZ R27, -R17, 1 ;  /* 0x3f800000111b7421 */ /* 0x004fc60000010100 */
[----:B------:R-:W-:Y:S01]  /*1c00*/  FMUL.FTZ R21, R18, R9 ;  /* 0x0000000912157220 */ /* 0x000fe20000410000 */
[----:B------:R-:W0:Y:S01]  /*1c10*/  MUFU.EX2 R19, R19 ;  /* 0x0000001300137308 */ /* 0x000e220000000800 */
[----:B------:R-:W-:Y:S01]  /*1c20*/  FADD.FTZ R18, -R8, R31 ;  /* 0x0000001f08127221 */ /* 0x000fe20000010100 */
[----:B------:R-:W-:Y:S01]  /*1c30*/  FFMA.FTZ R27, R16, R27, 1 ;  /* 0x3f800000101b7423 */ /* 0x000fe2000001001b */
[----:B------:R-:W-:Y:S01]  /*1c40*/  FFMA.FTZ R25, R12, R21, R10 ;  /* 0x000000150c197223 */ /* 0x000fe2000001000a */
[----:B------:R-:W-:Y:S01]  /*1c50*/  FMUL.FTZ R22, R22, R17 ;  /* 0x0000001116167220 */ /* 0x000fe20000410000 */
[----:B------:R-:W-:Y:S01]  /*1c60*/  FMUL.FTZ R18, R18, R9 ;  /* 0x0000000912127220 */ /* 0x000fe20000410000 */
[----:B------:R-:W-:Y:S02]  /*1c70*/  HADD2.F32 R17, -RZ, R50.H0_H0 ;  /* 0x20000032ff117230 */ /* 0x000fe40000004100 */
[----:B------:R-:W-:Y:S01]  /*1c80*/  FMUL.FTZ R16, R25, -1.4426950216293334961 ;  /* 0xbfb8aa3b19107820 */ /* 0x000fe20000410000 */
[----:B------:R-:W-:Y:S01]  /*1c90*/  FMUL.FTZ R23, R20, R23 ;  /* 0x0000001714177220 */ /* 0x000fe20000410000 */
[----:B------:R-:W-:Y:S01]  /*1ca0*/  FMUL.FTZ R27, R22, R27 ;  /* 0x0000001b161b7220 */ /* 0x000fe20000410000 */
[----:B------:R-:W-:-:S03]  /*1cb0*/  FADD.FTZ R26, -R8, R17 ;  /* 0x00000011081a7221 */ /* 0x000fc60000010100 */
[----:B------:R-:W1:Y:S01]  /*1cc0*/  MUFU.EX2 R16, R16 ;  /* 0x0000001000107308 */ /* 0x000e620000000800 */
[----:B0-----:R-:W-:Y:S01]  /*1cd0*/  FADD.FTZ R20, R19, 1 ;  /* 0x3f80000013147421 */ /* 0x001fe20000010000 */
[----:B------:R-:W-:Y:S01]  /*1ce0*/  FFMA.FTZ R19, R13, R18, R11 ;  /* 0x000000120d137223 */ /* 0x000fe2000001000b */
[----:B------:R-:W-:-:S03]  /*1cf0*/  FMUL.FTZ R17, R26, R9 ;  /* 0x000000091a117220 */ /* 0x000fc60000410000 */
[----:B------:R-:W-:Y:S01]  /*1d00*/  FMUL.FTZ R30, R19, -1.4426950216293334961 ;  /* 0xbfb8aa3b131e7820 */ /* 0x000fe20000410000 */
[----:B------:R-:W0:Y:S01]  /*1d10*/  MUFU.RCP R20, R20 ;  /* 0x0000001400147308 */ /* 0x000e220000001000 */
[----:B-1----:R-:W-:-:S07]  /*1d20*/  FADD.FTZ R26, R16, 1 ;  /* 0x3f800000101a7421 */ /* 0x002fce0000010000 */
[----:B------:R1:W2:Y:S01]  /*1d30*/  MUFU.EX2 R22, R30 ;  /* 0x0000001e00167308 */ /* 0x0002a20000000800 */
[----:B------:R-:W-:-:S03]  /*1d40*/  FFMA.FTZ R16, R12, R17, R10 ;  /* 0x000000110c107223 */ /* 0x000fc6000001000a */
[----:B------:R-:W3:Y:S01]  /*1d50*/  MUFU.RCP R26, R26 ;  /* 0x0000001a001a7308 */ /* 0x000ee20000001000 */
[----:B------:R-:W-:Y:S01]  /*1d60*/  FMUL.FTZ R29, R16, -1.4426950216293334961 ;  /* 0xbfb8aa3b101d7820 */ /* 0x000fe20000410000 */
[----:B-1----:R-:W-:-:S06]  /*1d70*/  HADD2.F32 R30, -RZ, R40.H1_H1 ;  /* 0x30000028ff1e7230 */ /* 0x002fcc0000004100 */
[----:B------:R-:W1:Y:S01]  /*1d80*/  MUFU.EX2 R29, R29 ;  /* 0x0000001d001d7308 */ /* 0x000e620000000800 */
[----:B--2---:R-:W-:Y:S01]  /*1d90*/  FADD.FTZ R31, R22, 1 ;  /* 0x3f800000161f7421 */ /* 0x004fe20000010000 */
[----:B0-----:R-:W-:Y:S01]  /*1da0*/  FADD.FTZ R22, -R20, 1 ;  /* 0x3f80000014167421 */ /* 0x001fe20000010100 */
[----:B------:R-:W-:-:S03]  /*1db0*/  FMUL.FTZ R20, R30, R20 ;  /* 0x000000141e147220 */ /* 0x000fc60000410000 */
[----:B------:R-:W-:Y:S02]  /*1dc0*/  FFMA.FTZ R61, R61, R22, 1 ;  /* 0x3f8000003d3d7423 */ /* 0x000fe40000010016 */
[----:B------:R-:W0:Y:S01]  /*1dd0*/  MUFU.RCP R22, R31 ;  /* 0x0000001f00167308 */ /* 0x000e220000001000 */
[----:B---3--:R-:W-:Y:S01]  /*1de0*/  FADD.FTZ R30, -R26, 1 ;  /* 0x3f8000001a1e7421 */ /* 0x008fe20000010100 */
[----:B------:R-:W-:Y:S01]  /*1df0*/  FMUL.FTZ R26, R60, R26 ;  /* 0x0000001a3c1a7220 */ /* 0x000fe20000410000 */
[----:B------:R-:W-:Y:S02]  /*1e00*/  FMUL.FTZ R61, R20, R61 ;  /* 0x0000003d143d7220 */ /* 0x000fe40000410000 */
[----:B------:R-:W-:Y:S01]  /*1e10*/  FFMA.FTZ R25, R25, R30, 1 ;  /* 0x3f80000019197423 */ /* 0x000fe2000001001e */
[----:B-1----:R-:W-:-:S03]  /*1e20*/  FADD.FTZ R30, R29, 1 ;  /* 0x3f8000001d1e7421 */ /* 0x002fc60000010000 */
[----:B------:R-:W-:-:S03]  /*1e30*/  FMUL.FTZ R25, R26, R25 ;  /* 0x000000191a197220 */ /* 0x000fc60000410000 */
[----:B------:R-:W1:Y:S01]  /*1e40*/  MUFU.RCP R30, R30 ;  /* 0x0000001e001e7308 */ /* 0x000e620000001000 */
[----:B0-----:R-:W-:-:S04]  /*1e50*/  FADD.FTZ R60, -R22, 1 ;  /* 0x3f800000163c7421 */ /* 0x001fc80000010100 */
[----:B------:R-:W-:Y:S01]  /*1e60*/  FFMA.FTZ R29, R19, R60, 1 ;  /* 0x3f800000131d7423 */ /* 0x000fe2000001003c */
[----:B------:R-:W-:-:S05]  /*1e70*/  HADD2.F32 R19, -RZ, R38.H1_H1 ;  /* 0x30000026ff137230 */ /* 0x000fca0000004100 */
[----:B------:R-:W-:Y:S01]  /*1e80*/  FMUL.FTZ R22, R19, R22 ;  /* 0x0000001613167220 */ /* 0x000fe20000410000 */
[----:B------:R-:W-:Y:S02]  /*1e90*/  HADD2.F32 R19, -RZ, R51.H0_H0 ;  /* 0x20000033ff137230 */ /* 0x000fe40000004100 */
[----:B-1----:R-:W-:Y:S01]  /*1ea0*/  FADD.FTZ R31, -R30, 1 ;  /* 0x3f8000001e1f7421 */ /* 0x002fe20000010100 */
[----:B------:R-:W-:Y:S02]  /*1eb0*/  FMUL.FTZ R29, R22, R29 ;  /* 0x0000001d161d7220 */ /* 0x000fe40000410000 */
[----:B------:R-:W-:Y:S01]  /*1ec0*/  FMUL.FTZ R19, R19, R30 ;  /* 0x0000001e13137220 */ /* 0x000fe20000410000 */
[----:B------:R-:W-:Y:S01]  /*1ed0*/  FFMA.FTZ R16, R16, R31, 1 ;  /* 0x3f80000010107423 */ /* 0x000fe2000001001f */
[----:B------:R-:W-:-:S03]  /*1ee0*/  HADD2.F32 R31, -RZ, R50.H1_H1 ;  /* 0x30000032ff1f7230 */ /* 0x000fc60000004100 */
[----:B------:R-:W-:Y:S01]  /*1ef0*/  FMUL.FTZ R19, R19, R16 ;  /* 0x0000001013137220 */ /* 0x000fe20000410000 */
[----:B------:R-:W-:Y:S01]  /*1f00*/  FMUL.FTZ R16, R12, R24 ;  /* 0x000000180c107220 */ /* 0x000fe20000410000 */
[----:B------:R-:W-:Y:S01]  /*1f10*/  FADD.FTZ R20, -R8, R31 ;  /* 0x0000001f08147221 */ /* 0x000fe20000010100 */
[----:B------:R-:W-:Y:S02]  /*1f20*/  FMUL.FTZ R31, R13, R23 ;  /* 0x000000170d1f7220 */ /* 0x000fe40000410000 */
[----:B------:R-:W-:Y:S01]  /*1f30*/  FFMA.FTZ R30, R15, R16, RZ ;  /* 0x000000100f1e7223 */ /* 0x000fe200000100ff */
[----:B------:R-:W-:Y:S01]  /*1f40*/  FADD.FTZ R26, RZ, R16 ;  /* 0x00000010ff1a7221 */ /* 0x000fe20000010000 */
[----:B------:R-:W-:Y:S02]  /*1f50*/  FMUL.FTZ R16, R20, R9 ;  /* 0x0000000914107220 */ /* 0x000fe40000410000 */
[----:B------:R-:W-:Y:S01]  /*1f60*/  FFMA.FTZ R30, R14, R31, R30 ;  /* 0x0000001f0e1e7223 */ /* 0x000fe2000001001e */
[----:B------:R-:W-:Y:S01]  /*1f70*/  FADD.FTZ R26, R31, R26 ;  /* 0x0000001a1f1a7221 */ /* 0x000fe20000010000 */
[----:B------:R-:W-:Y:S01]  /*1f80*/  FFMA.FTZ R20, R13, R16, R11 ;  /* 0x000000100d147223 */ /* 0x000fe2000001000b */
[----:B------:R-:W-:Y:S01]  /*1f90*/  FFMA.FTZ R31, R15, R24, RZ ;  /* 0x000000180f1f7223 */ /* 0x000fe200000100ff */
[----:B------:R-:W-:Y:S01]  /*1fa0*/  FADD.FTZ R24, RZ, R24 ;  /* 0x00000018ff187221 */ /* 0x000fe20000010000 */
[----:B------:R-:W-:-:S02]  /*1fb0*/  HADD2.F32 R15, -RZ, R51.H1_H1 ;  /* 0x30000033ff0f7230 */ /* 0x000fc40000004100 */
[----:B------:R-:W-:Y:S01]  /*1fc0*/  FMUL.FTZ R60, R20, -1.4426950216293334961 ;  /* 0xbfb8aa3b143c7820 */ /* 0x000fe20000410000 */
[-C--:B------:R-:W-:Y:S01]  /*1fd0*/  FFMA.FTZ R31, R28, R27.reuse, R31 ;  /* 0x0000001b1c1f7223 */ /* 0x080fe2000001001f */
[----:B------:R-:W-:Y:S01]  /*1fe0*/  FADD.FTZ R24, R24, R27 ;  /* 0x0000001b18187221 */ /* 0x000fe20000010000 */
[----:B------:R-:W-:Y:S01]  /*1ff0*/  FMUL.FTZ R27, R12, R27 ;  /* 0x0000001b0c1b7220 */ /* 0x000fe20000410000 */
[----:B------:R-:W-:Y:S02]  /*2000*/  FFMA.FTZ R14, R14, R23, RZ ;  /* 0x000000170e0e7223 */ /* 0x000fe400000100ff */
[----:B------:R-:W0:Y:S01]  /*2010*/  MUFU.EX2 R60, R60 ;  /* 0x0000003c003c7308 */ /* 0x000e220000000800 */
[----:B------:R-:W-:Y:S01]  /*2020*/  FFMA.FTZ R28, R28, R27, R30 ;  /* 0x0000001b1c1c7223 */ /* 0x000fe2000001001e */
[----:B------:R-:W-:Y:S01]  /*2030*/  FADD.FTZ R26, R26, R27 ;  /* 0x0000001b1a1a7221 */ /* 0x000fe20000010000 */
[----:B------:R-:W-:-:S04]  /*2040*/  FADD.FTZ R24, R24, R25 ;  /* 0x0000001918187221 */ /* 0x000fc80000010000 */
[----:B------:R-:W-:Y:S01]  /*2050*/  FADD.FTZ R24, R24, R19 ;  /* 0x0000001318187221 */ /* 0x000fe20000010000 */
[----:B0-----:R-:W-:Y:S01]  /*2060*/  FADD.FTZ R22, R60, 1 ;  /* 0x3f8000003c167421 */ /* 0x001fe20000010000 */
[----:B------:R-:W-:Y:S01]  /*2070*/  FADD.FTZ R60, RZ, R23 ;  /* 0x00000017ff3c7221 */ /* 0x000fe20000010000 */
[-C--:B------:R-:W-:Y:S01]  /*2080*/  FFMA.FTZ R23, R54, R61.reuse, R14 ;  /* 0x0000003d36177223 */ /* 0x080fe2000001000e */
[----:B------:R-:W-:Y:S02]  /*2090*/  HADD2.F32 R14, -RZ, R49.H0_H0 ;  /* 0x20000031ff0e7230 */ /* 0x000fe40000004100 */
[----:B------:R-:W-:Y:S01]  /*20a0*/  FADD.FTZ R60, R60, R61 ;  /* 0x0000003d3c3c7221 */ /* 0x000fe20000010000 */
[----:B------:R-:W0:Y:S01]  /*20b0*/  MUFU.RCP R22, R22 ;  /* 0x0000001600167308 */ /* 0x000e220000001000 */
[----:B------:R-:W-:Y:S01]  /*20c0*/  FMUL.FTZ R61, R13, R61 ;  /* 0x0000003d0d3d7220 */ /* 0x000fe20000410000 */
[----:B------:R-:W-:-:S03]  /*20d0*/  FFMA.FTZ R23, R18, R29, R23 ;  /* 0x0000001d12177223 */ /* 0x000fc60000010017 */
[----:B------:R-:W-:Y:S01]  /*20e0*/  FFMA.FTZ R54, R54, R61, R28 ;  /* 0x0000003d36367223 */ /* 0x000fe2000001001c */
[----:B------:R-:W-:Y:S01]  /*20f0*/  FADD.FTZ R26, R61, R26 ;  /* 0x0000001a3d1a7221 */ /* 0x000fe20000010000 */
[----:B0-----:R-:W-:Y:S01]  /*2100*/  FMUL.FTZ R15, R15, R22 ;  /* 0x000000160f0f7220 */ /* 0x001fe20000410000 */
[----:B------:R-:W-:Y:S01]  /*2110*/  FADD.FTZ R30, -R22, 1 ;  /* 0x3f800000161e7421 */ /* 0x000fe20000010100 */
[----:B------:R-:W-:-:S03]  /*2120*/  HADD2.F32 R22, -RZ, R37.H0_H0 ;  /* 0x20000025ff167230 */ /* 0x000fc60000004100 */
[----:B------:R-:W-:Y:S02]  /*2130*/  FFMA.FTZ R20, R20, R30, 1 ;  /* 0x3f80000014147423 */ /* 0x000fe4000001001e */
[----:B------:R-:W-:Y:S02]  /*2140*/  FADD.FTZ R22, -R8, R22 ;  /* 0x0000001608167221 */ /* 0x000fe40000010100 */
[----:B------:R-:W-:Y:S02]  /*2150*/  FMUL.FTZ R20, R15, R20 ;  /* 0x000000140f147220 */ /* 0x000fe40000410000 */
[----:B------:R-:W-:Y:S02]  /*2160*/  FMUL.FTZ R15, R22, R9 ;  /* 0x00000009160f7220 */ /* 0x000fe40000410000 */
[----:B------:R-:W-:Y:S02]  /*2170*/  FFMA.FTZ R23, R16, R20, R23 ;  /* 0x0000001410177223 */ /* 0x000fe40000010017 */
[----:B------:R-:W-:-:S04]  /*2180*/  FFMA.FTZ R22, R12, R15, R10 ;  /* 0x0000000f0c167223 */ /* 0x000fc8000001000a */
[----:B------:R-:W-:-:S06]  /*2190*/  FMUL.FTZ R30, R22, -1.4426950216293334961 ;  /* 0xbfb8aa3b161e7820 */ /* 0x000fcc0000410000 */
[----:B------:R-:W0:Y:S02]  /*21a0*/  MUFU.EX2 R30, R30 ;  /* 0x0000001e001e7308 */ /* 0x000e240000000800 */
[----:B0-----:R-:W-:-:S06]  /*21b0*/  FADD.FTZ R27, R30, 1 ;  /* 0x3f8000001e1b7421 */ /* 0x001fcc0000010000 */
[----:B------:R-:W0:Y:S02]  /*21c0*/  MUFU.RCP R27, R27 ;  /* 0x0000001b001b7308 */ /* 0x000e240000001000 */
[----:B0-----:R-:W-:Y:S01]  /*21d0*/  FMUL.FTZ R14, R14, R27 ;  /* 0x0000001b0e0e7220 */ /* 0x001fe20000410000 */
[----:B------:R-:W-:Y:S01]  /*21e0*/  FADD.FTZ R28, -R27, 1 ;  /* 0x3f8000001b1c7421 */ /* 0x000fe20000010100 */
[----:B------:R-:W-:-:S03]  /*21f0*/  HADD2.F32 R27, -RZ, R37.H1_H1 ;  /* 0x30000025ff1b7230 */ /* 0x000fc60000004100 */
[----:B------:R-:W-:Y:S02]  /*2200*/  FFMA.FTZ R28, R22, R28, 1 ;  /* 0x3f800000161c7423 */ /* 0x000fe4000001001c */
[----:B------:R-:W-:Y:S02]  /*2210*/  FADD.FTZ R22, -R8, R27 ;  /* 0x0000001b08167221 */ /* 0x000fe40000010100 */
[----:B------:R-:W-:Y:S01]  /*2220*/  FMUL.FTZ R27, R14, R28 ;  /* 0x0000001c0e1b7220 */ /* 0x000fe20000410000 */
[----:B------:R-:W-:Y:S01]  /*2230*/  FFMA.FTZ R14, R21, R25, R31 ;  /* 0x00000019150e7223 */ /* 0x000fe2000001001f */
[----:B------:R-:W-:Y:S01]  /*2240*/  FMUL.FTZ R22, R22, R9 ;  /* 0x0000000916167220 */ /* 0x000fe20000410000 */
[----:B------:R-:W-:Y:S02]  /*2250*/  FMUL.FTZ R25, R12, R25 ;  /* 0x000000190c197220 */ /* 0x000fe40000410000 */
[----:B------:R-:W-:Y:S01]  /*2260*/  FFMA.FTZ R14, R17, R19, R14 ;  /* 0x00000013110e7223 */ /* 0x000fe2000001000e */
[----:B------:R-:W-:Y:S01]  /*2270*/  FFMA.FTZ R28, R13, R22, R11 ;  /* 0x000000160d1c7223 */ /* 0x000fe2000001000b */
[----:B------:R-:W-:Y:S01]  /*2280*/  FFMA.FTZ R54, R21, R25, R54 ;  /* 0x0000001915367223 */ /* 0x000fe20000010036 */
[----:B------:R-:W-:-:S02]  /*2290*/  HADD2.F32 R21, -RZ, R49.H1_H1 ;  /* 0x30000031ff157230 */ /* 0x000fc40000004100 */
[----:B------:R-:W-:Y:S01]  /*22a0*/  FADD.FTZ R26, R26, R25 ;  /* 0x000000191a1a7221 */ /* 0x000fe20000010000 */
[----:B------:R-:W-:Y:S01]  /*22b0*/  FMUL.FTZ R61, R28, -1.4426950216293334961 ;  /* 0xbfb8aa3b1c3d7820 */ /* 0x000fe20000410000 */
[----:B------:R-:W-:Y:S01]  /*22c0*/  FADD.FTZ R25, R60, R29 ;  /* 0x0000001d3c197221 */ /* 0x000fe20000010000 */
[----:B------:R-:W-:Y:S01]  /*22d0*/  FMUL.FTZ R29, R13, R29 ;  /* 0x0000001d0d1d7220 */ /* 0x000fe20000410000 */
[----:B------:R-:W-:Y:S01]  /*22e0*/  FMUL.FTZ R19, R12, R19 ;  /* 0x000000130c137220 */ /* 0x000fe20000410000 */
[----:B------:R-:W-:Y:S01]  /*22f0*/  FFMA.FTZ R14, R15, R27, R14 ;  /* 0x0000001b0f0e7223 */ /* 0x000fe2000001000e */
[----:B------:R-:W-:Y:S01]  /*2300*/  FADD.FTZ R25, R25, R20 ;  /* 0x0000001419197221 */ /* 0x000fe20000010000 */
[----:B------:R-:W0:Y:S01]  /*2310*/  MUFU.EX2 R61, R61 ;  /* 0x0000003d003d7308 */ /* 0x000e220000000800 */
[----:B------:R-:W-:Y:S01]  /*2320*/  FFMA.FTZ R54, R18, R29, R54 ;  /* 0x0000001d12367223 */ /* 0x000fe20000010036 */
[----:B------:R-:W-:Y:S02]  /*2330*/  HADD2.F32 R18, -RZ, R35.H0_H0 ;  /* 0x20000023ff127230 */ /* 0x000fe40000004100 */
[----:B------:R-:W-:Y:S01]  /*2340*/  FMUL.FTZ R20, R13, R20 ;  /* 0x000000140d147220 */ /* 0x000fe20000410000 */
[----:B------:R-:W-:-:S04]  /*2350*/  FFMA.FTZ R17, R17, R19, R54 ;  /* 0x0000001311117223 */ /* 0x000fc80000010036 */
[----:B------:R-:W-:Y:S01]  /*2360*/  FFMA.FTZ R16, R16, R20, R17 ;  /* 0x0000001410107223 */ /* 0x000fe20000010011 */
[----:B------:R-:W-:Y:S02]  /*2370*/  HADD2.F32 R17, -RZ, R33.H0_H0 ;  /* 0x20000021ff117230 */ /* 0x000fe40000004100 */
[----:B0-----:R-:W-:-:S06]  /*2380*/  FADD.FTZ R30, R61, 1 ;  /* 0x3f8000003d1e7421 */ /* 0x001fcc0000010000 */
[----:B------:R-:W0:Y:S02]  /*2390*/  MUFU.RCP R30, R30 ;  /* 0x0000001e001e7308 */ /* 0x000e240000001000 */
[----:B0-----:R-:W-:Y:S01]  /*23a0*/  FADD.FTZ R31, -R30, 1 ;  /* 0x3f8000001e1f7421 */ /* 0x001fe20000010100 */
[----:B------:R-:W-:-:S03]  /*23b0*/  FMUL.FTZ R21, R21, R30 ;  /* 0x0000001e15157220 */ /* 0x000fc60000410000 */
[----:B------:R-:W-:Y:S01]  /*23c0*/  FFMA.FTZ R28, R28, R31, 1 ;  /* 0x3f8000001c1c7423 */ /* 0x000fe2000001001f */
[----:B------:R-:W-:-:S03]  /*23d0*/  HADD2.F32 R31, -RZ, R36.H0_H0 ;  /* 0x20000024ff1f7230 */ /* 0x000fc60000004100 */
[----:B------:R-:W-:Y:S02]  /*23e0*/  FMUL.FTZ R28, R21, R28 ;  /* 0x0000001c151c7220 */ /* 0x000fe40000410000 */
[----:B------:R-:W-:Y:S02]  /*23f0*/  FADD.FTZ R31, -R8, R31 ;  /* 0x0000001f081f7221 */ /* 0x000fe40000010100 */
[----:B------:R-:W-:Y:S01]  /*2400*/  FADD.FTZ R25, R25, R28 ;  /* 0x0000001c19197221 */ /* 0x000fe20000010000 */
[-C--:B------:R-:W-:Y:S01]  /*2410*/  FFMA.FTZ R23, R22, R28.reuse, R23 ;  /* 0x0000001c16177223 */ /* 0x080fe20000010017 */
[----:B------:R-:W-:Y:S01]  /*2420*/  FMUL.FTZ R21, R31, R9 ;  /* 0x000000091f157220 */ /* 0x000fe20000410000 */
[----:B------:R-:W-:-:S03]  /*2430*/  FMUL.FTZ R28, R13, R28 ;  /* 0x0000001c0d1c7220 */ /* 0x000fc60000410000 */
[----:B------:R-:W-:-:S04]  /*2440*/  FFMA.FTZ R30, R12, R21, R10 ;  /* 0x000000150c1e7223 */ /* 0x000fc8000001000a */
[----:B------:R-:W-:-:S06]  /*2450*/  FMUL.FTZ R61, R30, -1.4426950216293334961 ;  /* 0xbfb8aa3b1e3d7820 */ /* 0x000fcc0000410000 */
[----:B------:R-:W0:Y:S02]  /*2460*/  MUFU.EX2 R61, R61 ;  /* 0x0000003d003d7308 */ /* 0x000e240000000800 */
[----:B0-----:R-:W-:Y:S01]  /*2470*/  FADD.FTZ R31, R61, 1 ;  /* 0x3f8000003d1f7421 */ /* 0x001fe20000010000 */
[----:B------:R-:W-:-:S05]  /*2480*/  HADD2.F32 R61, -RZ, R36.H1_H1 ;  /* 0x30000024ff3d7230 */ /* 0x000fca0000004100 */
[----:B------:R-:W0:Y:S02]  /*2490*/  MUFU.RCP R31, R31 ;  /* 0x0000001f001f7308 */ /* 0x000e240000001000 */
[----:B0-----:R-:W-:Y:S01]  /*24a0*/  FADD.FTZ R60, -R31, 1 ;  /* 0x3f8000001f3c7421 */ /* 0x001fe20000010100 */
[----:B------:R-:W-:Y:S01]  /*24b0*/  FMUL.FTZ R18, R18, R31 ;  /* 0x0000001f12127220 */ /* 0x000fe20000410000 */
[----:B------:R-:W-:Y:S02]  /*24c0*/  FADD.FTZ R31, R29, R26 ;  /* 0x0000001a1d1f7221 */ /* 0x000fe40000010000 */
[----:B------:R-:W-:Y:S01]  /*24d0*/  FFMA.FTZ R60, R30, R60, 1 ;  /* 0x3f8000001e3c7423 */ /* 0x000fe2000001003c */
[----:B------:R-:W-:Y:S01]  /*24e0*/  FADD.FTZ R30, -R8, R61 ;  /* 0x0000003d081e7221 */ /* 0x000fe20000010100 */
[----:B------:R-:W-:Y:S02]  /*24f0*/  HADD2.F32 R61, -RZ, R35.H1_H1 ;  /* 0x30000023ff3d7230 */ /* 0x000fe40000004100 */
[----:B------:R-:W-:Y:S01]  /*2500*/  FMUL.FTZ R18, R18, R60 ;  /* 0x0000003c12127220 */ /* 0x000fe20000410000 */
[----:B------:R-:W-:-:S03]  /*2510*/  FMUL.FTZ R30, R30, R9 ;  /* 0x000000091e1e7220 */ /* 0x000fc60000410000 */
[----:B------:R-:W-:Y:S01]  /*2520*/  FFMA.FTZ R14, R21, R18, R14 ;  /* 0x00000012150e7223 */ /* 0x000fe2000001000e */
        /* <DEDUP_REMOVED lines=8> */
[----:B------:R-:W-:-:S03]  /*25b0*/  HADD2.F32 R29, -RZ, R34.H0_H0 ;  /* 0x20000022ff1d7230 */ /* 0x000fc60000004100 */
[----:B------:R-:W-:Y:S01]  /*25c0*/  FMUL.FTZ R26, R54, R61 ;  /* 0x0000003d361a7220 */ /* 0x000fe20000410000 */
[----:B------:R-:W-:Y:S01]  /*25d0*/  FADD.FTZ R54, R31, R19 ;  /* 0x000000131f367221 */ /* 0x000fe20000010000 */
[----:B------:R-:W-:Y:S02]  /*25e0*/  FADD.FTZ R60, -R8, R29 ;  /* 0x0000001d083c7221 */ /* 0x000fe40000010100 */
[----:B------:R-:W-:Y:S01]  /*25f0*/  FFMA.FTZ R23, R30, R26, R23 ;  /* 0x0000001a1e177223 */ /* 0x000fe20000010017 */
[----:B------:R-:W-:Y:S01]  /*2600*/  FADD.FTZ R54, R20, R54 ;  /* 0x0000003614367221 */ /* 0x000fe20000010000 */
        /* <DEDUP_REMOVED lines=10> */
[----:B------:R-:W-:-:S03]  /*26b0*/  HADD2.F32 R31, -RZ, R34.H1_H1 ;  /* 0x30000022ff1f7230 */ /* 0x000fc60000004100 */
[----:B------:R-:W-:Y:S02]  /*26c0*/  FMUL.FTZ R17, R17, R61 ;  /* 0x0000003d11117220 */ /* 0x000fe40000410000 */
[----:B------:R-:W-:Y:S01]  /*26d0*/  FADD.FTZ R60, -R8, R31 ;  /* 0x0000001f083c7221 */ /* 0x000fe20000010100 */
[----:B------:R-:W-:Y:S01]  /*26e0*/  FADD.FTZ R31, R24, R27 ;  /* 0x0000001b181f7221 */ /* 0x000fe20000010000 */
[----:B------:R-:W-:Y:S01]  /*26f0*/  FMUL.FTZ R27, R12, R27 ;  /* 0x0000001b0c1b7220 */ /* 0x000fe20000410000 */
[----:B------:R-:W-:Y:S01]  /*2700*/  FFMA.FTZ R14, R29, R17, R14 ;  /* 0x000000111d0e7223 */ /* 0x000fe2000001000e */
[----:B------:R-:W-:Y:S02]  /*2710*/  FMUL.FTZ R60, R60, R9 ;  /* 0x000000093c3c7220 */ /* 0x000fe40000410000 */
[----:B------:R-:W-:Y:S01]  /*2720*/  FFMA.FTZ R15, R15, R27, R16 ;  /* 0x0000001b0f0f7223 */ /* 0x000fe20000010010 */
[----:B------:R-:W-:Y:S02]  /*2730*/  HADD2.F32 R16, -RZ, R33.H1_H1 ;  /* 0x30000021ff107230 */ /* 0x000fe40000004100 */
[----:B------:R-:W-:Y:S01]  /*2740*/  FFMA.FTZ R20, R13, R60, R11 ;  /* 0x0000003c0d147223 */ /* 0x000fe2000001000b */
[----:B------:R-:W-:Y:S01]  /*2750*/  FADD.FTZ R54, R54, R27 ;  /* 0x0000001b36367221 */ /* 0x000fe20000010000 */
[----:B------:R-:W-:Y:S01]  /*2760*/  FFMA.FTZ R22, R22, R28, R15 ;  /* 0x0000001c16167223 */ /* 0x000fe2000001000f */
[----:B------:R-:W-:-:S02]  /*2770*/  HADD2.F32 R15, -RZ, R52.H0_H0 ;  /* 0x20000034ff0f7230 */ /* 0x000fc40000004100 */
[----:B------:R-:W-:Y:S01]  /*2780*/  FMUL.FTZ R61, R20, -1.4426950216293334961 ;  /* 0xbfb8aa3b143d7820 */ /* 0x000fe20000410000 */
[----:B------:R-:W-:-:S05]  /*2790*/  FADD.FTZ R54, R28, R54 ;  /* 0x000000361c367221 */ /* 0x000fca0000010000 */
[----:B------:R-:W0:Y:S02]  /*27a0*/  MUFU.EX2 R61, R61 ;  /* 0x0000003d003d7308 */ /* 0x000e240000000800 */
[----:B0-----:R-:W-:Y:S01]  /*27b0*/  FADD.FTZ R19, R61, 1 ;  /* 0x3f8000003d137421 */ /* 0x001fe20000010000 */
[----:B------:R-:W-:-:S05]  /*27c0*/  HADD2.F32 R61, -RZ, R53.H0_H0 ;  /* 0x20000035ff3d7230 */ /* 0x000fca0000004100 */
[----:B------:R-:W0:Y:S02]  /*27d0*/  MUFU.RCP R19, R19 ;  /* 0x0000001300137308 */ /* 0x000e240000001000 */
[----:B0-----:R-:W-:Y:S01]  /*27e0*/  FADD.FTZ R24, -R19, 1 ;  /* 0x3f80000013187421 */ /* 0x001fe20000010100 */
[----:B------:R-:W-:-:S03]  /*27f0*/  FMUL.FTZ R16, R16, R19 ;  /* 0x0000001310107220 */ /* 0x000fc60000410000 */
[----:B------:R-:W-:Y:S01]  /*2800*/  FFMA.FTZ R24, R20, R24, 1 ;  /* 0x3f80000014187423 */ /* 0x000fe20000010018 */
[----:B------:R-:W-:-:S03]  /*2810*/  FADD.FTZ R20, -R8, R61 ;  /* 0x0000003d08147221 */ /* 0x000fc60000010100 */
[----:B------:R-:W-:Y:S01]  /*2820*/  FMUL.FTZ R16, R16, R24 ;  /* 0x0000001810107220 */ /* 0x000fe20000410000 */
[----:B------:R-:W-:-:S03]  /*2830*/  FMUL.FTZ R19, R20, R9 ;  /* 0x0000000914137220 */ /* 0x000fc60000410000 */
[----:B------:R-:W-:Y:S01]  /*2840*/  FFMA.FTZ R23, R60, R16, R23 ;  /* 0x000000103c177223 */ /* 0x000fe20000010017 */
[----:B------:R-:W-:-:S04]  /*2850*/  FFMA.FTZ R24, R12, R19, R10 ;  /* 0x000000130c187223 */ /* 0x000fc8000001000a */
[----:B------:R-:W-:-:S06]  /*2860*/  FMUL.FTZ R27, R24, -1.4426950216293334961 ;  /* 0xbfb8aa3b181b7820 */ /* 0x000fcc0000410000 */
[----:B------:R-:W0:Y:S02]  /*2870*/  MUFU.EX2 R27, R27 ;  /* 0x0000001b001b7308 */ /* 0x000e240000000800 */
[----:B0-----:R-:W-:Y:S01]  /*2880*/  FADD.FTZ R20, R27, 1 ;  /* 0x3f8000001b147421 */ /* 0x001fe20000010000 */
[----:B------:R-:W-:-:S05]  /*2890*/  HADD2.F32 R27, -RZ, R53.H1_H1 ;  /* 0x30000035ff1b7230 */ /* 0x000fca0000004100 */
[----:B------:R-:W0:Y:S01]  /*28a0*/  MUFU.RCP R20, R20 ;  /* 0x0000001400147308 */ /* 0x000e220000001000 */
[----:B------:R-:W-:Y:S01]  /*28b0*/  FADD.FTZ R27, -R8, R27 ;  /* 0x0000001b081b7221 */ /* 0x000fe20000010100 */
[----:B0-----:R-:W-:Y:S01]  /*28c0*/  FMUL.FTZ R15, R15, R20 ;  /* 0x000000140f0f7220 */ /* 0x001fe20000410000 */
[----:B------:R-:W-:Y:S02]  /*28d0*/  FADD.FTZ R61, -R20, 1 ;  /* 0x3f800000143d7421 */ /* 0x000fe40000010100 */
[----:B------:R-:W-:Y:S02]  /*28e0*/  FMUL.FTZ R20, R27, R9 ;  /* 0x000000091b147220 */ /* 0x000fe40000410000 */
[----:B------:R-:W-:Y:S02]  /*28f0*/  FFMA.FTZ R24, R24, R61, 1 ;  /* 0x3f80000018187423 */ /* 0x000fe4000001003d */
[----:B------:R-:W-:Y:S02]  /*2900*/  FFMA.FTZ R28, R13, R20, R11 ;  /* 0x000000140d1c7223 */ /* 0x000fe4000001000b */
[----:B------:R-:W-:-:S02]  /*2910*/  FMUL.FTZ R15, R15, R24 ;  /* 0x000000180f0f7220 */ /* 0x000fc40000410000 */
[----:B------:R-:W-:Y:S01]  /*2920*/  FMUL.FTZ R61, R28, -1.4426950216293334961 ;  /* 0xbfb8aa3b1c3d7820 */ /* 0x000fe20000410000 */
[----:B------:R-:W-:Y:S01]  /*2930*/  FADD.FTZ R24, R31, R18 ;  /* 0x000000121f187221 */ /* 0x000fe20000010000 */
[----:B------:R-:W-:Y:S01]  /*2940*/  FMUL.FTZ R31, R12, R18 ;  /* 0x000000120c1f7220 */ /* 0x000fe20000410000 */
[----:B------:R-:W-:-:S03]  /*2950*/  HADD2.F32 R18, -RZ, R52.H1_H1 ;  /* 0x30000034ff127230 */ /* 0x000fc60000004100 */
[----:B------:R-:W0:Y:S01]  /*2960*/  MUFU.EX2 R61, R61 ;  /* 0x0000003d003d7308 */ /* 0x000e220000000800 */
[----:B------:R-:W-:Y:S01]  /*2970*/  FFMA.FTZ R21, R21, R31, R22 ;  /* 0x0000001f15157223 */ /* 0x000fe20000010016 */
[----:B------:R-:W-:Y:S01]  /*2980*/  FADD.FTZ R31, R54, R31 ;  /* 0x0000001f361f7221 */ /* 0x000fe20000010000 */
[----:B0-----:R-:W-:-:S06]  /*2990*/  FADD.FTZ R27, R61, 1 ;  /* 0x3f8000003d1b7421 */ /* 0x001fcc0000010000 */
[----:B------:R-:W0:Y:S02]  /*29a0*/  MUFU.RCP R27, R27 ;  /* 0x0000001b001b7308 */ /* 0x000e240000001000 */
[----:B0-----:R-:W-:Y:S01]  /*29b0*/  FADD.FTZ R22, -R27, 1 ;  /* 0x3f8000001b167421 */ /* 0x001fe20000010100 */
[----:B------:R-:W-:-:S03]  /*29c0*/  FMUL.FTZ R18, R18, R27 ;  /* 0x0000001b12127220 */ /* 0x000fc60000410000 */
[----:B------:R-:W-:-:S04]  /*29d0*/  FFMA.FTZ R22, R28, R22, 1 ;  /* 0x3f8000001c167423 */ /* 0x000fc80000010016 */
[----:B------:R-:W-:Y:S01]  /*29e0*/  FMUL.FTZ R27, R18, R22 ;  /* 0x00000016121b7220 */ /* 0x000fe20000410000 */
[----:B------:R-:W-:Y:S01]  /*29f0*/  FMUL.FTZ R18, R13, R26 ;  /* 0x0000001a0d127220 */ /* 0x000fe20000410000 */
[----:B------:R-:W-:Y:S01]  /*2a00*/  FADD.FTZ R26, R24, R17 ;  /* 0x00000011181a7221 */ /* 0x000fe20000010000 */
[----:B------:R-:W-:Y:S02]  /*2a10*/  FFMA.FTZ R24, R19, R15, R14 ;  /* 0x0000000f13187223 */ /* 0x000fe4000001000e */
[----:B------:R-:W-:Y:S01]  /*2a20*/  FFMA.FTZ R30, R30, R18, R21 ;  /* 0x000000121e1e7223 */ /* 0x000fe20000010015 */
[----:B------:R-:W-:Y:S01]  /*2a30*/  FADD.FTZ R31, R18, R31 ;  /* 0x0000001f121f7221 */ /* 0x000fe20000010000 */
[C---:B------:R-:W-:Y:S01]  /*2a40*/  FMUL.FTZ R18, R12.reuse, R17 ;  /* 0x000000110c127220 */ /* 0x040fe20000410000 */
[C---:B------:R-:W-:Y:S01]  /*2a50*/  FMUL.FTZ R21, R13.reuse, R16 ;  /* 0x000000100d157220 */ /* 0x040fe20000410000 */
[----:B------:R-:W-:Y:S01]  /*2a60*/  FMUL.FTZ R17, R13, R27 ;  /* 0x0000001b0d117220 */ /* 0x000fe20000410000 */
[----:B------:R-:W-:Y:S01]  /*2a70*/  FADD.FTZ R16, R25, R16 ;  /* 0x0000001019107221 */ /* 0x000fe20000010000 */
[----:B------:R-:W-:Y:S01]  /*2a80*/  FFMA.FTZ R61, R29, R18, R30 ;  /* 0x000000121d3d7223 */ /* 0x000fe2000001001e */
[----:B------:R-:W-:Y:S01]  /*2a90*/  FADD.FTZ R22, R31, R18 ;  /* 0x000000121f167221 */ /* 0x000fe20000010000 */
[----:B------:R-:W-:Y:S01]  /*2aa0*/  FMUL.FTZ R29, R12, R15 ;  /* 0x0000000f0c1d7220 */ /* 0x000fe20000410000 */
[----:B------:R-:W-:Y:S01]  /*2ab0*/  FFMA.FTZ R25, R20, R27, R23 ;  /* 0x0000001b14197223 */ /* 0x000fe20000010017 */
[----:B------:R-:W-:Y:S01]  /*2ac0*/  FFMA.FTZ R18, R60, R21, R61 ;  /* 0x000000153c127223 */ /* 0x000fe2000001003d */
[----:B------:R-:W-:Y:S01]  /*2ad0*/  FADD.FTZ R22, R21, R22 ;  /* 0x0000001615167221 */ /* 0x000fe20000010000 */
[----:B------:R-:W-:Y:S01]  /*2ae0*/  FADD.FTZ R26, R26, R15 ;  /* 0x0000000f1a1a7221 */ /* 0x000fe20000010000 */
[----:B------:R-:W-:Y:S01]  /*2af0*/  FADD.FTZ R27, R16, R27 ;  /* 0x0000001b101b7221 */ /* 0x000fe20000010000 */
[----:B------:R-:W-:Y:S01]  /*2b00*/  FFMA.FTZ R21, R19, R29, R18 ;  /* 0x0000001d13157223 */ /* 0x000fe20000010012 */
[----:B------:R-:W-:-:S03]  /*2b10*/  FADD.FTZ R22, R22, R29 ;  /* 0x0000001d16167221 */ /* 0x000fc60000010000 */
[----:B------:R-:W-:Y:S01]  /*2b20*/  FFMA.FTZ R21, R20, R17, R21 ;  /* 0x0000001114157223 */ /* 0x000fe20000010015 */
[----:B------:R-:W-:-:S07]  /*2b30*/  FADD.FTZ R17, R17, R22 ;  /* 0x0000001611117221 */ /* 0x000fce0000010000 */
.L_x_698:
[----:B------:R-:W0:Y:S01]  /*2b40*/  SHFL.DOWN PT, R14, R21, 0x1, 0x1f ;  /* 0x08201f00150e7f89 */ /* 0x000e2200000e0000 */
[C---:B------:R-:W-:Y:S01]  /*2b50*/  ISETP.GT.AND P0, PT, R0.reuse, 0x1e, PT ;  /* 0x0000001e0000780c */ /* 0x040fe20003f04270 */
[----:B------:R-:W1:Y:S01]  /*2b60*/  S2UR UR7, SR_CgaCtaId ;  /* 0x00000000000779c3 */ /* 0x000e620000008800 */
[----:B------:R-:W-:Y:S01]  /*2b70*/  UMOV UR6, 0x400 ;  /* 0x0000040000067882 */ /* 0x000fe20000000000 */
[----:B------:R-:W2:Y:S01]  /*2b80*/  SHFL.DOWN PT, R15, R17, 0x1, 0x1f ;  /* 0x08201f00110f7f89 */ /* 0x000ea200000e0000 */
[----:B------:R-:W-:Y:S01]  /*2b90*/  UIADD3 UR5, UPT, UPT, UR6, 0xa0, URZ ;  /* 0x000000a006057890 */ /* 0x000fe2000fffe0ff */
[C---:B------:R-:W-:Y:S01]  /*2ba0*/  ISETP.GT.AND P6, PT, R0.reuse, 0xf, PT ;  /* 0x0000000f0000780c */ /* 0x040fe20003fc4270 */
[----:B------:R-:W-:Y:S01]  /*2bb0*/  BSSY.RECONVERGENT B0, `(.L_x_699) ;  /* 0x0000025000007945 */ /* 0x000fe20003800200 */
[----:B------:R-:W-:Y:S02]  /*2bc0*/  ISETP.GT.AND P5, PT, R0, 0x17, PT ;  /* 0x000000170000780c */ /* 0x000fe40003fa4270 */
[----:B------:R-:W-:-:S02]  /*2bd0*/  ISETP.NE.AND P3, PT, R32, RZ, PT ;  /* 0x000000ff2000720c */ /* 0x000fc40003f65270 */
[----:B------:R-:W-:Y:S02]  /*2be0*/  ISETP.GE.U32.AND P4, PT, R3, 0x2, PT ;  /* 0x000000020300780c */ /* 0x000fe40003f86070 */
        /* <DEDUP_REMOVED lines=33> */
.L_x_700:
[----:B------:R-:W-:Y:S05]  /*2e00*/  BSYNC.RECONVERGENT B0 ;  /* 0x0000000000007941 */ /* 0x000fea0003800200 */
.L_x_699:
        /* <DEDUP_REMOVED lines=42> */
.L_x_702:
[----:B------:R-:W-:Y:S05]  /*30b0*/  BSYNC.RECONVERGENT B0 ;  /* 0x0000000000007941 */ /* 0x000fea0003800200 */
.L_x_701:
[----:B------:R-:W-:Y:S01]  /*30c0*/  BAR.SYNC.DEFER_BLOCKING 0x0 ;  /* 0x0000000000007b1d */ /* 0x000fe20000010000 */
[----:B------:R-:W-:-:S05]  /*30d0*/  LEA R55, R55, R32, 0x4 ;  /* 0x0000002037377211 */ /* 0x000fca00078e20ff */
[----:B------:R-:W-:Y:S04]  /*30e0*/  BSSY.RECONVERGENT B0, `(.L_x_703) ;  /* 0x000009d000007945 */ /* 0x000fe80003800200 */
[----:B------:R-:W-:Y:S05]  /*30f0*/  @P0 BRA `(.L_x_704) ;  /* 0x00000008006c0947 */ /* 0x000fea0003800000 */
[----:B------:R-:W4:Y:S04]  /*3100*/  LDS.128 R28, [R54+0x100] ;  /* 0x00010000361c7984 */ /* 0x000f280000000c00 */
[----:B------:R-:W5:Y:S04]  /*3110*/  LDS.128 R20, [R54+0x200] ;  /* 0x0002000036147984 */ /* 0x000f680000000c00 */
        /* <DEDUP_REMOVED lines=18> */
[----:B------:R-:W2:Y:S01]  /*3240*/  LDS.128 R20, [R54+0x600] ;  /* 0x0006000036147984 */ /* 0x000ea20000000c00 */
[----:B------:R-:W-:-:S03]  /*3250*/  FADD.FTZ R30, R30, R27 ;  /* 0x0000001b1e1e7221 */ /* 0x000fc60000010000 */
        /* <DEDUP_REMOVED lines=10> */
[----:B---3--:R-:W-:Y:S01]  /*3300*/  FADD.FTZ R29, R29, R24 ;  /* 0x000000181d1d7221 */ /* 0x008fe20000010000 */
[----:B------:R-:W2:Y:S01]  /*3310*/  LDS.128 R20, [R54+0x900] ;  /* 0x0009000036147984 */ /* 0x000ea20000000c00 */
        /* <DEDUP_REMOVED lines=120> */
[----:B------:R-:W-:-:S07]  /*3aa0*/  FADD.FTZ R27, R60, R31 ;  /* 0x0000001f3c1b7221 */ /* 0x000fce0000010000 */
.L_x_704:
[----:B------:R-:W-:Y:S05]  /*3ab0*/  BSYNC.RECONVERGENT B0 ;  /* 0x0000000000007941 */ /* 0x000fea0003800200 */
.L_x_703:
[----:B------:R-:W-:Y:S04]  /*3ac0*/  BSSY.RECONVERGENT B0, `(.L_x_705) ;  /* 0x000001c000007945 */ /* 0x000fe80003800200 */
[----:B------:R-:W-:Y:S05]  /*3ad0*/  @P0 BRA `(.L_x_706) ;  /* 0x0000000000680947 */ /* 0x000fea0003800000 */
[----:B-1-3--:R-:W1:Y:S08]  /*3ae0*/  LDC.64 R16, c[0x0][0x3f8] ;  /* 0x0000fe00ff107b82 */ /* 0x00ae700000000a00 */
[----:B--2---:R-:W2:Y:S01]  /*3af0*/  LDC.64 R18, c[0x0][0x3d8] ;  /* 0x0000f600ff127b82 */ /* 0x004ea20000000a00 */
        /* <DEDUP_REMOVED lines=24> */
.L_x_706:
[----:B------:R-:W-:Y:S05]  /*3c80*/  BSYNC.RECONVERGENT B0 ;  /* 0x0000000000007941 */ /* 0x000fea0003800200 */
.L_x_705:
[----:B------:R-:W-:Y:S05]  /*3c90*/  @!P4 BRA `(.L_x_707) ;  /* 0x000000080090c947 */ /* 0x000fea0003800000 */
[----:B------:R-:W5:Y:S01]  /*3ca0*/  LDC.64 R54, c[0x0][0x3d0] ;  /* 0x0000f400ff367b82 */ /* 0x000f620000000a00 */
[----:B-1--4-:R-:W-:Y:S02]  /*3cb0*/  LOP3.LUT R17, R45, 0x1, RZ, 0xc0, !PT ;  /* 0x000000012d117812 */ /* 0x012fe400078ec0ff */
[----:B------:R-:W-:-:S03]  /*3cc0*/  ISETP.GE.U32.AND P4, PT, R3, 0x8, PT ;  /* 0x000000080300780c */ /* 0x000fc60003f86070 */
[----:B------:R-:W-:-:S04]  /*3cd0*/  IMAD R18, R17, R2, RZ ;  /* 0x0000000211127224 */ /* 0x000fc800078e02ff */
[----:B---3--:R-:W-:-:S05]  /*3ce0*/  IMAD R16, R18, R3, RZ ;  /* 0x0000000312107224 */ /* 0x008fca00078e02ff */
[----:B------:R-:W-:-:S05]  /*3cf0*/  SHF.L.U32 R17, R16, 0x1, RZ ;  /* 0x0000000110117819 */ /* 0x000fca00000006ff */
[----:B-----5:R-:W-:Y:S01]  /*3d00*/  IMAD.WIDE R54, R17, 0x4, R54 ;  /* 0x0000000411367825 */ /* 0x020fe200078e0236 */
[----:B------:R-:W-:Y:S06]  /*3d10*/  @P3 BRA `(.L_x_708) ;  /* 0x0000000000503947 */ /* 0x000fec0003800000 */
[----:B------:R-:W1:Y:S01]  /*3d20*/  LDC.64 R16, c[0x0][0x3c8] ;  /* 0x0000f200ff107b82 */ /* 0x000e620000000a00 */
[----:B------:R-:W-:Y:S01]  /*3d30*/  LOP3.LUT P0, R20, R45, 0x2, RZ, 0xc0, !PT ;  /* 0x000000022d147812 */ /* 0x000fe2000780c0ff */
[----:B------:R-:W-:Y:S01]  /*3d40*/  IMAD R21, R2, UR10, R7 ;  /* 0x0000000a02157c24 */ /* 0x000fe2000f8e0207 */
        /* <DEDUP_REMOVED lines=12> */
.L_x_709:
[----:B-1----:R-:W2:Y:S04]  /*3e10*/  LDG.E.STRONG.GPU R18, desc[UR8][R16.64] ;  /* 0x0000000810127981 */ /* 0x002ea8000c1ef900 */
[----:B--2---:R-:W-:Y:S01]  /*3e20*/  CCTL.IVALL ;  /* 0x00000000ff00798f */ /* 0x004fe20002000000 */
[----:B------:R-:W-:Y:S05]  /*3e30*/  YIELD ;  /* 0x0000000000007946 */ /* 0x000fea0003800000 */
[----:B------:R-:W-:-:S13]  /*3e40*/  ISETP.NE.AND P0, PT, R18, R23, PT ;  /* 0x000000171200720c */ /* 0x000fda0003f05270 */
[----:B------:R-:W-:Y:S05]  /*3e50*/  @P0 BRA `(.L_x_709) ;  /* 0xfffffffc00ec0947 */ /* 0x000fea000383ffff */
.L_x_708:
[----:B------:R-:W-:Y:S05]  /*3e60*/  WARPSYNC.ALL ;  /* 0x0000000000007948 */ /* 0x000fea0003800000 */
[----:B------:R-:W-:Y:S01]  /*3e70*/  BAR.SYNC.DEFER_BLOCKING 0x0 ;  /* 0x0000000000007b1d */ /* 0x000fe20000010000 */
[----:B------:R-:W-:-:S05]  /*3e80*/  HFMA2 R25, -RZ, RZ, 0, 0 ;  /* 0x00000000ff197431 */ /* 0x000fca00000001ff */
        /* <DEDUP_REMOVED lines=8> */
[----:B------:R-:W-:Y:S01]  /*3f10*/  MOV R23, RZ ;  /* 0x000000ff00177202 */ /* 0x000fe20000000f00 */
[----:B------:R-:W-:Y:S01]  /*3f20*/  UIADD3 UR5, UPT, UPT, -UR10, URZ, URZ ;  /* 0x000000ff0a057290 */ /* 0x000fe2000fffe1ff */
[----:B------:R-:W-:Y:S02]  /*3f30*/  MOV R24, R7 ;  /* 0x0000000700187202 */ /* 0x000fe40000000f00 */
[----:B------:R-:W-:-:S09]  /*3f40*/  LOP3.LUT R25, R3, 0x7ffffff8, RZ, 0xc0, !PT ;  /* 0x7ffffff803197812 */ /* 0x000fd200078ec0ff */
.L_x_711:
[----:B------:R-:W-:Y:S02]  /*3f50*/  ISETP.EQ.OR P0, PT, RZ, UR5, P3 ;  /* 0x00000005ff007c0c */ /* 0x000fe40009f02670 */
[----:B-1----:R-:W-:-:S04]  /*3f60*/  IADD3 R16, PT, PT, R23, 0x1, RZ ;  /* 0x0000000117107810 */ /* 0x002fc80007ffe0ff */
[----:B------:R-:W-:-:S07]  /*3f70*/  ISETP.EQ.OR P5, PT, R16, UR10, P3 ;  /* 0x0000000a10007c0c */ /* 0x000fce0009fa2670 */
[----:B------:R-:W-:-:S06]  /*3f80*/  @!P0 IMAD.WIDE.U32 R16, R24, 0x8, R54 ;  /* 0x0000000818108825 */ /* 0x000fcc00078e0036 */
[----:B------:R-:W0:Y:S01]  /*3f90*/  @!P0 LDG.E.64 R16, desc[UR8][R16.64] ;  /* 0x0000000810108981 */ /* 0x000e22000c1e1b00 */
[----:B------:R-:W-:-:S06]  /*3fa0*/  @!P5 IMAD.WIDE.U32 R20, R22, 0x8, R54 ;  /* 0x000000081614d825 */ /* 0x000fcc00078e0036 */
[----:B------:R-:W3:Y:S01]  /*3fb0*/  @!P5 LDG.E.64 R20, desc[UR8][R20.64] ;  /* 0x000000081414d981 */ /* 0x000ee2000c1e1b00 */
[C---:B------:R-:W-:Y:S02]  /*3fc0*/  IADD3 R18, PT, PT, R23.reuse, 0x2, RZ ;  /* 0x0000000217127810 */ /* 0x040fe40007ffe0ff */
[C---:B------:R-:W-:Y:S02]  /*3fd0*/  IADD3 R60, PT, PT, R23.reuse, 0x4, RZ ;  /* 0x00000004173c7810 */ /* 0x040fe40007ffe0ff */
[----:B------:R-:W-:Y:S02]  /*3fe0*/  ISETP.EQ.OR P6, PT, R18, UR10, P3 ;  /* 0x0000000a12007c0c */ /* 0x000fe40009fc2670 */
[----:B------:R-:W-:-:S04]  /*3ff0*/  IADD3 R18, PT, PT, R23, 0x3, RZ ;  /* 0x0000000317127810 */ /* 0x000fc80007ffe0ff */
[----:B------:R-:W-:-:S07]  /*4000*/  ISETP.EQ.OR P4, PT, R18, UR10, P3 ;  /* 0x0000000a12007c0c */ /* 0x000fce0009f82670 */
[----:B--2---:R-:W-:-:S06]  /*4010*/  @!P6 IMAD.WIDE.U32 R18, R26, 0x8, R54 ;  /* 0x000000081a12e825 */ /* 0x004fcc00078e0036 */
[----:B------:R-:W2:Y:S01]  /*4020*/  @!P6 LDG.E.64 R18, desc[UR8][R18.64] ;  /* 0x000000081212e981 */ /* 0x000ea2000c1e1b00 */
[----:B0-----:R-:W-:Y:S01]  /*4030*/  @!P0 FADD.FTZ R14, R14, R16 ;  /* 0x000000100e0e8221 */ /* 0x001fe20000010000 */
[----:B------:R-:W-:Y:S01]  /*4040*/  @!P0 FADD.FTZ R15, R15, R17 ;  /* 0x000000110f0f8221 */ /* 0x000fe20000010000 */
[----:B------:R-:W-:Y:S01]  /*4050*/  @!P4 IMAD.WIDE.U32 R16, R27, 0x8, R54 ;  /* 0x000000081b10c825 */ /* 0x000fe200078e0036 */
[----:B------:R-:W-:-:S03]  /*4060*/  ISETP.EQ.OR P0, PT, R60, UR10, P3 ;  /* 0x0000000a3c007c0c */ /* 0x000fc60009f02670 */
[----:B---3--:R-:W-:Y:S02]  /*4070*/  @!P5 FADD.FTZ R14, R14, R20 ;  /* 0x000000140e0ed221 */ /* 0x008fe40000010000 */
[----:B------:R-:W3:Y:S01]  /*4080*/  @!P4 LDG.E.64 R16, desc[UR8][R16.64] ;  /* 0x000000081010c981 */ /* 0x000ee2000c1e1b00 */
[----:B------:R-:W-:-:S07]  /*4090*/  @!P5 FADD.FTZ R15, R15, R21 ;  /* 0x000000150f0fd221 */ /* 0x000fce0000010000 */
[----:B------:R-:W-:-:S06]  /*40a0*/  @!P0 IMAD.WIDE.U32 R20, R28, 0x8, R54 ;  /* 0x000000081c148825 */ /* 0x000fcc00078e0036 */
[----:B------:R-:W4:Y:S01]  /*40b0*/  @!P0 LDG.E.64 R20, desc[UR8][R20.64] ;  /* 0x0000000814148981 */ /* 0x000f22000c1e1b00 */
[----:B------:R-:W-:Y:S01]  /*40c0*/  IADD3 R60, PT, PT, R23, 0x5, RZ ;  /* 0x00000005173c7810 */ /* 0x000fe20007ffe0ff */
[----:B--2---:R-:W-:Y:S01]  /*40d0*/  @!P6 FADD.FTZ R14, R14, R18 ;  /* 0x000000120e0ee221 */ /* 0x004fe20000010000 */
[----:B------:R-:W-:Y:S02]  /*40e0*/  @!P6 FADD.FTZ R15, R15, R19 ;  /* 0x000000130f0fe221 */ /* 0x000fe40000010000 */
[----:B------:R-:W-:Y:S02]  /*40f0*/  ISETP.EQ.OR P6, PT, R60, UR10, P3 ;  /* 0x0000000a3c007c0c */ /* 0x000fe40009fc2670 */
[----:B------:R-:W-:-:S04]  /*4100*/  IADD3 R18, PT, PT, R23, 0x6, RZ ;  /* 0x0000000617127810 */ /* 0x000fc80007ffe0ff */
[----:B------:R-:W-:-:S13]  /*4110*/  ISETP.EQ.OR P5, PT, R18, UR10, P3 ;  /* 0x0000000a12007c0c */ /* 0x000fda0009fa2670 */
[----:B------:R-:W-:-:S06]  /*4120*/  @!P5 IMAD.WIDE.U32 R18, R31, 0x8, R54 ;  /* 0x000000081f12d825 */ /* 0x000fcc00078e0036 */
[----:B------:R-:W2:Y:S01]  /*4130*/  @!P5 LDG.E.64 R18, desc[UR8][R18.64] ;  /* 0x000000081212d981 */ /* 0x000ea2000c1e1b00 */
[----:B---3--:R-:W-:Y:S01]  /*4140*/  @!P4 FADD.FTZ R14, R14, R16 ;  /* 0x000000100e0ec221 */ /* 0x008fe20000010000 */
[----:B------:R-:W-:Y:S01]  /*4150*/  IADD3 R16, PT, PT, R23, 0x7, RZ ;  /* 0x0000000717107810 */ /* 0x000fe20007ffe0ff */
[----:B------:R-:W-:-:S03]  /*4160*/  @!P4 FADD.FTZ R15, R15, R17 ;  /* 0x000000110f0fc221 */ /* 0x000fc60000010000 */
[----:B------:R-:W-:Y:S01]  /*4170*/  ISETP.EQ.OR P4, PT, R16, UR10, P3 ;  /* 0x0000000a10007c0c */ /* 0x000fe20009f82670 */
[----:B------:R-:W-:-:S06]  /*4180*/  @!P6 IMAD.WIDE.U32 R16, R30, 0x8, R54 ;  /* 0x000000081e10e825 */ /* 0x000fcc00078e0036 */
[----:B------:R-:W3:Y:S01]  /*4190*/  @!P6 LDG.E.64 R16, desc[UR8][R16.64] ;  /* 0x000000081010e981 */ /* 0x000ee2000c1e1b00 */
[----:B----4-:R-:W-:Y:S01]  /*41a0*/  @!P0 FADD.FTZ R14, R14, R20 ;  /* 0x000000140e0e8221 */ /* 0x010fe20000010000 */
[----:B------:R-:W-:-:S04]  /*41b0*/  @!P0 FADD.FTZ R15, R15, R21 ;  /* 0x000000150f0f8221 */ /* 0x000fc80000010000 */
[----:B------:R-:W-:-:S06]  /*41c0*/  @!P4 IMAD.WIDE.U32 R20, R29, 0x8, R54 ;  /* 0x000000081d14c825 */ /* 0x000fcc00078e0036 */
[----:B------:R-:W4:Y:S01]  /*41d0*/  @!P4 LDG.E.64 R20, desc[UR8][R20.64] ;  /* 0x000000081414c981 */ /* 0x000f22000c1e1b00 */
[----:B------:R-:W-:-:S04]  /*41e0*/  IADD3 R23, PT, PT, R23, 0x8, RZ ;  /* 0x0000000817177810 */ /* 0x000fc80007ffe0ff */
[----:B------:R-:W-:Y:S01]  /*41f0*/  ISETP.NE.AND P0, PT, R23, R25, PT ;  /* 0x000000191700720c */ /* 0x000fe20003f05270 */
[----:B------:R-:W-:Y:S01]  /*4200*/  UIADD3 UR5, UPT, UPT, UR5, 0x8, URZ ;  /* 0x0000000805057890 */ /* 0x000fe2000fffe0ff */
[C---:B------:R-:W-:Y:S02]  /*4210*/  LEA R24, R2.reuse, R24, 0x3 ;  /* 0x0000001802187211 */ /* 0x040fe400078e18ff */
[C---:B------:R-:W-:Y:S02]  /*4220*/  LEA R22, R2.reuse, R22, 0x3 ;  /* 0x0000001602167211 */ /* 0x040fe400078e18ff */
[C---:B------:R-:W-:Y:S02]  /*4230*/  LEA R26, R2.reuse, R26, 0x3 ;  /* 0x0000001a021a7211 */ /* 0x040fe400078e18ff */
[C---:B------:R-:W-:Y:S02]  /*4240*/  LEA R27, R2.reuse, R27, 0x3 ;  /* 0x0000001b021b7211 */ /* 0x040fe400078e18ff */
[----:B------:R-:W-:-:S02]  /*4250*/  LEA R28, R2, R28, 0x3 ;  /* 0x0000001c021c7211 */ /* 0x000fc400078e18ff */
[C---:B------:R-:W-:Y:S02]  /*4260*/  LEA R30, R2.reuse, R30, 0x3 ;  /* 0x0000001e021e7211 */ /* 0x040fe400078e18ff */
[C---:B------:R-:W-:Y:S02]  /*4270*/  LEA R31, R2.reuse, R31, 0x3 ;  /* 0x0000001f021f7211 */ /* 0x040fe400078e18ff */
[----:B------:R-:W-:Y:S01]  /*4280*/  LEA R29, R2, R29, 0x3 ;  /* 0x0000001d021d7211 */ /* 0x000fe200078e18ff */
[----:B---3--:R-:W-:Y:S01]  /*4290*/  @!P6 FADD.FTZ R14, R14, R16 ;  /* 0x000000100e0ee221 */ /* 0x008fe20000010000 */
[----:B------:R-:W-:-:S03]  /*42a0*/  @!P6 FADD.FTZ R15, R15, R17 ;  /* 0x000000110f0fe221 */ /* 0x000fc60000010000 */
[----:B--2---:R-:W-:Y:S01]  /*42b0*/  @!P5 FADD.FTZ R14, R14, R18 ;  /* 0x000000120e0ed221 */ /* 0x004fe20000010000 */
[----:B------:R-:W-:-:S03]  /*42c0*/  @!P5 FADD.FTZ R15, R15, R19 ;  /* 0x000000130f0fd221 */ /* 0x000fc60000010000 */
[----:B----4-:R-:W-:Y:S01]  /*42d0*/  @!P4 FADD.FTZ R14, R14, R20 ;  /* 0x000000140e0ec221 */ /* 0x010fe20000010000 */
[----:B------:R-:W-:Y:S01]  /*42e0*/  @!P4 FADD.FTZ R15, R15, R21 ;  /* 0x000000150f0fc221 */ /* 0x000fe20000010000 */
[----:B------:R-:W-:Y:S06]  /*42f0*/  @P0 BRA `(.L_x_711) ;  /* 0xfffffffc00140947 */ /* 0x000fec000383ffff */
.L_x_710:
[----:B-1----:R-:W-:-:S13]  /*4300*/  LOP3.LUT P0, R16, R3, 0x7, RZ, 0xc0, !PT ;  /* 0x0000000703107812 */ /* 0x002fda000780c0ff */
[----:B------:R-:W-:Y:S05]  /*4310*/  @!P0 BRA `(.L_x_707) ;  /* 0x0000000000f08947 */ /* 0x000fea0003800000 */
[----:B------:R-:W-:Y:S02]  /*4320*/  IADD3 R16, PT, PT, R16, -0x1, RZ ;  /* 0xffffffff10107810 */ /* 0x000fe40007ffe0ff */
[----:B------:R-:W-:Y:S02]  /*4330*/  LOP3.LUT P0, R22, R3, 0x3, RZ, 0xc0, !PT ;  /* 0x0000000303167812 */ /* 0x000fe4000780c0ff */
[----:B------:R-:W-:-:S13]  /*4340*/  ISETP.GE.U32.AND P4, PT, R16, 0x3, PT ;  /* 0x000000031000780c */ /* 0x000fda0003f86070 */
[----:B------:R-:W-:Y:S05]  /*4350*/  @!P4 BRA `(.L_x_712) ;  /* 0x000000000070c947 */ /* 0x000fea0003800000 */
[----:B------:R-:W-:-:S13]  /*4360*/  ISETP.EQ.OR P6, PT, R25, UR10, P3 ;  /* 0x0000000a19007c0c */ /* 0x000fda0009fc2670 */
[----:B------:R-:W-:-:S04]  /*4370*/  @!P6 IMAD R17, R25, R2, R7 ;  /* 0x000000021911e224 */ /* 0x000fc800078e0207 */
[----:B------:R-:W-:-:S06]  /*4380*/  @!P6 IMAD.WIDE.U32 R16, R17, 0x8, R54 ;  /* 0x000000081110e825 */ /* 0x000fcc00078e0036 */
[----:B------:R-:W0:Y:S01]  /*4390*/  @!P6 LDG.E.64 R16, desc[UR8][R16.64] ;  /* 0x000000081010e981 */ /* 0x000e22000c1e1b00 */
[C---:B--2---:R-:W-:Y:S02]  /*43a0*/  IADD3 R19, PT, PT, R25.reuse, 0x1, RZ ;  /* 0x0000000119137810 */ /* 0x044fe40007ffe0ff */
[----:B------:R-:W-:Y:S02]  /*43b0*/  IADD3 R21, PT, PT, R25, 0x2, RZ ;  /* 0x0000000219157810 */ /* 0x000fe40007ffe0ff */
[----:B------:R-:W-:Y:S02]  /*43c0*/  ISETP.EQ.OR P5, PT, R19, UR10, P3 ;  /* 0x0000000a13007c0c */ /* 0x000fe40009fa2670 */
[----:B------:R-:W-:Y:S02]  /*43d0*/  IADD3 R23, PT, PT, R25, 0x3, RZ ;  /* 0x0000000319177810 */ /* 0x000fe40007ffe0ff */
[----:B------:R-:W-:-:S09]  /*43e0*/  ISETP.EQ.OR P4, PT, R21, UR10, P3 ;  /* 0x0000000a15007c0c */ /* 0x000fd20009f82670 */
[----:B------:R-:W-:-:S04]  /*43f0*/  @!P5 IMAD R19, R19, R2, R7 ;  /* 0x000000021313d224 */ /* 0x000fc800078e0207 */
[----:B------:R-:W-:Y:S02]  /*4400*/  @!P4 IMAD R21, R21, R2, R7 ;  /* 0x000000021515c224 */ /* 0x000fe400078e0207 */
[----:B0-----:R-:W-:Y:S01]  /*4410*/  @!P6 FADD.FTZ R14, R14, R16 ;  /* 0x000000100e0ee221 */ /* 0x001fe20000010000 */
[----:B------:R-:W-:Y:S01]  /*4420*/  @!P6 FADD.FTZ R15, R15, R17 ;  /* 0x000000110f0fe221 */ /* 0x000fe20000010000 */
[----:B------:R-:W-:Y:S01]  /*4430*/  ISETP.EQ.OR P6, PT, R23, UR10, P3 ;  /* 0x0000000a17007c0c */ /* 0x000fe20009fc2670 */
[----:B------:R-:W-:-:S04]  /*4440*/  @!P5 IMAD.WIDE.U32 R16, R19, 0x8, R54 ;  /* 0x000000081310d825 */ /* 0x000fc800078e0036 */
[----:B------:R-:W-:Y:S02]  /*4450*/  @!P4 IMAD.WIDE.U32 R18, R21, 0x8, R54 ;  /* 0x000000081512c825 */ /* 0x000fe400078e0036 */
[----:B------:R-:W2:Y:S04]  /*4460*/  @!P5 LDG.E.64 R16, desc[UR8][R16.64] ;  /* 0x000000081010d981 */ /* 0x000ea8000c1e1b00 */
[----:B------:R-:W3:Y:S02]  /*4470*/  @!P4 LDG.E.64 R18, desc[UR8][R18.64] ;  /* 0x000000081212c981 */ /* 0x000ee4000c1e1b00 */
        /* <DEDUP_REMOVED lines=10> */
.L_x_712:
[----:B------:R-:W-:Y:S05]  /*4520*/  @!P0 BRA `(.L_x_707) ;  /* 0x00000000006c8947 */ /* 0x000fea0003800000 */
[----:B------:R-:W-:Y:S02]  /*4530*/  ISETP.NE.AND P0, PT, R22, 0x1, PT ;  /* 0x000000011600780c */ /* 0x000fe40003f05270 */
[----:B------:R-:W-:-:S11]  /*4540*/  LOP3.LUT R20, R3, 0x1, RZ, 0xc0, !PT ;  /* 0x0000000103147812 */ /* 0x000fd600078ec0ff */
[----:B------:R-:W-:Y:S05]  /*4550*/  @!P0 BRA `(.L_x_713) ;  /* 0x0000000000388947 */ /* 0x000fea0003800000 */
[C---:B--2---:R-:W-:Y:S02]  /*4560*/  IADD3 R19, PT, PT, R25.reuse, 0x1, RZ ;  /* 0x0000000119137810 */ /* 0x044fe40007ffe0ff */
[----:B------:R-:W-:Y:S02]  /*4570*/  ISETP.EQ.OR P4, PT, R25, UR10, P3 ;  /* 0x0000000a19007c0c */ /* 0x000fe40009f82670 */
[----:B------:R-:W-:-:S11]  /*4580*/  ISETP.EQ.OR P0, PT, R19, UR10, P3 ;  /* 0x0000000a13007c0c */ /* 0x000fd60009f02670 */
        /* <DEDUP_REMOVED lines=11> */
.L_x_713:
[----:B------:R-:W-:Y:S01]  /*4640*/  ISETP.EQ.OR P0, PT, R25, UR10, P3 ;  /* 0x0000000a19007c0c */ /* 0x000fe20009f02670 */
        /* <DEDUP_REMOVED lines=8> */
.L_x_714:
[----:B------:R-:W-:Y:S05]  /*46d0*/  BSYNC.RECONVERGENT B0 ;  /* 0x0000000000007941 */ /* 0x000fea0003800200 */
.L_x_707:
[----:B------:R-:W5:Y:S01]  /*46e0*/  S2UR UR6, SR_CgaCtaId ;  /* 0x00000000000679c3 */ /* 0x000f620000008800 */
[----:B------:R-:W-:Y:S01]  /*46f0*/  UMOV UR5, 0x400 ;  /* 0x0000040000057882 */ /* 0x000fe20000000000 */
[----:B------:R-:W0:Y:S01]  /*4700*/  LDCU.64 UR12, c[0x0][0x400] ;  /* 0x00008000ff0c77ac */ /* 0x000e220008000a00 */
[----:B---34-:R-:W-:Y:S01]  /*4710*/  SHF.R.U32.HI R16, RZ, 0x4, R32 ;  /* 0x00000004ff107819 */ /* 0x018fe20000011620 */
[----:B------:R-:W-:Y:S02]  /*4720*/  HADD2.F32 R27, -RZ, R41.H0_H0 ;  /* 0x20000029ff1b7230 */ /* 0x000fe40000004100 */
[--C-:B------:R-:W-:Y:S02]  /*4730*/  HADD2.F32 R25, -RZ, R37.reuse.H0_H0 ;  /* 0x20000025ff197230 */ /* 0x100fe40000004100 */
[----:B-1----:R-:W1:Y:S01]  /*4740*/  LDC R17, c[0x0][0x41c] ;  /* 0x00010700ff117b82 */ /* 0x002e620000000800 */
[----:B------:R-:W-:Y:S02]  /*4750*/  HADD2.F32 R18, -RZ, R50.H1_H1 ;  /* 0x30000032ff127230 */ /* 0x000fe40000004100 */
[----:B------:R-:W-:Y:S01]  /*4760*/  FADD.FTZ R60, -R8, R27 ;  /* 0x0000001b083c7221 */ /* 0x000fe20000010100 */
[----:B------:R-:W-:-:S02]  /*4770*/  HADD2.F32 R37, -RZ, R37.H1_H1 ;  /* 0x30000025ff257230 */ /* 0x000fc40000004100 */
[C---:B------:R-:W-:Y:S01]  /*4780*/  FADD.FTZ R26, -R8.reuse, R25 ;  /* 0x00000019081a7221 */ /* 0x040fe20000010100 */
[--C-:B------:R-:W-:Y:S02]  /*4790*/  HADD2.F32 R23, -RZ, R36.reuse.H0_H0 ;  /* 0x20000024ff177230 */ /* 0x100fe40000004100 */
[C---:B------:R-:W-:Y:S01]  /*47a0*/  FADD.FTZ R27, -R8.reuse, R18 ;  /* 0x00000012081b7221 */ /* 0x040fe20000010100 */
[----:B------:R-:W-:Y:S02]  /*47b0*/  HADD2.F32 R21, -RZ, R43.H0_H0 ;  /* 0x2000002bff157230 */ /* 0x000fe40000004100 */
[C---:B------:R-:W-:Y:S01]  /*47c0*/  FADD.FTZ R25, -R8.reuse, R37 ;  /* 0x0000002508197221 */ /* 0x040fe20000010100 */
[----:B------:R-:W-:Y:S02]  /*47d0*/  HADD2.F32 R31, -RZ, R36.H1_H1 ;  /* 0x30000024ff1f7230 */ /* 0x000fe40000004100 */
[----:B------:R-:W-:Y:S01]  /*47e0*/  FADD.FTZ R24, -R8, R23 ;  /* 0x0000001708187221 */ /* 0x000fe20000010100 */
[----:B--2---:R-:W-:-:S02]  /*47f0*/  HADD2.F32 R19, -RZ, R34.H0_H0 ;  /* 0x20000022ff137230 */ /* 0x004fc40000004100 */
[----:B------:R-:W-:Y:S02]  /*4800*/  HADD2.F32 R43, -RZ, R43.H1_H1 ;  /* 0x3000002bff2b7230 */ /* 0x000fe40000004100 */
[C---:B------:R-:W-:Y:S01]  /*4810*/  FADD.FTZ R23, -R8.reuse, R31 ;  /* 0x0000001f08177221 */ /* 0x040fe20000010100 */
[----:B------:R-:W-:Y:S01]  /*4820*/  HADD2.F32 R29, -RZ, R34.H1_H1 ;  /* 0x30000022ff1d7230 */ /* 0x000fe20000004100 */
[----:B-----5:R-:W-:Y:S01]  /*4830*/  ULEA UR5, UR6, UR5, 0x18 ;  /* 0x0000000506057291 */ /* 0x020fe2000f8ec0ff */
[----:B------:R-:W-:Y:S01]  /*4840*/  HADD2.F32 R41, -RZ, R41.H1_H1 ;  /* 0x30000029ff297230 */ /* 0x000fe20000004100 */
[----:B------:R-:W2:Y:S01]  /*4850*/  LDCU UR6, c[0x0][0x42c] ;  /* 0x00008580ff0677ac */ /* 0x000ea20008000800 */
[--C-:B------:R-:W-:Y:S02]  /*4860*/  HADD2.F32 R55, -RZ, R39.reuse.H0_H0 ;  /* 0x20000027ff377230 */ /* 0x100fe40000004100 */
[----:B------:R-:W-:Y:S01]  /*4870*/  FADD.FTZ R22, -R8, R19 ;  /* 0x0000001308167221 */ /* 0x000fe20000010100 */
[----:B------:R-:W-:-:S02]  /*4880*/  HADD2.F32 R61, -RZ, R39.H1_H1 ;  /* 0x30000027ff3d7230 */ /* 0x000fc40000004100 */
[C---:B------:R-:W-:Y:S01]  /*4890*/  FADD.FTZ R39, -R8.reuse, R21 ;  /* 0x0000001508277221 */ /* 0x040fe20000010100 */
[----:B------:R-:W-:Y:S02]  /*48a0*/  HADD2.F32 R28, -RZ, R50.H0_H0 ;  /* 0x20000032ff1c7230 */ /* 0x000fe40000004100 */
[C---:B------:R-:W-:Y:S01]  /*48b0*/  FADD.FTZ R21, -R8.reuse, R43 ;  /* 0x0000002b08157221 */ /* 0x040fe20000010100 */
[----:B------:R-:W-:Y:S01]  /*48c0*/  @!P3 STS.64 [UR5+0x98], R14 ;  /* 0x0000980eff00b988 */ /* 0x000fe20008000a05 */
[----:B-1----:R-:W-:Y:S02]  /*48d0*/  IMAD R16, R17, UR10, R16 ;  /* 0x0000000a11107c24 */ /* 0x002fe4000f8e0210 */
[----:B------:R-:W-:Y:S01]  /*48e0*/  FADD.FTZ R19, -R8, R29 ;  /* 0x0000001d08137221 */ /* 0x000fe20000010100 */
[--C-:B------:R-:W-:Y:S01]  /*48f0*/  HADD2.F32 R17, -RZ, R53.reuse.H0_H0 ;  /* 0x20000035ff117230 */ /* 0x100fe20000004100 */
[----:B------:R-:W-:Y:S01]  /*4900*/  BAR.SYNC.DEFER_BLOCKING 0x0 ;  /* 0x0000000000007b1d */ /* 0x000fe20000010000 */
[----:B------:R-:W-:Y:S01]  /*4910*/  HADD2.F32 R53, -RZ, R53.H1_H1 ;  /* 0x30000035ff357230 */ /* 0x000fe20000004100 */
[----:B------:R-:W-:Y:S01]  /*4920*/  IADD3 R37, PT, PT, R16, 0x20, RZ ;  /* 0x0000002010257810 */ /* 0x000fe20007ffe0ff */
[----:B------:R-:W-:Y:S01]  /*4930*/  FADD.FTZ R54, -R8, R41 ;  /* 0x0000002908367221 */ /* 0x000fe20000010100 */
[----:B------:R-:W-:Y:S01]  /*4940*/  IADD3 R18, PT, PT, R16, 0x40, RZ ;  /* 0x0000004010127810 */ /* 0x000fe20007ffe0ff */
[----:B------:R-:W-:Y:S01]  /*4950*/  FADD.FTZ R50, -R8, R55 ;  /* 0x0000003708327221 */ /* 0x000fe20000010100 */
[----:B0-----:R-:W-:Y:S01]  /*4960*/  ISETP.GE.U32.AND P0, PT, R16, UR12, PT ;  /* 0x0000000c10007c0c */ /* 0x001fe2000bf06070 */
[C---:B------:R-:W-:Y:S01]  /*4970*/  FADD.FTZ R36, -R8.reuse, R61 ;  /* 0x0000003d08247221 */ /* 0x040fe20000010100 */
[----:B------:R-:W-:Y:S01]  /*4980*/  SHF.R.S32.HI R20, RZ, 0x1f, R16 ;  /* 0x0000001fff147819 */ /* 0x000fe20000011410 */
[C---:B------:R-:W-:Y:S01]  /*4990*/  FADD.FTZ R28, -R8.reuse, R28 ;  /* 0x0000001c081c7221 */ /* 0x040fe20000010100 */
[----:B------:R-:W-:Y:S01]  /*49a0*/  ISETP.GE.U32.AND P3, PT, R37, UR12, PT ;  /* 0x0000000c25007c0c */ /* 0x000fe2000bf66070 */
[----:B------:R-:W-:Y:S01]  /*49b0*/  FADD.FTZ R17, -R8, R17 ;  /* 0x0000001108117221 */ /* 0x000fe20000010100 */
[----:B------:R-:W-:Y:S01]  /*49c0*/  ISETP.GE.U32.AND P4, PT, R18, UR12, PT ;  /* 0x0000000c12007c0c */ /* 0x000fe2000bf86070 */
[----:B------:R-:W-:Y:S01]  /*49d0*/  FADD.FTZ R8, -R8, R53 ;  /* 0x0000003508087221 */ /* 0x000fe20000010100 */
[----:B------:R-:W-:Y:S01]  /*49e0*/  SHF.R.S32.HI R34, RZ, 0x1f, R37 ;  /* 0x0000001fff227819 */ /* 0x000fe20000011425 */
[-C--:B------:R-:W-:Y:S01]  /*49f0*/  FMUL.FTZ R39, R39, R9.reuse ;  /* 0x0000000927277220 */ /* 0x080fe20000410000 */
[----:B------:R-:W-:Y:S01]  /*4a00*/  SHF.R.S32.HI R31, RZ, 0x1f, R18 ;  /* 0x0000001fff1f7819 */ /* 0x000fe20000011412 */
[----:B------:R-:W-:Y:S01]  /*4a10*/  FMUL.FTZ R21, R21, R9 ;  /* 0x0000000915157220 */ /* 0x000fe20000410000 */
[----:B------:R-:W-:-:S02]  /*4a20*/  ISETP.GE.AND.EX P0, PT, R20, UR13, PT, P0 ;  /* 0x0000000d14007c0c */ /* 0x000fc4000bf06300 */
[----:B------:R-:W-:Y:S02]  /*4a30*/  ISETP.GE.AND.EX P3, PT, R34, UR13, PT, P3 ;  /* 0x0000000d22007c0c */ /* 0x000fe4000bf66330 */
[----:B------:R-:W-:Y:S01]  /*4a40*/  ISETP.GE.AND.EX P4, PT, R31, UR13, PT, P4 ;  /* 0x0000000d1f007c0c */ /* 0x000fe2000bf86340 */
[----:B------:R-:W2:Y:S02]  /*4a50*/  LDS.64 R14, [UR5+0x98] ;  /* 0x00009805ff0e7984 */ /* 0x000ea40008000a00 */
[----:B--2---:R-:W-:Y:S01]  /*4a60*/  FMUL.FTZ R29, R14, UR6 ;  /* 0x000000060e1d7c20 */ /* 0x004fe20008410000 */
[----:B------:R-:W-:Y:S01]  /*4a70*/  FMUL.FTZ R30, R15, UR6 ;  /* 0x000000060f1e7c20 */ /* 0x000fe20008410000 */
[--C-:B------:R-:W-:Y:S02]  /*4a80*/  HADD2.F32 R15, -RZ, R42.reuse.H0_H0 ;  /* 0x2000002aff0f7230 */ /* 0x100fe40000004100 */
[----:B------:R-:W-:Y:S01]  /*4a90*/  HADD2.F32 R42, -RZ, R42.H1_H1 ;  /* 0x3000002aff2a7230 */ /* 0x000fe20000004100 */
        /* <DEDUP_REMOVED lines=11> */
[----:B0-----:R-:W-:Y:S01]  /*4b50*/  FMUL.FTZ R15, R15, R43 ;  /* 0x0000002b0f0f7220 */ /* 0x001fe20000410000 */
[----:B------:R-:W-:-:S04]  /*4b60*/  FADD.FTZ R43, -R43, 1 ;  /* 0x3f8000002b2b7421 */ /* 0x000fc80000010100 */
[----:B------:R-:W-:Y:S01]  /*4b70*/  FFMA.FTZ R14, R14, R43, 1 ;  /* 0x3f8000000e0e7423 */ /* 0x000fe2000001002b */
[----:B-1----:R-:W-:Y:S01]  /*4b80*/  FMUL.FTZ R42, R42, R53 ;  /* 0x000000352a2a7220 */ /* 0x002fe20000410000 */
[----:B------:R-:W-:Y:S02]  /*4b90*/  FADD.FTZ R53, -R53, 1 ;  /* 0x3f80000035357421 */ /* 0x000fe40000010100 */
[----:B------:R-:W-:Y:S02]  /*4ba0*/  FMUL.FTZ R15, R15, R14 ;  /* 0x0000000e0f0f7220 */ /* 0x000fe40000410000 */
[----:B------:R-:W-:-:S04]  /*4bb0*/  FFMA.FTZ R41, R41, R53, 1 ;  /* 0x3f80000029297423 */ /* 0x000fc80000010035 */
[----:B------:R-:W-:-:S07]  /*4bc0*/  FMUL.FTZ R42, R42, R41 ;  /* 0x000000292a2a7220 */ /* 0x000fce0000410000 */
.L_x_715:
[C-C-:B------:R-:W-:Y:S01]  /*4bd0*/  FFMA.FTZ R39, R29.reuse, R39, R30.reuse ;  /* 0x000000271d277223 */ /* 0x140fe2000001001e */
[----:B------:R-:W-:Y:S01]  /*4be0*/  FFMA.FTZ R14, R29, R21, R30 ;  /* 0x000000151d0e7223 */ /* 0x000fe2000001001e */
[----:B------:R-:W-:Y:S02]  /*4bf0*/  BSSY.RECONVERGENT B0, `(.L_x_716) ;  /* 0x0000013000007945 */ /* 0x000fe40003800200 */
        /* <DEDUP_REMOVED lines=15> */
[----:B------:R-:W-:Y:S02]  /*4cf0*/  F2FP.F16.F32.PACK_AB R41, R41, R42 ;  /* 0x0000002a2929723e */ /* 0x000fe400000000ff */
[----:B------:R-:W-:-:S05]  /*4d00*/  LEA.HI.X R21, R14, UR7, R43, 0x1, P0 ;  /* 0x000000070e157c11 */ /* 0x000fca00080f0c2b */
[----:B------:R0:W-:Y:S02]  /*4d10*/  STG.E desc[UR8][R20.64], R41 ;  /* 0x0000002914007986 */ /* 0x0001e4000c101908 */
.L_x_717:
[----:B------:R-:W-:Y:S05]  /*4d20*/  BSYNC.RECONVERGENT B0 ;  /* 0x0000000000007941 */ /* 0x000fea0003800200 */
.L_x_716:
[--C-:B------:R-:W-:Y:S02]  /*4d30*/  HADD2.F32 R15, -RZ, R40.reuse.H0_H0 ;  /* 0x20000028ff0f7230 */ /* 0x100fe40000004100 */
[----:B0-----:R-:W-:Y:S01]  /*4d40*/  FFMA.FTZ R21, R29, R39, R30 ;  /* 0x000000271d157223 */ /* 0x001fe2000001001e */
[----:B------:R-:W-:Y:S02]  /*4d50*/  HADD2.F32 R40, -RZ, R40.H1_H1 ;  /* 0x30000028ff287230 */ /* 0x000fe40000004100 */
[----:B------:R-:W-:Y:S01]  /*4d60*/  FMUL.FTZ R54, R54, R9 ;  /* 0x0000000936367220 */ /* 0x000fe20000410000 */
        /* <DEDUP_REMOVED lines=14> */
[----:B-1----:R-:W-:Y:S01]  /*4e50*/  FMUL.FTZ R15, R15, R42 ;  /* 0x0000002a0f0f7220 */ /* 0x002fe20000410000 */
[----:B------:R-:W-:Y:S02]  /*4e60*/  FADD.FTZ R42, -R42, 1 ;  /* 0x3f8000002a2a7421 */ /* 0x000fe40000010100 */
[----:B------:R-:W-:Y:S02]  /*4e70*/  FMUL.FTZ R40, R40, R55 ;  /* 0x0000003728287220 */ /* 0x000fe40000410000 */
[----:B------:R-:W-:-:S04]  /*4e80*/  FFMA.FTZ R42, R39, R42, 1 ;  /* 0x3f800000272a7423 */ /* 0x000fc8000001002a */
[----:B------:R-:W-:-:S07]  /*4e90*/  FMUL.FTZ R15, R15, R42 ;  /* 0x0000002a0f0f7220 */ /* 0x000fce0000410000 */
.L_x_718:
        /* <DEDUP_REMOVED lines=14> */
[-C--:B------:R-:W-:Y:S01]  /*4f80*/  FMUL.FTZ R37, R20, R9.reuse ;  /* 0x0000000914257220 */ /* 0x080fe20000410000 */
[----:B------:R-:W-:Y:S01]  /*4f90*/  FMUL.FTZ R34, R54, R9 ;  /* 0x0000000936227220 */ /* 0x000fe20000410000 */
[----:B-1----:R-:W-:Y:S02]  /*4fa0*/  LEA R20, P0, R14, UR14, 0x1 ;  /* 0x0000000e0e147c11 */ /* 0x002fe4000f8008ff */
[----:B------:R-:W-:Y:S02]  /*4fb0*/  IADD3 R21, PT, PT, R15, R21, RZ ;  /* 0x000000150f157210 */ /* 0x000fe40007ffe0ff */
[----:B------:R-:W-:Y:S02]  /*4fc0*/  F2FP.F16.F32.PACK_AB R15, R34, R37 ;  /* 0x00000025220f723e */ /* 0x000fe400000000ff */
[----:B------:R-:W-:-:S05]  /*4fd0*/  LEA.HI.X R21, R14, UR15, R21, 0x1, P0 ;  /* 0x0000000f0e157c11 */ /* 0x000fca00080f0c15 */
[----:B------:R0:W-:Y:S02]  /*4fe0*/  STG.E desc[UR8][R20.64], R15 ;  /* 0x0000000f14007986 */ /* 0x0001e4000c101908 */
.L_x_720:
[----:B------:R-:W-:Y:S05]  /*4ff0*/  BSYNC.RECONVERGENT B0 ;  /* 0x0000000000007941 */ /* 0x000fea0003800200 */
.L_x_719:
[--C-:B0-----:R-:W-:Y:S02]  /*5000*/  HADD2.F32 R20, -RZ, R38.reuse.H0_H0 ;  /* 0x20000026ff147230 */ /* 0x101fe40000004100 */
[C-C-:B------:R-:W-:Y:S01]  /*5010*/  FFMA.FTZ R15, R29.reuse, R39, R30.reuse ;  /* 0x000000271d0f7223 */ /* 0x140fe2000001001e */
[----:B------:R-:W-:Y:S01]  /*5020*/  FFMA.FTZ R14, R29, R36, R30 ;  /* 0x000000241d0e7223 */ /* 0x000fe2000001001e */
        /* <DEDUP_REMOVED lines=20> */
.L_x_721:
[----:B------:R-:W-:Y:S01]  /*5170*/  BSSY.RECONVERGENT B0, `(.L_x_722) ;  /* 0x0000012000007945 */ /* 0x000fe20003800200 */
[----:B------:R-:W-:Y:S01]  /*5180*/  FFMA.FTZ R20, R12, R20, -R15 ;  /* 0x000000140c147223 */ /* 0x000fe2000001080f */
[----:B------:R-:W-:Y:S02]  /*5190*/  FFMA.FTZ R38, R13, R38, -R14 ;  /* 0x000000260d267223 */ /* 0x000fe4000001080e */
[----:B------:R-:W-:Y:S05]  /*51a0*/  @P4 BRA `(.L_x_723) ;  /* 0x0000000000384947 */ /* 0x000fea0003800000 */
        /* <DEDUP_REMOVED lines=14> */
.L_x_723:
[----:B------:R-:W-:Y:S05]  /*5290*/  BSYNC.RECONVERGENT B0 ;  /* 0x0000000000007941 */ /* 0x000fea0003800200 */
.L_x_722:
[--C-:B0-----:R-:W-:Y:S02]  /*52a0*/  HADD2.F32 R15, -RZ, R51.reuse.H0_H0 ;  /* 0x20000033ff0f7230 */ /* 0x101fe40000004100 */
[-C--:B------:R-:W-:Y:S01]  /*52b0*/  FMUL.FTZ R43, R28, R9.reuse ;  /* 0x000000091c2b7220 */ /* 0x080fe20000410000 */
        /* <DEDUP_REMOVED lines=21> */
.L_x_724:
        /* <DEDUP_REMOVED lines=10> */
[-C--:B------:R-:W-:Y:S01]  /*54b0*/  FMUL.FTZ R27, R18, R9.reuse ;  /* 0x00000009121b7220 */ /* 0x080fe20000410000 */
[----:B------:R-:W-:Y:S01]  /*54c0*/  FMUL.FTZ R18, R20, R9 ;  /* 0x0000000914127220 */ /* 0x000fe20000410000 */
        /* <DEDUP_REMOVED lines=8> */
.L_x_726:
[----:B------:R-:W-:Y:S05]  /*5550*/  BSYNC.RECONVERGENT B0 ;  /* 0x0000000000007941 */ /* 0x000fea0003800200 */
.L_x_725:
[----:B------:R-:W-:Y:S01]  /*5560*/  UISETP.NE.AND UP0, UPT, UR11, URZ, UPT ;  /* 0x000000ff0b00728c */ /* 0x000fe2000bf05270 */
[-C--:B------:R-:W-:Y:S01]  /*5570*/  FMUL.FTZ R39, R26, R9.reuse ;  /* 0x000000091a277220 */ /* 0x080fe20000410000 */
[-C--:B------:R-:W-:Y:S01]  /*5580*/  FMUL.FTZ R26, R23, R9.reuse ;  /* 0x00000009171a7220 */ /* 0x080fe20000410000 */
[----:B------:R-:W-:Y:S01]  /*5590*/  IADD3 R23, PT, PT, R16, 0xa0, RZ ;  /* 0x000000a010177810 */ /* 0x000fe20007ffe0ff */
[-C--:B0-----:R-:W-:Y:S01]  /*55a0*/  FMUL.FTZ R21, R22, R9.reuse ;  /* 0x0000000916157220 */ /* 0x081fe20000410000 */
[----:B------:R-:W-:Y:S01]  /*55b0*/  IADD3 R18, PT, PT, R16, 0xc0, RZ ;  /* 0x000000c010127810 */ /* 0x000fe20007ffe0ff */
[-C--:B------:R-:W-:Y:S01]  /*55c0*/  FMUL.FTZ R22, R19, R9.reuse ;  /* 0x0000000913167220 */ /* 0x080fe20000410000 */
[-C--:B------:R-:W-:Y:S01]  /*55d0*/  FMUL.FTZ R38, R25, R9.reuse ;  /* 0x0000000919267220 */ /* 0x080fe20000410000 */
[-C--:B------:R-:W-:Y:S01]  /*55e0*/  FMUL.FTZ R27, R24, R9.reuse ;  /* 0x00000009181b7220 */ /* 0x080fe20000410000 */
[-C--:B------:R-:W-:Y:S01]  /*55f0*/  FMUL.FTZ R19, R17, R9.reuse ;  /* 0x0000000911137220 */ /* 0x080fe20000410000 */
[----:B------:R-:W-:Y:S01]  /*5600*/  ISETP.GE.U32.AND P1, PT, R47, UR12, PT ;  /* 0x0000000c2f007c0c */ /* 0x000fe2000bf26070 */
[----:B------:R-:W-:Y:S01]  /*5610*/  FMUL.FTZ R8, R8, R9 ;  /* 0x0000000908087220 */ /* 0x000fe20000410000 */
[----:B------:R-:W-:Y:S01]  /*5620*/  ISETP.GE.U32.AND P2, PT, R23, UR12, PT ;  /* 0x0000000c17007c0c */ /* 0x000fe2000bf46070 */
[C-C-:B------:R-:W-:Y:S01]  /*5630*/  FFMA.FTZ R15, R29.reuse, R39, R30.reuse ;  /* 0x000000271d0f7223 */ /* 0x140fe2000001001e */
[----:B------:R-:W-:Y:S01]  /*5640*/  ISETP.GE.U32.AND P3, PT, R18, UR12, PT ;  /* 0x0000000c12007c0c */ /* 0x000fe2000bf66070 */
[C-C-:B------:R-:W-:Y:S01]  /*5650*/  FFMA.FTZ R14, R29.reuse, R38, R30.reuse ;  /* 0x000000261d0e7223 */ /* 0x140fe2000001001e */
[----:B------:R-:W-:Y:S01]  /*5660*/  SHF.R.S32.HI R28, RZ, 0x1f, R23 ;  /* 0x0000001fff1c7819 */ /* 0x000fe20000011417 */
[C---:B------:R-:W-:Y:S01]  /*5670*/  FFMA.FTZ R37, R29.reuse, R27, R30 ;  /* 0x0000001b1d257223 */ /* 0x040fe2000001001e */
[----:B------:R-:W-:Y:S01]  /*5680*/  SHF.R.S32.HI R20, RZ, 0x1f, R18 ;  /* 0x0000001fff147819 */ /* 0x000fe20000011412 */
[C-C-:B------:R-:W-:Y:S01]  /*5690*/  FFMA.FTZ R34, R29.reuse, R26, R30.reuse ;  /* 0x0000001a1d227223 */ /* 0x140fe2000001001e */
[C-C-:B------:R-:W-:Y:S01]  /*56a0*/  FFMA.FTZ R31, R29.reuse, R21, R30.reuse ;  /* 0x000000151d1f7223 */ /* 0x140fe2000001001e */
[C-C-:B------:R-:W-:Y:S01]  /*56b0*/  FFMA.FTZ R24, R29.reuse, R22, R30.reuse ;  /* 0x000000161d187223 */ /* 0x140fe2000001001e */
[C-C-:B------:R-:W-:Y:S01]  /*56c0*/  FFMA.FTZ R25, R29.reuse, R19, R30.reuse ;  /* 0x000000131d197223 */ /* 0x140fe2000001001e */
[--C-:B------:R-:W-:Y:S01]  /*56d0*/  HADD2.F32 R16, -RZ, R49.reuse.H0_H0 ;  /* 0x20000031ff107230 */ /* 0x100fe20000004100 */
[----:B------:R-:W-:Y:S01]  /*56e0*/  ISETP.GE.U32.AND P0, PT, R46, UR12, PT ;  /* 0x0000000c2e007c0c */ /* 0x000fe2000bf06070 */
[----:B------:R-:W-:Y:S01]  /*56f0*/  FFMA.FTZ R30, R29, R8, R30 ;  /* 0x000000081d1e7223 */ /* 0x000fe2000001001e */
[----:B------:R-:W-:Y:S01]  /*5700*/  ISETP.GE.AND.EX P1, PT, R5, UR13, PT, P1 ;  /* 0x0000000d05007c0c */ /* 0x000fe2000bf26310 */
        /* <DEDUP_REMOVED lines=22> */
.L_x_727:
        /* <DEDUP_REMOVED lines=18> */
.L_x_729:
[----:B------:R-:W-:Y:S05]  /*5990*/  BSYNC.RECONVERGENT B0 ;  /* 0x0000000000007941 */ /* 0x000fea0003800200 */
.L_x_728:
        /* <DEDUP_REMOVED lines=21> */
.L_x_730:
        /* <DEDUP_REMOVED lines=18> */
.L_x_732:
[----:B------:R-:W-:Y:S05]  /*5c10*/  BSYNC.RECONVERGENT B0 ;  /* 0x0000000000007941 */ /* 0x000fea0003800200 */
.L_x_731:
        /* <DEDUP_REMOVED lines=21> */
.L_x_733:
        /* <DEDUP_REMOVED lines=15> */
[----:B------:R-:W-:Y:S02]  /*5e60*/  F2FP.F16.F32.PACK_AB R15, R18, R21 ;  /* 0x00000015120f723e */ /* 0x000fe400000000ff */
[----:B------:R-:W-:-:S05]  /*5e70*/  LEA.HI.X R17, R14, UR15, R17, 0x1, P1 ;  /* 0x0000000f0e117c11 */ /* 0x000fca00088f0c11 */
[----:B------:R0:W-:Y:S02]  /*5e80*/  STG.E desc[UR8][R16.64], R15 ;  /* 0x0000000f10007986 */ /* 0x0001e4000c101908 */
.L_x_735:
[----:B------:R-:W-:Y:S05]  /*5e90*/  BSYNC.RECONVERGENT B0 ;  /* 0x0000000000007941 */ /* 0x000fea0003800200 */
.L_x_734:
        /* <DEDUP_REMOVED lines=21> */
.L_x_736:
[----:B------:R-:W-:Y:S01]  /*5ff0*/  ISETP.GE.AND.EX P0, PT, R6, UR13, PT, P0 ;  /* 0x0000000d06007c0c */ /* 0x000fe2000bf06300 */
[----:B------:R-:W-:Y:S01]  /*6000*/  FFMA.FTZ R12, R12, R14, -R25 ;  /* 0x0000000e0c0c7223 */ /* 0x000fe20000010819 */
[----:B------:R-:W-:Y:S01]  /*6010*/  FFMA.FTZ R30, R13, R52, -R30 ;  /* 0x000000340d1e7223 */ /* 0x000fe2000001081e */
[----:B------:R-:W-:Y:S02]  /*6020*/  BSSY.RECONVERGENT B0, `(.L_x_737) ;  /* 0x000000f000007945 */ /* 0x000fe40003800200 */
[-C--:B------:R-:W-:Y:S01]  /*6030*/  FMUL.FTZ R11, R12, R9.reuse ;  /* 0x000000090c0b7220 */ /* 0x080fe20000410000 */
[----:B------:R-:W-:-:S07]  /*6040*/  FMUL.FTZ R30, R30, R9 ;  /* 0x000000091e1e7220 */ /* 0x000fce0000410000 */
[----:B------:R-:W-:Y:S05]  /*6050*/  @P0 BRA `(.L_x_738) ;  /* 0x00000000002c0947 */ /* 0x000fea0003800000 */
[----:B------:R-:W1:Y:S01]  /*6060*/  LDCU.64 UR6, c[0x0][0x3f8] ;  /* 0x00007f00ff0677ac */ /* 0x000e620008000a00 */
[----:B------:R-:W-:Y:S02]  /*6070*/  MOV R57, R59 ;  /* 0x0000003b00397202 */ /* 0x000fe40000000f00 */
[----:B------:R-:W-:Y:S01]  /*6080*/  F2FP.F16.F32.PACK_AB R11, R30, R11 ;  /* 0x0000000b1e0b723e */ /* 0x000fe200000000ff */
        /* <DEDUP_REMOVED lines=8> */
.L_x_738:
[----:B------:R-:W-:Y:S05]  /*6110*/  BSYNC.RECONVERGENT B0 ;  /* 0x0000000000007941 */ /* 0x000fea0003800200 */
.L_x_737:
[----:B------:R-:W-:Y:S02]  /*6120*/  IADD3 R44, PT, PT, R2, R44, RZ ;  /* 0x0000002c022c7210 */ /* 0x000fe40007ffe0ff */
[----:B------:R-:W-:Y:S02]  /*6130*/  IADD3 R45, PT, PT, R45, 0x1, RZ ;  /* 0x000000012d2d7810 */ /* 0x000fe40007ffe0ff */
[----:B------:R-:W-:-:S13]  /*6140*/  ISETP.GE.AND P0, PT, R44, UR4, PT ;  /* 0x000000042c007c0c */ /* 0x000fda000bf06270 */
[----:B------:R-:W-:Y:S05]  /*6150*/  @!P0 BRA `(.L_x_739) ;  /* 0xffffffa0000c8947 */ /* 0x000fea000383ffff */
.L_x_696:
[----:B------:R-:W2:Y:S01]  /*6160*/  LDC R4, c[0x0][0x370] ;  /* 0x0000dc00ff047b82 */ /* 0x000ea20000000800 */
[----:B------:R-:W-:Y:S01]  /*6170*/  ISETP.NE.AND P2, PT, R32, RZ, PT ;  /* 0x000000ff2000720c */ /* 0x000fe20003f45270 */
[----:B------:R-:W-:Y:S06]  /*6180*/  BSSY.RECONVERGENT B0, `(.L_x_740) ;  /* 0x0000011000007945 */ /* 0x000fec0003800200 */
[----:B-1----:R-:W1:Y:S08]  /*6190*/  LDC R9, c[0x0][0x374] ;  /* 0x0000dd00ff097b82 */ /* 0x002e700000000800 */
[----:B------:R-:W3:Y:S01]  /*61a0*/  LDC.64 R2, c[0x0][0x3c8] ;  /* 0x0000f200ff027b82 */ /* 0x000ee20000000a00 */
[----:B--2---:R-:W-:-:S02]  /*61b0*/  IADD3 R5, PT, PT, R4, -0x1, RZ ;  /* 0xffffffff04057810 */ /* 0x004fc40007ffe0ff */
[----:B------:R-:W-:Y:S02]  /*61c0*/  ISETP.NE.AND P1, PT, R4, 0x1, PT ;  /* 0x000000010400780c */ /* 0x000fe40003f25270 */
[----:B-1----:R-:W-:-:S04]  /*61d0*/  IADD3 R0, PT, PT, R9, -0x1, RZ ;  /* 0xffffffff09007810 */ /* 0x002fc80007ffe0ff */
[----:B------:R-:W-:Y:S02]  /*61e0*/  ISETP.NE.AND P0, PT, R7, R0, PT ;  /* 0x000000000700720c */ /* 0x000fe40003f05270 */
        /* <DEDUP_REMOVED lines=10> */
.L_x_741:
[----:B------:R-:W-:Y:S05]  /*6290*/  BSYNC.RECONVERGENT B0 ;  /* 0x0000000000007941 */ /* 0x000fea0003800200 */
.L_x_740:
[----:B------:R-:W-:Y:S05]  /*62a0*/  @P0 EXIT ;  /* 0x000000000000094d */ /* 0x000fea0003800000 */
[----:B------:R-:W-:Y:S05]  /*62b0*/  @P2 BRA `(.L_x_742) ;  /* 0x0000000000202947 */ /* 0x000fea0003800000 */
[----:B------:R-:W-:-:S05]  /*62c0*/  IMAD R0, R4, R9, RZ ;  /* 0x0000000904007224 */ /* 0x000fca00078e02ff */
[----:B------:R-:W-:-:S13]  /*62d0*/  ISETP.NE.AND P0, PT, R0, -0x1, PT ;  /* 0xffffffff0000780c */ /* 0x000fda0003f05270 */
[----:B------:R-:W-:Y:S05]  /*62e0*/  @!P0 BRA `(.L_x_742) ;  /* 0x0000000000148947 */ /* 0x000fea0003800000 */
.L_x_743:
[----:B-1----:R-:W2:Y:S04]  /*62f0*/  LDG.E.STRONG.GPU R5, desc[UR8][R2.64] ;  /* 0x0000000802057981 */ /* 0x002ea8000c1ef900 */
[----:B--2---:R-:W-:Y:S01]  /*6300*/  CCTL.IVALL ;  /* 0x00000000ff00798f */ /* 0x004fe20002000000 */
[----:B------:R-:W-:Y:S05]  /*6310*/  YIELD ;  /* 0x0000000000007946 */ /* 0x000fea0003800000 */
[----:B------:R-:W-:-:S13]  /*6320*/  ISETP.NE.AND P0, PT, R5, R0, PT ;  /* 0x000000000500720c */ /* 0x000fda0003f05270 */
[----:B------:R-:W-:Y:S05]  /*6330*/  @P0 BRA `(.L_x_743) ;  /* 0xfffffffc00ec0947 */ /* 0x000fea000383ffff */
.L_x_742:
        /* <DEDUP_REMOVED lines=37> */
[----:B------:R-:W-:Y:S01]  /*6590*/  SHF.L.U32 R22, R32, 0x3, RZ ;  /* 0x0000000320167819 */ /* 0x000fe200000006ff */
[----:B------:R-:W2:Y:S01]  /*65a0*/  LDCU.64 UR6, c[0x0][0x390] ;  /* 0x00007200ff0677ac */ /* 0x000ea20008000a00 */
[----:B------:R-:W-:Y:S02]  /*65b0*/  IADD3 R2, PT, PT, R2, 0x1, RZ ;  /* 0x0000000102027810 */ /* 0x000fe40007ffe0ff */
[----:B------:R-:W-:Y:S01]  /*65c0*/  SHF.L.U64.HI R23, R32, 0x3, R11 ;  /* 0x0000000320177819 */ /* 0x000fe2000001020b */
[----:B------:R-:W3:Y:S01]  /*65d0*/  LDCU.64 UR10, c[0x0][0x388] ;  /* 0x00007100ff0a77ac */ /* 0x000ee20008000a00 */
[C---:B------:R-:W-:Y:S02]  /*65e0*/  SHF.L.U32 R5, R2.reuse, 0x9, RZ ;  /* 0x0000000902057819 */ /* 0x040fe400000006ff */
[----:B------:R-:W-:-:S02]  /*65f0*/  LOP3.LUT R2, R2, 0x3, RZ, 0xc0, !PT ;  /* 0x0000000302027812 */ /* 0x000fc400078ec0ff */
[----:B------:R-:W-:Y:S02]  /*6600*/  LOP3.LUT R5, R5, 0x600, RZ, 0xc0, !PT ;  /* 0x0000060005057812 */ /* 0x000fe400078ec0ff */
[----:B------:R-:W-:Y:S02]  /*6610*/  SHF.L.U32 R9, R7, 0x2, RZ ;  /* 0x0000000207097819 */ /* 0x000fe400000006ff */
[----:B------:R-:W-:Y:S02]  /*6620*/  IADD3 R2, P3, PT, RZ, -R2, RZ ;  /* 0x80000002ff027210 */ /* 0x000fe40007f7e0ff */
[----:B-1----:R-:W-:Y:S02]  /*6630*/  LEA R26, P1, R32, UR4, 0x2 ;  /* 0x00000004201a7c11 */ /* 0x002fe4000f8210ff */
[----:B------:R-:W-:Y:S02]  /*6640*/  SHF.L.U64.HI R34, R3, 0x2, R0 ;  /* 0x0000000203227819 */ /* 0x000fe40000010200 */
[----:B--2---:R-:W-:-:S02]  /*6650*/  IADD3 R24, P2, PT, R22, UR6, RZ ;  /* 0x0000000616187c10 */ /* 0x004fc4000ff5e0ff */
[----:B------:R-:W-:Y:S02]  /*6660*/  LEA.HI.X R27, R32, UR5, R11, 0x2, P1 ;  /* 0x00000005201b7c11 */ /* 0x000fe400088f140b */
[----:B------:R-:W-:Y:S02]  /*6670*/  IADD3.X R25, PT, PT, R23, UR7, RZ, P2, !PT ;  /* 0x0000000717197c10 */ /* 0x000fe400097fe4ff */
[----:B------:R-:W-:Y:S01]  /*6680*/  IADD3 R32, P2, PT, R5, R32, RZ ;  /* 0x0000002005207210 */ /* 0x000fe20007f5e0ff */
[----:B------:R-:W-:Y:S01]  /*6690*/  IMAD.WIDE.U32 R4, R6, 0x4, RZ ;  /* 0x0000000406047825 */ /* 0x000fe200078e00ff */
[----:B---3--:R-:W-:Y:S02]  /*66a0*/  IADD3 R22, P1, PT, R22, UR10, RZ ;  /* 0x0000000a16167c10 */ /* 0x008fe4000ff3e0ff */
[----:B------:R-:W-:Y:S02]  /*66b0*/  SHF.L.U64.HI R28, R29, 0x2, R36 ;  /* 0x000000021d1c7819 */ /* 0x000fe40000010224 */
[----:B------:R-:W-:-:S02]  /*66c0*/  IADD3.X R23, PT, PT, R23, UR11, RZ, P1, !PT ;  /* 0x0000000b17177c10 */ /* 0x000fc40008ffe4ff */
[----:B------:R-:W-:Y:S02]  /*66d0*/  IADD3 R30, PT, PT, R5, R9, RZ ;  /* 0x00000009051e7210 */ /* 0x000fe40007ffe0ff */
[----:B------:R-:W-:Y:S02]  /*66e0*/  IADD3.X R10, PT, PT, RZ, -0x1, RZ, P3, !PT ;  /* 0xffffffffff0a7810 */ /* 0x000fe40001ffe4ff */
[----:B------:R-:W-:-:S07]  /*66f0*/  IADD3.X R11, PT, PT, RZ, R11, RZ, P2, !PT ;  /* 0x0000000bff0b7210 */ /* 0x000fce00017fe4ff */
.L_x_746:
[----:B-1----:R-:W-:Y:S02]  /*6700*/  LEA R12, P1, R3, R26, 0x2 ;  /* 0x0000001a030c7211 */ /* 0x002fe400078210ff */
[----:B------:R-:W-:Y:S02]  /*6710*/  IADD3 R14, P2, PT, R26, R4, RZ ;  /* 0x000000041a0e7210 */ /* 0x000fe40007f5e0ff */
[----:B0-----:R-:W-:Y:S02]  /*6720*/  LEA R16, P3, R29, R26, 0x2 ;  /* 0x0000001a1d107211 */ /* 0x001fe400078610ff */
        /* <DEDUP_REMOVED lines=26> */
.L_x_745:
[----:B------:R-:W-:Y:S05]  /*68d0*/  BSYNC.RECONVERGENT B0 ;  /* 0x0000000000007941 */ /* 0x000fea0003800200 */
.L_x_744:
        /* <DEDUP_REMOVED lines=10> */
.L_x_747:
[C---:B------:R-:W-:Y:S02]  /*6980*/  SHF.L.U32 R10, R32.reuse, 0x2, RZ ;  /* 0x00000002200a7819 */ /* 0x040fe400000006ff */
[----:B0-----:R-:W-:Y:S02]  /*6990*/  SHF.L.U64.HI R19, R32, 0x2, R11 ;  /* 0x0000000220137819 */ /* 0x001fe4000001020b */
[----:B--2---:R-:W-:-:S04]  /*69a0*/  IADD3 R12, P0, PT, R10, UR4, RZ ;  /* 0x000000040a0c7c10 */ /* 0x004fc8000ff1e0ff */
[----:B------:R-:W-:Y:S02]  /*69b0*/  IADD3.X R13, PT, PT, R19, UR5, RZ, P0, !PT ;  /* 0x00000005130d7c10 */ /* 0x000fe400087fe4ff */
[C---:B------:R-:W-:Y:S02]  /*69c0*/  IADD3 R14, P0, PT, R12.reuse, R5, RZ ;  /* 0x000000050c0e7210 */ /* 0x040fe40007f1e0ff */
[C---:B------:R-:W-:Y:S01]  /*69d0*/  IADD3 R20, P1, PT, R12.reuse, R8, RZ ;  /* 0x000000080c147210 */ /* 0x040fe20007f3e0ff */
[----:B------:R2:W4:Y:S01]  /*69e0*/  LDG.E R26, desc[UR8][R12.64] ;  /* 0x000000080c1a7981 */ /* 0x000522000c1e1900 */
[C---:B0-----:R-:W-:Y:S02]  /*69f0*/  IADD3.X R15, PT, PT, R13.reuse, R4, RZ, P0, !PT ;  /* 0x000000040d0f7210 */ /* 0x041fe400007fe4ff */
        /* <DEDUP_REMOVED lines=10> */
[----:B---3--:R-:W-:Y:S02]  /*6aa0*/  IADD3 R22, P0, PT, R24, UR6, RZ ;  /* 0x0000000618167c10 */ /* 0x008fe4000ff1e0ff */
[----:B--2---:R-:W-:Y:S02]  /*6ab0*/  LOP3.LUT R13, R18, 0x3, RZ, 0xc0, !PT ;  /* 0x00000003120d7812 */ /* 0x004fe400078ec0ff */
[----:B-1----:R-:W-:Y:S02]  /*6ac0*/  IADD3 R24, P1, PT, R24, UR10, RZ ;  /* 0x0000000a18187c10 */ /* 0x002fe4000ff3e0ff */
[----:B------:R-:W-:Y:S02]  /*6ad0*/  LOP3.LUT R11, R19, 0x3, RZ, 0xc0, !PT ;  /* 0x00000003130b7812 */ /* 0x000fe400078ec0ff */
[----:B------:R-:W-:Y:S02]  /*6ae0*/  IADD3 R12, P2, PT, R10, UR4, RZ ;  /* 0x000000040a0c7c10 */ /* 0x000fe4000ff5e0ff */
[----:B------:R-:W-:-:S02]  /*6af0*/  IADD3.X R23, PT, PT, R13, UR7, RZ, P0, !PT ;  /* 0x000000070d177c10 */ /* 0x000fc400087fe4ff */
[----:B------:R-:W-:Y:S02]  /*6b00*/  IADD3.X R25, PT, PT, R13, UR11, RZ, P1, !PT ;  /* 0x0000000b0d197c10 */ /* 0x000fe40008ffe4ff */
[----:B------:R-:W-:Y:S02]  /*6b10*/  IADD3.X R13, PT, PT, R11, UR5, RZ, P2, !PT ;  /* 0x000000050b0d7c10 */ /* 0x000fe400097fe4ff */
[C---:B0-----:R-:W-:Y:S02]  /*6b20*/  IADD3 R14, P0, PT, R12.reuse, R5, RZ ;  /* 0x000000050c0e7210 */ /* 0x041fe40007f1e0ff */
        /* <DEDUP_REMOVED lines=55> */
.L_x_748:
        /* <DEDUP_REMOVED lines=14> */
.L_x_3421:


//--------------------- .text._Z35group_norm_nhwc_bwd_one_pass_kernelI11Fp16IOFp32WLi512ELi32ELi512EEv26Group_norm_nhwc_bwd_params --------------------------
	.section	.text._Z35group_norm_nhwc_bwd_one_pass_kernelI11Fp16IOFp32WLi512ELi32ELi512EEv26Group_norm_nhwc_bwd_params,"ax",@progbits
	.align	128
        .global         _Z35group_norm_nhwc_bwd_one_pass_kernelI11Fp16IOFp32WLi512ELi32ELi512EEv26Group_norm_nhwc_bwd_params
        .type           _Z35group_norm_nhwc_bwd_one_pass_kernelI11Fp16IOFp32WLi512ELi32ELi512EEv26Group_norm_nhwc_bwd_params,@function
        .size           _Z35group_norm_nhwc_bwd_one_pass_kernelI11Fp16IOFp32WLi512ELi32ELi512EEv26Group_norm_nhwc_bwd_params,(.L_x_3422 - _Z35group_norm_nhwc_bwd_one_pass_kernelI11Fp16IOFp32WLi512ELi32ELi512EEv26Group_norm_nhwc_bwd_params)
        .other          _Z35group_norm_nhwc_bwd_one_pass_kernelI11Fp16IOFp32WLi512ELi32ELi512EEv26Group_norm_nhwc_bwd_params,@"STO_CUDA_ENTRY STV_DEFAULT"
_Z35group_norm_nhwc_bwd_one_pass_kernelI11Fp16IOFp32WLi512ELi32ELi512EEv26Group_norm_nhwc_bwd_params:
.text._Z35group_norm_nhwc_bwd_one_pass_kernelI11Fp16IOFp32WLi512ELi32ELi512EEv26Group_norm_nhwc_bwd_params:
        /* <DEDUP_REMOVED lines=8> */
[----:B------:R-:W-:-:S05]  /*0080*/  UMOV UR4, URZ ;  /* 0x000000ff00047c82 */ /* 0x000fca0008000000 */
.L_x_816:
[----:B0-----:R-:W0:Y:S01]  /*0090*/  LDC R6, c[0x0][0x410] ;  /* 0x00010400ff067b82 */ /* 0x001e220000000800 */
[----:B------:R-:W1:Y:S01]  /*00a0*/  S2R R22, SR_TID.X ;  /* 0x0000000000167919 */ /* 0x000e620000002100 */
[----:B------:R-:W2:Y:S01]  /*00b0*/  LDCU UR5, c[0x0][0x41c] ;  /* 0x00008380ff0577ac */ /* 0x000ea20008000800 */
[----:B------:R-:W-:Y:S02]  /*00c0*/  ISETP.LE.AND P4, PT, RZ, UR6, PT ;  /* 0x00000006ff007c0c */ /* 0x000fe4000bf83270 */
[----:B------:R-:W-:Y:S01]  /*00d0*/  CS2R R46, SRZ ;  /* 0x00000000002e7805 */ /* 0x000fe2000001ff00 */
[----:B------:R-:W3:Y:S01]  /*00e0*/  LDCU.128 UR12, c[0x0][0x400] ;  /* 0x00008000ff0c77ac */ /* 0x000ee20008000c00 */
[----:B------:R-:W-:Y:S02]  /*00f0*/  CS2R R44, SRZ ;  /* 0x00000000002c7805 */ /* 0x000fe4000001ff00 */
[----:B------:R-:W-:Y:S02]  /*0100*/  CS2R R42, SRZ ;  /* 0x00000000002a7805 */ /* 0x000fe4000001ff00 */
[----:B------:R-:W-:-:S02]  /*0110*/  CS2R R40, SRZ ;  /* 0x0000000000287805 */ /* 0x000fc4000001ff00 */
[----:B------:R-:W-:Y:S02]  /*0120*/  CS2R R38, SRZ ;  /* 0x0000000000267805 */ /* 0x000fe4000001ff00 */
[----:B------:R-:W-:Y:S02]  /*0130*/  CS2R R36, SRZ ;  /* 0x0000000000247805 */ /* 0x000fe4000001ff00 */
[----:B------:R-:W-:Y:S01]  /*0140*/  CS2R R34, SRZ ;  /* 0x0000000000227805 */ /* 0x000fe2000001ff00 */
[----:B------:R-:W4:Y:S01]  /*0150*/  LDCU.64 UR8, c[0x0][0x3b8] ;  /* 0x00007700ff0877ac */ /* 0x000f220008000a00 */
[----:B------:R-:W4:Y:S01]  /*0160*/  LDCU.U8 UR7, c[0x0][0x414] ;  /* 0x00008280ff0777ac */ /* 0x000f220008000000 */
[----:B0-----:R-:W-:-:S04]  /*0170*/  IABS R5, R6 ;  /* 0x0000000600057213 */ /* 0x001fc80000000000 */
[----:B------:R-:W0:Y:S01]  /*0180*/  I2F.RP R4, R5 ;  /* 0x0000000500047306 */ /* 0x000e220000209400 */
[----:B-1----:R-:W-:Y:S02]  /*0190*/  SHF.R.U32.HI R25, RZ, 0x4, R22 ;  /* 0x00000004ff197819 */ /* 0x002fe40000011616 */
[----:B------:R-:W-:-:S04]  /*01a0*/  SHF.L.U32 R24, R22, 0x1, RZ ;  /* 0x0000000116187819 */ /* 0x000fc800000006ff */
[----:B------:R-:W-:Y:S01]  /*01b0*/  LOP3.LUT R24, R24, 0x1e, RZ, 0xc0, !PT ;  /* 0x0000001e18187812 */ /* 0x000fe200078ec0ff */
[----:B0-----:R-:W0:Y:S02]  /*01c0*/  MUFU.RCP R4, R4 ;  /* 0x0000000400047308 */ /* 0x001e240000001000 */
[----:B0-----:R-:W-:Y:S02]  /*01d0*/  IADD3 R2, PT, PT, R4, 0xffffffe, RZ ;  /* 0x0ffffffe04027810 */ /* 0x001fe40007ffe0ff */
[----:B------:R-:W-:-:S04]  /*01e0*/  IABS R4, UR6 ;  /* 0x0000000600047c13 */ /* 0x000fc80008000000 */
[----:B------:R0:W1:Y:S02]  /*01f0*/  F2I.FTZ.U32.TRUNC.NTZ R3, R2 ;  /* 0x0000000200037305 */ /* 0x000064000021f000 */
[----:B0-----:R-:W-:Y:S01]  /*0200*/  HFMA2 R2, -RZ, RZ, 0, 0 ;  /* 0x00000000ff027431 */ /* 0x001fe200000001ff */
[----:B-1----:R-:W-:-:S05]  /*0210*/  IADD3 R0, PT, PT, RZ, -R3, RZ ;  /* 0x80000003ff007210 */ /* 0x002fca0007ffe0ff */
[----:B------:R-:W-:Y:S02]  /*0220*/  IMAD R7, R0, R5, RZ ;  /* 0x0000000500077224 */ /* 0x000fe400078e02ff */
[----:B------:R-:W2:Y:S02]  /*0230*/  S2R R0, SR_CTAID.X ;  /* 0x0000000000007919 */ /* 0x000ea40000002500 */
[----:B------:R-:W-:-:S06]  /*0240*/  IMAD.HI.U32 R3, R3, R7, R2 ;  /* 0x0000000703037227 */ /* 0x000fcc00078e0002 */
[----:B------:R-:W-:-:S05]  /*0250*/  IMAD.HI.U32 R3, R3, R4, RZ ;  /* 0x0000000403037227 */ /* 0x000fca00078e00ff */
[----:B------:R-:W-:-:S05]  /*0260*/  IADD3 R2, PT, PT, -R3, RZ, RZ ;  /* 0x000000ff03027210 */ /* 0x000fca0007ffe1ff */
[----:B------:R-:W-:Y:S01]  /*0270*/  IMAD R2, R5, R2, R4 ;  /* 0x0000000205027224 */ /* 0x000fe200078e0204 */
[----:B------:R-:W-:-:S04]  /*0280*/  LOP3.LUT R4, R6, UR6, RZ, 0x3c, !PT ;  /* 0x0000000606047c12 */ /* 0x000fc8000f8e3cff */
[----:B------:R-:W-:Y:S02]  /*0290*/  ISETP.GT.U32.AND P1, PT, R5, R2, PT ;  /* 0x000000020500720c */ /* 0x000fe40003f24070 */
[----:B------:R-:W-:Y:S01]  /*02a0*/  ISETP.GE.AND P5, PT, R4, RZ, PT ;  /* 0x000000ff0400720c */ /* 0x000fe20003fa6270 */
[----:B--2---:R-:W-:-:S10]  /*02b0*/  IMAD R25, R0, UR5, R25 ;  /* 0x0000000500197c24 */ /* 0x004fd4000f8e0219 */
[-C--:B------:R-:W-:Y:S02]  /*02c0*/  @!P1 IADD3 R2, PT, PT, R2, -R5.reuse, RZ ;  /* 0x8000000502029210 */ /* 0x080fe40007ffe0ff */
[----:B---3--:R-:W-:Y:S02]  /*02d0*/  ISETP.GE.U32.AND P3, PT, R25, UR12, PT ;  /* 0x0000000c19007c0c */ /* 0x008fe4000bf66070 */
[----:B------:R-:W-:Y:S02]  /*02e0*/  SHF.R.S32.HI R9, RZ, 0x1f, R25 ;  /* 0x0000001fff097819 */ /* 0x000fe40000011419 */
[----:B------:R-:W-:Y:S02]  /*02f0*/  ISETP.GE.U32.AND P0, PT, R2, R5, PT ;  /* 0x000000050200720c */ /* 0x000fe40003f06070 */
[----:B------:R-:W-:Y:S02]  /*0300*/  ISETP.GE.AND.EX P3, PT, R9, UR13, PT, P3 ;  /* 0x0000000d09007c0c */ /* 0x000fe4000bf66330 */
[----:B------:R-:W-:-:S02]  /*0310*/  ISETP.GT.U32.AND P2, PT, R5, R2, PT ;  /* 0x000000020500720c */ /* 0x000fc40003f44070 */
[----:B------:R-:W-:Y:S02]  /*0320*/  @!P1 IADD3 R3, PT, PT, R3, 0x1, RZ ;  /* 0x0000000103039810 */ /* 0x000fe40007ffe0ff */
[----:B------:R-:W-:Y:S02]  /*0330*/  IADD3 R5, PT, PT, R2, -R5, RZ ;  /* 0x8000000502057210 */ /* 0x000fe40007ffe0ff */
[----:B------:R-:W-:Y:S02]  /*0340*/  IADD3 R21, PT, PT, R25, 0x20, RZ ;  /* 0x0000002019157810 */ /* 0x000fe40007ffe0ff */
[----:B------:R-:W-:Y:S02]  /*0350*/  SEL R2, R5, R2, !P2 ;  /* 0x0000000205027207 */ /* 0x000fe40005000000 */
[----:B------:R-:W-:Y:S01]  /*0360*/  @P0 IADD3 R3, PT, PT, R3, 0x1, RZ ;  /* 0x0000000103030810 */ /* 0x000fe20007ffe0ff */
[----:B------:R-:W0:Y:S01]  /*0370*/  @!P3 LDC.64 R12, c[0x0][0x3f8] ;  /* 0x0000fe00ff0cbb82 */ /* 0x000e220000000a00 */
[----:B------:R-:W-:-:S02]  /*0380*/  ISETP.NE.AND P1, PT, R6, RZ, PT ;  /* 0x000000ff0600720c */ /* 0x000fc40003f25270 */
[----:B------:R-:W-:Y:S02]  /*0390*/  LOP3.LUT R5, RZ, R6, RZ, 0x33, !PT ;  /* 0x00000006ff057212 */ /* 0x000fe400078e33ff */
[----:B------:R-:W-:Y:S02]  /*03a0*/  @!P5 IADD3 R3, PT, PT, -R3, RZ, RZ ;  /* 0x000000ff0303d210 */ /* 0x000fe40007ffe1ff */
[----:B------:R-:W-:Y:S02]  /*03b0*/  @!P4 IADD3 R2, PT, PT, -R2, RZ, RZ ;  /* 0x000000ff0202c210 */ /* 0x000fe40007ffe1ff */
[----:B------:R-:W-:Y:S02]  /*03c0*/  ISETP.GE.U32.AND P0, PT, R21, UR12, PT ;  /* 0x0000000c15007c0c */ /* 0x000fe4000bf06070 */
[----:B------:R-:W-:Y:S02]  /*03d0*/  SHF.R.S32.HI R15, RZ, 0x1f, R21 ;  /* 0x0000001fff0f7819 */ /* 0x000fe40000011415 */
[----:B------:R-:W-:-:S02]  /*03e0*/  SEL R7, R5, R3, !P1 ;  /* 0x0000000305077207 */ /* 0x000fc40004800000 */
[----:B------:R-:W-:Y:S02]  /*03f0*/  SEL R23, R5, R2, !P1 ;  /* 0x0000000205177207 */ /* 0x000fe40004800000 */
[----:B------:R-:W-:Y:S01]  /*0400*/  ISETP.GE.AND.EX P0, PT, R15, UR13, PT, P0 ;  /* 0x0000000d0f007c0c */ /* 0x000fe2000bf06300 */
[----:B------:R-:W1:Y:S01]  /*0410*/  @!P3 LDC.64 R4, c[0x0][0x3a0] ;  /* 0x0000e800ff04bb82 */ /* 0x000e620000000a00 */
[----:B------:R-:W-:Y:S02]  /*0420*/  SHF.R.S32.HI R2, RZ, 0x1f, R7 ;  /* 0x0000001fff027819 */ /* 0x000fe40000011407 */
[----:B------:R-:W-:Y:S02]  /*0430*/  SHF.L.U32 R3, R23, 0x5, RZ ;  /* 0x0000000517037819 */ /* 0x000fe400000006ff */
[----:B------:R-:W-:Y:S01]  /*0440*/  IADD3 R11, PT, PT, R25, 0x40, RZ ;  /* 0x00000040190b7810 */ /* 0x000fe20007ffe0ff */
[----:B------:R-:W-:Y:S01]  /*0450*/  IMAD R6, R2, UR14, RZ ;  /* 0x0000000e02067c24 */ /* 0x000fe2000f8e02ff */
[----:B------:R-:W-:Y:S01]  /*0460*/  SHF.R.S32.HI R59, RZ, 0x1f, R3 ;  /* 0x0000001fff3b7819 */ /* 0x000fe20000011403 */
[----:B0-----:R-:W-:Y:S01]  /*0470*/  @!P3 IMAD R8, R9, R12, RZ ;  /* 0x0000000c0908b224 */ /* 0x001fe200078e02ff */
[----:B------:R-:W-:Y:S01]  /*0480*/  LOP3.LUT R58, R3, R24, RZ, 0xfc, !PT ;  /* 0x00000018033a7212 */ /* 0x000fe200078efcff */
[----:B------:R-:W-:Y:S01]  /*0490*/  IMAD R61, R7, UR15, R6 ;  /* 0x0000000f073d7c24 */ /* 0x000fe2000f8e0206 */
[----:B------:R-:W0:Y:S01]  /*04a0*/  @!P3 LDC.64 R2, c[0x0][0x398] ;  /* 0x0000e600ff02bb82 */ /* 0x000e220000000a00 */
[----:B------:R-:W-:Y:S01]  /*04b0*/  ISETP.GE.U32.AND P1, PT, R11, UR12, PT ;  /* 0x0000000c0b007c0c */ /* 0x000fe2000bf26070 */
[----:B------:R-:W-:Y:S01]  /*04c0*/  @!P3 IMAD R13, R25, R13, R8 ;  /* 0x0000000d190db224 */ /* 0x000fe200078e0208 */
[----:B------:R-:W-:Y:S01]  /*04d0*/  SHF.R.S32.HI R27, RZ, 0x1f, R11 ;  /* 0x0000001fff1b7819 */ /* 0x000fe2000001140b */
[----:B------:R-:W-:Y:S01]  /*04e0*/  IMAD.WIDE.U32 R58, R7, UR14, R58 ;  /* 0x0000000e073a7c25 */ /* 0x000fe2000f8e003a */
[----:B------:R-:W-:-:S02]  /*04f0*/  IADD3 R14, PT, PT, R25, 0x60, RZ ;  /* 0x00000060190e7810 */ /* 0x000fc40007ffe0ff */
[----:B------:R-:W-:Y:S01]  /*0500*/  ISETP.GE.AND.EX P1, PT, R27, UR13, PT, P1 ;  /* 0x0000000d1b007c0c */ /* 0x000fe2000bf26310 */
[----:B------:R-:W2:Y:S01]  /*0510*/  @!P0 LDC.64 R6, c[0x0][0x3f8] ;  /* 0x0000fe00ff068b82 */ /* 0x000ea20000000a00 */
[----:B------:R-:W-:Y:S02]  /*0520*/  IADD3 R61, PT, PT, R59, R61, RZ ;  /* 0x0000003d3b3d7210 */ /* 0x000fe40007ffe0ff */
[----:B------:R-:W-:-:S05]  /*0530*/  @!P3 MOV R60, R58 ;  /* 0x0000003a003cb202 */ /* 0x000fca0000000f00 */
[----:B------:R-:W-:-:S05]  /*0540*/  @!P3 IMAD.WIDE.U32 R8, R25, R12, R60 ;  /* 0x0000000c1908b225 */ /* 0x000fca00078e003c */
[----:B------:R-:W-:Y:S02]  /*0550*/  @!P3 IADD3 R9, PT, PT, R9, R13, RZ ;  /* 0x0000000d0909b210 */ /* 0x000fe40007ffe0ff */
[C---:B------:R-:W-:Y:S01]  /*0560*/  @!P3 SHF.L.U32 R19, R8.reuse, 0x1, RZ ;  /* 0x000000010813b819 */ /* 0x040fe200000006ff */
[----:B------:R-:W3:Y:S01]  /*0570*/  @!P0 LDC.64 R12, c[0x0][0x3a0] ;  /* 0x0000e800ff0c8b82 */ /* 0x000ee20000000a00 */
[----:B------:R-:W-:Y:S02]  /*0580*/  @!P3 SHF.L.U64.HI R10, R8, 0x1, R9 ;  /* 0x00000001080ab819 */ /* 0x000fe40000010209 */
[C---:B-1----:R-:W-:Y:S02]  /*0590*/  @!P3 IADD3 R16, P2, PT, R19.reuse, R4, RZ ;  /* 0x000000041310b210 */ /* 0x042fe40007f5e0ff */
[----:B0-----:R-:W-:Y:S02]  /*05a0*/  @!P3 IADD3 R18, P4, PT, R19, R2, RZ ;  /* 0x000000021312b210 */ /* 0x001fe40007f9e0ff */
[----:B------:R-:W-:Y:S01]  /*05b0*/  @!P3 IADD3.X R17, PT, PT, R10, R5, RZ, P2, !PT ;  /* 0x000000050a11b210 */ /* 0x000fe200017fe4ff */
[----:B------:R-:W0:Y:S01]  /*05c0*/  @!P1 LDC.64 R8, c[0x0][0x3f8] ;  /* 0x0000fe00ff089b82 */ /* 0x000e220000000a00 */
[----:B--2---:R-:W-:Y:S01]  /*05d0*/  @!P0 IMAD R2, R15, R6, RZ ;  /* 0x000000060f028224 */ /* 0x004fe200078e02ff */
[----:B------:R-:W-:-:S02]  /*05e0*/  @!P0 MOV R4, R58 ;  /* 0x0000003a00048202 */ /* 0x000fc40000000f00 */
[----:B------:R-:W-:Y:S01]  /*05f0*/  @!P0 MOV R5, R61 ;  /* 0x0000003d00058202 */ /* 0x000fe20000000f00 */
[C---:B------:R-:W-:Y:S01]  /*0600*/  @!P0 IMAD R29, R21.reuse, R7, R2 ;  /* 0x00000007151d8224 */ /* 0x040fe200078e0202 */
[----:B------:R-:W-:Y:S01]  /*0610*/  ISETP.GE.U32.AND P2, PT, R14, UR12, PT ;  /* 0x0000000c0e007c0c */ /* 0x000fe2000bf46070 */
[----:B------:R1:W5:Y:S01]  /*0620*/  @!P3 LDG.E R47, desc[UR10][R16.64] ;  /* 0x0000000a102fb981 */ /* 0x000362000c1e1900 */
[----:B------:R-:W-:Y:S01]  /*0630*/  SHF.R.S32.HI R15, RZ, 0x1f, R14 ;  /* 0x0000001fff0f7819 */ /* 0x000fe2000001140e */
[----:B------:R-:W-:Y:S01]  /*0640*/  @!P0 IMAD.WIDE.U32 R6, R21, R6, R4 ;  /* 0x0000000615068225 */ /* 0x000fe200078e0004 */
[----:B------:R-:W-:Y:S02]  /*0650*/  @!P3 IADD3.X R19, PT, PT, R10, R3, RZ, P4, !PT ;  /* 0x000000030a13b210 */ /* 0x000fe400027fe4ff */
[----:B------:R-:W-:Y:S01]  /*0660*/  ISETP.GE.AND.EX P2, PT, R15, UR13, PT, P2 ;  /* 0x0000000d0f007c0c */ /* 0x000fe2000bf46320 */
[----:B------:R-:W2:Y:S01]  /*0670*/  @!P0 LDC.64 R2, c[0x0][0x398] ;  /* 0x0000e600ff028b82 */ /* 0x000ea20000000a00 */
[----:B------:R-:W-:Y:S01]  /*0680*/  @!P0 IADD3 R5, PT, PT, R7, R29, RZ ;  /* 0x0000001d07058210 */ /* 0x000fe20007ffe0ff */
[----:B------:R4:W5:Y:S01]  /*0690*/  @!P3 LDG.E R46, desc[UR10][R18.64] ;  /* 0x0000000a122eb981 */ /* 0x000962000c1e1900 */
[----:B------:R-:W-:-:S02]  /*06a0*/  @!P0 SHF.L.U32 R29, R6, 0x1, RZ ;  /* 0x00000001061d8819 */ /* 0x000fc400000006ff */
[----:B------:R-:W-:-:S03]  /*06b0*/  @!P0 SHF.L.U64.HI R28, R6, 0x1, R5 ;  /* 0x00000001061c8819 */ /* 0x000fc60000010205 */
[----:B------:R-:W4:Y:S01]  /*06c0*/  @!P1 LDC.64 R6, c[0x0][0x3a0] ;  /* 0x0000e800ff069b82 */ /* 0x000f220000000a00 */
[----:B------:R-:W-:Y:S02]  /*06d0*/  IADD3 R10, PT, PT, R25, 0x80, RZ ;  /* 0x00000080190a7810 */ /* 0x000fe40007ffe0ff */
[----:B---3--:R-:W-:Y:S02]  /*06e0*/  @!P0 IADD3 R20, P4, PT, R29, R12, RZ ;  /* 0x0000000c1d148210 */ /* 0x008fe40007f9e0ff */
[----:B------:R-:W-:Y:S02]  /*06f0*/  ISETP.GE.U32.AND P3, PT, R10, UR12, PT ;  /* 0x0000000c0a007c0c */ /* 0x000fe4000bf66070 */
[----:B-1----:R-:W-:Y:S01]  /*0700*/  SHF.R.S32.HI R17, RZ, 0x1f, R10 ;  /* 0x0000001fff117819 */ /* 0x002fe2000001140a */
[----:B------:R-:W1:Y:S01]  /*0710*/  @!P2 LDC.64 R4, c[0x0][0x3f8] ;  /* 0x0000fe00ff04ab82 */ /* 0x000e620000000a00 */
[----:B------:R-:W-:Y:S01]  /*0720*/  @!P0 IADD3.X R21, PT, PT, R28, R13, RZ, P4, !PT ;  /* 0x0000000d1c158210 */ /* 0x000fe200027fe4ff */
[----:B0-----:R-:W-:Y:S01]  /*0730*/  @!P1 IMAD R26, R27, R8, RZ ;  /* 0x000000081b1a9224 */ /* 0x001fe200078e02ff */
[----:B------:R-:W-:-:S02]  /*0740*/  @!P1 MOV R12, R58 ;  /* 0x0000003a000c9202 */ /* 0x000fc40000000f00 */
[----:B------:R-:W-:Y:S02]  /*0750*/  @!P1 MOV R13, R61 ;  /* 0x0000003d000d9202 */ /* 0x000fe40000000f00 */
[----:B------:R-:W-:Y:S01]  /*0760*/  ISETP.GE.AND.EX P3, PT, R17, UR13, PT, P3 ;  /* 0x0000000d11007c0c */ /* 0x000fe2000bf66330 */
[C---:B------:R-:W-:Y:S01]  /*0770*/  @!P1 IMAD R27, R11.reuse, R9, R26 ;  /* 0x000000090b1b9224 */ /* 0x040fe200078e021a */
[----:B------:R0:W5:Y:S01]  /*0780*/  @!P0 LDG.E R45, desc[UR10][R20.64] ;  /* 0x0000000a142d8981 */ /* 0x000162000c1e1900 */
[----:B------:R-:W-:Y:S01]  /*0790*/  @!P1 IMAD.WIDE.U32 R8, R11, R8, R12 ;  /* 0x000000080b089225 */ /* 0x000fe200078e000c */
[----:B--2---:R-:W-:Y:S01]  /*07a0*/  @!P0 IADD3 R26, P4, PT, R29, R2, RZ ;  /* 0x000000021d1a8210 */ /* 0x004fe20007f9e0ff */
[----:B------:R-:W2:Y:S01]  /*07b0*/  @!P1 LDC.64 R12, c[0x0][0x398] ;  /* 0x0000e600ff0c9b82 */ /* 0x000ea20000000a00 */
[----:B------:R-:W-:Y:S02]  /*07c0*/  IADD3 R11, PT, PT, R25, 0xa0, RZ ;  /* 0x000000a0190b7810 */ /* 0x000fe40007ffe0ff */
[----:B------:R-:W-:-:S02]  /*07d0*/  @!P1 IADD3 R9, PT, PT, R9, R27, RZ ;  /* 0x0000001b09099210 */ /* 0x000fc40007ffe0ff */
[----:B------:R-:W-:Y:S02]  /*07e0*/  @!P0 IADD3.X R27, PT, PT, R28, R3, RZ, P4, !PT ;  /* 0x000000031c1b8210 */ /* 0x000fe400027fe4ff */
[C---:B------:R-:W-:Y:S01]  /*07f0*/  @!P1 SHF.L.U32 R31, R8.reuse, 0x1, RZ ;  /* 0x00000001081f9819 */ /* 0x040fe200000006ff */
[----:B------:R-:W3:Y:S01]  /*0800*/  @!P3 LDC.64 R2, c[0x0][0x3f8] ;  /* 0x0000fe00ff02bb82 */ /* 0x000ee20000000a00 */
[----:B------:R-:W-:Y:S01]  /*0810*/  ISETP.GE.U32.AND P4, PT, R11, UR12, PT ;  /* 0x0000000c0b007c0c */ /* 0x000fe2000bf86070 */
[----:B------:R3:W5:Y:S01]  /*0820*/  @!P0 LDG.E R44, desc[UR10][R26.64] ;  /* 0x0000000a1a2c8981 */ /* 0x000762000c1e1900 */
[----:B----4-:R-:W-:Y:S02]  /*0830*/  SHF.R.S32.HI R19, RZ, 0x1f, R11 ;  /* 0x0000001fff137819 */ /* 0x010fe4000001140b */
[----:B------:R-:W-:Y:S02]  /*0840*/  @!P1 SHF.L.U64.HI R16, R8, 0x1, R9 ;  /* 0x0000000108109819 */ /* 0x000fe40000010209 */
[----:B------:R-:W-:Y:S01]  /*0850*/  @!P1 IADD3 R28, P5, PT, R31, R6, RZ ;  /* 0x000000061f1c9210 */ /* 0x000fe20007fbe0ff */
[----:B------:R-:W4:Y:S01]  /*0860*/  @!P2 LDC.64 R8, c[0x0][0x3a0] ;  /* 0x0000e800ff08ab82 */ /* 0x000f220000000a00 */
[----:B------:R-:W-:Y:S01]  /*0870*/  ISETP.GE.AND.EX P4, PT, R19, UR13, PT, P4 ;  /* 0x0000000d13007c0c */ /* 0x000fe2000bf86340 */
[----:B-1----:R-:W-:Y:S01]  /*0880*/  @!P2 IMAD R15, R15, R4, RZ ;  /* 0x000000040f0fa224 */ /* 0x002fe200078e02ff */
[----:B------:R-:W-:-:S02]  /*0890*/  @!P1 IADD3.X R29, PT, PT, R16, R7, RZ, P5, !PT ;  /* 0x00000007101d9210 */ /* 0x000fc40002ffe4ff */
[----:B------:R-:W-:Y:S02]  /*08a0*/  @!P2 MOV R6, R58 ;  /* 0x0000003a0006a202 */ /* 0x000fe40000000f00 */
[----:B------:R-:W-:Y:S01]  /*08b0*/  @!P2 MOV R7, R61 ;  /* 0x0000003d0007a202 */ /* 0x000fe20000000f00 */
[C---:B0-----:R-:W-:Y:S01]  /*08c0*/  @!P2 IMAD R21, R14.reuse, R5, R15 ;  /* 0x000000050e15a224 */ /* 0x041fe200078e020f */
[----:B--2---:R-:W-:Y:S01]  /*08d0*/  @!P1 IADD3 R20, P0, PT, R31, R12, RZ ;  /* 0x0000000c1f149210 */ /* 0x004fe20007f1e0ff */
[----:B------:R0:W5:Y:S01]  /*08e0*/  @!P1 LDG.E R43, desc[UR10][R28.64] ;  /* 0x0000000a1c2b9981 */ /* 0x000162000c1e1900 */
[----:B------:R-:W-:Y:S02]  /*08f0*/  @!P2 IMAD.WIDE.U32 R14, R14, R4, R6 ;  /* 0x000000040e0ea225 */ /* 0x000fe400078e0006 */
[----:B------:R-:W1:Y:S03]  /*0900*/  @!P2 LDC.64 R4, c[0x0][0x398] ;  /* 0x0000e600ff04ab82 */ /* 0x000e660000000a00 */
[----:B------:R-:W-:-:S05]  /*0910*/  @!P2 IADD3 R15, PT, PT, R15, R21, RZ ;  /* 0x000000150f0fa210 */ /* 0x000fca0007ffe0ff */
[----:B------:R-:W2:Y:S01]  /*0920*/  @!P4 LDC.64 R6, c[0x0][0x3f8] ;  /* 0x0000fe00ff06cb82 */ /* 0x000ea20000000a00 */
[----:B------:R-:W-:Y:S02]  /*0930*/  @!P1 IADD3.X R21, PT, PT, R16, R13, RZ, P0, !PT ;  /* 0x0000000d10159210 */ /* 0x000fe400007fe4ff */
[C---:B------:R-:W-:Y:S02]  /*0940*/  @!P2 SHF.L.U32 R31, R14.reuse, 0x1, RZ ;  /* 0x000000010e1fa819 */ /* 0x040fe400000006ff */
[----:B------:R-:W-:Y:S01]  /*0950*/  @!P2 SHF.L.U64.HI R16, R14, 0x1, R15 ;  /* 0x000000010e10a819 */ /* 0x000fe2000001020f */
[----:B---3--:R-:W-:Y:S01]  /*0960*/  @!P3 IMAD R17, R17, R2, RZ ;  /* 0x000000021111b224 */ /* 0x008fe200078e02ff */
[----:B------:R-:W-:Y:S01]  /*0970*/  @!P3 MOV R26, R58 ;  /* 0x0000003a001ab202 */ /* 0x000fe20000000f00 */
[----:B------:R-:W3:Y:S01]  /*0980*/  @!P3 LDC.64 R14, c[0x0][0x3a0] ;  /* 0x0000e800ff0ebb82 */ /* 0x000ee20000000a00 */
[----:B----4-:R-:W-:Y:S01]  /*0990*/  @!P2 IADD3 R8, P0, PT, R31, R8, RZ ;  /* 0x000000081f08a210 */ /* 0x010fe20007f1e0ff */
[----:B------:R-:W-:Y:S01]  /*09a0*/  @!P3 IMAD R3, R10, R3, R17 ;  /* 0x000000030a03b224 */ /* 0x000fe200078e0211 */
[----:B------:R-:W-:Y:S01]  /*09b0*/  @!P3 MOV R27, R61 ;  /* 0x0000003d001bb202 */ /* 0x000fe20000000f00 */
[----:B------:R4:W5:Y:S01]  /*09c0*/  @!P1 LDG.E R42, desc[UR10][R20.64] ;  /* 0x0000000a142a9981 */ /* 0x000962000c1e1900 */
[----:B------:R-:W-:-:S02]  /*09d0*/  IADD3 R17, PT, PT, R25, 0xc0, RZ ;  /* 0x000000c019117810 */ /* 0x000fc40007ffe0ff */
[----:B------:R-:W-:Y:S01]  /*09e0*/  @!P2 IADD3.X R9, PT, PT, R16, R9, RZ, P0, !PT ;  /* 0x000000091009a210 */ /* 0x000fe200007fe4ff */
[----:B------:R-:W-:Y:S01]  /*09f0*/  @!P3 IMAD.WIDE.U32 R26, R10, R2, R26 ;  /* 0x000000020a1ab225 */ /* 0x000fe200078e001a */
[----:B------:R-:W-:Y:S01]  /*0a00*/  ISETP.GE.U32.AND P0, PT, R17, UR12, PT ;  /* 0x0000000c11007c0c */ /* 0x000fe2000bf06070 */
[----:B------:R-:W3:Y:S01]  /*0a10*/  @!P3 LDC.64 R12, c[0x0][0x398] ;  /* 0x0000e600ff0cbb82 */ /* 0x000ee20000000a00 */
[----:B0-----:R-:W-:Y:S01]  /*0a20*/  SHF.R.S32.HI R29, RZ, 0x1f, R17 ;  /* 0x0000001fff1d7819 */ /* 0x001fe20000011411 */
[----:B------:R0:W5:Y:S01]  /*0a30*/  @!P2 LDG.E R41, desc[UR10][R8.64] ;  /* 0x0000000a0829a981 */ /* 0x000162000c1e1900 */
[----:B-1----:R-:W-:Y:S02]  /*0a40*/  @!P2 IADD3 R2, P1, PT, R31, R4, RZ ;  /* 0x000000041f02a210 */ /* 0x002fe40007f3e0ff */
[----:B------:R-:W-:Y:S01]  /*0a50*/  ISETP.GE.AND.EX P0, PT, R29, UR13, PT, P0 ;  /* 0x0000000d1d007c0c */ /* 0x000fe2000bf06300 */
[----:B--2---:R-:W-:Y:S01]  /*0a60*/  @!P4 IMAD R4, R19, R6, RZ ;  /* 0x000000061304c224 */ /* 0x004fe200078e02ff */
[----:B----4-:R-:W-:-:S02]  /*0a70*/  @!P3 IADD3 R21, PT, PT, R27, R3, RZ ;  /* 0x000000031b15b210 */ /* 0x010fc40007ffe0ff */
[C---:B------:R-:W-:Y:S02]  /*0a80*/  @!P3 SHF.L.U32 R19, R26.reuse, 0x1, RZ ;  /* 0x000000011a13b819 */ /* 0x040fe400000006ff */
[----:B------:R-:W-:Y:S01]  /*0a90*/  @!P3 SHF.L.U64.HI R26, R26, 0x1, R21 ;  /* 0x000000011a1ab819 */ /* 0x000fe20000010215 */
[----:B------:R-:W-:Y:S01]  /*0aa0*/  @!P4 IMAD R21, R11, R7, R4 ;  /* 0x000000070b15c224 */ /* 0x000fe200078e0204 */
[----:B------:R-:W-:Y:S01]  /*0ab0*/  @!P2 IADD3.X R3, PT, PT, R16, R5, RZ, P1, !PT ;  /* 0x000000051003a210 */ /* 0x000fe20000ffe4ff */
[----:B0-----:R-:W0:Y:S01]  /*0ac0*/  @!P4 LDC.64 R8, c[0x0][0x398] ;  /* 0x0000e600ff08cb82 */ /* 0x001e220000000a00 */
[----:B------:R-:W-:Y:S02]  /*0ad0*/  @!P4 MOV R4, R58 ;  /* 0x0000003a0004c202 */ /* 0x000fe40000000f00 */
[----:B------:R-:W-:Y:S01]  /*0ae0*/  @!P4 MOV R5, R61 ;  /* 0x0000003d0005c202 */ /* 0x000fe20000000f00 */
[----:B------:R1:W5:Y:S01]  /*0af0*/  @!P2 LDG.E R40, desc[UR10][R2.64] ;  /* 0x0000000a0228a981 */ /* 0x000362000c1e1900 */
[----:B---3--:R-:W-:-:S02]  /*0b00*/  @!P3 IADD3 R14, P1, PT, R19, R14, RZ ;  /* 0x0000000e130eb210 */ /* 0x008fc40007f3e0ff */
[----:B------:R-:W-:Y:S01]  /*0b10*/  IADD3 R27, PT, PT, R25, 0xe0, RZ ;  /* 0x000000e0191b7810 */ /* 0x000fe20007ffe0ff */
[----:B------:R-:W-:Y:S01]  /*0b20*/  @!P4 IMAD.WIDE.U32 R4, R11, R6, R4 ;  /* 0x000000060b04c225 */ /* 0x000fe200078e0004 */
[----:B------:R-:W-:Y:S01]  /*0b30*/  @!P3 IADD3.X R15, PT, PT, R26, R15, RZ, P1, !PT ;  /* 0x0000000f1a0fb210 */ /* 0x000fe20000ffe4ff */
[----:B------:R-:W2:Y:S01]  /*0b40*/  @!P0 LDC.64 R6, c[0x0][0x3f8] ;  /* 0x0000fe00ff068b82 */ /* 0x000ea20000000a00 */
[----:B------:R-:W-:Y:S02]  /*0b50*/  ISETP.GE.U32.AND P1, PT, R27, UR12, PT ;  /* 0x0000000c1b007c0c */ /* 0x000fe4000bf26070 */
[----:B------:R-:W-:Y:S01]  /*0b60*/  SHF.R.S32.HI R31, RZ, 0x1f, R27 ;  /* 0x0000001fff1f7819 */ /* 0x000fe2000001141b */
[----:B------:R-:W5:Y:S03]  /*0b70*/  @!P3 LDG.E R39, desc[UR10][R14.64] ;  /* 0x0000000a0e27b981 */ /* 0x000f66000c1e1900 */
[----:B------:R-:W-:Y:S01]  /*0b80*/  ISETP.GE.AND.EX P1, PT, R31, UR13, PT, P1 ;  /* 0x0000000d1f007c0c */ /* 0x000fe2000bf26310 */
[----:B------:R-:W3:Y:S01]  /*0b90*/  @!P4 LDC.64 R10, c[0x0][0x3a0] ;  /* 0x0000e800ff0acb82 */ /* 0x000ee20000000a00 */
[----:B------:R-:W-:-:S02]  /*0ba0*/  @!P4 IADD3 R5, PT, PT, R5, R21, RZ ;  /* 0x000000150505c210 */ /* 0x000fc40007ffe0ff */
[----:B------:R-:W-:Y:S02]  /*0bb0*/  @!P3 IADD3 R12, P2, PT, R19, R12, RZ ;  /* 0x0000000c130cb210 */ /* 0x000fe40007f5e0ff */
[C---:B------:R-:W-:Y:S02]  /*0bc0*/  @!P4 SHF.L.U32 R33, R4.reuse, 0x1, RZ ;  /* 0x000000010421c819 */ /* 0x040fe400000006ff */
[----:B------:R-:W-:Y:S01]  /*0bd0*/  @!P4 SHF.L.U64.HI R18, R4, 0x1, R5 ;  /* 0x000000010412c819 */ /* 0x000fe20000010205 */
[----:B-1----:R-:W1:Y:S01]  /*0be0*/  @!P0 LDC.64 R2, c[0x0][0x3a0] ;  /* 0x0000e800ff028b82 */ /* 0x002e620000000a00 */
[----:B------:R-:W-:Y:S02]  /*0bf0*/  @!P3 IADD3.X R13, PT, PT, R26, R13, RZ, P2, !PT ;  /* 0x0000000d1a0db210 */ /* 0x000fe400017fe4ff */
[----:B------:R-:W-:-:S03]  /*0c00*/  IADD3 R21, PT, PT, R25, 0x100, RZ ;  /* 0x0000010019157810 */ /* 0x000fc60007ffe0ff */
[----:B------:R4:W5:Y:S02]  /*0c10*/  @!P3 LDG.E R38, desc[UR10][R12.64] ;  /* 0x0000000a0c26b981 */ /* 0x000964000c1e1900 */
[----:B------:R-:W1:Y:S01]  /*0c20*/  @!P1 LDC.64 R4, c[0x0][0x3f8] ;  /* 0x0000fe00ff049b82 */ /* 0x000e620000000a00 */
[----:B--2---:R-:W-:Y:S01]  /*0c30*/  @!P0 IMAD R16, R29, R6, RZ ;  /* 0x000000061d108224 */ /* 0x004fe200078e02ff */
[----:B------:R-:W-:Y:S02]  /*0c40*/  ISETP.GE.U32.AND P2, PT, R21, UR12, PT ;  /* 0x0000000c15007c0c */ /* 0x000fe4000bf46070 */
[----:B------:R-:W-:Y:S02]  /*0c50*/  SHF.R.S32.HI R19, RZ, 0x1f, R21 ;  /* 0x0000001fff137819 */ /* 0x000fe40000011415 */
[----:B----4-:R-:W-:Y:S02]  /*0c60*/  @!P0 MOV R12, R58 ;  /* 0x0000003a000c8202 */ /* 0x010fe40000000f00 */
[----:B------:R-:W2:Y:S01]  /*0c70*/  @!P0 LDC.64 R14, c[0x0][0x398] ;  /* 0x0000e600ff0e8b82 */ /* 0x000ea20000000a00 */
[----:B------:R-:W-:Y:S01]  /*0c80*/  @!P0 MOV R13, R61 ;  /* 0x0000003d000d8202 */ /* 0x000fe20000000f00 */
[----:B------:R-:W-:Y:S01]  /*0c90*/  @!P0 IMAD R29, R17, R7, R16 ;  /* 0x00000007111d8224 */ /* 0x000fe200078e0210 */
[----:B------:R-:W-:Y:S01]  /*0ca0*/  ISETP.GE.AND.EX P2, PT, R19, UR13, PT, P2 ;  /* 0x0000000d13007c0c */ /* 0x000fe2000bf46320 */
[----:B------:R-:W-:Y:S01]  /*0cb0*/  @!P0 IMAD.WIDE.U32 R16, R17, R6, R12 ;  /* 0x0000000611108225 */ /* 0x000fe200078e000c */
[----:B---3--:R-:W-:-:S03]  /*0cc0*/  @!P4 IADD3 R10, P5, PT, R33, R10, RZ ;  /* 0x0000000a210ac210 */ /* 0x008fc60007fbe0ff */
[----:B------:R-:W3:Y:S01]  /*0cd0*/  @!P1 LDC.64 R48, c[0x0][0x398] ;  /* 0x0000e600ff309b82 */ /* 0x000ee20000000a00 */
[----:B0-----:R-:W-:Y:S02]  /*0ce0*/  @!P4 IADD3 R8, P3, PT, R33, R8, RZ ;  /* 0x000000082108c210 */ /* 0x001fe40007f7e0ff */
[----:B------:R-:W-:Y:S02]  /*0cf0*/  @!P0 IADD3 R17, PT, PT, R17, R29, RZ ;  /* 0x0000001d11118210 */ /* 0x000fe40007ffe0ff */
[C---:B------:R-:W-:Y:S02]  /*0d00*/  @!P4 IADD3.X R11, PT, PT, R18.reuse, R11, RZ, P5, !PT ;  /* 0x0000000b120bc210 */ /* 0x040fe40002ffe4ff */
[----:B------:R-:W-:Y:S01]  /*0d10*/  @!P4 IADD3.X R9, PT, PT, R18, R9, RZ, P3, !PT ;  /* 0x000000091209c210 */ /* 0x000fe20001ffe4ff */
[----:B------:R-:W0:Y:S01]  /*0d20*/  @!P2 LDC.64 R6, c[0x0][0x3f8] ;  /* 0x0000fe00ff06ab82 */ /* 0x000e220000000a00 */
[C---:B------:R-:W-:Y:S01]  /*0d30*/  @!P0 SHF.L.U32 R13, R16.reuse, 0x1, RZ ;  /* 0x00000001100d8819 */ /* 0x040fe200000006ff */
[----:B------:R4:W5:Y:S01]  /*0d40*/  @!P4 LDG.E R37, desc[UR10][R10.64] ;  /* 0x0000000a0a25c981 */ /* 0x000962000c1e1900 */
[----:B------:R-:W-:-:S02]  /*0d50*/  @!P0 SHF.L.U64.HI R16, R16, 0x1, R17 ;  /* 0x0000000110108819 */ /* 0x000fc40000010211 */
[----:B------:R-:W-:Y:S01]  /*0d60*/  IADD3 R17, PT, PT, R25, 0x120, RZ ;  /* 0x0000012019117810 */ /* 0x000fe20007ffe0ff */
[----:B------:R4:W5:Y:S01]  /*0d70*/  @!P4 LDG.E R36, desc[UR10][R8.64] ;  /* 0x0000000a0824c981 */ /* 0x000962000c1e1900 */
[----:B-1----:R-:W-:Y:S02]  /*0d80*/  @!P1 IMAD R18, R31, R4, RZ ;  /* 0x000000041f129224 */ /* 0x002fe400078e02ff */
[----:B------:R-:W-:Y:S02]  /*0d90*/  ISETP.GE.U32.AND P4, PT, R17, UR12, PT ;  /* 0x0000000c11007c0c */ /* 0x000fe4000bf86070 */
[----:B------:R-:W-:Y:S01]  /*0da0*/  SHF.R.S32.HI R31, RZ, 0x1f, R17 ;  /* 0x0000001fff1f7819 */ /* 0x000fe20000011411 */
[----:B----4-:R-:W-:Y:S01]  /*0db0*/  @!P1 IMAD R11, R27, R5, R18 ;  /* 0x000000051b0b9224 */ /* 0x010fe200078e0212 */
[----:B------:R-:W-:Y:S02]  /*0dc0*/  @!P1 MOV R8, R58 ;  /* 0x0000003a00089202 */ /* 0x000fe40000000f00 */
[----:B------:R-:W-:-:S02]  /*0dd0*/  @!P1 MOV R9, R61 ;  /* 0x0000003d00099202 */ /* 0x000fc40000000f00 */
[----:B------:R-:W-:Y:S02]  /*0de0*/  ISETP.GE.AND.EX P4, PT, R31, UR13, PT, P4 ;  /* 0x0000000d1f007c0c */ /* 0x000fe4000bf86340 */
[----:B------:R-:W-:Y:S01]  /*0df0*/  @!P0 IADD3 R2, P3, PT, R13, R2, RZ ;  /* 0x000000020d028210 */ /* 0x000fe20007f7e0ff */
[----:B------:R-:W-:Y:S01]  /*0e00*/  @!P1 IMAD.WIDE.U32 R4, R27, R4, R8 ;  /* 0x000000041b049225 */ /* 0x000fe200078e0008 */
[----:B--2---:R-:W-:Y:S02]  /*0e10*/  @!P0 IADD3 R14, P5, PT, R13, R14, RZ ;  /* 0x0000000e0d0e8210 */ /* 0x004fe40007fbe0ff */
[----:B------:R-:W1:Y:S02]  /*0e20*/  @!P1 LDC.64 R12, c[0x0][0x3a0] ;  /* 0x0000e800ff0c9b82 */ /* 0x000e640000000a00 */
[----:B------:R-:W-:Y:S02]  /*0e30*/  @!P1 IADD3 R5, PT, PT, R5, R11, RZ ;  /* 0x0000000b05059210 */ /* 0x000fe40007ffe0ff */
[----:B------:R-:W-:-:S02]  /*0e40*/  @!P0 IADD3.X R3, PT, PT, R16, R3, RZ, P3, !PT ;  /* 0x0000000310038210 */ /* 0x000fc40001ffe4ff */
[----:B------:R-:W-:Y:S02]  /*0e50*/  @!P0 IADD3.X R15, PT, PT, R16, R15, RZ, P5, !PT ;  /* 0x0000000f100f8210 */ /* 0x000fe40002ffe4ff */
[C---:B------:R-:W-:Y:S01]  /*0e60*/  @!P1 SHF.L.U32 R29, R4.reuse, 0x1, RZ ;  /* 0x00000001041d9819 */ /* 0x040fe200000006ff */
[----:B0-----:R-:W-:Y:S01]  /*0e70*/  @!P2 IMAD R8, R19, R6, RZ ;  /* 0x000000061308a224 */ /* 0x001fe200078e02ff */
[----:B------:R-:W-:Y:S01]  /*0e80*/  @!P1 SHF.L.U64.HI R16, R4, 0x1, R5 ;  /* 0x0000000104109819 */ /* 0x000fe20000010205 */
[----:B------:R0:W5:Y:S01]  /*0e90*/  @!P0 LDG.E R35, desc[UR10][R2.64] ;  /* 0x0000000a02238981 */ /* 0x000162000c1e1900 */
[----:B------:R-:W2:Y:S01]  /*0ea0*/  @!P4 LDC.64 R4, c[0x0][0x3f8] ;  /* 0x0000fe00ff04cb82 */ /* 0x000ea20000000a00 */
[----:B------:R-:W-:Y:S02]  /*0eb0*/  IADD3 R27, PT, PT, R25, 0x140, RZ ;  /* 0x00000140191b7810 */ /* 0x000fe40007ffe0ff */
[----:B------:R-:W-:Y:S02]  /*0ec0*/  @!P2 MOV R10, R58 ;  /* 0x0000003a000aa202 */ /* 0x000fe40000000f00 */
[----:B------:R-:W-:-:S02]  /*0ed0*/  CS2R R32, SRZ ;  /* 0x0000000000207805 */ /* 0x000fc4000001ff00 */
[----:B------:R-:W-:Y:S01]  /*0ee0*/  @!P2 MOV R11, R61 ;  /* 0x0000003d000ba202 */ /* 0x000fe20000000f00 */
[----:B------:R4:W5:Y:S01]  /*0ef0*/  @!P0 LDG.E R34, desc[UR10][R14.64] ;  /* 0x0000000a0e228981 */ /* 0x000962000c1e1900 */
[----:B------:R-:W-:Y:S02]  /*0f00*/  ISETP.GE.U32.AND P3, PT, R27, UR12, PT ;  /* 0x0000000c1b007c0c */ /* 0x000fe4000bf66070 */
[----:B------:R-:W-:Y:S01]  /*0f10*/  SHF.R.S32.HI R19, RZ, 0x1f, R27 ;  /* 0x0000001fff137819 */ /* 0x000fe2000001141b */
[C---:B------:R-:W-:Y:S01]  /*0f20*/  @!P2 IMAD R51, R21.reuse, R7, R8 ;  /* 0x000000071533a224 */ /* 0x040fe200078e0208 */
[----:B0-----:R-:W0:Y:S01]  /*0f30*/  @!P2 LDC.64 R2, c[0x0][0x398] ;  /* 0x0000e600ff02ab82 */ /* 0x001e220000000a00 */
[----:B------:R-:W-:Y:S01]  /*0f40*/  @!P2 IMAD.WIDE.U32 R6, R21, R6, R10 ;  /* 0x000000061506a225 */ /* 0x000fe200078e000a */
[----:B-1----:R-:W-:Y:S02]  /*0f50*/  @!P1 IADD3 R12, P5, PT, R29, R12, RZ ;  /* 0x0000000c1d0c9210 */ /* 0x002fe40007fbe0ff */
[----:B------:R-:W-:-:S04]  /*0f60*/  ISETP.GE.AND.EX P3, PT, R19, UR13, PT, P3 ;  /* 0x0000000d13007c0c */ /* 0x000fc8000bf66330 */
[----:B------:R-:W1:Y:S01]  /*0f70*/  @!P2 LDC.64 R8, c[0x0][0x3a0] ;  /* 0x0000e800ff08ab82 */ /* 0x000e620000000a00 */
[C---:B------:R-:W-:Y:S02]  /*0f80*/  @!P1 IADD3.X R13, PT, PT, R16.reuse, R13, RZ, P5, !PT ;  /* 0x0000000d100d9210 */ /* 0x040fe40002ffe4ff */
[----:B---3--:R-:W-:Y:S02]  /*0f90*/  @!P1 IADD3 R48, P0, PT, R29, R48, RZ ;  /* 0x000000301d309210 */ /* 0x008fe40007f1e0ff */
[----:B------:R-:W-:Y:S01]  /*0fa0*/  @!P2 IADD3 R7, PT, PT, R7, R51, RZ ;  /* 0x000000330707a210 */ /* 0x000fe20007ffe0ff */
[----:B------:R2:W5:Y:S01]  /*0fb0*/  @!P1 LDG.E R33, desc[UR10][R12.64] ;  /* 0x0000000a0c219981 */ /* 0x000562000c1e1900 */
[----:B------:R-:W-:Y:S01]  /*0fc0*/  IADD3 R21, PT, PT, R25, 0x160, RZ ;  /* 0x0000016019157810 */ /* 0x000fe20007ffe0ff */
[----:B----4-:R-:W3:Y:S01]  /*0fd0*/  @!P4 LDC.64 R14, c[0x0][0x398] ;  /* 0x0000e600ff0ecb82 */ /* 0x010ee20000000a00 */
[----:B------:R-:W-:Y:S02]  /*0fe0*/  @!P1 IADD3.X R49, PT, PT, R16, R49, RZ, P0, !PT ;  /* 0x0000003110319210 */ /* 0x000fe400007fe4ff */
[----:B------:R-:W-:-:S02]  /*0ff0*/  @!P2 SHF.L.U32 R51, R6, 0x1, RZ ;  /* 0x000000010633a819 */ /* 0x000fc400000006ff */
[----:B------:R-:W-:Y:S01]  /*1000*/  @!P2 SHF.L.U64.HI R18, R6, 0x1, R7 ;  /* 0x000000010612a819 */ /* 0x000fe20000010207 */
[----:B------:R-:W5:Y:S01]  /*1010*/  @!P1 LDG.E R32, desc[UR10][R48.64] ;  /* 0x0000000a30209981 */ /* 0x000f62000c1e1900 */
[----:B------:R-:W-:Y:S01]  /*1020*/  ISETP.GE.U32.AND P0, PT, R21, UR12, PT ;  /* 0x0000000c15007c0c */ /* 0x000fe2000bf06070 */
[----:B------:R-:W4:Y:S01]  /*1030*/  @!P4 LDC.64 R6, c[0x0][0x3a0] ;  /* 0x0000e800ff06cb82 */ /* 0x000f220000000a00 */
[----:B------:R-:W-:Y:S01]  /*1040*/  SHF.R.S32.HI R29, RZ, 0x1f, R21 ;  /* 0x0000001fff1d7819 */ /* 0x000fe20000011415 */
[----:B--2---:R-:W-:Y:S01]  /*1050*/  @!P4 IMAD R12, R31, R4, RZ ;  /* 0x000000041f0cc224 */ /* 0x004fe200078e02ff */
[----:B------:R-:W-:Y:S02]  /*1060*/  @!P4 MOV R13, R61 ;  /* 0x0000003d000dc202 */ /* 0x000fe40000000f00 */
[----:B------:R-:W-:Y:S01]  /*1070*/  ISETP.GE.AND.EX P0, PT, R29, UR13, PT, P0 ;  /* 0x0000000d1d007c0c */ /* 0x000fe2000bf06300 */
[----:B------:R-:W-:Y:S02]  /*1080*/  @!P4 IMAD R5, R17, R5, R12 ;  /* 0x000000051105c224 */ /* 0x000fe400078e020c */
[----:B------:R-:W2:Y:S01]  /*1090*/  @!P3 LDC.64 R10, c[0x0][0x3f8] ;  /* 0x0000fe00ff0abb82 */ /* 0x000ea20000000a00 */
[----:B------:R-:W-:-:S02]  /*10a0*/  @!P4 MOV R12, R58 ;  /* 0x0000003a000cc202 */ /* 0x000fc40000000f00 */
[----:B-1----:R-:W-:-:S03]  /*10b0*/  @!P2 IADD3 R30, P5, PT, R51, R8, RZ ;  /* 0x00000008331ea210 */ /* 0x002fc60007fbe0ff */
[----:B------:R-:W-:Y:S01]  /*10c0*/  @!P4 IMAD.WIDE.U32 R12, R17, R4, R12 ;  /* 0x00000004110cc225 */ /* 0x000fe200078e000c */
[----:B0-----:R-:W-:Y:S02]  /*10d0*/  @!P2 IADD3 R16, P6, PT, R51, R2, RZ ;  /* 0x000000023310a210 */ /* 0x001fe40007fde0ff */
[C---:B------:R-:W-:Y:S02]  /*10e0*/  @!P2 IADD3.X R31, PT, PT, R18.reuse, R9, RZ, P5, !PT ;  /* 0x00000009121fa210 */ /* 0x040fe40002ffe4ff */
[----:B------:R-:W-:Y:S02]  /*10f0*/  @!P4 IADD3 R13, PT, PT, R13, R5, RZ ;  /* 0x000000050d0dc210 */ /* 0x000fe40007ffe0ff */
[----:B------:R-:W0:Y:S01]  /*1100*/  @!P0 LDC.64 R4, c[0x0][0x3f8] ;  /* 0x0000fe00ff048b82 */ /* 0x000e220000000a00 */
[----:B------:R-:W-:Y:S01]  /*1110*/  HFMA2 R9, -RZ, RZ, 0, 0 ;  /* 0x00000000ff097431 */ /* 0x000fe200000001ff */
[----:B------:R-:W-:Y:S02]  /*1120*/  @!P2 IADD3.X R17, PT, PT, R18, R3, RZ, P6, !PT ;  /* 0x000000031211a210 */ /* 0x000fe400037fe4ff */
[----:B------:R-:W-:-:S02]  /*1130*/  @!P4 SHF.L.U32 R3, R12, 0x1, RZ ;  /* 0x000000010c03c819 */ /* 0x000fc400000006ff */
[----:B------:R-:W-:Y:S01]  /*1140*/  @!P4 SHF.L.U64.HI R8, R12, 0x1, R13 ;  /* 0x000000010c08c819 */ /* 0x000fe2000001020d */
[----:B------:R1:W5:Y:S01]  /*1150*/  @!P2 LDG.E R9, desc[UR10][R30.64] ;  /* 0x0000000a1e09a981 */ /* 0x000362000c1e1900 */
[----:B----4-:R-:W-:Y:S01]  /*1160*/  @!P4 IADD3 R18, P1, PT, R3, R6, RZ ;  /* 0x000000060312c210 */ /* 0x010fe20007f3e0ff */
[----:B------:R-:W-:Y:S02]  /*1170*/  HFMA2 R2, -RZ, RZ, 0, 0 ;  /* 0x00000000ff027431 */ /* 0x000fe400000001ff */
[----:B--2---:R-:W-:Y:S01]  /*1180*/  @!P3 IMAD R12, R19, R10, RZ ;  /* 0x0000000a130cb224 */ /* 0x004fe200078e02ff */
[----:B------:R-:W-:Y:S02]  /*1190*/  @!P4 IADD3.X R19, PT, PT, R8, R7, RZ, P1, !PT ;  /* 0x000000070813c210 */ /* 0x000fe40000ffe4ff */
[----:B------:R-:W2:Y:S01]  /*11a0*/  @!P3 LDC.64 R6, c[0x0][0x3a0] ;  /* 0x0000e800ff06bb82 */ /* 0x000ea20000000a00 */
[----:B------:R4:W5:Y:S01]  /*11b0*/  @!P2 LDG.E R2, desc[UR10][R16.64] ;  /* 0x0000000a1002a981 */ /* 0x000962000c1e1900 */
[----:B-1----:R-:W-:-:S04]  /*11c0*/  IADD3 R30, PT, PT, R25, 0x180, RZ ;  /* 0x00000180191e7810 */ /* 0x002fc80007ffe0ff */
[----:B------:R-:W-:Y:S02]  /*11d0*/  ISETP.GE.U32.AND P1, PT, R30, UR12, PT ;  /* 0x0000000c1e007c0c */ /* 0x000fe4000bf26070 */
[----:B------:R-:W-:Y:S02]  /*11e0*/  SHF.R.S32.HI R31, RZ, 0x1f, R30 ;  /* 0x0000001fff1f7819 */ /* 0x000fe4000001141e */
[----:B----4-:R-:W-:Y:S02]  /*11f0*/  @!P3 MOV R16, R58 ;  /* 0x0000003a0010b202 */ /* 0x010fe40000000f00 */
[----:B------:R-:W-:Y:S02]  /*1200*/  @!P3 MOV R17, R61 ;  /* 0x0000003d0011b202 */ /* 0x000fe40000000f00 */
[----:B------:R-:W-:Y:S01]  /*1210*/  ISETP.GE.AND.EX P1, PT, R31, UR13, PT, P1 ;  /* 0x0000000d1f007c0c */ /* 0x000fe2000bf26310 */
[C---:B------:R-:W-:Y:S02]  /*1220*/  @!P3 IMAD R49, R27.reuse, R11, R12 ;  /* 0x0000000b1b31b224 */ /* 0x040fe400078e020c */
[----:B------:R-:W1:Y:S01]  /*1230*/  @!P3 LDC.64 R12, c[0x0][0x398] ;  /* 0x0000e600ff0cbb82 */ /* 0x000e620000000a00 */
[----:B------:R-:W-:Y:S01]  /*1240*/  @!P3 IMAD.WIDE.U32 R10, R27, R10, R16 ;  /* 0x0000000a1b0ab225 */ /* 0x000fe200078e0010 */
[----:B---3--:R-:W-:-:S03]  /*1250*/  @!P4 IADD3 R26, P2, PT, R3, R14, RZ ;  /* 0x0000000e031ac210 */ /* 0x008fc60007f5e0ff */
[----:B0-----:R-:W-:Y:S01]  /*1260*/  @!P0 IMAD R14, R29, R4, RZ ;  /* 0x000000041d0e8224 */ /* 0x001fe200078e02ff */
[----:B------:R-:W-:Y:S02]  /*1270*/  @!P3 IADD3 R11, PT, PT, R11, R49, RZ ;  /* 0x000000310b0bb210 */ /* 0x000fe40007ffe0ff */
[----:B------:R-:W0:Y:S01]  /*1280*/  @!P0 LDC.64 R16, c[0x0][0x3a0] ;  /* 0x0000e800ff108b82 */ /* 0x000e220000000a00 */
[----:B------:R-:W-:Y:S01]  /*1290*/  @!P4 IADD3.X R27, PT, PT, R8, R15, RZ, P2, !PT ;  /* 0x0000000f081bc210 */ /* 0x000fe200017fe4ff */
[----:B------:R-:W-:Y:S01]  /*12a0*/  @!P0 IMAD R5, R21, R5, R14 ;  /* 0x0000000515058224 */ /* 0x000fe200078e020e */
[C---:B------:R-:W-:Y:S02]  /*12b0*/  @!P3 SHF.L.U32 R51, R10.reuse, 0x1, RZ ;  /* 0x000000010a33b819 */ /* 0x040fe400000006ff */
[----:B------:R-:W-:-:S03]  /*12c0*/  @!P3 SHF.L.U64.HI R28, R10, 0x1, R11 ;  /* 0x000000010a1cb819 */ /* 0x000fc6000001020b */
[----:B------:R-:W3:Y:S01]  /*12d0*/  @!P1 LDC.64 R14, c[0x0][0x3f8] ;  /* 0x0000fe00ff0e9b82 */ /* 0x000ee20000000a00 */
[----:B------:R-:W-:Y:S02]  /*12e0*/  IADD3 R8, PT, PT, R25, 0x1a0, RZ ;  /* 0x000001a019087810 */ /* 0x000fe40007ffe0ff */
[----:B------:R-:W-:-:S05]  /*12f0*/  MOV R3, RZ ;  /* 0x000000ff00037202 */ /* 0x000fca0000000f00 */
[----:B------:R-:W4:Y:S01]  /*1300*/  @!P0 LDC.64 R10, c[0x0][0x398] ;  /* 0x0000e600ff0a8b82 */ /* 0x000f220000000a00 */
[----:B------:R-:W-:Y:S01]  /*1310*/  ISETP.GE.U32.AND P2, PT, R8, UR12, PT ;  /* 0x0000000c08007c0c */ /* 0x000fe2000bf46070 */
[----:B------:R1:W5:Y:S01]  /*1320*/  @!P4 LDG.E R3, desc[UR10][R18.64] ;  /* 0x0000000a1203c981 */ /* 0x000362000c1e1900 */
[----:B------:R-:W-:Y:S02]  /*1330*/  SHF.R.S32.HI R29, RZ, 0x1f, R8 ;  /* 0x0000001fff1d7819 */ /* 0x000fe40000011408 */
[----:B------:R-:W-:Y:S02]  /*1340*/  @!P0 MOV R48, R58 ;  /* 0x0000003a00308202 */ /* 0x000fe40000000f00 */
[----:B------:R-:W-:Y:S02]  /*1350*/  @!P0 MOV R49, R61 ;  /* 0x0000003d00318202 */ /* 0x000fe40000000f00 */
[----:B------:R-:W-:Y:S02]  /*1360*/  ISETP.GE.AND.EX P2, PT, R29, UR13, PT, P2 ;  /* 0x0000000d1d007c0c */ /* 0x000fe4000bf46320 */
[----:B--2---:R-:W-:Y:S01]  /*1370*/  @!P3 IADD3 R20, P5, PT, R51, R6, RZ ;  /* 0x000000063314b210 */ /* 0x004fe20007fbe0ff */
[----:B------:R-:W-:Y:S01]  /*1380*/  @!P0 IMAD.WIDE.U32 R48, R21, R4, R48 ;  /* 0x0000000415308225 */ /* 0x000fe200078e0030 */
[----:B-1----:R-:W-:-:S03]  /*1390*/  @!P3 IADD3 R18, P6, PT, R51, R12, RZ ;  /* 0x0000000c3312b210 */ /* 0x002fc60007fde0ff */
[----:B------:R-:W-:Y:S01]  /*13a0*/  HFMA2 R4, -RZ, RZ, 0, 0 ;  /* 0x00000000ff047431 */ /* 0x000fe200000001ff */
[C---:B------:R-:W-:Y:S02]  /*13b0*/  @!P3 IADD3.X R21, PT, PT, R28.reuse, R7, RZ, P5, !PT ;  /* 0x000000071c15b210 */ /* 0x040fe40002ffe4ff */
[----:B------:R-:W-:Y:S02]  /*13c0*/  CS2R R6, SRZ ;  /* 0x0000000000067805 */ /* 0x000fe4000001ff00 */
[----:B------:R-:W-:Y:S01]  /*13d0*/  @!P0 IADD3 R5, PT, PT, R49, R5, RZ ;  /* 0x0000000531058210 */ /* 0x000fe20007ffe0ff */
[----:B------:R-:W-:Y:S01]  /*13e0*/  UIMAD.WIDE UR8, UR6, 0x8, UR8 ;  /* 0x00000008060878a5 */ /* 0x000fe2000f8e0208 */
[----:B------:R-:W-:Y:S01]  /*13f0*/  @!P3 IADD3.X R19, PT, PT, R28, R13, RZ, P6, !PT ;  /* 0x0000000d1c13b210 */ /* 0x000fe200037fe4ff */
[----:B------:R-:W5:Y:S01]  /*1400*/  @!P4 LDG.E R4, desc[UR10][R26.64] ;  /* 0x0000000a1a04c981 */ /* 0x000f62000c1e1900 */
[C---:B------:R-:W-:Y:S01]  /*1410*/  @!P0 SHF.L.U32 R51, R48.reuse, 0x1, RZ ;  /* 0x0000000130338819 */ /* 0x040fe200000006ff */
[----:B---3--:R-:W-:Y:S01]  /*1420*/  @!P1 IMAD R31, R31, R14, RZ ;  /* 0x0000000e1f1f9224 */ /* 0x008fe200078e02ff */
[----:B------:R-:W-:Y:S01]  /*1430*/  @!P0 SHF.L.U64.HI R28, R48, 0x1, R5 ;  /* 0x00000001301c8819 */ /* 0x000fe20000010205 */
[----:B------:R1:W5:Y:S01]  /*1440*/  @!P3 LDG.E R6, desc[UR10][R18.64] ;  /* 0x0000000a1206b981 */ /* 0x000362000c1e1900 */
[----:B0-----:R-:W-:Y:S01]  /*1450*/  @!P0 IADD3 R52, P4, PT, R51, R16, RZ ;  /* 0x0000001033348210 */ /* 0x001fe20007f9e0ff */
[----:B------:R-:W0:Y:S01]  /*1460*/  @!P2 LDC.64 R12, c[0x0][0x3f8] ;  /* 0x0000fe00ff0cab82 */ /* 0x000e220000000a00 */
[----:B------:R-:W-:-:S02]  /*1470*/  MOV R48, UR8 ;  /* 0x0000000800307c02 */ /* 0x000fc40008000f00 */
[----:B------:R-:W-:Y:S02]  /*1480*/  MOV R49, UR9 ;  /* 0x0000000900317c02 */ /* 0x000fe40008000f00 */
[----:B------:R-:W-:Y:S02]  /*1490*/  @!P0 IADD3.X R53, PT, PT, R28, R17, RZ, P4, !PT ;  /* 0x000000111c358210 */ /* 0x000fe400027fe4ff */
[----:B-1----:R-:W-:Y:S01]  /*14a0*/  @!P1 MOV R18, R58 ;  /* 0x0000003a00129202 */ /* 0x002fe20000000f00 */
[----:B------:R-:W1:Y:S01]  /*14b0*/  @!P1 LDC.64 R16, c[0x0][0x3a0] ;  /* 0x0000e800ff109b82 */ /* 0x000e620000000a00 */
[----:B------:R-:W-:Y:S01]  /*14c0*/  @!P1 MOV R19, R61 ;  /* 0x0000003d00139202 */ /* 0x000fe20000000f00 */
[----:B------:R-:W5:Y:S01]  /*14d0*/  @!P0 LDG.E R7, desc[UR10][R52.64] ;  /* 0x0000000a34078981 */ /* 0x000f62000c1e1900 */
[----:B----4-:R-:W-:Y:S01]  /*14e0*/  @!P0 IADD3 R50, P4, PT, R51, R10, RZ ;  /* 0x0000000a33328210 */ /* 0x010fe20007f9e0ff */
[C---:B------:R-:W-:Y:S01]  /*14f0*/  @!P1 IMAD R51, R30.reuse, R15, R31 ;  /* 0x0000000f1e339224 */ /* 0x040fe200078e021f */
[----:B------:R-:W-:Y:S01]  /*1500*/  MOV R5, RZ ;  /* 0x000000ff00057202 */ /* 0x000fe20000000f00 */
[----:B------:R-:W-:-:S02]  /*1510*/  @!P1 IMAD.WIDE.U32 R30, R30, R14, R18 ;  /* 0x0000000e1e1e9225 */ /* 0x000fc400078e0012 */
[----:B------:R-:W2:Y:S01]  /*1520*/  LDG.E.64 R14, desc[UR10][R48.64] ;  /* 0x0000000a300e7981 */ /* 0x000ea2000c1e1b00 */
[----:B------:R-:W-:Y:S01]  /*1530*/  IADD3 R26, PT, PT, R25, 0x1c0, RZ ;  /* 0x000001c0191a7810 */ /* 0x000fe20007ffe0ff */
[----:B------:R-:W3:Y:S02]  /*1540*/  @!P1 LDC.64 R18, c[0x0][0x398] ;  /* 0x0000e600ff129b82 */ /* 0x000ee40000000a00 */
[----:B------:R4:W5:Y:S01]  /*1550*/  @!P3 LDG.E R5, desc[UR10][R20.64] ;  /* 0x0000000a1405b981 */ /* 0x000962000c1e1900 */
[----:B------:R-:W-:Y:S02]  /*1560*/  ISETP.GE.U32.AND P3, PT, R26, UR12, PT ;  /* 0x0000000c1a007c0c */ /* 0x000fe4000bf66070 */
[----:B------:R-:W-:-:S04]  /*1570*/  SHF.R.S32.HI R27, RZ, 0x1f, R26 ;  /* 0x0000001fff1b7819 */ /* 0x000fc8000001141a */
[----:B------:R-:W-:Y:S02]  /*1580*/  ISETP.GE.AND.EX P3, PT, R27, UR13, PT, P3 ;  /* 0x0000000d1b007c0c */ /* 0x000fe4000bf66330 */
[----:B------:R-:W-:Y:S01]  /*1590*/  @!P1 IADD3 R31, PT, PT, R31, R51, RZ ;  /* 0x000000331f1f9210 */ /* 0x000fe20007ffe0ff */
[----:B0-----:R-:W-:Y:S01]  /*15a0*/  @!P2 IMAD R29, R29, R12, RZ ;  /* 0x0000000c1d1da224 */ /* 0x001fe200078e02ff */
[----:B------:R-:W-:Y:S01]  /*15b0*/  @!P0 IADD3.X R51, PT, PT, R28, R11, RZ, P4, !PT ;  /* 0x0000000b1c338210 */ /* 0x000fe200027fe4ff */
[----:B----4-:R-:W0:Y:S01]  /*15c0*/  @!P2 LDC.64 R20, c[0x0][0x3a0] ;  /* 0x0000e800ff14ab82 */ /* 0x010e220000000a00 */
[----:B------:R-:W-:Y:S02]  /*15d0*/  @!P2 MOV R54, R58 ;  /* 0x0000003a0036a202 */ /* 0x000fe40000000f00 */
[----:B------:R-:W-:Y:S02]  /*15e0*/  @!P2 MOV R55, R61 ;  /* 0x0000003d0037a202 */ /* 0x000fe40000000f00 */
[----:B------:R-:W-:-:S03]  /*15f0*/  @!P1 SHF.L.U32 R53, R30, 0x1, RZ ;  /* 0x000000011e359819 */ /* 0x000fc600000006ff */
[----:B------:R-:W4:Y:S01]  /*1600*/  @!P2 LDC.64 R10, c[0x0][0x398] ;  /* 0x0000e600ff0aab82 */ /* 0x000f220000000a00 */
[----:B------:R-:W-:Y:S01]  /*1610*/  @!P1 SHF.L.U64.HI R30, R30, 0x1, R31 ;  /* 0x000000011e1e9819 */ /* 0x000fe2000001021f */
[C---:B------:R-:W-:Y:S02]  /*1620*/  @!P2 IMAD R31, R8.reuse, R13, R29 ;  /* 0x0000000d081fa224 */ /* 0x040fe400078e021d */
[----:B------:R-:W-:-:S04]  /*1630*/  @!P2 IMAD.WIDE.U32 R54, R8, R12, R54 ;  /* 0x0000000c0836a225 */ /* 0x000fc800078e0036 */
[----:B------:R-:W-:Y:S01]  /*1640*/  HFMA2 R8, -RZ, RZ, 0, 0 ;  /* 0x00000000ff087431 */ /* 0x000fe200000001ff */
[----:B------:R-:W0:Y:S01]  /*1650*/  @!P3 LDC.64 R12, c[0x0][0x3f8] ;  /* 0x0000fe00ff0cbb82 */ /* 0x000e220000000a00 */
[----:B------:R-:W-:-:S04]  /*1660*/  IADD3 R25, PT, PT, R25, 0x1e0, RZ ;  /* 0x000001e019197810 */ /* 0x000fc80007ffe0ff */
[----:B------:R3:W5:Y:S01]  /*1670*/  @!P0 LDG.E R8, desc[UR10][R50.64] ;  /* 0x0000000a32088981 */ /* 0x000762000c1e1900 */
[----:B-1----:R-:W-:Y:S02]  /*1680*/  @!P1 IADD3 R16, P5, PT, R53, R16, RZ ;  /* 0x0000001035109210 */ /* 0x002fe40007fbe0ff */
[----:B------:R-:W-:Y:S02]  /*1690*/  ISETP.GE.U32.AND P4, PT, R25, UR12, PT ;  /* 0x0000000c19007c0c */ /* 0x000fe4000bf86070 */
[----:B------:R-:W-:Y:S02]  /*16a0*/  SHF.R.S32.HI R29, RZ, 0x1f, R25 ;  /* 0x0000001fff1d7819 */ /* 0x000fe40000011419 */
[----:B---3--:R-:W-:Y:S02]  /*16b0*/  @!P1 IADD3 R52, P0, PT, R53, R18, RZ ;  /* 0x0000001235349210 */ /* 0x008fe40007f1e0ff */
[----:B------:R-:W-:Y:S02]  /*16c0*/  CS2R R48, SRZ ;  /* 0x0000000000307805 */ /* 0x000fe4000001ff00 */
[----:B------:R-:W-:-:S02]  /*16d0*/  ISETP.GE.AND.EX P4, PT, R29, UR13, PT, P4 ;  /* 0x0000000d1d007c0c */ /* 0x000fc4000bf86340 */
[----:B------:R-:W-:Y:S02]  /*16e0*/  CS2R R50, SRZ ;  /* 0x0000000000327805 */ /* 0x000fe4000001ff00 */
[C---:B------:R-:W-:Y:S02]  /*16f0*/  @!P1 IADD3.X R17, PT, PT, R30.reuse, R17, RZ, P5, !PT ;  /* 0x000000111e119210 */ /* 0x040fe40002ffe4ff */
[----:B------:R-:W-:Y:S02]  /*1700*/  @!P1 IADD3.X R53, PT, PT, R30, R19, RZ, P0, !PT ;  /* 0x000000131e359210 */ /* 0x000fe400007fe4ff */
[----:B------:R-:W-:Y:S01]  /*1710*/  @!P2 IADD3 R31, PT, PT, R55, R31, RZ ;  /* 0x0000001f371fa210 */ /* 0x000fe20007ffe0ff */
[----:B------:R1:W5:Y:S01]  /*1720*/  @!P1 LDG.E R48, desc[UR10][R16.64] ;  /* 0x0000000a10309981 */ /* 0x000362000c1e1900 */
[C---:B------:R-:W-:Y:S02]  /*1730*/  @!P2 SHF.L.U32 R55, R54.reuse, 0x1, RZ ;  /* 0x000000013637a819 */ /* 0x040fe400000006ff */
[----:B------:R-:W-:Y:S01]  /*1740*/  @!P2 SHF.L.U64.HI R28, R54, 0x1, R31 ;  /* 0x00000001361ca819 */ /* 0x000fe2000001021f */
[----:B------:R3:W5:Y:S01]  /*1750*/  @!P1 LDG.E R50, desc[UR10][R52.64] ;  /* 0x0000000a34329981 */ /* 0x000762000c1e1900 */
[----:B----4-:R-:W-:Y:S01]  /*1760*/  @!P2 IADD3 R54, P1, PT, R55, R10, RZ ;  /* 0x0000000a3736a210 */ /* 0x010fe20007f3e0ff */
[----:B0-----:R-:W-:Y:S01]  /*1770*/  @!P3 IMAD R27, R27, R12, RZ ;  /* 0x0000000c1b1bb224 */ /* 0x001fe200078e02ff */
[----:B------:R-:W-:Y:S01]  /*1780*/  @!P2 IADD3 R20, P5, PT, R55, R20, RZ ;  /* 0x000000143714a210 */ /* 0x000fe20007fbe0ff */
[----:B------:R-:W0:Y:S01]  /*1790*/  @!P4 LDC.64 R18, c[0x0][0x3f8] ;  /* 0x0000fe00ff12cb82 */ /* 0x000e220000000a00 */
[----:B------:R-:W-:-:S02]  /*17a0*/  @!P2 IADD3.X R55, PT, PT, R28, R11, RZ, P1, !PT ;  /* 0x0000000b1c37a210 */ /* 0x000fc40000ffe4ff */
[----:B------:R-:W-:Y:S02]  /*17b0*/  @!P3 MOV R10, R58 ;  /* 0x0000003a000ab202 */ /* 0x000fe40000000f00 */
[----:B------:R-:W-:Y:S02]  /*17c0*/  @!P3 MOV R11, R61 ;  /* 0x0000003d000bb202 */ /* 0x000fe40000000f00 */
[----:B------:R-:W-:Y:S01]  /*17d0*/  ISETP.NE.AND P0, PT, RZ, UR7, PT ;  /* 0x00000007ff007c0c */ /* 0x000fe2000bf05270 */
[C---:B------:R-:W-:Y:S01]  /*17e0*/  @!P3 IMAD R57, R26.reuse, R13, R27 ;  /* 0x0000000d1a39b224 */ /* 0x040fe200078e021b */
[----:B-1----:R-:W1:Y:S01]  /*17f0*/  @!P3 LDC.64 R16, c[0x0][0x3a0] ;  /* 0x0000e800ff10bb82 */ /* 0x002e620000000a00 */
[----:B------:R-:W-:Y:S01]  /*1800*/  @!P3 IMAD.WIDE.U32 R12, R26, R12, R10 ;  /* 0x0000000c1a0cb225 */ /* 0x000fe200078e000a */
[----:B------:R-:W-:Y:S01]  /*1810*/  @!P2 IADD3.X R21, PT, PT, R28, R21, RZ, P5, !PT ;  /* 0x000000151c15a210 */ /* 0x000fe20002ffe4ff */
[----:B------:R-:W5:Y:S03]  /*1820*/  @!P2 LDG.E R51, desc[UR10][R54.64] ;  /* 0x0000000a3633a981 */ /* 0x000f66000c1e1900 */
[----:B------:R-:W-:Y:S01]  /*1830*/  @!P3 IADD3 R13, PT, PT, R13, R57, RZ ;  /* 0x000000390d0db210 */ /* 0x000fe20007ffe0ff */
[----:B------:R4:W5:Y:S01]  /*1840*/  @!P2 LDG.E R49, desc[UR10][R20.64] ;  /* 0x0000000a1431a981 */ /* 0x000962000c1e1900 */
[----:B------:R-:W1:Y:S01]  /*1850*/  @!P3 LDC.64 R10, c[0x0][0x398] ;  /* 0x0000e600ff0abb82 */ /* 0x000e620000000a00 */
[----:B---3--:R-:W-:-:S02]  /*1860*/  @!P3 SHF.L.U32 R53, R12, 0x1, RZ ;  /* 0x000000010c35b819 */ /* 0x008fc400000006ff */
[----:B------:R-:W-:-:S05]  /*1870*/  @!P3 SHF.L.U64.HI R28, R12, 0x1, R13 ;  /* 0x000000010c1cb819 */ /* 0x000fca000001020d */
[----:B------:R-:W3:Y:S08]  /*1880*/  LDC.64 R30, c[0x0][0x3a8] ;  /* 0x0000ea00ff1e7b82 */ /* 0x000ef00000000a00 */
[----:B------:R-:W3:Y:S08]  /*1890*/  @P0 LDC.64 R26, c[0x0][0x3b0] ;  /* 0x0000ec00ff1a0b82 */ /* 0x000ef00000000a00 */
[----:B------:R-:W3:Y:S08]  /*18a0*/  @!P4 LDC.64 R12, c[0x0][0x3a0] ;  /* 0x0000e800ff0ccb82 */ /* 0x000ef00000000a00 */
[----:B----4-:R-:W4:Y:S01]  /*18b0*/  @!P4 LDC.64 R20, c[0x0][0x398] ;  /* 0x0000e600ff14cb82 */ /* 0x010f220000000a00 */
[----:B0-----:R-:W-:Y:S01]  /*18c0*/  @!P4 IMAD R52, R29, R18, RZ ;  /* 0x000000121d34c224 */ /* 0x001fe200078e02ff */
[----:B------:R-:W-:-:S02]  /*18d0*/  @!P4 MOV R54, R58 ;  /* 0x0000003a0036c202 */ /* 0x000fc40000000f00 */
[----:B------:R-:W-:Y:S01]  /*18e0*/  @!P4 MOV R55, R61 ;  /* 0x0000003d0037c202 */ /* 0x000fe20000000f00 */
[----:B------:R-:W-:Y:S01]  /*18f0*/  @!P4 IMAD R29, R25, R19, R52 ;  /* 0x00000013191dc224 */ /* 0x000fe200078e0234 */
[----:B-1----:R-:W-:Y:S01]  /*1900*/  @!P3 IADD3 R16, P1, PT, R53, R16, RZ ;  /* 0x000000103510b210 */ /* 0x002fe20007f3e0ff */
[----:B------:R-:W-:Y:S01]  /*1910*/  @!P4 IMAD.WIDE.U32 R18, R25, R18, R54 ;  /* 0x000000121912c225 */ /* 0x000fe200078e0036 */
[----:B------:R-:W-:Y:S02]  /*1920*/  LEA R25, R23, R24, 0x5 ;  /* 0x0000001817197211 */ /* 0x000fe400078e28ff */
[----:B------:R-:W-:Y:S02]  /*1930*/  @!P3 IADD3.X R17, PT, PT, R28, R17, RZ, P1, !PT ;  /* 0x000000111c11b210 */ /* 0x000fe40000ffe4ff */
[----:B------:R-:W-:Y:S02]  /*1940*/  @!P3 IADD3 R24, P1, PT, R53, R10, RZ ;  /* 0x0000000a3518b210 */ /* 0x000fe40007f3e0ff */
[----:B------:R-:W-:-:S02]  /*1950*/  @!P4 IADD3 R29, PT, PT, R19, R29, RZ ;  /* 0x0000001d131dc210 */ /* 0x000fc40007ffe0ff */
[C---:B------:R-:W-:Y:S01]  /*1960*/  @!P4 SHF.L.U32 R19, R18.reuse, 0x1, RZ ;  /* 0x000000011213c819 */ /* 0x040fe200000006ff */
[----:B---3--:R-:W-:Y:S01]  /*1970*/  IMAD.WIDE R30, R25, 0x4, R30 ;  /* 0x00000004191e7825 */ /* 0x008fe200078e021e */
[----:B------:R-:W-:-:S03]  /*1980*/  @!P4 SHF.L.U64.HI R10, R18, 0x1, R29 ;  /* 0x00000001120ac819 */ /* 0x000fc6000001021d */
[----:B------:R-:W-:Y:S01]  /*1990*/  @P0 IMAD.WIDE R26, R25, 0x4, R26 ;  /* 0x00000004191a0825 */ /* 0x000fe200078e021a */
[----:B------:R-:W-:Y:S02]  /*19a0*/  @!P3 IADD3.X R25, PT, PT, R28, R11, RZ, P1, !PT ;  /* 0x0000000b1c19b210 */ /* 0x000fe40000ffe4ff */
[C---:B------:R-:W-:Y:S02]  /*19b0*/  @!P4 IADD3 R18, P1, PT, R19.reuse, R12, RZ ;  /* 0x0000000c1312c210 */ /* 0x040fe40007f3e0ff */
[----:B----4-:R-:W-:Y:S01]  /*19c0*/  @!P4 IADD3 R20, P2, PT, R19, R20, RZ ;  /* 0x000000141314c210 */ /* 0x010fe20007f5e0ff */
[----:B------:R-:W-:Y:S01]  /*19d0*/  HFMA2 R52, -RZ, RZ, 0, 0 ;  /* 0x00000000ff347431 */ /* 0x000fe200000001ff */
[----:B------:R-:W-:Y:S02]  /*19e0*/  MOV R53, RZ ;  /* 0x000000ff00357202 */ /* 0x000fe40000000f00 */
[----:B------:R-:W-:Y:S02]  /*19f0*/  CS2R R54, SRZ ;  /* 0x0000000000367805 */ /* 0x000fe4000001ff00 */
[----:B------:R-:W-:-:S02]  /*1a00*/  @!P4 IADD3.X R19, PT, PT, R10, R13, RZ, P1, !PT ;  /* 0x0000000d0a13c210 */ /* 0x000fc40000ffe4ff */
[----:B------:R-:W-:Y:S01]  /*1a10*/  @!P4 IADD3.X R21, PT, PT, R10, R21, RZ, P2, !PT ;  /* 0x000000150a15c210 */ /* 0x000fe200017fe4ff */
[----:B------:R0:W5:Y:S04]  /*1a20*/  @!P3 LDG.E R52, desc[UR10][R16.64] ;  /* 0x0000000a1034b981 */ /* 0x000168000c1e1900 */
[----:B------:R0:W5:Y:S04]  /*1a30*/  @!P3 LDG.E R53, desc[UR10][R24.64] ;  /* 0x0000000a1835b981 */ /* 0x000168000c1e1900 */
[----:B------:R0:W5:Y:S04]  /*1a40*/  @!P4 LDG.E R55, desc[UR10][R18.64] ;  /* 0x0000000a1237c981 */ /* 0x000168000c1e1900 */
[----:B------:R0:W5:Y:S04]  /*1a50*/  @!P4 LDG.E R54, desc[UR10][R20.64] ;  /* 0x0000000a1436c981 */ /* 0x000168000c1e1900 */
[----:B------:R0:W5:Y:S01]  /*1a60*/  LDG.E.64 R12, desc[UR10][R30.64] ;  /* 0x0000000a1e0c7981 */ /* 0x000162000c1e1b00 */
[----:B------:R-:W-:-:S06]  /*1a70*/  CS2R R10, SRZ ;  /* 0x00000000000a7805 */ /* 0x000fcc000001ff00 */
[----:B------:R0:W5:Y:S01]  /*1a80*/  @P0 LDG.E.64 R10, desc[UR10][R26.64] ;  /* 0x0000000a1a0a0981 */ /* 0x000162000c1e1b00 */
        /* <DEDUP_REMOVED lines=15> */
[----:B------:R-:W-:Y:S02]  /*1b80*/  HADD2.F32 R17, -RZ, R47.H1_H1 ;  /* 0x3000002fff117230 */ /* 0x000fe40000004100 */
[--C-:B------:R-:W-:Y:S02]  /*1b90*/  HADD2.F32 R15, -RZ, R46.reuse.H0_H0 ;  /* 0x2000002eff0f7230 */ /* 0x100fe40000004100 */
[----:B------:R-:W-:Y:S01]  /*1ba0*/  FADD.FTZ R16, R16, -UR9 ;  /* 0x8000000910107e21 */ /* 0x000fe20008010000 */
[----:B------:R-:W-:Y:S02]  /*1bb0*/  HADD2.F32 R24, -RZ, R45.H0_H0 ;  /* 0x2000002dff187230 */ /* 0x000fe40000004100 */
[----:B------:R-:W-:Y:S01]  /*1bc0*/  FADD.FTZ R17, R17, -UR9 ;  /* 0x8000000911117e21 */ /* 0x000fe20008010000 */
[----:B------:R-:W-:-:S02]  /*1bd0*/  HADD2.F32 R14, -RZ, R46.H1_H1 ;  /* 0x3000002eff0e7230 */ /* 0x000fc40000004100 */
[----:B------:R-:W-:Y:S01]  /*1be0*/  FMUL.FTZ R19, R12, R15 ;  /* 0x0000000f0c137220 */ /* 0x000fe20000410000 */
[----:B------:R-:W-:Y:S01]  /*1bf0*/  FMUL.FTZ R16, R16, UR12 ;  /* 0x0000000c10107c20 */ /* 0x000fe20008410000 */
[----:B------:R-:W-:Y:S02]  /*1c00*/  HADD2.F32 R25, -RZ, R44.H0_H0 ;  /* 0x2000002cff197230 */ /* 0x000fe40000004100 */
[----:B------:R-:W-:Y:S01]  /*1c10*/  FADD.FTZ R24, R24, -UR9 ;  /* 0x8000000918187e21 */ /* 0x000fe20008010000 */
[----:B------:R-:W-:Y:S01]  /*1c20*/  FMUL.FTZ R18, R13, R14 ;  /* 0x0000000e0d127220 */ /* 0x000fe20000410000 */
[----:B------:R-:W-:Y:S01]  /*1c30*/  FMUL.FTZ R17, R17, UR12 ;  /* 0x0000000c11117c20 */ /* 0x000fe20008410000 */
[----:B------:R-:W-:Y:S01]  /*1c40*/  FADD.FTZ R21, RZ, R19 ;  /* 0x00000013ff157221 */ /* 0x000fe20000010000 */
[----:B------:R-:W-:Y:S01]  /*1c50*/  FFMA.FTZ R20, R16, R19, RZ ;  /* 0x0000001310147223 */ /* 0x000fe200000100ff */
[----:B------:R-:W-:Y:S01]  /*1c60*/  FMUL.FTZ R27, R24, UR12 ;  /* 0x0000000c181b7c20 */ /* 0x000fe20008410000 */
[----:B------:R-:W-:Y:S01]  /*1c70*/  FMUL.FTZ R24, R12, R25 ;  /* 0x000000190c187220 */ /* 0x000fe20000410000 */
[----:B------:R-:W-:Y:S01]  /*1c80*/  FADD.FTZ R21, R18, R21 ;  /* 0x0000001512157221 */ /* 0x000fe20000010000 */
[----:B------:R-:W-:Y:S01]  /*1c90*/  FFMA.FTZ R20, R17, R18, R20 ;  /* 0x0000001211147223 */ /* 0x000fe20000010014 */
[----:B------:R-:W-:-:S02]  /*1ca0*/  HADD2.F32 R19, -RZ, R45.H1_H1 ;  /* 0x3000002dff137230 */ /* 0x000fc40000004100 */
[----:B------:R-:W-:Y:S01]  /*1cb0*/  FFMA.FTZ R16, R15, R16, RZ ;  /* 0x000000100f107223 */ /* 0x000fe200000100ff */
[----:B------:R-:W-:Y:S01]  /*1cc0*/  FADD.FTZ R18, RZ, R15 ;  /* 0x0000000fff127221 */ /* 0x000fe20000010000 */
[----:B------:R-:W-:Y:S01]  /*1cd0*/  FFMA.FTZ R26, R27, R24, R20 ;  /* 0x000000181b1a7223 */ /* 0x000fe20000010014 */
[----:B------:R-:W-:Y:S02]  /*1ce0*/  HADD2.F32 R20, -RZ, R44.H1_H1 ;  /* 0x3000002cff147230 */ /* 0x000fe40000004100 */
[C---:B------:R-:W-:Y:S01]  /*1cf0*/  FFMA.FTZ R16, R25.reuse, R27, R16 ;  /* 0x0000001b19107223 */ /* 0x040fe20000010010 */
[----:B------:R-:W-:Y:S01]  /*1d00*/  FADD.FTZ R15, R25, R18 ;  /* 0x00000012190f7221 */ /* 0x000fe20000010000 */
[----:B------:R-:W-:Y:S01]  /*1d10*/  FADD.FTZ R19, R19, -UR9 ;  /* 0x8000000913137e21 */ /* 0x000fe20008010000 */
[--C-:B------:R-:W-:Y:S02]  /*1d20*/  HADD2.F32 R25, -RZ, R43.reuse.H0_H0 ;  /* 0x2000002bff197230 */ /* 0x100fe40000004100 */
[----:B------:R-:W-:Y:S01]  /*1d30*/  FADD.FTZ R18, R21, R24 ;  /* 0x0000001815127221 */ /* 0x000fe20000010000 */
[----:B------:R-:W-:Y:S01]  /*1d40*/  FFMA.FTZ R17, R14, R17, RZ ;  /* 0x000000110e117223 */ /* 0x000fe200000100ff */
[----:B------:R-:W-:Y:S01]  /*1d50*/  FADD.FTZ R21, RZ, R14 ;  /* 0x0000000eff157221 */ /* 0x000fe20000010000 */
[----:B------:R-:W-:Y:S01]  /*1d60*/  FMUL.FTZ R19, R19, UR12 ;  /* 0x0000000c13137c20 */ /* 0x000fe20008410000 */
[----:B------:R-:W-:Y:S01]  /*1d70*/  FMUL.FTZ R24, R13, R20 ;  /* 0x000000140d187220 */ /* 0x000fe20000410000 */
[----:B------:R-:W-:Y:S01]  /*1d80*/  FADD.FTZ R25, R25, -UR9 ;  /* 0x8000000919197e21 */ /* 0x000fe20008010000 */
[C---:B------:R-:W-:Y:S01]  /*1d90*/  FADD.FTZ R14, R20.reuse, R21 ;  /* 0x00000015140e7221 */ /* 0x040fe20000010000 */
[----:B------:R-:W-:Y:S01]  /*1da0*/  FFMA.FTZ R17, R20, R19, R17 ;  /* 0x0000001314117223 */ /* 0x000fe20000010011 */
[----:B------:R-:W-:-:S02]  /*1db0*/  HADD2.F32 R20, -RZ, R43.H1_H1 ;  /* 0x3000002bff147230 */ /* 0x000fc40000004100 */
[----:B------:R-:W-:Y:S01]  /*1dc0*/  FFMA.FTZ R19, R19, R24, R26 ;  /* 0x0000001813137223 */ /* 0x000fe2000001001a */
[--C-:B------:R-:W-:Y:S02]  /*1dd0*/  HADD2.F32 R21, -RZ, R42.reuse.H0_H0 ;  /* 0x2000002aff157230 */ /* 0x100fe40000004100 */
[----:B------:R-:W-:Y:S01]  /*1de0*/  FMUL.FTZ R26, R25, UR12 ;  /* 0x0000000c191a7c20 */ /* 0x000fe20008410000 */
[----:B------:R-:W-:Y:S01]  /*1df0*/  FADD.FTZ R18, R24, R18 ;  /* 0x0000001218127221 */ /* 0x000fe20000010000 */
[----:B------:R-:W-:Y:S01]  /*1e00*/  FADD.FTZ R24, R20, -UR9 ;  /* 0x8000000914187e21 */ /* 0x000fe20008010000 */
[----:B------:R-:W-:Y:S02]  /*1e10*/  HADD2.F32 R28, -RZ, R42.H1_H1 ;  /* 0x3000002aff1c7230 */ /* 0x000fe40000004100 */
[----:B------:R-:W-:Y:S01]  /*1e20*/  FADD.FTZ R15, R15, R21 ;  /* 0x000000150f0f7221 */ /* 0x000fe20000010000 */
[----:B------:R-:W-:Y:S01]  /*1e30*/  FFMA.FTZ R16, R21, R26, R16 ;  /* 0x0000001a15107223 */ /* 0x000fe20000010010 */
[----:B------:R-:W-:-:S02]  /*1e40*/  HADD2.F32 R20, -RZ, R41.H0_H0 ;  /* 0x20000029ff147230 */ /* 0x000fc40000004100 */
[----:B------:R-:W-:Y:S01]  /*1e50*/  FMUL.FTZ R21, R12, R21 ;  /* 0x000000150c157220 */ /* 0x000fe20000410000 */
[----:B------:R-:W-:Y:S01]  /*1e60*/  FMUL.FTZ R24, R24, UR12 ;  /* 0x0000000c18187c20 */ /* 0x000fe20008410000 */
[----:B------:R-:W-:Y:S01]  /*1e70*/  FMUL.FTZ R25, R13, R28 ;  /* 0x0000001c0d197220 */ /* 0x000fe20000410000 */
[----:B------:R-:W-:Y:S02]  /*1e80*/  HADD2.F32 R27, -RZ, R38.H0_H0 ;  /* 0x20000026ff1b7230 */ /* 0x000fe40000004100 */
[----:B------:R-:W-:Y:S01]  /*1e90*/  FFMA.FTZ R19, R26, R21, R19 ;  /* 0x000000151a137223 */ /* 0x000fe20000010013 */
[----:B------:R-:W-:Y:S01]  /*1ea0*/  FADD.FTZ R20, R20, -UR9 ;  /* 0x8000000914147e21 */ /* 0x000fe20008010000 */
[----:B------:R-:W-:Y:S01]  /*1eb0*/  FADD.FTZ R18, R18, R21 ;  /* 0x0000001512127221 */ /* 0x000fe20000010000 */
[----:B------:R-:W-:Y:S01]  /*1ec0*/  FFMA.FTZ R17, R28, R24, R17 ;  /* 0x000000181c117223 */ /* 0x000fe20000010011 */
[----:B------:R-:W-:Y:S02]  /*1ed0*/  HADD2.F32 R21, -RZ, R40.H0_H0 ;  /* 0x20000028ff157230 */ /* 0x000fe40000004100 */
[----:B------:R-:W-:Y:S01]  /*1ee0*/  FFMA.FTZ R19, R24, R25, R19 ;  /* 0x0000001918137223 */ /* 0x000fe20000010013 */
[----:B------:R-:W-:Y:S01]  /*1ef0*/  FMUL.FTZ R24, R20, UR12 ;  /* 0x0000000c14187c20 */ /* 0x000fe20008410000 */
[----:B------:R-:W-:-:S02]  /*1f00*/  HADD2.F32 R20, -RZ, R41.H1_H1 ;  /* 0x30000029ff147230 */ /* 0x000fc40000004100 */
[----:B------:R-:W-:Y:S01]  /*1f10*/  FADD.FTZ R18, R25, R18 ;  /* 0x0000001219127221 */ /* 0x000fe20000010000 */
[----:B------:R-:W-:Y:S01]  /*1f20*/  FMUL.FTZ R25, R12, R21 ;  /* 0x000000150c197220 */ /* 0x000fe20000410000 */
[----:B------:R-:W-:Y:S01]  /*1f30*/  FADD.FTZ R15, R15, R21 ;  /* 0x000000150f0f7221 */ /* 0x000fe20000010000 */
[----:B------:R-:W-:Y:S01]  /*1f40*/  FFMA.FTZ R16, R21, R24, R16 ;  /* 0x0000001815107223 */ /* 0x000fe20000010010 */
[--C-:B------:R-:W-:Y:S02]  /*1f50*/  HADD2.F32 R21, -RZ, R39.reuse.H0_H0 ;  /* 0x20000027ff157230 */ /* 0x100fe40000004100 */
[----:B------:R-:W-:Y:S01]  /*1f60*/  FADD.FTZ R20, R20, -UR9 ;  /* 0x8000000914147e21 */ /* 0x000fe20008010000 */
[----:B------:R-:W-:Y:S02]  /*1f70*/  HADD2.F32 R26, -RZ, R40.H1_H1 ;  /* 0x30000028ff1a7230 */ /* 0x000fe40000004100 */
[----:B------:R-:W-:Y:S01]  /*1f80*/  FFMA.FTZ R19, R24, R25, R19 ;  /* 0x0000001918137223 */ /* 0x000fe20000010013 */
[----:B------:R-:W-:Y:S01]  /*1f90*/  FADD.FTZ R18, R18, R25 ;  /* 0x0000001912127221 */ /* 0x000fe20000010000 */
[----:B------:R-:W-:Y:S01]  /*1fa0*/  FADD.FTZ R21, R21, -UR9 ;  /* 0x8000000915157e21 */ /* 0x000fe20008010000 */
[----:B------:R-:W-:Y:S01]  /*1fb0*/  FMUL.FTZ R24, R20, UR12 ;  /* 0x0000000c14187c20 */ /* 0x000fe20008410000 */
[----:B------:R-:W-:-:S02]  /*1fc0*/  HADD2.F32 R20, -RZ, R39.H1_H1 ;  /* 0x30000027ff147230 */ /* 0x000fc40000004100 */
[----:B------:R-:W-:Y:S01]  /*1fd0*/  FMUL.FTZ R25, R13, R26 ;  /* 0x0000001a0d197220 */ /* 0x000fe20000410000 */
[----:B------:R-:W-:Y:S01]  /*1fe0*/  FMUL.FTZ R21, R21, UR12 ;  /* 0x0000000c15157c20 */ /* 0x000fe20008410000 */
[----:B------:R-:W-:Y:S01]  /*1ff0*/  FFMA.FTZ R17, R26, R24, R17 ;  /* 0x000000181a117223 */ /* 0x000fe20000010011 */
[----:B------:R-:W-:Y:S01]  /*2000*/  FADD.FTZ R14, R14, R28 ;  /* 0x0000001c0e0e7221 */ /* 0x000fe20000010000 */
[----:B------:R-:W-:Y:S01]  /*2010*/  FFMA.FTZ R24, R24, R25, R19 ;  /* 0x0000001918187223 */ /* 0x000fe20000010013 */
[----:B------:R-:W-:Y:S01]  /*2020*/  FADD.FTZ R19, R20, -UR9 ;  /* 0x8000000914137e21 */ /* 0x000fe20008010000 */
[----:B------:R-:W-:Y:S01]  /*2030*/  FADD.FTZ R15, R15, R27 ;  /* 0x0000001b0f0f7221 */ /* 0x000fe20000010000 */
[----:B------:R-:W-:Y:S01]  /*2040*/  FFMA.FTZ R16, R27, R21, R16 ;  /* 0x000000151b107223 */ /* 0x000fe20000010010 */
[----:B------:R-:W-:Y:S01]  /*2050*/  FMUL.FTZ R27, R12, R27 ;  /* 0x0000001b0c1b7220 */ /* 0x000fe20000410000 */
[----:B------:R-:W-:Y:S01]  /*2060*/  FADD.FTZ R18, R25, R18 ;  /* 0x0000001219127221 */ /* 0x000fe20000010000 */
[----:B------:R-:W-:-:S02]  /*2070*/  HADD2.F32 R20, -RZ, R38.H1_H1 ;  /* 0x30000026ff147230 */ /* 0x000fc40000004100 */
[----:B------:R-:W-:Y:S01]  /*2080*/  FADD.FTZ R14, R14, R26 ;  /* 0x0000001a0e0e7221 */ /* 0x000fe20000010000 */
[----:B------:R-:W-:Y:S01]  /*2090*/  FMUL.FTZ R19, R19, UR12 ;  /* 0x0000000c13137c20 */ /* 0x000fe20008410000 */
[----:B------:R-:W-:Y:S01]  /*20a0*/  FADD.FTZ R25, R18, R27 ;  /* 0x0000001b12197221 */ /* 0x000fe20000010000 */
[----:B------:R-:W-:Y:S01]  /*20b0*/  FFMA.FTZ R26, R21, R27, R24 ;  /* 0x0000001b151a7223 */ /* 0x000fe20000010018 */
[--C-:B------:R-:W-:Y:S02]  /*20c0*/  HADD2.F32 R21, -RZ, R37.reuse.H0_H0 ;  /* 0x20000025ff157230 */ /* 0x100fe40000004100 */
[----:B------:R-:W-:Y:S01]  /*20d0*/  FMUL.FTZ R24, R13, R20 ;  /* 0x000000140d187220 */ /* 0x000fe20000410000 */
[----:B------:R-:W-:Y:S01]  /*20e0*/  FADD.FTZ R14, R14, R20 ;  /* 0x000000140e0e7221 */ /* 0x000fe20000010000 */
[----:B------:R-:W-:Y:S01]  /*20f0*/  FFMA.FTZ R18, R20, R19, R17 ;  /* 0x0000001314127223 */ /* 0x000fe20000010011 */
[----:B------:R-:W-:Y:S02]  /*2100*/  HADD2.F32 R20, -RZ, R37.H1_H1 ;  /* 0x30000025ff147230 */ /* 0x000fe40000004100 */
[----:B------:R-:W-:Y:S01]  /*2110*/  FADD.FTZ R17, R24, R25 ;  /* 0x0000001918117221 */ /* 0x000fe20000010000 */
[----:B------:R-:W-:Y:S01]  /*2120*/  FFMA.FTZ R19, R19, R24, R26 ;  /* 0x0000001813137223 */ /* 0x000fe2000001001a */
[----:B------:R-:W-:Y:S01]  /*2130*/  FADD.FTZ R21, R21, -UR9 ;  /* 0x8000000915157e21 */ /* 0x000fe20008010000 */
[----:B------:R-:W-:-:S02]  /*2140*/  HADD2.F32 R25, -RZ, R36.H0_H0 ;  /* 0x20000024ff197230 */ /* 0x000fc40000004100 */
[----:B------:R-:W-:Y:S01]  /*2150*/  FADD.FTZ R26, R20, -UR9 ;  /* 0x80000009141a7e21 */ /* 0x000fe20008010000 */
[----:B------:R-:W-:Y:S02]  /*2160*/  HADD2.F32 R27, -RZ, R36.H1_H1 ;  /* 0x30000024ff1b7230 */ /* 0x000fe40000004100 */
[----:B------:R-:W-:Y:S01]  /*2170*/  FMUL.FTZ R24, R21, UR12 ;  /* 0x0000000c15187c20 */ /* 0x000fe20008410000 */
[----:B------:R-:W-:Y:S02]  /*2180*/  HADD2.F32 R20, -RZ, R35.H0_H0 ;  /* 0x20000023ff147230 */ /* 0x000fe40000004100 */
[----:B------:R-:W-:Y:S01]  /*2190*/  FMUL.FTZ R21, R26, UR12 ;  /* 0x0000000c1a157c20 */ /* 0x000fe20008410000 */
[----:B------:R-:W-:Y:S01]  /*21a0*/  FMUL.FTZ R26, R12, R25 ;  /* 0x000000190c1a7220 */ /* 0x000fe20000410000 */
[----:B------:R-:W-:Y:S01]  /*21b0*/  FFMA.FTZ R16, R25, R24, R16 ;  /* 0x0000001819107223 */ /* 0x000fe20000010010 */
[----:B------:R-:W-:Y:S01]  /*21c0*/  FMUL.FTZ R28, R13, R27 ;  /* 0x0000001b0d1c7220 */ /* 0x000fe20000410000 */
[----:B------:R-:W-:Y:S01]  /*21d0*/  FADD.FTZ R20, R20, -UR9 ;  /* 0x8000000914147e21 */ /* 0x000fe20008010000 */
[----:B------:R-:W-:Y:S01]  /*21e0*/  FFMA.FTZ R24, R24, R26, R19 ;  /* 0x0000001a18187223 */ /* 0x000fe20000010013 */
[----:B------:R-:W-:Y:S01]  /*21f0*/  FADD.FTZ R15, R15, R25 ;  /* 0x000000190f0f7221 */ /* 0x000fe20000010000 */
[----:B------:R-:W-:-:S02]  /*2200*/  HADD2.F32 R25, -RZ, R34.H0_H0 ;  /* 0x20000022ff197230 */ /* 0x000fc40000004100 */
[----:B------:R-:W-:Y:S01]  /*2210*/  FADD.FTZ R17, R17, R26 ;  /* 0x0000001a11117221 */ /* 0x000fe20000010000 */
[----:B------:R-:W-:Y:S01]  /*2220*/  FFMA.FTZ R19, R21, R28, R24 ;  /* 0x0000001c15137223 */ /* 0x000fe20000010018 */
[----:B------:R-:W-:Y:S01]  /*2230*/  FMUL.FTZ R24, R20, UR12 ;  /* 0x0000000c14187c20 */ /* 0x000fe20008410000 */
[----:B------:R-:W-:Y:S02]  /*2240*/  HADD2.F32 R20, -RZ, R35.H1_H1 ;  /* 0x30000023ff147230 */ /* 0x000fe40000004100 */
[----:B------:R-:W-:Y:S01]  /*2250*/  FMUL.FTZ R26, R12, R25 ;  /* 0x000000190c1a7220 */ /* 0x000fe20000410000 */
[----:B------:R-:W-:Y:S01]  /*2260*/  FADD.FTZ R15, R15, R25 ;  /* 0x000000190f0f7221 */ /* 0x000fe20000010000 */
[----:B------:R-:W-:Y:S01]  /*2270*/  FFMA.FTZ R16, R25, R24, R16 ;  /* 0x0000001819107223 */ /* 0x000fe20000010010 */
[----:B------:R-:W-:Y:S01]  /*2280*/  FFMA.FTZ R18, R27, R21, R18 ;  /* 0x000000151b127223 */ /* 0x000fe20000010012 */
[----:B------:R-:W-:Y:S01]  /*2290*/  FADD.FTZ R17, R28, R17 ;  /* 0x000000111c117221 */ /* 0x000fe20000010000 */
[----:B------:R-:W-:Y:S01]  /*22a0*/  FADD.FTZ R20, R20, -UR9 ;  /* 0x8000000914147e21 */ /* 0x000fe20008010000 */
[----:B------:R-:W-:-:S02]  /*22b0*/  HADD2.F32 R25, -RZ, R34.H1_H1 ;  /* 0x30000022ff197230 */ /* 0x000fc40000004100 */
[----:B------:R-:W-:Y:S01]  /*22c0*/  FFMA.FTZ R19, R24, R26, R19 ;  /* 0x0000001a18137223 */ /* 0x000fe20000010013 */
[--C-:B------:R-:W-:Y:S02]  /*22d0*/  HADD2.F32 R21, -RZ, R33.reuse.H0_H0 ;  /* 0x20000021ff157230 */ /* 0x100fe40000004100 */
[----:B------:R-:W-:Y:S01]  /*22e0*/  FADD.FTZ R14, R14, R27 ;  /* 0x0000001b0e0e7221 */ /* 0x000fe20000010000 */
[----:B------:R-:W-:Y:S01]  /*22f0*/  FADD.FTZ R17, R17, R26 ;  /* 0x0000001a11117221 */ /* 0x000fe20000010000 */
[----:B------:R-:W-:Y:S01]  /*2300*/  FMUL.FTZ R24, R20, UR12 ;  /* 0x0000000c14187c20 */ /* 0x000fe20008410000 */
[--C-:B------:R-:W-:Y:S02]  /*2310*/  HADD2.F32 R27, -RZ, R32.reuse.H0_H0 ;  /* 0x20000020ff1b7230 */ /* 0x100fe40000004100 */
[----:B------:R-:W-:Y:S01]  /*2320*/  FMUL.FTZ R26, R13, R25 ;  /* 0x000000190d1a7220 */ /* 0x000fe20000410000 */
[----:B------:R-:W-:Y:S02]  /*2330*/  HADD2.F32 R20, -RZ, R33.H1_H1 ;  /* 0x30000021ff147230 */ /* 0x000fe40000004100 */
[----:B------:R-:W-:Y:S01]  /*2340*/  FADD.FTZ R21, R21, -UR9 ;  /* 0x8000000915157e21 */ /* 0x000fe20008010000 */
[----:B------:R-:W-:Y:S01]  /*2350*/  FFMA.FTZ R18, R25, R24, R18 ;  /* 0x0000001819127223 */ /* 0x000fe20000010012 */
[----:B------:R-:W-:Y:S01]  /*2360*/  FFMA.FTZ R24, R24, R26, R19 ;  /* 0x0000001a18187223 */ /* 0x000fe20000010013 */
[----:B------:R-:W-:Y:S01]  /*2370*/  FMUL.FTZ R28, R12, R27 ;  /* 0x0000001b0c1c7220 */ /* 0x000fe20000410000 */
[----:B------:R-:W-:Y:S01]  /*2380*/  FMUL.FTZ R21, R21, UR12 ;  /* 0x0000000c15157c20 */ /* 0x000fe20008410000 */
[----:B------:R-:W-:Y:S01]  /*2390*/  FADD.FTZ R20, R20, -UR9 ;  /* 0x8000000914147e21 */ /* 0x000fe20008010000 */
[----:B------:R-:W-:-:S02]  /*23a0*/  HADD2.F32 R19, -RZ, R32.H1_H1 ;  /* 0x30000020ff137230 */ /* 0x000fc40000004100 */
[----:B------:R-:W-:Y:S01]  /*23b0*/  FADD.FTZ R14, R14, R25 ;  /* 0x000000190e0e7221 */ /* 0x000fe20000010000 */
[----:B------:R-:W-:Y:S01]  /*23c0*/  FFMA.FTZ R16, R27, R21, R16 ;  /* 0x000000151b107223 */ /* 0x000fe20000010010 */
[----:B------:R-:W-:Y:S01]  /*23d0*/  FADD.FTZ R17, R26, R17 ;  /* 0x000000111a117221 */ /* 0x000fe20000010000 */
[----:B------:R-:W-:Y:S01]  /*23e0*/  FFMA.FTZ R25, R21, R28, R24 ;  /* 0x0000001c15197223 */ /* 0x000fe20000010018 */
[----:B------:R-:W-:Y:S01]  /*23f0*/  FMUL.FTZ R20, R20, UR12 ;  /* 0x0000000c14147c20 */ /* 0x000fe20008410000 */
[--C-:B------:R-:W-:Y:S02]  /*2400*/  HADD2.F32 R24, -RZ, R9.reuse.H0_H0 ;  /* 0x20000009ff187230 */ /* 0x100fe40000004100 */
[----:B------:R-:W-:Y:S01]  /*2410*/  FMUL.FTZ R21, R13, R19 ;  /* 0x000000130d157220 */ /* 0x000fe20000410000 */
[----:B------:R-:W-:Y:S01]  /*2420*/  FADD.FTZ R15, R15, R27 ;  /* 0x0000001b0f0f7221 */ /* 0x000fe20000010000 */
[----:B------:R-:W-:Y:S01]  /*2430*/  FADD.FTZ R26, R17, R28 ;  /* 0x0000001c111a7221 */ /* 0x000fe20000010000 */
[----:B------:R-:W-:Y:S01]  /*2440*/  FADD.FTZ R14, R14, R19 ;  /* 0x000000130e0e7221 */ /* 0x000fe20000010000 */
[----:B------:R-:W-:Y:S01]  /*2450*/  FFMA.FTZ R18, R19, R20, R18 ;  /* 0x0000001413127223 */ /* 0x000fe20000010012 */
[----:B------:R-:W-:-:S02]  /*2460*/  HADD2.F32 R27, -RZ, R9.H1_H1 ;  /* 0x30000009ff1b7230 */ /* 0x000fc40000004100 */
[----:B------:R-:W-:Y:S01]  /*2470*/  FFMA.FTZ R19, R20, R21, R25 ;  /* 0x0000001514137223 */ /* 0x000fe20000010019 */
[----:B------:R-:W-:Y:S01]  /*2480*/  FADD.FTZ R24, R24, -UR9 ;  /* 0x8000000918187e21 */ /* 0x000fe20008010000 */
[--C-:B------:R-:W-:Y:S02]  /*2490*/  HADD2.F32 R25, -RZ, R2.reuse.H0_H0 ;  /* 0x20000002ff197230 */ /* 0x100fe40000004100 */
[----:B------:R-:W-:Y:S01]  /*24a0*/  FADD.FTZ R17, R21, R26 ;  /* 0x0000001a15117221 */ /* 0x000fe20000010000 */
[----:B------:R-:W-:Y:S01]  /*24b0*/  FADD.FTZ R21, R27, -UR9 ;  /* 0x800000091b157e21 */ /* 0x000fe20008010000 */
[----:B------:R-:W-:Y:S02]  /*24c0*/  HADD2.F32 R27, -RZ, R2.H1_H1 ;  /* 0x30000002ff1b7230 */ /* 0x000fe40000004100 */
[----:B------:R-:W-:Y:S01]  /*24d0*/  FMUL.FTZ R24, R24, UR12 ;  /* 0x0000000c18187c20 */ /* 0x000fe20008410000 */
[----:B------:R-:W-:Y:S02]  /*24e0*/  HADD2.F32 R20, -RZ, R3.H0_H0 ;  /* 0x20000003ff147230 */ /* 0x000fe40000004100 */
[----:B------:R-:W-:Y:S01]  /*24f0*/  FMUL.FTZ R26, R12, R25 ;  /* 0x000000190c1a7220 */ /* 0x000fe20000410000 */
[----:B------:R-:W-:Y:S01]  /*2500*/  FMUL.FTZ R21, R21, UR12 ;  /* 0x0000000c15157c20 */ /* 0x000fe20008410000 */
[----:B------:R-:W-:Y:S01]  /*2510*/  FFMA.FTZ R16, R25, R24, R16 ;  /* 0x0000001819107223 */ /* 0x000fe20000010010 */
[----:B------:R-:W-:Y:S01]  /*2520*/  FMUL.FTZ R28, R13, R27 ;  /* 0x0000001b0d1c7220 */ /* 0x000fe20000410000 */
[----:B------:R-:W-:Y:S01]  /*2530*/  FFMA.FTZ R24, R24, R26, R19 ;  /* 0x0000001a18187223 */ /* 0x000fe20000010013 */
[----:B------:R-:W-:Y:S01]  /*2540*/  FADD.FTZ R20, R20, -UR9 ;  /* 0x8000000914147e21 */ /* 0x000fe20008010000 */
[----:B------:R-:W-:Y:S01]  /*2550*/  FADD.FTZ R15, R15, R25 ;  /* 0x000000190f0f7221 */ /* 0x000fe20000010000 */
[----:B------:R-:W-:-:S02]  /*2560*/  HADD2.F32 R25, -RZ, R4.H0_H0 ;  /* 0x20000004ff197230 */ /* 0x000fc40000004100 */
[----:B------:R-:W-:Y:S01]  /*2570*/  FFMA.FTZ R19, R21, R28, R24 ;  /* 0x0000001c15137223 */ /* 0x000fe20000010018 */
[----:B------:R-:W-:Y:S01]  /*2580*/  FMUL.FTZ R24, R20, UR12 ;  /* 0x0000000c14187c20 */ /* 0x000fe20008410000 */
[----:B------:R-:W-:Y:S02]  /*2590*/  HADD2.F32 R20, -RZ, R3.H1_H1 ;  /* 0x30000003ff147230 */ /* 0x000fe40000004100 */
[----:B------:R-:W-:Y:S01]  /*25a0*/  FADD.FTZ R17, R17, R26 ;  /* 0x0000001a11117221 */ /* 0x000fe20000010000 */
        /* <DEDUP_REMOVED lines=41> */
[----:B------:R-:W-:Y:S01]  /*2840*/  FMUL.FTZ R26, R12, R25 ;  /* 0x000000190c1a7220 */ /* 0x000fe20000410000 */
[----:B------:R-:W-:-:S02]  /*2850*/  HADD2.F32 R20, -RZ, R48.H0_H0 ;  /* 0x20000030ff147230 */ /* 0x000fc40000004100 */
[----:B------:R-:W-:Y:S01]  /*2860*/  FMUL.FTZ R21, R21, UR12 ;  /* 0x0000000c15157c20 */ /* 0x000fe20008410000 */
[----:B------:R-:W-:Y:S01]  /*2870*/  FFMA.FTZ R16, R25, R24, R16 ;  /* 0x0000001819107223 */ /* 0x000fe20000010010 */
[----:B------:R-:W-:Y:S01]  /*2880*/  FMUL.FTZ R28, R13, R27 ;  /* 0x0000001b0d1c7220 */ /* 0x000fe20000410000 */
[----:B------:R-:W-:Y:S01]  /*2890*/  FFMA.FTZ R24, R24, R26, R19 ;  /* 0x0000001a18187223 */ /* 0x000fe20000010013 */
[----:B------:R-:W-:Y:S01]  /*28a0*/  FADD.FTZ R17, R17, R26 ;  /* 0x0000001a11117221 */ /* 0x000fe20000010000 */
[----:B------:R-:W-:Y:S01]  /*28b0*/  FADD.FTZ R26, R20, -UR9 ;  /* 0x80000009141a7e21 */ /* 0x000fe20008010000 */
[----:B------:R-:W-:Y:S01]  /*28c0*/  FADD.FTZ R15, R15, R25 ;  /* 0x000000190f0f7221 */ /* 0x000fe20000010000 */
[----:B------:R-:W-:Y:S01]  /*28d0*/  FFMA.FTZ R18, R27, R21, R18 ;  /* 0x000000151b127223 */ /* 0x000fe20000010012 */
[----:B------:R-:W-:Y:S01]  /*28e0*/  FFMA.FTZ R19, R21, R28, R24 ;  /* 0x0000001c15137223 */ /* 0x000fe20000010018 */
[----:B------:R-:W-:Y:S02]  /*28f0*/  HADD2.F32 R25, -RZ, R50.H0_H0 ;  /* 0x20000032ff197230 */ /* 0x000fe40000004100 */
[----:B------:R-:W-:Y:S01]  /*2900*/  FMUL.FTZ R26, R26, UR12 ;  /* 0x0000000c1a1a7c20 */ /* 0x000fe20008410000 */
[----:B------:R-:W-:-:S02]  /*2910*/  HADD2.F32 R21, -RZ, R48.H1_H1 ;  /* 0x30000030ff157230 */ /* 0x000fc40000004100 */
[----:B------:R-:W-:Y:S01]  /*2920*/  FADD.FTZ R14, R14, R27 ;  /* 0x0000001b0e0e7221 */ /* 0x000fe20000010000 */
[----:B------:R-:W-:Y:S01]  /*2930*/  FADD.FTZ R20, R28, R17 ;  /* 0x000000111c147221 */ /* 0x000fe20000010000 */
[----:B------:R-:W-:Y:S01]  /*2940*/  FMUL.FTZ R27, R12, R25 ;  /* 0x000000190c1b7220 */ /* 0x000fe20000410000 */
[----:B------:R-:W-:Y:S01]  /*2950*/  FADD.FTZ R15, R15, R25 ;  /* 0x000000190f0f7221 */ /* 0x000fe20000010000 */
[----:B------:R-:W-:Y:S01]  /*2960*/  FFMA.FTZ R17, R25, R26, R16 ;  /* 0x0000001a19117223 */ /* 0x000fe20000010010 */
[----:B------:R-:W-:Y:S01]  /*2970*/  FADD.FTZ R24, R21, -UR9 ;  /* 0x8000000915187e21 */ /* 0x000fe20008010000 */
[----:B------:R-:W-:Y:S02]  /*2980*/  HADD2.F32 R25, -RZ, R49.H0_H0 ;  /* 0x20000031ff197230 */ /* 0x000fe40000004100 */
[----:B------:R-:W-:Y:S01]  /*2990*/  FADD.FTZ R16, R20, R27 ;  /* 0x0000001b14107221 */ /* 0x000fe20000010000 */
[----:B------:R-:W-:Y:S02]  /*29a0*/  HADD2.F32 R21, -RZ, R50.H1_H1 ;  /* 0x30000032ff157230 */ /* 0x000fe40000004100 */
[----:B------:R-:W-:Y:S01]  /*29b0*/  FMUL.FTZ R24, R24, UR12 ;  /* 0x0000000c18187c20 */ /* 0x000fe20008410000 */
[----:B------:R-:W-:Y:S01]  /*29c0*/  FFMA.FTZ R19, R26, R27, R19 ;  /* 0x0000001b1a137223 */ /* 0x000fe20000010013 */
[----:B------:R-:W-:Y:S01]  /*29d0*/  FADD.FTZ R20, R25, -UR9 ;  /* 0x8000000919147e21 */ /* 0x000fe20008010000 */
[----:B------:R-:W-:-:S02]  /*29e0*/  HADD2.F32 R26, -RZ, R51.H0_H0 ;  /* 0x20000033ff1a7230 */ /* 0x000fc40000004100 */
[----:B------:R-:W-:Y:S01]  /*29f0*/  FADD.FTZ R14, R14, R21 ;  /* 0x000000150e0e7221 */ /* 0x000fe20000010000 */
[----:B------:R-:W-:Y:S01]  /*2a00*/  FFMA.FTZ R18, R21, R24, R18 ;  /* 0x0000001815127223 */ /* 0x000fe20000010012 */
[----:B------:R-:W-:Y:S01]  /*2a10*/  FMUL.FTZ R21, R13, R21 ;  /* 0x000000150d157220 */ /* 0x000fe20000410000 */
[----:B------:R-:W-:Y:S02]  /*2a20*/  HADD2.F32 R25, -RZ, R49.H1_H1 ;  /* 0x30000031ff197230 */ /* 0x000fe40000004100 */
[----:B------:R-:W-:Y:S01]  /*2a30*/  FMUL.FTZ R20, R20, UR12 ;  /* 0x0000000c14147c20 */ /* 0x000fe20008410000 */
[----:B------:R-:W-:Y:S01]  /*2a40*/  FADD.FTZ R15, R15, R26 ;  /* 0x0000001a0f0f7221 */ /* 0x000fe20000010000 */
[----:B------:R-:W-:Y:S01]  /*2a50*/  FADD.FTZ R16, R21, R16 ;  /* 0x0000001015107221 */ /* 0x000fe20000010000 */
[----:B------:R-:W-:Y:S01]  /*2a60*/  FMUL.FTZ R27, R12, R26 ;  /* 0x0000001a0c1b7220 */ /* 0x000fe20000410000 */
[----:B------:R-:W-:Y:S01]  /*2a70*/  FFMA.FTZ R17, R26, R20, R17 ;  /* 0x000000141a117223 */ /* 0x000fe20000010011 */
[----:B------:R-:W-:Y:S01]  /*2a80*/  FFMA.FTZ R21, R24, R21, R19 ;  /* 0x0000001518157223 */ /* 0x000fe20000010013 */
[----:B------:R-:W-:Y:S01]  /*2a90*/  FADD.FTZ R26, R25, -UR9 ;  /* 0x80000009191a7e21 */ /* 0x000fe20008010000 */
[----:B------:R-:W-:-:S02]  /*2aa0*/  HADD2.F32 R25, -RZ, R51.H1_H1 ;  /* 0x30000033ff197230 */ /* 0x000fc40000004100 */
[----:B------:R-:W-:Y:S01]  /*2ab0*/  FADD.FTZ R29, R16, R27 ;  /* 0x0000001b101d7221 */ /* 0x000fe20000010000 */
[----:B------:R-:W-:Y:S01]  /*2ac0*/  FFMA.FTZ R24, R20, R27, R21 ;  /* 0x0000001b14187223 */ /* 0x000fe20000010015 */
[----:B------:R-:W-:Y:S01]  /*2ad0*/  FMUL.FTZ R19, R26, UR12 ;  /* 0x0000000c1a137c20 */ /* 0x000fe20008410000 */
[--C-:B------:R-:W-:Y:S02]  /*2ae0*/  HADD2.F32 R21, -RZ, R52.reuse.H0_H0 ;  /* 0x20000034ff157230 */ /* 0x100fe40000004100 */
[----:B------:R-:W-:Y:S01]  /*2af0*/  FADD.FTZ R14, R14, R25 ;  /* 0x000000190e0e7221 */ /* 0x000fe20000010000 */
[----:B------:R-:W-:Y:S01]  /*2b00*/  FMUL.FTZ R16, R13, R25 ;  /* 0x000000190d107220 */ /* 0x000fe20000410000 */
[----:B------:R-:W-:Y:S01]  /*2b10*/  FFMA.FTZ R18, R25, R19, R18 ;  /* 0x0000001319127223 */ /* 0x000fe20000010012 */
[----:B------:R-:W-:Y:S02]  /*2b20*/  HADD2.F32 R20, -RZ, R53.H0_H0 ;  /* 0x20000035ff147230 */ /* 0x000fe40000004100 */
[----:B------:R-:W-:Y:S01]  /*2b30*/  FADD.FTZ R21, R21, -UR9 ;  /* 0x8000000915157e21 */ /* 0x000fe20008010000 */
[----:B------:R-:W-:-:S02]  /*2b40*/  HADD2.F32 R25, -RZ, R52.H1_H1 ;  /* 0x30000034ff197230 */ /* 0x000fc40000004100 */
[----:B------:R-:W-:Y:S01]  /*2b50*/  FFMA.FTZ R24, R19, R16, R24 ;  /* 0x0000001013187223 */ /* 0x000fe20000010018 */
[----:B------:R-:W-:Y:S01]  /*2b60*/  FADD.FTZ R29, R16, R29 ;  /* 0x0000001d101d7221 */ /* 0x000fe20000010000 */
[----:B------:R-:W-:Y:S02]  /*2b70*/  HADD2.F32 R19, -RZ, R53.H1_H1 ;  /* 0x30000035ff137230 */ /* 0x000fe40000004100 */
[----:B------:R-:W-:Y:S01]  /*2b80*/  FMUL.FTZ R21, R21, UR12 ;  /* 0x0000000c15157c20 */ /* 0x000fe20008410000 */
[----:B------:R-:W-:Y:S01]  /*2b90*/  FMUL.FTZ R26, R12, R20 ;  /* 0x000000140c1a7220 */ /* 0x000fe20000410000 */
[----:B------:R-:W-:Y:S01]  /*2ba0*/  FADD.FTZ R25, R25, -UR9 ;  /* 0x8000000919197e21 */ /* 0x000fe20008010000 */
[----:B------:R-:W-:Y:S01]  /*2bb0*/  FADD.FTZ R16, R15, R20 ;  /* 0x000000140f107221 */ /* 0x000fe20000010000 */
[----:B------:R-:W-:Y:S02]  /*2bc0*/  HADD2.F32 R15, -RZ, R55.H0_H0 ;  /* 0x20000037ff0f7230 */ /* 0x000fe40000004100 */
[----:B------:R-:W-:Y:S01]  /*2bd0*/  FADD.FTZ R29, R29, R26 ;  /* 0x0000001a1d1d7221 */ /* 0x000fe20000010000 */
[----:B------:R-:W-:Y:S01]  /*2be0*/  FFMA.FTZ R28, R21, R26, R24 ;  /* 0x0000001a151c7223 */ /* 0x000fe20000010018 */
[----:B------:R-:W-:Y:S01]  /*2bf0*/  FMUL.FTZ R25, R25, UR12 ;  /* 0x0000000c19197c20 */ /* 0x000fe20008410000 */
[----:B------:R-:W-:Y:S01]  /*2c00*/  FMUL.FTZ R26, R13, R19 ;  /* 0x000000130d1a7220 */ /* 0x000fe20000410000 */
[----:B------:R-:W-:Y:S01]  /*2c10*/  FFMA.FTZ R17, R20, R21, R17 ;  /* 0x0000001514117223 */ /* 0x000fe20000010011 */
[----:B------:R-:W-:-:S02]  /*2c20*/  HADD2.F32 R24, -RZ, R54.H0_H0 ;  /* 0x20000036ff187230 */ /* 0x000fc40000004100 */
[----:B------:R-:W-:Y:S01]  /*2c30*/  FFMA.FTZ R20, R19, R25, R18 ;  /* 0x0000001913147223 */ /* 0x000fe20000010012 */
[----:B------:R-:W-:Y:S01]  /*2c40*/  FFMA.FTZ R28, R25, R26, R28 ;  /* 0x0000001a191c7223 */ /* 0x000fe2000001001c */
[----:B------:R-:W-:Y:S01]  /*2c50*/  FADD.FTZ R25, R15, -UR9 ;  /* 0x800000090f197e21 */ /* 0x000fe20008010000 */
[----:B------:R-:W-:Y:S02]  /*2c60*/  HADD2.F32 R15, -RZ, R55.H1_H1 ;  /* 0x30000037ff0f7230 */ /* 0x000fe40000004100 */
[----:B------:R-:W-:Y:S01]  /*2c70*/  FADD.FTZ R29, R26, R29 ;  /* 0x0000001d1a1d7221 */ /* 0x000fe20000010000 */
[----:B------:R-:W-:Y:S02]  /*2c80*/  HADD2.F32 R21, -RZ, R54.H1_H1 ;  /* 0x30000036ff157230 */ /* 0x000fe40000004100 */
[----:B------:R-:W-:Y:S01]  /*2c90*/  FMUL.FTZ R18, R12, R24 ;  /* 0x000000180c127220 */ /* 0x000fe20000410000 */
[----:B------:R-:W-:Y:S01]  /*2ca0*/  FMUL.FTZ R25, R25, UR12 ;  /* 0x0000000c19197c20 */ /* 0x000fe20008410000 */
[----:B------:R-:W-:Y:S01]  /*2cb0*/  FADD.FTZ R15, R15, -UR9 ;  /* 0x800000090f0f7e21 */ /* 0x000fe20008010000 */
[----:B------:R-:W-:Y:S01]  /*2cc0*/  FADD.FTZ R26, R14, R19 ;  /* 0x000000130e1a7221 */ /* 0x000fe20000010000 */
[----:B------:R-:W-:Y:S01]  /*2cd0*/  FADD.FTZ R29, R29, R18 ;  /* 0x000000121d1d7221 */ /* 0x000fe20000010000 */
[----:B------:R-:W-:Y:S01]  /*2ce0*/  FFMA.FTZ R28, R25, R18, R28 ;  /* 0x00000012191c7223 */ /* 0x000fe2000001001c */
[----:B------:R-:W-:Y:S01]  /*2cf0*/  FMUL.FTZ R18, R13, R21 ;  /* 0x000000150d127220 */ /* 0x000fe20000410000 */
[----:B------:R-:W-:Y:S01]  /*2d00*/  FMUL.FTZ R27, R15, UR12 ;  /* 0x0000000c0f1b7c20 */ /* 0x000fe20008410000 */
[----:B------:R-:W-:-:S02]  /*2d10*/  FADD.FTZ R19, R26, R21 ;  /* 0x000000151a137221 */ /* 0x000fc40000010000 */
[----:B------:R-:W-:Y:S01]  /*2d20*/  FADD.FTZ R14, R18, R29 ;  /* 0x0000001d120e7221 */ /* 0x000fe20000010000 */
[----:B------:R-:W-:Y:S01]  /*2d30*/  FFMA.FTZ R15, R27, R18, R28 ;  /* 0x000000121b0f7223 */ /* 0x000fe2000001001c */
[----:B------:R-:W-:Y:S01]  /*2d40*/  FADD.FTZ R18, R16, R24 ;  /* 0x0000001810127221 */ /* 0x000fe20000010000 */
[----:B------:R-:W-:Y:S01]  /*2d50*/  FFMA.FTZ R16, R24, R25, R17 ;  /* 0x0000001918107223 */ /* 0x000fe20000010011 */
[----:B------:R-:W-:Y:S01]  /*2d60*/  FFMA.FTZ R17, R21, R27, R20 ;  /* 0x0000001b15117223 */ /* 0x000fe20000010014 */
[----:B------:R-:W-:Y:S06]  /*2d70*/  BRA `(.L_x_751) ;  /* 0x0000002400007947 */ /* 0x000fec0003800000 */
.L_x_750:
[----:B-----5:R-:W-:Y:S02]  /*2d80*/  HADD2.F32 R14, -RZ, R47.H0_H0 ;  /* 0x2000002fff0e7230 */ /* 0x020fe40000004100 */
[--C-:B------:R-:W-:Y:S02]  /*2d90*/  HADD2.F32 R19, -RZ, R45.reuse.H0_H0 ;  /* 0x2000002dff137230 */ /* 0x100fe40000004100 */
[----:B------:R-:W-:Y:S02]  /*2da0*/  HADD2.F32 R20, -RZ, R45.H1_H1 ;  /* 0x3000002dff147230 */ /* 0x000fe40000004100 */
[----:B------:R-:W-:Y:S01]  /*2db0*/  FADD.FTZ R14, R14, -UR9 ;  /* 0x800000090e0e7e21 */ /* 0x000fe20008010000 */
[----:B------:R-:W-:Y:S02]  /*2dc0*/  HADD2.F32 R30, -RZ, R46.H0_H0 ;  /* 0x2000002eff1e7230 */ /* 0x000fe40000004100 */
[----:B------:R-:W-:Y:S01]  /*2dd0*/  FADD.FTZ R19, R19, -UR9 ;  /* 0x8000000913137e21 */ /* 0x000fe20008010000 */
[----:B------:R-:W-:-:S02]  /*2de0*/  HADD2.F32 R57, -RZ, R42.H0_H0 ;  /* 0x2000002aff397230 */ /* 0x000fc40000004100 */
        /* <DEDUP_REMOVED lines=11> */
[--C-:B------:R-:W-:Y:S01]  /*2ea0*/  FFMA.FTZ R17, R13, R14, R11.reuse ;  /* 0x0000000e0d117223 */ /* 0x100fe2000001000b */
[----:B------:R-:W0:Y:S03]  /*2eb0*/  MUFU.EX2 R16, R16 ;  /* 0x0000001000107308 */ /* 0x000e260000000800 */
[----:B------:R-:W-:Y:S01]  /*2ec0*/  FMUL.FTZ R24, R17, -1.4426950216293334961 ;  /* 0xbfb8aa3b11187820 */ /* 0x000fe20000410000 */
[----:B------:R-:W-:Y:S05]  /*2ed0*/  MUFU.EX2 R26, R26 ;  /* 0x0000001a001a7308 */ /* 0x000fea0000000800 */
[----:B------:R-:W1:Y:S01]  /*2ee0*/  MUFU.EX2 R24, R24 ;  /* 0x0000001800187308 */ /* 0x000e620000000800 */
[----:B0-----:R-:W-:Y:S01]  /*2ef0*/  FADD.FTZ R19, R16, 1 ;  /* 0x3f80000010137421 */ /* 0x001fe20000010000 */
[----:B------:R-:W-:-:S04]  /*2f00*/  FFMA.FTZ R16, R13, R28, R11 ;  /* 0x0000001c0d107223 */ /* 0x000fc8000001000b */
[----:B------:R-:W-:Y:S01]  /*2f10*/  FMUL.FTZ R20, R16, -1.4426950216293334961 ;  /* 0xbfb8aa3b10147820 */ /* 0x000fe20000410000 */
[----:B------:R-:W0:Y:S01]  /*2f20*/  MUFU.RCP R19, R19 ;  /* 0x0000001300137308 */ /* 0x000e220000001000 */
[----:B-1----:R-:W-:Y:S01]  /*2f30*/  FADD.FTZ R25, R24, 1 ;  /* 0x3f80000018197421 */ /* 0x002fe20000010000 */
[----:B------:R-:W-:-:S06]  /*2f40*/  FADD.FTZ R24, R26, 1 ;  /* 0x3f8000001a187421 */ /* 0x000fcc0000010000 */
[----:B------:R-:W1:Y:S04]  /*2f50*/  MUFU.EX2 R20, R20 ;  /* 0x0000001400147308 */ /* 0x000e680000000800 */
[----:B------:R-:W2:Y:S01]  /*2f60*/  MUFU.RCP R25, R25 ;  /* 0x0000001900197308 */ /* 0x000ea20000001000 */
[----:B0-----:R-:W-:Y:S01]  /*2f70*/  FADD.FTZ R27, -R19, 1 ;  /* 0x3f800000131b7421 */ /* 0x001fe20000010100 */
[----:B------:R-:W-:-:S06]  /*2f80*/  FMUL.FTZ R19, R30, R19 ;  /* 0x000000131e137220 */ /* 0x000fcc0000410000 */
[----:B------:R-:W0:Y:S01]  /*2f90*/  MUFU.RCP R24, R24 ;  /* 0x0000001800187308 */ /* 0x000e220000001000 */
[----:B------:R-:W-:Y:S02]  /*2fa0*/  HADD2.F32 R30, -RZ, R46.H1_H1 ;  /* 0x3000002eff1e7230 */ /* 0x000fe40000004100 */
[----:B------:R-:W-:Y:S01]  /*2fb0*/  FFMA.FTZ R18, R18, R27, 1 ;  /* 0x3f80000012127423 */ /* 0x000fe2000001001b */
[----:B-1----:R-:W-:Y:S01]  /*2fc0*/  FADD.FTZ R26, R20, 1 ;  /* 0x3f800000141a7421 */ /* 0x002fe20000010000 */
[----:B------:R-:W-:Y:S02]  /*2fd0*/  HADD2.F32 R27, -RZ, R43.H0_H0 ;  /* 0x2000002bff1b7230 */ /* 0x000fe40000004100 */
[----:B------:R-:W-:Y:S01]  /*2fe0*/  FMUL.FTZ R19, R19, R18 ;  /* 0x0000001213137220 */ /* 0x000fe20000410000 */
[----:B------:R-:W1:Y:S02]  /*2ff0*/  MUFU.RCP R20, R26 ;  /* 0x0000001a00147308 */ /* 0x000e640000001000 */
[----:B------:R-:W-:Y:S01]  /*3000*/  FADD.FTZ R27, R27, -UR9 ;  /* 0x800000091b1b7e21 */ /* 0x000fe20008010000 */
[----:B--2---:R-:W-:Y:S01]  /*3010*/  FADD.FTZ R18, -R25, 1 ;  /* 0x3f80000019127421 */ /* 0x004fe20000010100 */
[----:B------:R-:W-:-:S03]  /*3020*/  FMUL.FTZ R25, R30, R25 ;  /* 0x000000191e197220 */ /* 0x000fc60000410000 */
[----:B------:R-:W-:Y:S01]  /*3030*/  FFMA.FTZ R18, R17, R18, 1 ;  /* 0x3f80000011127423 */ /* 0x000fe20000010012 */
[----:B------:R-:W-:Y:S01]  /*3040*/  FMUL.FTZ R17, R27, UR12 ;  /* 0x0000000c1b117c20 */ /* 0x000fe20008410000 */
[----:B------:R-:W-:Y:S02]  /*3050*/  HADD2.F32 R27, -RZ, R44.H0_H0 ;  /* 0x2000002cff1b7230 */ /* 0x000fe40000004100 */
[----:B------:R-:W-:Y:S01]  /*3060*/  FMUL.FTZ R25, R25, R18 ;  /* 0x0000001219197220 */ /* 0x000fe20000410000 */
[----:B------:R-:W-:Y:S01]  /*3070*/  FFMA.FTZ R18, R12, R17, R10 ;  /* 0x000000110c127223 */ /* 0x000fe2000001000a */
[----:B0-----:R-:W-:Y:S01]  /*3080*/  FADD.FTZ R30, -R24, 1 ;  /* 0x3f800000181e7421 */ /* 0x001fe20000010100 */
[----:B------:R-:W-:Y:S02]  /*3090*/  FMUL.FTZ R24, R27, R24 ;  /* 0x000000181b187220 */ /* 0x000fe40000410000 */
[----:B------:R-:W-:Y:S01]  /*30a0*/  FMUL.FTZ R31, R18, -1.4426950216293334961 ;  /* 0xbfb8aa3b121f7820 */ /* 0x000fe20000410000 */
[----:B------:R-:W-:Y:S01]  /*30b0*/  FFMA.FTZ R29, R29, R30, 1 ;  /* 0x3f8000001d1d7423 */ /* 0x000fe2000001001e */
[----:B------:R-:W-:-:S02]  /*30c0*/  HADD2.F32 R30, -RZ, R43.H1_H1 ;  /* 0x3000002bff1e7230 */ /* 0x000fc40000004100 */
[----:B-1----:R-:W-:Y:S01]  /*30d0*/  FADD.FTZ R27, -R20, 1 ;  /* 0x3f800000141b7421 */ /* 0x002fe20000010100 */
[----:B------:R-:W0:Y:S01]  /*30e0*/  MUFU.EX2 R26, R31 ;  /* 0x0000001f001a7308 */ /* 0x000e220000000800 */
[----:B------:R-:W-:Y:S02]  /*30f0*/  FMUL.FTZ R29, R24, R29 ;  /* 0x0000001d181d7220 */ /* 0x000fe40000410000 */
[----:B------:R-:W-:Y:S01]  /*3100*/  FFMA.FTZ R16, R16, R27, 1 ;  /* 0x3f80000010107423 */ /* 0x000fe2000001001b */
[----:B------:R-:W-:-:S05]  /*3110*/  HADD2.F32 R27, -RZ, R44.H1_H1 ;  /* 0x3000002cff1b7230 */ /* 0x000fca0000004100 */
[----:B------:R-:W-:Y:S01]  /*3120*/  FMUL.FTZ R27, R27, R20 ;  /* 0x000000141b1b7220 */ /* 0x000fe20000410000 */
[----:B------:R-:W-:-:S03]  /*3130*/  FADD.FTZ R20, R30, -UR9 ;  /* 0x800000091e147e21 */ /* 0x000fc60008010000 */
[----:B------:R-:W-:Y:S01]  /*3140*/  FMUL.FTZ R16, R27, R16 ;  /* 0x000000101b107220 */ /* 0x000fe20000410000 */
[----:B0-----:R-:W-:Y:S01]  /*3150*/  FADD.FTZ R30, R26, 1 ;  /* 0x3f8000001a1e7421 */ /* 0x001fe20000010000 */
[----:B------:R-:W-:-:S04]  /*3160*/  FMUL.FTZ R20, R20, UR12 ;  /* 0x0000000c14147c20 */ /* 0x000fc80008410000 */
[----:B------:R-:W-:Y:S01]  /*3170*/  FFMA.FTZ R26, R13, R20, R11 ;  /* 0x000000140d1a7223 */ /* 0x000fe2000001000b */
[----:B------:R-:W0:Y:S03]  /*3180*/  MUFU.RCP R30, R30 ;  /* 0x0000001e001e7308 */ /* 0x000e260000001000 */
[----:B------:R-:W-:-:S06]  /*3190*/  FMUL.FTZ R31, R26, -1.4426950216293334961 ;  /* 0xbfb8aa3b1a1f7820 */ /* 0x000fcc0000410000 */
[----:B------:R-:W1:Y:S01]  /*31a0*/  MUFU.EX2 R31, R31 ;  /* 0x0000001f001f7308 */ /* 0x000e620000000800 */
[----:B0-----:R-:W-:Y:S01]  /*31b0*/  FADD.FTZ R27, -R30, 1 ;  /* 0x3f8000001e1b7421 */ /* 0x001fe20000010100 */
[----:B------:R-:W-:Y:S01]  /*31c0*/  FMUL.FTZ R24, R57, R30 ;  /* 0x0000001e39187220 */ /* 0x000fe20000410000 */
[----:B------:R-:W-:Y:S02]  /*31d0*/  FMUL.FTZ R30, R12, R19 ;  /* 0x000000130c1e7220 */ /* 0x000fe40000410000 */
[----:B------:R-:W-:Y:S01]  /*31e0*/  FFMA.FTZ R27, R18, R27, 1 ;  /* 0x3f800000121b7423 */ /* 0x000fe2000001001b */
[----:B-1----:R-:W-:Y:S01]  /*31f0*/  FADD.FTZ R18, R31, 1 ;  /* 0x3f8000001f127421 */ /* 0x002fe20000010000 */
[----:B------:R-:W-:Y:S01]  /*3200*/  FFMA.FTZ R31, R15, R30, RZ ;  /* 0x0000001e0f1f7223 */ /* 0x000fe200000100ff */
[----:B------:R-:W-:Y:S01]  /*3210*/  FADD.FTZ R56, RZ, R30 ;  /* 0x0000001eff387221 */ /* 0x000fe20000010000 */
[----:B------:R-:W-:Y:S01]  /*3220*/  FMUL.FTZ R24, R24, R27 ;  /* 0x0000001b18187220 */ /* 0x000fe20000410000 */
[----:B------:R-:W-:-:S02]  /*3230*/  FMUL.FTZ R27, R13, R25 ;  /* 0x000000190d1b7220 */ /* 0x000fc40000410000 */
[----:B------:R-:W0:Y:S02]  /*3240*/  MUFU.RCP R18, R18 ;  /* 0x0000001200127308 */ /* 0x000e240000001000 */
[----:B------:R-:W-:Y:S01]  /*3250*/  FFMA.FTZ R30, R14, R27, R31 ;  /* 0x0000001b0e1e7223 */ /* 0x000fe2000001001f */
[----:B------:R-:W-:Y:S02]  /*3260*/  HADD2.F32 R31, -RZ, R42.H1_H1 ;  /* 0x3000002aff1f7230 */ /* 0x000fe40000004100 */
[----:B------:R-:W-:Y:S01]  /*3270*/  FADD.FTZ R27, R27, R56 ;  /* 0x000000381b1b7221 */ /* 0x000fe20000010000 */
[----:B------:R-:W-:Y:S01]  /*3280*/  FFMA.FTZ R56, R15, R19, RZ ;  /* 0x000000130f387223 */ /* 0x000fe200000100ff */
[----:B------:R-:W-:Y:S02]  /*3290*/  HADD2.F32 R15, -RZ, R41.H0_H0 ;  /* 0x20000029ff0f7230 */ /* 0x000fe40000004100 */
[----:B0-----:R-:W-:Y:S01]  /*32a0*/  FADD.FTZ R57, -R18, 1 ;  /* 0x3f80000012397421 */ /* 0x001fe20000010100 */
[----:B------:R-:W-:-:S03]  /*32b0*/  FMUL.FTZ R31, R31, R18 ;  /* 0x000000121f1f7220 */ /* 0x000fc60000410000 */
[----:B------:R-:W-:-:S04]  /*32c0*/  FFMA.FTZ R26, R26, R57, 1 ;  /* 0x3f8000001a1a7423 */ /* 0x000fc80000010039 */
[----:B------:R-:W-:Y:S01]  /*32d0*/  FMUL.FTZ R18, R31, R26 ;  /* 0x0000001a1f127220 */ /* 0x000fe20000410000 */
[----:B------:R-:W-:Y:S01]  /*32e0*/  FADD.FTZ R26, RZ, R19 ;  /* 0x00000013ff1a7221 */ /* 0x000fe20000010000 */
[----:B------:R-:W-:-:S03]  /*32f0*/  FADD.FTZ R19, R15, -UR9 ;  /* 0x800000090f137e21 */ /* 0x000fc60008010000 */
[----:B------:R-:W-:Y:S01]  /*3300*/  FADD.FTZ R15, R26, R29 ;  /* 0x0000001d1a0f7221 */ /* 0x000fe20000010000 */
[-C--:B------:R-:W-:Y:S01]  /*3310*/  FFMA.FTZ R26, R21, R29.reuse, R56 ;  /* 0x0000001d151a7223 */ /* 0x080fe20000010038 */
[C---:B------:R-:W-:Y:S01]  /*3320*/  FMUL.FTZ R29, R12.reuse, R29 ;  /* 0x0000001d0c1d7220 */ /* 0x040fe20000410000 */
[----:B------:R-:W-:Y:S02]  /*3330*/  FMUL.FTZ R19, R19, UR12 ;  /* 0x0000000c13137c20 */ /* 0x000fe40008410000 */
[----:B------:R-:W-:Y:S01]  /*3340*/  FFMA.FTZ R26, R17, R24, R26 ;  /* 0x00000018111a7223 */ /* 0x000fe2000001001a */
[----:B------:R-:W-:Y:S01]  /*3350*/  FFMA.FTZ R31, R21, R29, R30 ;  /* 0x0000001d151f7223 */ /* 0x000fe2000001001e */
[----:B------:R-:W-:Y:S01]  /*3360*/  FFMA.FTZ R21, R12, R19, R10 ;  /* 0x000000130c157223 */ /* 0x000fe2000001000a */
[----:B------:R-:W-:Y:S01]  /*3370*/  FADD.FTZ R30, R27, R29 ;  /* 0x0000001d1b1e7221 */ /* 0x000fe20000010000 */
[----:B------:R-:W-:Y:S02]  /*3380*/  HADD2.F32 R27, -RZ, R40.H0_H0 ;  /* 0x20000028ff1b7230 */ /* 0x000fe40000004100 */
[----:B------:R-:W-:-:S06]  /*3390*/  FMUL.FTZ R57, R21, -1.4426950216293334961 ;  /* 0xbfb8aa3b15397820 */ /* 0x000fcc0000410000 */
[----:B------:R-:W0:Y:S02]  /*33a0*/  MUFU.EX2 R57, R57 ;  /* 0x0000003900397308 */ /* 0x000e240000000800 */
[----:B0-----:R-:W-:-:S06]  /*33b0*/  FADD.FTZ R56, R57, 1 ;  /* 0x3f80000039387421 */ /* 0x001fcc0000010000 */
[----:B------:R-:W0:Y:S02]  /*33c0*/  MUFU.RCP R56, R56 ;  /* 0x0000003800387308 */ /* 0x000e240000001000 */
[----:B0-----:R-:W-:Y:S01]  /*33d0*/  FADD.FTZ R29, -R56, 1 ;  /* 0x3f800000381d7421 */ /* 0x001fe20000010100 */
[----:B------:R-:W-:-:S03]  /*33e0*/  FMUL.FTZ R27, R27, R56 ;  /* 0x000000381b1b7220 */ /* 0x000fc60000410000 */
[----:B------:R-:W-:Y:S01]  /*33f0*/  FFMA.FTZ R21, R21, R29, 1 ;  /* 0x3f80000015157423 */ /* 0x000fe2000001001d */
[----:B------:R-:W-:-:S03]  /*3400*/  FADD.FTZ R29, RZ, R25 ;  /* 0x00000019ff1d7221 */ /* 0x000fc60000010000 */
[----:B------:R-:W-:Y:S01]  /*3410*/  FMUL.FTZ R21, R27, R21 ;  /* 0x000000151b157220 */ /* 0x000fe20000410000 */
[----:B------:R-:W-:Y:S01]  /*3420*/  FFMA.FTZ R27, R14, R25, RZ ;  /* 0x000000190e1b7223 */ /* 0x000fe200000100ff */
[----:B------:R-:W-:Y:S02]  /*3430*/  HADD2.F32 R14, -RZ, R41.H1_H1 ;  /* 0x30000029ff0e7230 */ /* 0x000fe40000004100 */
[----:B------:R-:W-:Y:S01]  /*3440*/  FADD.FTZ R29, R29, R16 ;  /* 0x000000101d1d7221 */ /* 0x000fe20000010000 */
[----:B------:R-:W-:Y:S01]  /*3450*/  FFMA.FTZ R26, R19, R21, R26 ;  /* 0x00000015131a7223 */ /* 0x000fe2000001001a */
[-C--:B------:R-:W-:Y:S01]  /*3460*/  FFMA.FTZ R27, R28, R16.reuse, R27 ;  /* 0x000000101c1b7223 */ /* 0x080fe2000001001b */
[----:B------:R-:W-:Y:S01]  /*3470*/  FADD.FTZ R25, R14, -UR9 ;  /* 0x800000090e197e21 */ /* 0x000fe20008010000 */
[----:B------:R-:W-:Y:S01]  /*3480*/  FMUL.FTZ R14, R13, R16 ;  /* 0x000000100d0e7220 */ /* 0x000fe20000410000 */
[----:B------:R-:W-:Y:S01]  /*3490*/  FADD.FTZ R29, R29, R18 ;  /* 0x000000121d1d7221 */ /* 0x000fe20000010000 */
[----:B------:R-:W-:Y:S01]  /*34a0*/  FFMA.FTZ R27, R20, R18, R27 ;  /* 0x00000012141b7223 */ /* 0x000fe2000001001b */
[----:B------:R-:W-:Y:S01]  /*34b0*/  FMUL.FTZ R16, R25, UR12 ;  /* 0x0000000c19107c20 */ /* 0x000fe20008410000 */
[----:B------:R-:W-:Y:S01]  /*34c0*/  FFMA.FTZ R56, R28, R14, R31 ;  /* 0x0000000e1c387223 */ /* 0x000fe2000001001f */
[----:B------:R-:W-:Y:S01]  /*34d0*/  FADD.FTZ R30, R14, R30 ;  /* 0x0000001e0e1e7221 */ /* 0x000fe20000010000 */
[----:B------:R-:W-:-:S02]  /*34e0*/  HADD2.F32 R14, -RZ, R40.H1_H1 ;  /* 0x30000028ff0e7230 */ /* 0x000fc40000004100 */
[----:B------:R-:W-:-:S04]  /*34f0*/  FFMA.FTZ R25, R13, R16, R11 ;  /* 0x000000100d197223 */ /* 0x000fc8000001000b */
        /* <DEDUP_REMOVED lines=9> */
[----:B------:R-:W-:-:S03]  /*3590*/  FADD.FTZ R28, R15, R24 ;  /* 0x000000180f1c7221 */ /* 0x000fc60000010000 */
[----:B------:R-:W-:Y:S01]  /*35a0*/  FMUL.FTZ R14, R14, R25 ;  /* 0x000000190e0e7220 */ /* 0x000fe20000410000 */
[----:B------:R-:W-:-:S03]  /*35b0*/  HADD2.F32 R25, -RZ, R39.H0_H0 ;  /* 0x20000027ff197230 */ /* 0x000fc60000004100 */
[----:B------:R-:W-:Y:S02]  /*35c0*/  FADD.FTZ R29, R29, R14 ;  /* 0x0000000e1d1d7221 */ /* 0x000fe40000010000 */
[----:B------:R-:W-:-:S04]  /*35d0*/  FADD.FTZ R25, R25, -UR9 ;  /* 0x8000000919197e21 */ /* 0x000fc80008010000 */
[----:B------:R-:W-:Y:S01]  /*35e0*/  FMUL.FTZ R15, R25, UR12 ;  /* 0x0000000c190f7c20 */ /* 0x000fe20008410000 */
[----:B------:R-:W-:Y:S01]  /*35f0*/  FFMA.FTZ R25, R17, R31, R56 ;  /* 0x0000001f11197223 */ /* 0x000fe20000010038 */
[----:B------:R-:W-:Y:S02]  /*3600*/  HADD2.F32 R31, -RZ, R38.H0_H0 ;  /* 0x20000026ff1f7230 */ /* 0x000fe40000004100 */
        /* <DEDUP_REMOVED lines=12> */
[----:B------:R-:W-:-:S02]  /*36d0*/  HADD2.F32 R31, -RZ, R39.H1_H1 ;  /* 0x30000027ff1f7230 */ /* 0x000fc40000004100 */
[----:B------:R-:W-:Y:S02]  /*36e0*/  HADD2.F32 R24, -RZ, R38.H1_H1 ;  /* 0x30000026ff187230 */ /* 0x000fe40000004100 */
[----:B------:R-:W-:Y:S01]  /*36f0*/  FFMA.FTZ R26, R15, R17, R26 ;  /* 0x000000110f1a7223 */ /* 0x000fe2000001001a */
[----:B------:R-:W-:-:S04]  /*3700*/  FADD.FTZ R31, R31, -UR9 ;  /* 0x800000091f1f7e21 */ /* 0x000fc80008010000 */
        /* <DEDUP_REMOVED lines=13> */
[----:B------:R-:W-:-:S02]  /*37e0*/  HADD2.F32 R24, -RZ, R37.H0_H0 ;  /* 0x20000025ff187230 */ /* 0x000fc40000004100 */
[----:B------:R-:W-:Y:S02]  /*37f0*/  HADD2.F32 R25, -RZ, R36.H0_H0 ;  /* 0x20000024ff197230 */ /* 0x000fe40000004100 */
[----:B------:R-:W-:Y:S01]  /*3800*/  FADD.FTZ R29, R29, R20 ;  /* 0x000000141d1d7221 */ /* 0x000fe20000010000 */
[----:B------:R-:W-:Y:S01]  /*3810*/  FADD.FTZ R57, R24, -UR9 ;  /* 0x8000000918397e21 */ /* 0x000fe20008010000 */
[----:B------:R-:W-:-:S03]  /*3820*/  FADD.FTZ R24, R28, R21 ;  /* 0x000000151c187221 */ /* 0x000fc60000010000 */
[----:B------:R-:W-:Y:S01]  /*3830*/  FMUL.FTZ R21, R57, UR12 ;  /* 0x0000000c39157c20 */ /* 0x000fe20008410000 */
[----:B------:R-:W-:-:S03]  /*3840*/  FADD.FTZ R24, R24, R17 ;  /* 0x0000001118187221 */ /* 0x000fc60000010000 */
        /* <DEDUP_REMOVED lines=10> */
[----:B------:R-:W-:Y:S02]  /*38f0*/  HADD2.F32 R56, -RZ, R36.H1_H1 ;  /* 0x30000024ff387230 */ /* 0x000fe40000004100 */
[----:B------:R-:W-:Y:S01]  /*3900*/  FFMA.FTZ R57, R19, R57, 1 ;  /* 0x3f80000013397423 */ /* 0x000fe20000010039 */
[----:B------:R-:W-:-:S03]  /*3910*/  HADD2.F32 R19, -RZ, R37.H1_H1 ;  /* 0x30000025ff137230 */ /* 0x000fc60000004100 */
[----:B------:R-:W-:Y:S02]  /*3920*/  FMUL.FTZ R25, R25, R57 ;  /* 0x0000003919197220 */ /* 0x000fe40000410000 */
[----:B------:R-:W-:Y:S01]  /*3930*/  FADD.FTZ R57, R19, -UR9 ;  /* 0x8000000913397e21 */ /* 0x000fe20008010000 */
[----:B------:R-:W-:Y:S01]  /*3940*/  FFMA.FTZ R19, R16, R14, R27 ;  /* 0x0000000e10137223 */ /* 0x000fe2000001001b */
[----:B------:R-:W-:Y:S01]  /*3950*/  FADD.FTZ R24, R24, R25 ;  /* 0x0000001918187221 */ /* 0x000fe20000010000 */
[-C--:B------:R-:W-:Y:S01]  /*3960*/  FFMA.FTZ R26, R21, R25.reuse, R26 ;  /* 0x00000019151a7223 */ /* 0x080fe2000001001a */
[----:B------:R-:W-:Y:S01]  /*3970*/  FMUL.FTZ R14, R57, UR12 ;  /* 0x0000000c390e7c20 */ /* 0x000fe20008410000 */
[----:B------:R-:W-:Y:S01]  /*3980*/  FFMA.FTZ R19, R18, R20, R19 ;  /* 0x0000001412137223 */ /* 0x000fe20000010013 */
[----:B------:R-:W-:Y:S02]  /*3990*/  FMUL.FTZ R25, R12, R25 ;  /* 0x000000190c197220 */ /* 0x000fe40000410000 */
        /* <DEDUP_REMOVED lines=10> */
[----:B------:R-:W-:Y:S02]  /*3a40*/  HADD2.F32 R31, -RZ, R34.H0_H0 ;  /* 0x20000022ff1f7230 */ /* 0x000fe40000004100 */
[----:B------:R-:W-:-:S04]  /*3a50*/  FFMA.FTZ R57, R16, R57, 1 ;  /* 0x3f80000010397423 */ /* 0x000fc80000010039 */
[----:B------:R-:W-:Y:S01]  /*3a60*/  FMUL.FTZ R16, R56, R57 ;  /* 0x0000003938107220 */ /* 0x000fe20000410000 */
[----:B------:R-:W-:-:S03]  /*3a70*/  HADD2.F32 R56, -RZ, R35.H0_H0 ;  /* 0x20000023ff387230 */ /* 0x000fc60000004100 */
[----:B------:R-:W-:Y:S02]  /*3a80*/  FFMA.FTZ R19, R14, R16, R19 ;  /* 0x000000100e137223 */ /* 0x000fe40000010013 */
[----:B------:R-:W-:-:S04]  /*3a90*/  FADD.FTZ R56, R56, -UR9 ;  /* 0x8000000938387e21 */ /* 0x000fc80008010000 */
[----:B------:R-:W-:-:S04]  /*3aa0*/  FMUL.FTZ R17, R56, UR12 ;  /* 0x0000000c38117c20 */ /* 0x000fc80008410000 */
[----:B------:R-:W-:-:S04]  /*3ab0*/  FFMA.FTZ R15, R12, R17, R10 ;  /* 0x000000110c0f7223 */ /* 0x000fc8000001000a */
[----:B------:R-:W-:-:S06]  /*3ac0*/  FMUL.FTZ R56, R15, -1.4426950216293334961 ;  /* 0xbfb8aa3b0f387820 */ /* 0x000fcc0000410000 */
[----:B------:R-:W0:Y:S02]  /*3ad0*/  MUFU.EX2 R56, R56 ;  /* 0x0000003800387308 */ /* 0x000e240000000800 */
[----:B0-----:R-:W-:Y:S01]  /*3ae0*/  FADD.FTZ R28, R56, 1 ;  /* 0x3f800000381c7421 */ /* 0x001fe20000010000 */
[----:B------:R-:W-:-:S04]  /*3af0*/  FMUL.FTZ R56, R13, R20 ;  /* 0x000000140d387220 */ /* 0x000fc80000410000 */
[----:B------:R-:W-:Y:S01]  /*3b00*/  FADD.FTZ R30, R56, R30 ;  /* 0x0000001e381e7221 */ /* 0x000fe20000010000 */
[----:B------:R-:W0:Y:S03]  /*3b10*/  MUFU.RCP R28, R28 ;  /* 0x0000001c001c7308 */ /* 0x000e260000001000 */
[----:B------:R-:W-:Y:S01]  /*3b20*/  FADD.FTZ R30, R30, R25 ;  /* 0x000000191e1e7221 */ /* 0x000fe20000010000 */
[----:B0-----:R-:W-:Y:S01]  /*3b30*/  FADD.FTZ R57, -R28, 1 ;  /* 0x3f8000001c397421 */ /* 0x001fe20000010100 */
[----:B------:R-:W-:Y:S01]  /*3b40*/  FMUL.FTZ R31, R31, R28 ;  /* 0x0000001c1f1f7220 */ /* 0x000fe20000410000 */
[----:B------:R-:W-:Y:S01]  /*3b50*/  FFMA.FTZ R28, R18, R56, R27 ;  /* 0x00000038121c7223 */ /* 0x000fe2000001001b */
[----:B------:R-:W-:Y:S02]  /*3b60*/  HADD2.F32 R56, -RZ, R34.H1_H1 ;  /* 0x30000022ff387230 */ /* 0x000fe40000004100 */
[----:B------:R-:W-:-:S04]  /*3b70*/  FFMA.FTZ R15, R15, R57, 1 ;  /* 0x3f8000000f0f7423 */ /* 0x000fc80000010039 */
[----:B------:R-:W-:Y:S01]  /*3b80*/  FMUL.FTZ R15, R31, R15 ;  /* 0x0000000f1f0f7220 */ /* 0x000fe20000410000 */
[----:B------:R-:W-:-:S03]  /*3b90*/  HADD2.F32 R31, -RZ, R35.H1_H1 ;  /* 0x30000023ff1f7230 */ /* 0x000fc60000004100 */
[----:B------:R-:W-:Y:S01]  /*3ba0*/  FADD.FTZ R24, R24, R15 ;  /* 0x0000000f18187221 */ /* 0x000fe20000010000 */
[----:B------:R-:W-:Y:S01]  /*3bb0*/  FFMA.FTZ R26, R17, R15, R26 ;  /* 0x0000000f111a7223 */ /* 0x000fe2000001001a */
[----:B------:R-:W-:-:S04]  /*3bc0*/  FADD.FTZ R31, R31, -UR9 ;  /* 0x800000091f1f7e21 */ /* 0x000fc80008010000 */
[----:B------:R-:W-:-:S04]  /*3bd0*/  FMUL.FTZ R20, R31, UR12 ;  /* 0x0000000c1f147c20 */ /* 0x000fc80008410000 */
[----:B------:R-:W-:-:S04]  /*3be0*/  FFMA.FTZ R18, R13, R20, R11 ;  /* 0x000000140d127223 */ /* 0x000fc8000001000b */
[----:B------:R-:W-:-:S06]  /*3bf0*/  FMUL.FTZ R31, R18, -1.4426950216293334961 ;  /* 0xbfb8aa3b121f7820 */ /* 0x000fcc0000410000 */
[----:B------:R-:W0:Y:S02]  /*3c00*/  MUFU.EX2 R31, R31 ;  /* 0x0000001f001f7308 */ /* 0x000e240000000800 */
[----:B0-----:R-:W-:Y:S01]  /*3c10*/  FADD.FTZ R27, R31, 1 ;  /* 0x3f8000001f1b7421 */ /* 0x001fe20000010000 */
[----:B------:R-:W-:Y:S01]  /*3c20*/  FFMA.FTZ R31, R21, R25, R28 ;  /* 0x00000019151f7223 */ /* 0x000fe2000001001c */
[----:B------:R-:W-:-:S04]  /*3c30*/  HADD2.F32 R25, -RZ, R32.H0_H0 ;  /* 0x20000020ff197230 */ /* 0x000fc80000004100 */
[----:B------:R-:W0:Y:S02]  /*3c40*/  MUFU.RCP R27, R27 ;  /* 0x0000001b001b7308 */ /* 0x000e240000001000 */
[----:B0-----:R-:W-:Y:S01]  /*3c50*/  FADD.FTZ R57, -R27, 1 ;  /* 0x3f8000001b397421 */ /* 0x001fe20000010100 */
[----:B------:R-:W-:-:S03]  /*3c60*/  FMUL.FTZ R56, R56, R27 ;  /* 0x0000001b38387220 */ /* 0x000fc60000410000 */
        /* <DEDUP_REMOVED lines=274> */
[----:B------:R-:W-:Y:S02]  /*4d90*/  FADD.FTZ R24, R24, R15 ;  /* 0x0000000f18187221 */ /* 0x000fe40000010000 */
        /* <DEDUP_REMOVED lines=16> */
[----:B------:R-:W-:Y:S01]  /*4ea0*/  FFMA.FTZ R19, R20, R18, R19 ;  /* 0x0000001214137223 */ /* 0x000fe20000010013 */
[----:B------:R-:W-:Y:S01]  /*4eb0*/  FADD.FTZ R25, R25, R18 ;  /* 0x0000001219197221 */ /* 0x000fe20000010000 */
[----:B------:R-:W-:-:S04]  /*4ec0*/  FADD.FTZ R56, R56, -UR9 ;  /* 0x8000000938387e21 */ /* 0x000fc80008010000 */
[----:B------:R-:W-:-:S04]  /*4ed0*/  FMUL.FTZ R27, R56, UR12 ;  /* 0x0000000c381b7c20 */ /* 0x000fc80008410000 */
[----:B------:R-:W-:-:S04]  /*4ee0*/  FFMA.FTZ R21, R12, R27, R10 ;  /* 0x0000001b0c157223 */ /* 0x000fc8000001000a */
[----:B------:R-:W-:-:S06]  /*4ef0*/  FMUL.FTZ R56, R21, -1.4426950216293334961 ;  /* 0xbfb8aa3b15387820 */ /* 0x000fcc0000410000 */
[----:B------:R-:W0:Y:S02]  /*4f00*/  MUFU.EX2 R56, R56 ;  /* 0x0000003800387308 */ /* 0x000e240000000800 */
[----:B0-----:R-:W-:Y:S01]  /*4f10*/  FADD.FTZ R28, R56, 1 ;  /* 0x3f800000381c7421 */ /* 0x001fe20000010000 */
[----:B------:R-:W-:-:S04]  /*4f20*/  FMUL.FTZ R56, R13, R16 ;  /* 0x000000100d387220 */ /* 0x000fc80000410000 */
[----:B------:R-:W-:Y:S01]  /*4f30*/  FFMA.FTZ R14, R14, R56, R29 ;  /* 0x000000380e0e7223 */ /* 0x000fe2000001001d */
[----:B------:R-:W0:Y:S01]  /*4f40*/  MUFU.RCP R28, R28 ;  /* 0x0000001c001c7308 */ /* 0x000e220000001000 */
[----:B------:R-:W-:Y:S01]  /*4f50*/  FADD.FTZ R30, R56, R30 ;  /* 0x0000001e381e7221 */ /* 0x000fe20000010000 */
[----:B------:R-:W-:Y:S02]  /*4f60*/  HADD2.F32 R56, -RZ, R54.H1_H1 ;  /* 0x30000036ff387230 */ /* 0x000fe40000004100 */
[----:B0-----:R-:W-:Y:S01]  /*4f70*/  FADD.FTZ R57, -R28, 1 ;  /* 0x3f8000001c397421 */ /* 0x001fe20000010100 */
[----:B------:R-:W-:-:S03]  /*4f80*/  FMUL.FTZ R31, R31, R28 ;  /* 0x0000001c1f1f7220 */ /* 0x000fc60000410000 */
[----:B------:R-:W-:-:S04]  /*4f90*/  FFMA.FTZ R21, R21, R57, 1 ;  /* 0x3f80000015157423 */ /* 0x000fc80000010039 */
[----:B------:R-:W-:Y:S01]  /*4fa0*/  FMUL.FTZ R21, R31, R21 ;  /* 0x000000151f157220 */ /* 0x000fe20000410000 */
[----:B------:R-:W-:-:S05]  /*4fb0*/  HADD2.F32 R31, -RZ, R55.H1_H1 ;  /* 0x30000037ff1f7230 */ /* 0x000fca0000004100 */
        /* <DEDUP_REMOVED lines=10> */
[-C--:B------:R-:W-:Y:S01]  /*5060*/  FFMA.FTZ R16, R17, R15.reuse, R26 ;  /* 0x0000000f11107223 */ /* 0x080fe2000001001a */
[----:B------:R-:W-:Y:S02]  /*5070*/  FMUL.FTZ R15, R12, R15 ;  /* 0x0000000f0c0f7220 */ /* 0x000fe40000410000 */
[----:B------:R-:W-:Y:S01]  /*5080*/  FMUL.FTZ R26, R29, R56 ;  /* 0x000000381d1a7220 */ /* 0x000fe20000410000 */
[----:B------:R-:W-:Y:S01]  /*5090*/  FFMA.FTZ R16, R27, R21, R16 ;  /* 0x000000151b107223 */ /* 0x000fe20000010010 */
[----:B------:R-:W-:Y:S01]  /*50a0*/  FFMA.FTZ R17, R17, R15, R14 ;  /* 0x0000000f11117223 */ /* 0x000fe2000001000e */
[----:B------:R-:W-:Y:S01]  /*50b0*/  FADD.FTZ R30, R30, R15 ;  /* 0x0000000f1e1e7221 */ /* 0x000fe20000010000 */
[----:B------:R-:W-:Y:S01]  /*50c0*/  FMUL.FTZ R15, R13, R18 ;  /* 0x000000120d0f7220 */ /* 0x000fe20000410000 */
[----:B------:R-:W-:-:S03]  /*50d0*/  FADD.FTZ R18, R24, R21 ;  /* 0x0000001518127221 */ /* 0x000fc60000010000 */
[----:B------:R-:W-:Y:S01]  /*50e0*/  FFMA.FTZ R14, R20, R15, R17 ;  /* 0x0000000f140e7223 */ /* 0x000fe20000010011 */
[----:B------:R-:W-:Y:S01]  /*50f0*/  FADD.FTZ R30, R15, R30 ;  /* 0x0000001e0f1e7221 */ /* 0x000fe20000010000 */
[----:B------:R-:W-:Y:S01]  /*5100*/  FMUL.FTZ R15, R12, R21 ;  /* 0x000000150c0f7220 */ /* 0x000fe20000410000 */
[----:B------:R-:W-:-:S03]  /*5110*/  FMUL.FTZ R17, R13, R26 ;  /* 0x0000001a0d117220 */ /* 0x000fc60000410000 */
[----:B------:R-:W-:Y:S01]  /*5120*/  FFMA.FTZ R29, R27, R15, R14 ;  /* 0x0000000f1b1d7223 */ /* 0x000fe2000001000e */
[----:B------:R-:W-:-:S03]  /*5130*/  FADD.FTZ R30, R30, R15 ;  /* 0x0000000f1e1e7221 */ /* 0x000fc60000010000 */
[C---:B------:R-:W-:Y:S01]  /*5140*/  FFMA.FTZ R15, R28.reuse, R17, R29 ;  /* 0x000000111c0f7223 */ /* 0x040fe2000001001d */
[----:B------:R-:W-:Y:S01]  /*5150*/  FADD.FTZ R14, R17, R30 ;  /* 0x0000001e110e7221 */ /* 0x000fe20000010000 */
[----:B------:R-:W-:Y:S01]  /*5160*/  FFMA.FTZ R17, R28, R26, R19 ;  /* 0x0000001a1c117223 */ /* 0x000fe20000010013 */
[----:B------:R-:W-:-:S07]  /*5170*/  FADD.FTZ R19, R25, R26 ;  /* 0x0000001a19137221 */ /* 0x000fce0000010000 */
.L_x_751:
[----:B------:R-:W0:Y:S01]  /*5180*/  S2R R24, SR_LANEID ;  /* 0x0000000000187919 */ /* 0x000e220000000000 */
[----:B------:R-:W-:Y:S01]  /*5190*/  MOV R20, R15 ;  /* 0x0000000f00147202 */ /* 0x000fe20000000f00 */
[----:B------:R-:W1:Y:S01]  /*51a0*/  S2UR UR13, SR_CgaCtaId ;  /* 0x00000000000d79c3 */ /* 0x000e620000008800 */
[----:B------:R-:W-:Y:S01]  /*51b0*/  MOV R15, R14 ;  /* 0x0000000e000f7202 */ /* 0x000fe20000000f00 */
[----:B------:R-:W-:Y:S01]  /*51c0*/  UMOV UR8, 0x400 ;  /* 0x0000040000087882 */ /* 0x000fe20000000000 */
[----:B------:R-:W-:Y:S01]  /*51d0*/  LEA R56, R23, R22, 0x4 ;  /* 0x0000001617387211 */ /* 0x000fe200078e20ff */
[----:B------:R-:W2:Y:S01]  /*51e0*/  SHFL.DOWN PT, R21, R20, 0x1, 0x1f ;  /* 0x08201f0014157f89 */ /* 0x000ea200000e0000 */
[----:B------:R-:W-:Y:S01]  /*51f0*/  UIADD3 UR5, UPT, UPT, UR8, 0xa0, URZ ;  /* 0x000000a008057890 */ /* 0x000fe2000fffe0ff */
[----:B------:R-:W-:Y:S01]  /*5200*/  BSSY.RECONVERGENT B0, `(.L_x_752) ;  /* 0x0000028000007945 */ /* 0x000fe20003800200 */
[----:B------:R-:W3:Y:S01]  /*5210*/  LDCU UR7, c[0x0][0x374] ;  /* 0x00006e80ff0777ac */ /* 0x000ee20008000800 */
[----:B------:R-:W4:Y:S01]  /*5220*/  SHFL.DOWN PT, R14, R15, 0x1, 0x1f ;  /* 0x08201f000f0e7f89 */ /* 0x000f2200000e0000 */
[----:B------:R-:W-:-:S02]  /*5230*/  ISETP.NE.AND P1, PT, R22, RZ, PT ;  /* 0x000000ff1600720c */ /* 0x000fc40003f25270 */
[----:B------:R-:W-:Y:S01]  /*5240*/  ISETP.GT.U32.AND P3, PT, R22, 0xf, PT ;  /* 0x0000000f1600780c */ /* 0x000fe20003f64070 */
[----:B-1----:R-:W-:Y:S01]  /*5250*/  ULEA UR5, UR13, UR5, 0x18 ;  /* 0x000000050d057291 */ /* 0x002fe2000f8ec0ff */
[----:B0-----:R-:W-:-:S05]  /*5260*/  ISETP.GT.AND P0, PT, R24, 0x1e, PT ;  /* 0x0000001e1800780c */ /* 0x001fca0003f04270 */
[----:B------:R-:W-:Y:S02]  /*5270*/  LEA R57, R22, UR5, 0x4 ;  /* 0x0000000516397c11 */ /* 0x000fe4000f8e20ff */
[----:B------:R-:W-:-:S03]  /*5280*/  ISETP.GT.AND P2, PT, R24, 0xf, PT ;  /* 0x0000000f1800780c */ /* 0x000fc60003f44270 */
[----:B------:R-:W-:Y:S03]  /*5290*/  STS.128 [R57], R16 ;  /* 0x0000001039007388 */ /* 0x000fe60000000c00 */
[----:B--2---:R-:W-:Y:S01]  /*52a0*/  @!P0 FADD.FTZ R20, R21, R20 ;  /* 0x0000001415148221 */ /* 0x004fe20000010000 */
[----:B----4-:R-:W-:Y:S01]  /*52b0*/  @!P0 FADD.FTZ R15, R14, R15 ;  /* 0x0000000f0e0f8221 */ /* 0x010fe20000010000 */
        /* <DEDUP_REMOVED lines=28> */
.L_x_753:
[----:B------:R-:W-:Y:S05]  /*5480*/  BSYNC.RECONVERGENT B0 ;  /* 0x0000000000007941 */ /* 0x000fea0003800200 */
.L_x_752:
        /* <DEDUP_REMOVED lines=24> */
[----:B------:R-:W-:Y:S01]  /*5610*/  LDS.128 R28, [UR5+0x80] ;  /* 0x00008005ff1c7984 */ /* 0x000fe20008000c00 */
[----:B-1----:R-:W-:Y:S01]  /*5620*/  FADD.FTZ R15, R15, R20 ;  /* 0x000000140f0f7221 */ /* 0x002fe20000010000 */
[----:B------:R-:W-:-:S03]  /*5630*/  FADD.FTZ R14, R14, R21 ;  /* 0x000000150e0e7221 */ /* 0x000fc60000010000 */
[----:B------:R-:W-:Y:S01]  /*5640*/  FADD.FTZ R15, R15, R22 ;  /* 0x000000160f0f7221 */ /* 0x000fe20000010000 */
[----:B------:R-:W-:Y:S02]  /*5650*/  FADD.FTZ R14, R14, R23 ;  /* 0x000000170e0e7221 */ /* 0x000fe40000010000 */
[----:B------:R-:W0:Y:S01]  /*5660*/  LDS.128 R20, [UR5+0x70] ;  /* 0x00007005ff147984 */ /* 0x000e220008000c00 */
        /* <DEDUP_REMOVED lines=8> */
[----:B------:R-:W-:Y:S01]  /*56f0*/  FADD.FTZ R15, R15, R28 ;  /* 0x0000001c0f0f7221 */ /* 0x000fe20000010000 */
[----:B------:R-:W-:-:S03]  /*5700*/  FADD.FTZ R20, R14, R29 ;  /* 0x0000001d0e147221 */ /* 0x000fc60000010000 */
[----:B------:R-:W-:Y:S01]  /*5710*/  FADD.FTZ R14, R15, R30 ;  /* 0x0000001e0f0e7221 */ /* 0x000fe20000010000 */
[----:B------:R-:W-:-:S07]  /*5720*/  FADD.FTZ R15, R20, R31 ;  /* 0x0000001f140f7221 */ /* 0x000fce0000010000 */
.L_x_755:
[----:B------:R-:W-:Y:S05]  /*5730*/  BSYNC.RECONVERGENT B0 ;  /* 0x0000000000007941 */ /* 0x000fea0003800200 */
.L_x_754:
[----:B------:R-:W-:Y:S06]  /*5740*/  BAR.SYNC.DEFER_BLOCKING 0x0 ;  /* 0x0000000000007b1d */ /* 0x000fec0000010000 */
[----:B------:R-:W-:Y:S04]  /*5750*/  BSSY.RECONVERGENT B0, `(.L_x_756) ;  /* 0x000009d000007945 */ /* 0x000fe80003800200 */
[----:B------:R-:W-:Y:S05]  /*5760*/  @P3 BRA `(.L_x_757) ;  /* 0x00000008006c3947 */ /* 0x000fea0003800000 */
[----:B-123--:R-:W1:Y:S04]  /*5770*/  LDS.128 R20, [R57+0x100] ;  /* 0x0001000039147984 */ /* 0x00ee680000000c00 */
[----:B------:R-:W2:Y:S04]  /*5780*/  LDS.128 R24, [R57+0x200] ;  /* 0x0002000039187984 */ /* 0x000ea80000000c00 */
        /* <DEDUP_REMOVED lines=8> */
[----:B------:R-:W1:Y:S01]  /*5810*/  LDS.128 R16, [R57+0x400] ;  /* 0x0004000039107984 */ /* 0x000e620000000c00 */
[----:B------:R-:W-:Y:S01]  /*5820*/  FADD.FTZ R24, R22, R27 ;  /* 0x0000001b16187221 */ /* 0x000fe20000010000 */
[----:B---3--:R-:W-:Y:S01]  /*5830*/  FADD.FTZ R27, R23, R28 ;  /* 0x0000001c171b7221 */ /* 0x008fe20000010000 */
[----:B------:R-:W-:Y:S01]  /*5840*/  FADD.FTZ R26, R20, R29 ;  /* 0x0000001d141a7221 */ /* 0x000fe20000010000 */
[----:B------:R-:W-:Y:S01]  /*5850*/  FADD.FTZ R29, R25, R30 ;  /* 0x0000001e191d7221 */ /* 0x000fe20000010000 */
[----:B------:R-:W2:Y:S01]  /*5860*/  LDS.128 R20, [R57+0x500] ;  /* 0x0005000039147984 */ /* 0x000ea20000000c00 */
[----:B------:R-:W-:Y:S01]  /*5870*/  FADD.FTZ R28, R24, R31 ;  /* 0x0000001f181c7221 */ /* 0x000fe20000010000 */
[----:B-1----:R-:W-:Y:S01]  /*5880*/  FADD.FTZ R31, R27, R16 ;  /* 0x000000101b1f7221 */ /* 0x002fe20000010000 */
[----:B------:R-:W-:Y:S01]  /*5890*/  FADD.FTZ R16, R26, R17 ;  /* 0x000000111a107221 */ /* 0x000fe20000010000 */
[----:B------:R-:W-:Y:S01]  /*58a0*/  FADD.FTZ R29, R29, R18 ;  /* 0x000000121d1d7221 */ /* 0x000fe20000010000 */
[----:B------:R-:W1:Y:S01]  /*58b0*/  LDS.128 R24, [R57+0x600] ;  /* 0x0006000039187984 */ /* 0x000e620000000c00 */
[----:B------:R-:W-:Y:S01]  /*58c0*/  FADD.FTZ R28, R28, R19 ;  /* 0x000000131c1c7221 */ /* 0x000fe20000010000 */
[----:B--2---:R-:W-:Y:S01]  /*58d0*/  FADD.FTZ R31, R31, R20 ;  /* 0x000000141f1f7221 */ /* 0x004fe20000010000 */
        /* <DEDUP_REMOVED lines=113> */
[----:B------:R-:W2:Y:S01]  /*5ff0*/  LDS.128 R16, [R57+0x1d00] ;  /* 0x001d000039107984 */ /* 0x000ea20000000c00 */
[----:B-1----:R-:W-:Y:S01]  /*6000*/  FADD.FTZ R31, R31, R20 ;  /* 0x000000141f1f7221 */ /* 0x002fe20000010000 */
[----:B------:R-:W-:Y:S01]  /*6010*/  FADD.FTZ R28, R24, R21 ;  /* 0x00000015181c7221 */ /* 0x000fe20000010000 */
[----:B------:R-:W-:Y:S01]  /*6020*/  FADD.FTZ R29, R29, R22 ;  /* 0x000000161d1d7221 */ /* 0x000fe20000010000 */
[----:B------:R-:W-:Y:S01]  /*6030*/  FADD.FTZ R30, R30, R23 ;  /* 0x000000171e1e7221 */ /* 0x000fe20000010000 */
[----:B------:R-:W-:Y:S01]  /*6040*/  LDS.128 R24, [R57+0x1f00] ;  /* 0x001f000039187984 */ /* 0x000fe20000000c00 */
[----:B--2---:R-:W-:Y:S01]  /*6050*/  FADD.FTZ R31, R31, R16 ;  /* 0x000000101f1f7221 */ /* 0x004fe20000010000 */
[----:B------:R-:W-:Y:S01]  /*6060*/  FADD.FTZ R28, R28, R17 ;  /* 0x000000111c1c7221 */ /* 0x000fe20000010000 */
[----:B------:R-:W-:Y:S01]  /*6070*/  FADD.FTZ R29, R29, R18 ;  /* 0x000000121d1d7221 */ /* 0x000fe20000010000 */
[----:B------:R-:W1:Y:S01]  /*6080*/  LDS.128 R20, [R57+0x1e00] ;  /* 0x001e000039147984 */ /* 0x000e620000000c00 */
        /* <DEDUP_REMOVED lines=8> */
[----:B------:R-:W-:-:S07]  /*6110*/  FADD.FTZ R19, R30, R27 ;  /* 0x0000001b1e137221 */ /* 0x000fce0000010000 */
.L_x_757:
[----:B------:R-:W-:Y:S05]  /*6120*/  BSYNC.RECONVERGENT B0 ;  /* 0x0000000000007941 */ /* 0x000fea0003800200 */
.L_x_756:
[----:B------:R-:W-:Y:S04]  /*6130*/  BSSY.RECONVERGENT B0, `(.L_x_758) ;  /* 0x000001c000007945 */ /* 0x000fe80003800200 */
[----:B------:R-:W-:Y:S05]  /*6140*/  @P3 BRA `(.L_x_759) ;  /* 0x0000000000683947 */ /* 0x000fea0003800000 */
[----:B-1----:R-:W1:Y:S08]  /*6150*/  LDC.64 R20, c[0x0][0x3f8] ;  /* 0x0000fe00ff147b82 */ /* 0x002e700000000a00 */
[----:B--23--:R-:W2:Y:S01]  /*6160*/  LDC.64 R22, c[0x0][0x3d8] ;  /* 0x0000f600ff167b82 */ /* 0x00cea20000000a00 */
[----:B-1----:R-:W-:Y:S01]  /*6170*/  IMAD.WIDE.U32 R24, R20, 0x3, RZ ;  /* 0x0000000314187825 */ /* 0x002fe200078e00ff */
[----:B------:R-:W-:-:S04]  /*6180*/  LEA R27, R21, R21, 0x1 ;  /* 0x00000015151b7211 */ /* 0x000fc800078e08ff */
[----:B------:R-:W-:Y:S02]  /*6190*/  IADD3 R27, PT, PT, R25, R27, RZ ;  /* 0x0000001b191b7210 */ /* 0x000fe40007ffe0ff */
[----:B------:R-:W-:Y:S01]  /*61a0*/  LEA.HI R25, P0, R21, R20, RZ, 0x1 ;  /* 0x0000001415197211 */ /* 0x000fe200078108ff */
[----:B--2---:R-:W-:Y:S01]  /*61b0*/  IMAD.WIDE R56, R56, 0x4, R22 ;  /* 0x0000000438387825 */ /* 0x004fe200078e0216 */
[----:B------:R-:W-:Y:S02]  /*61c0*/  LEA.HI R24, P2, R27, R24, RZ, 0x1 ;  /* 0x000000181b187211 */ /* 0x000fe400078508ff */
[----:B------:R-:W-:Y:S02]  /*61d0*/  SHF.L.U32 R23, R25, 0x1, RZ ;  /* 0x0000000119177819 */ /* 0x000fe400000006ff */
[----:B------:R-:W-:Y:S01]  /*61e0*/  IADD3.X R22, PT, PT, RZ, R21, RZ, P0, !PT ;  /* 0x00000015ff167210 */ /* 0x000fe200007fe4ff */
[----:B------:R4:W-:Y:S01]  /*61f0*/  REDG.E.ADD.F32.FTZ.RN.STRONG.GPU desc[UR10][R56.64], R16 ;  /* 0x00000010380079a6 */ /* 0x0009e2000c12f30a */
[----:B------:R-:W-:-:S02]  /*6200*/  SHF.L.U32 R29, R24, 0x1, RZ ;  /* 0x00000001181d7819 */ /* 0x000fc400000006ff */
[----:B------:R-:W-:Y:S02]  /*6210*/  IADD3.X R27, PT, PT, RZ, R27, RZ, P2, !PT ;  /* 0x0000001bff1b7210 */ /* 0x000fe400017fe4ff */
[----:B------:R-:W-:Y:S02]  /*6220*/  LOP3.LUT R23, R23, 0xfffffffc, RZ, 0xc0, !PT ;  /* 0xfffffffc17177812 */ /* 0x000fe400078ec0ff */
[----:B------:R-:W-:Y:S02]  /*6230*/  SHF.L.U64.HI R25, R25, 0x1, R22 ;  /* 0x0000000119197819 */ /* 0x000fe40000010216 */
[----:B------:R-:W-:Y:S02]  /*6240*/  LEA R22, P2, R20, R56, 0x2 ;  /* 0x0000003814167211 */ /* 0x000fe400078410ff */
[----:B------:R-:W-:Y:S02]  /*6250*/  LOP3.LUT R29, R29, 0xfffffffc, RZ, 0xc0, !PT ;  /* 0xfffffffc1d1d7812 */ /* 0x000fe400078ec0ff */
[----:B------:R-:W-:-:S02]  /*6260*/  SHF.L.U64.HI R27, R24, 0x1, R27 ;  /* 0x00000001181b7819 */ /* 0x000fc4000001021b */
[----:B------:R-:W-:Y:S02]  /*6270*/  IADD3 R24, P0, PT, R56, R23, RZ ;  /* 0x0000001738187210 */ /* 0x000fe40007f1e0ff */
[----:B------:R-:W-:Y:S02]  /*6280*/  LEA.HI.X R23, R20, R57, R21, 0x2, P2 ;  /* 0x0000003914177211 */ /* 0x000fe400010f1415 */
[----:B------:R-:W-:Y:S02]  /*6290*/  IADD3 R20, P2, PT, R56, R29, RZ ;  /* 0x0000001d38147210 */ /* 0x000fe40007f5e0ff */
[C---:B------:R-:W-:Y:S02]  /*62a0*/  IADD3.X R25, PT, PT, R57.reuse, R25, RZ, P0, !PT ;  /* 0x0000001939197210 */ /* 0x040fe400007fe4ff */
[----:B------:R-:W-:-:S03]  /*62b0*/  IADD3.X R21, PT, PT, R57, R27, RZ, P2, !PT ;  /* 0x0000001b39157210 */ /* 0x000fc600017fe4ff */
[----:B------:R4:W-:Y:S04]  /*62c0*/  REDG.E.ADD.F32.FTZ.RN.STRONG.GPU desc[UR10][R24.64], R17 ;  /* 0x00000011180079a6 */ /* 0x0009e8000c12f30a */
[----:B------:R4:W-:Y:S04]  /*62d0*/  REDG.E.ADD.F32.FTZ.RN.STRONG.GPU desc[UR10][R22.64], R18 ;  /* 0x00000012160079a6 */ /* 0x0009e8000c12f30a */
[----:B------:R4:W-:Y:S02]  /*62e0*/  REDG.E.ADD.F32.FTZ.RN.STRONG.GPU desc[UR10][R20.64], R19 ;  /* 0x00000013140079a6 */ /* 0x0009e4000c12f30a */
.L_x_759:
[----:B------:R-:W-:Y:S05]  /*62f0*/  BSYNC.RECONVERGENT B0 ;  /* 0x0000000000007941 */ /* 0x000fea0003800200 */
.L_x_758:
[----:B------:R-:W5:Y:S02]  /*6300*/  LDCU UR5, c[0x0][0x370] ;  /* 0x00006e00ff0577ac */ /* 0x000f640008000800 */
[----:B-----5:R-:W-:-:S09]  /*6310*/  UISETP.GE.U32.AND UP0, UPT, UR5, 0x2, UPT ;  /* 0x000000020500788c */ /* 0x020fd2000bf06070 */
[----:B------:R-:W-:Y:S05]  /*6320*/  BRA.U !UP0, `(.L_x_760) ;  /* 0x0000000908f07547 */ /* 0x000fea000b800000 */
[----:B----4-:R-:W4:Y:S01]  /*6330*/  LDC R16, c[0x0][0x370] ;  /* 0x0000dc00ff107b82 */ /* 0x010f220000000800 */
[----:B------:R-:W-:Y:S01]  /*6340*/  ULOP3.LUT UR5, UR4, 0x1, URZ, 0xc0, !UPT ;  /* 0x0000000104057892 */ /* 0x000fe2000f8ec0ff */
[----:B------:R-:W0:Y:S05]  /*6350*/  S2R R25, SR_CTAID.Y ;  /* 0x0000000000197919 */ /* 0x000e2a0000002600 */
[----:B------:R-:W-:Y:S01]  /*6360*/  MOV R19, UR5 ;  /* 0x0000000500137c02 */ /* 0x000fe20008000f00 */
[----:B------:R-:W5:Y:S04]  /*6370*/  LDC.64 R30, c[0x0][0x3d0] ;  /* 0x0000f400ff1e7b82 */ /* 0x000f680000000a00 */
[----:B------:R-:W-:-:S04]  /*6380*/  IMAD R19, R19, UR7, RZ ;  /* 0x0000000713137c24 */ /* 0x000fc8000f8e02ff */
[----:B----4-:R-:W-:-:S05]  /*6390*/  IMAD R16, R19, R16, RZ ;  /* 0x0000001013107224 */ /* 0x010fca00078e02ff */
[----:B------:R-:W-:-:S05]  /*63a0*/  SHF.L.U32 R17, R16, 0x1, RZ ;  /* 0x0000000110117819 */ /* 0x000fca00000006ff */
[----:B-----5:R-:W-:Y:S01]  /*63b0*/  IMAD.WIDE R30, R17, 0x4, R30 ;  /* 0x00000004111e7825 */ /* 0x020fe200078e021e */
[----:B0-----:R-:W-:Y:S06]  /*63c0*/  @P1 BRA `(.L_x_761) ;  /* 0x00000000005c1947 */ /* 0x001fec0003800000 */
[----:B------:R-:W0:Y:S01]  /*63d0*/  LDC.64 R16, c[0x0][0x3c8] ;  /* 0x0000f200ff107b82 */ /* 0x000e220000000a00 */
[----:B------:R-:W-:Y:S01]  /*63e0*/  ULOP3.LUT UP0, UR5, UR4, 0x2, URZ, 0xc0, !UPT ;  /* 0x0000000204057892 */ /* 0x000fe2000f80c0ff */
[----:B------:R-:W-:Y:S01]  /*63f0*/  IADD3 R19, PT, PT, R19, R25, RZ ;  /* 0x0000001913137210 */ /* 0x000fe20007ffe0ff */
[----:B------:R-:W-:Y:S02]  /*6400*/  IMAD R21, R0, UR7, R25 ;  /* 0x0000000700157c24 */ /* 0x000fe4000f8e0219 */
[----:B------:R-:W-:-:S03]  /*6410*/  UIADD3 UR5, UPT, UPT, -UR5, 0x1, URZ ;  /* 0x0000000105057890 */ /* 0x000fc6000fffe1ff */
[----:B-1----:R-:W1:Y:S01]  /*6420*/  LDC R20, c[0x0][0x370] ;  /* 0x0000dc00ff147b82 */ /* 0x002e620000000800 */
[----:B------:R-:W-:Y:S02]  /*6430*/  PLOP3.LUT P0, PT, PT, PT, UP0, 0x80, 0x8 ;  /* 0x000000000008781c */ /* 0x000fe40003f0f008 */
[----:B--2---:R-:W-:Y:S01]  /*6440*/  MOV R23, UR5 ;  /* 0x0000000500177c02 */ /* 0x004fe20008000f00 */
[----:B0-----:R-:W-:-:S04]  /*6450*/  IMAD.WIDE.U32 R16, R19, 0x4, R16 ;  /* 0x0000000413107825 */ /* 0x001fc800078e0010 */
[----:B------:R-:W-:Y:S01]  /*6460*/  IMAD.WIDE.U32 R18, R21, 0x8, R30 ;  /* 0x0000000815127825 */ /* 0x000fe200078e001e */
[----:B-1----:R-:W-:-:S04]  /*6470*/  SEL R21, R20, RZ, !P0 ;  /* 0x000000ff14157207 */ /* 0x002fc80004000000 */
[----:B------:R0:W-:Y:S01]  /*6480*/  STG.E.64 desc[UR10][R18.64], R14 ;  /* 0x0000000e12007986 */ /* 0x0001e2000c101b0a */
[----:B------:R-:W-:Y:S01]  /*6490*/  ISETP.NE.AND P0, PT, R21, -0x1, PT ;  /* 0xffffffff1500780c */ /* 0x000fe20003f05270 */
[----:B------:R-:W-:Y:S06]  /*64a0*/  MEMBAR.ALL.GPU ;  /* 0x0000000000007992 */ /* 0x000fec000000a000 */
[----:B------:R-:W-:-:S00]  /*64b0*/  ERRBAR ;  /* 0x00000000000079ab */ /* 0x000fc00000000000 */
[----:B------:R-:W-:Y:S06]  /*64c0*/  CGAERRBAR ;  /* 0x00000000000075ab */ /* 0x000fec0000000000 */
[----:B------:R0:W-:Y:S01]  /*64d0*/  REDG.E.ADD.S32.STRONG.GPU desc[UR10][R16.64], R23 ;  /* 0x000000171000798e */ /* 0x0001e2000c12e30a */
[----:B------:R-:W-:Y:S05]  /*64e0*/  @!P0 BRA `(.L_x_761) ;  /* 0x0000000000148947 */ /* 0x000fea0003800000 */
.L_x_762:
[----:B0-----:R-:W2:Y:S04]  /*64f0*/  LDG.E.STRONG.GPU R18, desc[UR10][R16.64] ;  /* 0x0000000a10127981 */ /* 0x001ea8000c1ef900 */
[----:B--2---:R-:W-:Y:S01]  /*6500*/  CCTL.IVALL ;  /* 0x00000000ff00798f */ /* 0x004fe20002000000 */
[----:B------:R-:W-:Y:S05]  /*6510*/  YIELD ;  /* 0x0000000000007946 */ /* 0x000fea0003800000 */
[----:B------:R-:W-:-:S13]  /*6520*/  ISETP.NE.AND P0, PT, R18, R21, PT ;  /* 0x000000151200720c */ /* 0x000fda0003f05270 */
[----:B------:R-:W-:Y:S05]  /*6530*/  @P0 BRA `(.L_x_762) ;  /* 0xfffffffc00ec0947 */ /* 0x000fea000383ffff */
.L_x_761:
[----:B0-----:R-:W0:Y:S01]  /*6540*/  LDC R16, c[0x0][0x370] ;  /* 0x0000dc00ff107b82 */ /* 0x001e220000000800 */
[----:B------:R-:W-:Y:S05]  /*6550*/  WARPSYNC.ALL ;  /* 0x0000000000007948 */ /* 0x000fea0003800000 */
[----:B0-----:R-:W-:Y:S02]  /*6560*/  ISETP.GE.U32.AND P0, PT, R16, 0x8, PT ;  /* 0x000000081000780c */ /* 0x001fe40003f06070 */
[----:B------:R-:W-:Y:S01]  /*6570*/  BAR.SYNC.DEFER_BLOCKING 0x0 ;  /* 0x0000000000007b1d */ /* 0x000fe20000010000 */
[----:B------:R-:W-:-:S10]  /*6580*/  HFMA2 R24, -RZ, RZ, 0, 0 ;  /* 0x00000000ff187431 */ /* 0x000fd400000001ff */
[----:B------:R-:W-:Y:S05]  /*6590*/  @!P0 BRA `(.L_x_763) ;  /* 0x0000000400488947 */ /* 0x000fea0003800000 */
[----:B------:R-:W-:Y:S01]  /*65a0*/  MOV R16, UR7 ;  /* 0x0000000700107c02 */ /* 0x000fe20008000f00 */
[----:B------:R-:W-:Y:S01]  /*65b0*/  UMOV UR5, URZ ;  /* 0x000000ff00057c82 */ /* 0x000fe20008000000 */
[----:B------:R-:W-:Y:S02]  /*65c0*/  MOV R18, UR7 ;  /* 0x0000000700127c02 */ /* 0x000fe40008000f00 */
[----:B------:R-:W-:Y:S01]  /*65d0*/  MOV R26, UR7 ;  /* 0x00000007001a7c02 */ /* 0x000fe20008000f00 */
[--C-:B------:R-:W-:Y:S01]  /*65e0*/  IMAD R29, R16, 0x3, R25.reuse ;  /* 0x00000003101d7824 */ /* 0x100fe200078e0219 */
[----:B------:R-:W-:Y:S01]  /*65f0*/  MOV R24, UR7 ;  /* 0x0000000700187c02 */ /* 0x000fe20008000f00 */
[--C-:B------:R-:W-:Y:S01]  /*6600*/  IMAD R27, R18, 0x5, R25.reuse ;  /* 0x00000005121b7824 */ /* 0x100fe200078e0219 */
[----:B------:R-:W-:Y:S01]  /*6610*/  MOV R28, UR7 ;  /* 0x00000007001c7c02 */ /* 0x000fe20008000f00 */
[--C-:B------:R-:W-:Y:S01]  /*6620*/  IMAD R26, R26, 0x7, R25.reuse ;  /* 0x000000071a1a7824 */ /* 0x100fe200078e0219 */
[----:B------:R-:W-:Y:S01]  /*6630*/  MOV R56, UR7 ;  /* 0x0000000700387c02 */ /* 0x000fe20008000f00 */
[----:B------:R-:W-:Y:S01]  /*6640*/  IMAD R24, R24, 0x6, R25 ;  /* 0x0000000618187824 */ /* 0x000fe200078e0219 */
[----:B---3--:R-:W-:-:S02]  /*6650*/  IADD3 R22, PT, PT, R25, UR7, RZ ;  /* 0x0000000719167c10 */ /* 0x008fc4000fffe0ff */
[----:B------:R-:W-:Y:S02]  /*6660*/  IADD3 R21, PT, PT, -R0, RZ, RZ ;  /* 0x000000ff00157210 */ /* 0x000fe40007ffe1ff */
[-C--:B-1----:R-:W-:Y:S02]  /*6670*/  MOV R20, R25.reuse ;  /* 0x0000001900147202 */ /* 0x082fe40000000f00 */
[-C--:B------:R-:W-:Y:S02]  /*6680*/  LEA R28, R28, R25.reuse, 0x1 ;  /* 0x000000191c1c7211 */ /* 0x080fe400078e08ff */
[----:B--2---:R-:W-:-:S07]  /*6690*/  LEA R23, R56, R25, 0x2 ;  /* 0x0000001938177211 */ /* 0x004fce00078e10ff */
.L_x_764:
[----:B------:R-:W-:Y:S01]  /*66a0*/  ISETP.EQ.OR P0, PT, R21, RZ, P1 ;  /* 0x000000ff1500720c */ /* 0x000fe20000f02670 */
[----:B------:R-:W-:-:S06]  /*66b0*/  UIADD3 UR8, UPT, UPT, UR5, 0x1, URZ ;  /* 0x0000000105087890 */ /* 0x000fcc000fffe0ff */
[----:B------:R-:W-:-:S06]  /*66c0*/  ISETP.EQ.OR P2, PT, R0, UR8, P1 ;  /* 0x0000000800007c0c */ /* 0x000fcc0008f42670 */
[----:B------:R-:W-:-:S06]  /*66d0*/  @!P0 IMAD.WIDE.U32 R16, R20, 0x8, R30 ;  /* 0x0000000814108825 */ /* 0x000fcc00078e001e */
[----:B------:R-:W2:Y:S01]  /*66e0*/  @!P0 LDG.E.64 R16, desc[UR10][R16.64] ;  /* 0x0000000a10108981 */ /* 0x000ea2000c1e1b00 */
[----:B------:R-:W-:-:S06]  /*66f0*/  @!P2 IMAD.WIDE.U32 R18, R22, 0x8, R30 ;  /* 0x000000081612a825 */ /* 0x000fcc00078e001e */
[----:B------:R-:W3:Y:S01]  /*6700*/  @!P2 LDG.E.64 R18, desc[UR10][R18.64] ;  /* 0x0000000a1212a981 */ /* 0x000ee2000c1e1b00 */
[----:B------:R-:W-:Y:S02]  /*6710*/  UIADD3 UR8, UPT, UPT, UR5, 0x2, URZ ;  /* 0x0000000205087890 */ /* 0x000fe4000fffe0ff */
[----:B------:R-:W-:-:S04]  /*6720*/  UIADD3 UR13, UPT, UPT, UR5, 0x3, URZ ;  /* 0x00000003050d7890 */ /* 0x000fc8000fffe0ff */
[----:B------:R-:W-:Y:S01]  /*6730*/  ISETP.EQ.OR P3, PT, R0, UR8, P1 ;  /* 0x0000000800007c0c */ /* 0x000fe20008f62670 */
[----:B--2---:R-:W-:Y:S01]  /*6740*/  @!P0 FADD.FTZ R14, R14, R16 ;  /* 0x000000100e0e8221 */ /* 0x004fe20000010000 */
[----:B------:R-:W-:-:S11]  /*6750*/  @!P0 FADD.FTZ R15, R15, R17 ;  /* 0x000000110f0f8221 */ /* 0x000fd60000010000 */
[----:B------:R-:W-:Y:S01]  /*6760*/  @!P3 IMAD.WIDE.U32 R16, R28, 0x8, R30 ;  /* 0x000000081c10b825 */ /* 0x000fe200078e001e */
[----:B------:R-:W-:-:S03]  /*6770*/  ISETP.EQ.OR P0, PT, R0, UR13, P1 ;  /* 0x0000000d00007c0c */ /* 0x000fc60008f02670 */
[----:B---3--:R-:W-:Y:S02]  /*6780*/  @!P2 FADD.FTZ R14, R14, R18 ;  /* 0x000000120e0ea221 */ /* 0x008fe40000010000 */
[----:B------:R-:W2:Y:S01]  /*6790*/  @!P3 LDG.E.64 R16, desc[UR10][R16.64] ;  /* 0x0000000a1010b981 */ /* 0x000ea2000c1e1b00 */
[----:B------:R-:W-:-:S07]  /*67a0*/  @!P2 FADD.FTZ R15, R15, R19 ;  /* 0x000000130f0fa221 */ /* 0x000fce0000010000 */
[----:B------:R-:W-:-:S06]  /*67b0*/  @!P0 IMAD.WIDE.U32 R18, R29, 0x8, R30 ;  /* 0x000000081d128825 */ /* 0x000fcc00078e001e */
[----:B------:R-:W3:Y:S01]  /*67c0*/  @!P0 LDG.E.64 R18, desc[UR10][R18.64] ;  /* 0x0000000a12128981 */ /* 0x000ee2000c1e1b00 */
[----:B------:R-:W-:-:S06]  /*67d0*/  UIADD3 UR8, UPT, UPT, UR5, 0x4, URZ ;  /* 0x0000000405087890 */ /* 0x000fcc000fffe0ff */
[----:B------:R-:W-:Y:S01]  /*67e0*/  ISETP.EQ.OR P2, PT, R0, UR8, P1 ;  /* 0x0000000800007c0c */ /* 0x000fe20008f42670 */
[----:B------:R-:W-:Y:S01]  /*67f0*/  UIADD3 UR8, UPT, UPT, UR5, 0x5, URZ ;  /* 0x0000000505087890 */ /* 0x000fe2000fffe0ff */
[----:B--2---:R-:W-:Y:S01]  /*6800*/  @!P3 FADD.FTZ R14, R14, R16 ;  /* 0x000000100e0eb221 */ /* 0x004fe20000010000 */
[----:B------:R-:W-:-:S10]  /*6810*/  @!P3 FADD.FTZ R15, R15, R17 ;  /* 0x000000110f0fb221 */ /* 0x000fd40000010000 */
[----:B------:R-:W-:-:S06]  /*6820*/  @!P2 IMAD.WIDE.U32 R16, R23, 0x8, R30 ;  /* 0x000000081710a825 */ /* 0x000fcc00078e001e */
[----:B------:R-:W2:Y:S01]  /*6830*/  @!P2 LDG.E.64 R16, desc[UR10][R16.64] ;  /* 0x0000000a1010a981 */ /* 0x000ea2000c1e1b00 */
[----:B------:R-:W-:Y:S01]  /*6840*/  ISETP.EQ.OR P3, PT, R0, UR8, P1 ;  /* 0x0000000800007c0c */ /* 0x000fe20008f62670 */
[----:B---3--:R-:W-:Y:S01]  /*6850*/  @!P0 FADD.FTZ R14, R14, R18 ;  /* 0x000000120e0e8221 */ /* 0x008fe20000010000 */
[----:B------:R-:W-:-:S11]  /*6860*/  @!P0 FADD.FTZ R15, R15, R19 ;  /* 0x000000130f0f8221 */ /* 0x000fd60000010000 */
        /* <DEDUP_REMOVED lines=14> */
[----:B------:R-:W-:Y:S01]  /*6950*/  UIADD3 UR5, UPT, UPT, UR5, 0x8, URZ ;  /* 0x0000000805057890 */ /* 0x000fe2000fffe0ff */
[----:B------:R-:W-:Y:S02]  /*6960*/  MOV R56, UR7 ;  /* 0x0000000700387c02 */ /* 0x000fe40008000f00 */
[----:B------:R-:W-:Y:S02]  /*6970*/  MOV R57, UR7 ;  /* 0x0000000700397c02 */ /* 0x000fe40008000f00 */
[----:B------:R-:W-:Y:S02]  /*6980*/  LEA R20, R56, R20, 0x3 ;  /* 0x0000001438147211 */ /* 0x000fe400078e18ff */
[----:B------:R-:W-:Y:S02]  /*6990*/  LEA R26, R57, R26, 0x3 ;  /* 0x0000001a391a7211 */ /* 0x000fe400078e18ff */
[----:B------:R-:W-:Y:S01]  /*69a0*/  IADD3 R21, PT, PT, R21, 0x8, RZ ;  /* 0x0000000815157810 */ /* 0x000fe20007ffe0ff */
[----:B--2---:R-:W-:-:S02]  /*69b0*/  @!P0 FADD.FTZ R14, R14, R16 ;  /* 0x000000100e0e8221 */ /* 0x004fc40000010000 */
[----:B------:R-:W0:Y:S01]  /*69c0*/  LDC R16, c[0x0][0x370] ;  /* 0x0000dc00ff107b82 */ /* 0x000e220000000800 */
[----:B------:R-:W-:Y:S01]  /*69d0*/  @!P0 FADD.FTZ R15, R15, R17 ;  /* 0x000000110f0f8221 */ /* 0x000fe20000010000 */
[----:B------:R-:W-:Y:S02]  /*69e0*/  MOV R17, UR7 ;  /* 0x0000000700117c02 */ /* 0x000fe40008000f00 */
[----:B0-----:R-:W-:-:S04]  /*69f0*/  LOP3.LUT R16, R16, 0x7ffffff8, RZ, 0xc0, !PT ;  /* 0x7ffffff810107812 */ /* 0x001fc800078ec0ff */
[----:B------:R-:W-:Y:S01]  /*6a00*/  ISETP.NE.AND P0, PT, R16, UR5, PT ;  /* 0x0000000510007c0c */ /* 0x000fe2000bf05270 */
[----:B---3--:R-:W-:Y:S01]  /*6a10*/  @!P2 FADD.FTZ R14, R14, R18 ;  /* 0x000000120e0ea221 */ /* 0x008fe20000010000 */
[----:B------:R-:W-:Y:S01]  /*6a20*/  MOV R18, UR7 ;  /* 0x0000000700127c02 */ /* 0x000fe20008000f00 */
[----:B------:R-:W-:Y:S01]  /*6a30*/  @!P2 FADD.FTZ R15, R15, R19 ;  /* 0x000000130f0fa221 */ /* 0x000fe20000010000 */
[----:B------:R-:W-:Y:S02]  /*6a40*/  LEA R24, R17, R24, 0x3 ;  /* 0x0000001811187211 */ /* 0x000fe400078e18ff */
[C---:B------:R-:W-:Y:S02]  /*6a50*/  LEA R27, R18.reuse, R27, 0x3 ;  /* 0x0000001b121b7211 */ /* 0x040fe400078e18ff */
[C---:B------:R-:W-:Y:S02]  /*6a60*/  LEA R23, R18.reuse, R23, 0x3 ;  /* 0x0000001712177211 */ /* 0x040fe400078e18ff */
[----:B------:R-:W-:-:S02]  /*6a70*/  LEA R29, R18, R29, 0x3 ;  /* 0x0000001d121d7211 */ /* 0x000fc400078e18ff */
[C---:B------:R-:W-:Y:S02]  /*6a80*/  LEA R28, R17.reuse, R28, 0x3 ;  /* 0x0000001c111c7211 */ /* 0x040fe400078e18ff */
[----:B------:R-:W-:Y:S01]  /*6a90*/  LEA R22, R17, R22, 0x3 ;  /* 0x0000001611167211 */ /* 0x000fe200078e18ff */
[----:B------:R-:W-:Y:S06]  /*6aa0*/  @P0 BRA `(.L_x_764) ;  /* 0xfffffff800fc0947 */ /* 0x000fec000383ffff */
[----:B------:R-:W-:-:S07]  /*6ab0*/  MOV R24, R16 ;  /* 0x0000001000187202 */ /* 0x000fce0000000f00 */
.L_x_763:
[----:B------:R-:W0:Y:S02]  /*6ac0*/  LDCU UR5, c[0x0][0x370] ;  /* 0x00006e00ff0577ac */ /* 0x000e240008000800 */
[----:B0-----:R-:W-:-:S09]  /*6ad0*/  ULOP3.LUT UP0, URZ, UR5, 0x7, URZ, 0xc0, !UPT ;  /* 0x0000000705ff7892 */ /* 0x001fd2000f80c0ff */
[----:B------:R-:W-:Y:S05]  /*6ae0*/  BRA.U !UP0, `(.L_x_760) ;  /* 0x0000000508007547 */ /* 0x000fea000b800000 */
[----:B------:R-:W0:Y:S01]  /*6af0*/  LDCU UR5, c[0x0][0x370] ;  /* 0x00006e00ff0577ac */ /* 0x000e220008000800 */
[----:B------:R-:W4:Y:S01]  /*6b00*/  LDCU UR8, c[0x0][0x370] ;  /* 0x00006e00ff0877ac */ /* 0x000f220008000800 */
[----:B0-----:R-:W-:-:S04]  /*6b10*/  ULOP3.LUT UR5, UR5, 0x7, URZ, 0xc0, !UPT ;  /* 0x0000000705057892 */ /* 0x001fc8000f8ec0ff */
[----:B------:R-:W-:Y:S02]  /*6b20*/  UIADD3 UR5, UPT, UPT, UR5, -0x1, URZ ;  /* 0xffffffff05057890 */ /* 0x000fe4000fffe0ff */
[----:B----4-:R-:W-:Y:S02]  /*6b30*/  ULOP3.LUT UP1, UR8, UR8, 0x3, URZ, 0xc0, !UPT ;  /* 0x0000000308087892 */ /* 0x010fe4000f82c0ff */
[----:B------:R-:W-:-:S09]  /*6b40*/  UISETP.GE.U32.AND UP0, UPT, UR5, 0x3, UPT ;  /* 0x000000030500788c */ /* 0x000fd2000bf06070 */
[----:B------:R-:W-:Y:S05]  /*6b50*/  BRA.U !UP0, `(.L_x_765) ;  /* 0x0000000108707547 */ /* 0x000fea000b800000 */
[C---:B------:R-:W-:Y:S02]  /*6b60*/  IADD3 R19, PT, PT, R24.reuse, 0x1, RZ ;  /* 0x0000000118137810 */ /* 0x040fe40007ffe0ff */
[CC--:B------:R-:W-:Y:S02]  /*6b70*/  ISETP.EQ.OR P0, PT, R24.reuse, R0.reuse, P1 ;  /* 0x000000001800720c */ /* 0x0c0fe40000f02670 */
[C---:B------:R-:W-:Y:S02]  /*6b80*/  IADD3 R21, PT, PT, R24.reuse, 0x2, RZ ;  /* 0x0000000218157810 */ /* 0x040fe40007ffe0ff */
[-C--:B------:R-:W-:Y:S02]  /*6b90*/  ISETP.EQ.OR P2, PT, R19, R0.reuse, P1 ;  /* 0x000000001300720c */ /* 0x080fe40000f42670 */
[----:B--2---:R-:W-:Y:S02]  /*6ba0*/  IADD3 R23, PT, PT, R24, 0x3, RZ ;  /* 0x0000000318177810 */ /* 0x004fe40007ffe0ff */
[----:B------:R-:W-:-:S02]  /*6bb0*/  ISETP.EQ.OR P3, PT, R21, R0, P1 ;  /* 0x000000001500720c */ /* 0x000fc40000f62670 */
[----:B------:R-:W-:-:S03]  /*6bc0*/  ISETP.EQ.OR P4, PT, R23, R0, P1 ;  /* 0x000000001700720c */ /* 0x000fc60000f82670 */
[----:B------:R-:W-:-:S04]  /*6bd0*/  @!P0 IMAD R17, R24, UR7, R25 ;  /* 0x0000000718118c24 */ /* 0x000fc8000f8e0219 */
[----:B------:R-:W-:Y:S02]  /*6be0*/  @!P2 IMAD R19, R19, UR7, R25 ;  /* 0x000000071313ac24 */ /* 0x000fe4000f8e0219 */
[----:B------:R-:W-:-:S04]  /*6bf0*/  @!P0 IMAD.WIDE.U32 R16, R17, 0x8, R30 ;  /* 0x0000000811108825 */ /* 0x000fc800078e001e */
[----:B------:R-:W-:Y:S02]  /*6c00*/  @!P3 IMAD R21, R21, UR7, R25 ;  /* 0x000000071515bc24 */ /* 0x000fe4000f8e0219 */
[----:B------:R-:W-:Y:S01]  /*6c10*/  @!P2 IMAD.WIDE.U32 R18, R19, 0x8, R30 ;  /* 0x000000081312a825 */ /* 0x000fe200078e001e */
[----:B------:R-:W2:Y:S03]  /*6c20*/  @!P0 LDG.E.64 R16, desc[UR10][R16.64] ;  /* 0x0000000a10108981 */ /* 0x000ea6000c1e1b00 */
[----:B------:R-:W-:Y:S02]  /*6c30*/  @!P4 IMAD R23, R23, UR7, R25 ;  /* 0x000000071717cc24 */ /* 0x000fe4000f8e0219 */
[--C-:B-1----:R-:W-:Y:S01]  /*6c40*/  @!P3 IMAD.WIDE.U32 R20, R21, 0x8, R30.reuse ;  /* 0x000000081514b825 */ /* 0x102fe200078e001e */
[----:B------:R-:W4:Y:S03]  /*6c50*/  @!P2 LDG.E.64 R18, desc[UR10][R18.64] ;  /* 0x0000000a1212a981 */ /* 0x000f26000c1e1b00 */
[----:B---3--:R-:W-:-:S02]  /*6c60*/  @!P4 IMAD.WIDE.U32 R22, R23, 0x8, R30 ;  /* 0x000000081716c825 */ /* 0x008fc400078e001e */
[----:B------:R-:W3:Y:S04]  /*6c70*/  @!P3 LDG.E.64 R20, desc[UR10][R20.64] ;  /* 0x0000000a1414b981 */ /* 0x000ee8000c1e1b00 */
[----:B------:R-:W5:Y:S01]  /*6c80*/  @!P4 LDG.E.64 R22, desc[UR10][R22.64] ;  /* 0x0000000a1616c981 */ /* 0x000f62000c1e1b00 */
[----:B------:R-:W-:Y:S01]  /*6c90*/  IADD3 R24, PT, PT, R24, 0x4, RZ ;  /* 0x0000000418187810 */ /* 0x000fe20007ffe0ff */
[----:B--2---:R-:W-:Y:S01]  /*6ca0*/  @!P0 FADD.FTZ R14, R14, R16 ;  /* 0x000000100e0e8221 */ /* 0x004fe20000010000 */
[----:B------:R-:W-:-:S03]  /*6cb0*/  @!P0 FADD.FTZ R15, R15, R17 ;  /* 0x000000110f0f8221 */ /* 0x000fc60000010000 */
[----:B----4-:R-:W-:Y:S01]  /*6cc0*/  @!P2 FADD.FTZ R14, R14, R18 ;  /* 0x000000120e0ea221 */ /* 0x010fe20000010000 */
[----:B------:R-:W-:-:S03]  /*6cd0*/  @!P2 FADD.FTZ R15, R15, R19 ;  /* 0x000000130f0fa221 */ /* 0x000fc60000010000 */
[----:B---3--:R-:W-:Y:S01]  /*6ce0*/  @!P3 FADD.FTZ R14, R14, R20 ;  /* 0x000000140e0eb221 */ /* 0x008fe20000010000 */
[----:B------:R-:W-:-:S03]  /*6cf0*/  @!P3 FADD.FTZ R15, R15, R21 ;  /* 0x000000150f0fb221 */ /* 0x000fc60000010000 */
[----:B-----5:R-:W-:Y:S01]  /*6d00*/  @!P4 FADD.FTZ R14, R14, R22 ;  /* 0x000000160e0ec221 */ /* 0x020fe20000010000 */
[----:B------:R-:W-:-:S07]  /*6d10*/  @!P4 FADD.FTZ R15, R15, R23 ;  /* 0x000000170f0fc221 */ /* 0x000fce0000010000 */
.L_x_765:
[----:B------:R-:W-:Y:S05]  /*6d20*/  BRA.U !UP1, `(.L_x_760) ;  /* 0x0000000109707547 */ /* 0x000fea000b800000 */
[----:B-1----:R-:W0:Y:S01]  /*6d30*/  LDC R20, c[0x0][0x370] ;  /* 0x0000dc00ff147b82 */ /* 0x002e220000000800 */
[----:B------:R-:W-:Y:S01]  /*6d40*/  UISETP.NE.AND UP0, UPT, UR8, 0x1, UPT ;  /* 0x000000010800788c */ /* 0x000fe2000bf05270 */
[----:B0-----:R-:W-:-:S08]  /*6d50*/  LOP3.LUT R20, R20, 0x1, RZ, 0xc0, !PT ;  /* 0x0000000114147812 */ /* 0x001fd000078ec0ff */
[----:B------:R-:W-:Y:S05]  /*6d60*/  BRA.U !UP0, `(.L_x_766) ;  /* 0x0000000108387547 */ /* 0x000fea000b800000 */
[C---:B------:R-:W-:Y:S02]  /*6d70*/  IADD3 R19, PT, PT, R24.reuse, 0x1, RZ ;  /* 0x0000000118137810 */ /* 0x040fe40007ffe0ff */
[-C--:B------:R-:W-:Y:S02]  /*6d80*/  ISETP.EQ.OR P2, PT, R24, R0.reuse, P1 ;  /* 0x000000001800720c */ /* 0x080fe40000f42670 */
[----:B------:R-:W-:-:S11]  /*6d90*/  ISETP.EQ.OR P0, PT, R19, R0, P1 ;  /* 0x000000001300720c */ /* 0x000fd60000f02670 */
[--C-:B------:R-:W-:Y:S02]  /*6da0*/  @!P2 IMAD R17, R24, UR7, R25.reuse ;  /* 0x000000071811ac24 */ /* 0x100fe4000f8e0219 */
[----:B------:R-:W-:Y:S02]  /*6db0*/  @!P0 IMAD R19, R19, UR7, R25 ;  /* 0x0000000713138c24 */ /* 0x000fe4000f8e0219 */
        /* <DEDUP_REMOVED lines=9> */
.L_x_766:
[----:B------:R-:W-:Y:S01]  /*6e50*/  ISETP.EQ.OR P0, PT, R24, R0, P1 ;  /* 0x000000001800720c */ /* 0x000fe20000f02670 */
[----:B------:R-:W-:Y:S03]  /*6e60*/  BSSY.RECONVERGENT B0, `(.L_x_760) ;  /* 0x0000008000007945 */ /* 0x000fe60003800200 */
[----:B------:R-:W-:-:S13]  /*6e70*/  ISETP.NE.U32.OR P0, PT, R20, 0x1, P0 ;  /* 0x000000011400780c */ /* 0x000fda0000705470 */
[----:B------:R-:W-:Y:S05]  /*6e80*/  @P0 BRA `(.L_x_767) ;  /* 0x0000000000140947 */ /* 0x000fea0003800000 */
[----:B------:R-:W-:-:S04]  /*6e90*/  IMAD R17, R24, UR7, R25 ;  /* 0x0000000718117c24 */ /* 0x000fc8000f8e0219 */
[----:B------:R-:W-:-:S06]  /*6ea0*/  IMAD.WIDE.U32 R16, R17, 0x8, R30 ;  /* 0x0000000811107825 */ /* 0x000fcc00078e001e */
[----:B------:R-:W3:Y:S02]  /*6eb0*/  LDG.E.64 R16, desc[UR10][R16.64] ;  /* 0x0000000a10107981 */ /* 0x000ee4000c1e1b00 */
[----:B---3--:R-:W-:Y:S01]  /*6ec0*/  FADD.FTZ R14, R14, R16 ;  /* 0x000000100e0e7221 */ /* 0x008fe20000010000 */
[----:B------:R-:W-:-:S07]  /*6ed0*/  FADD.FTZ R15, R15, R17 ;  /* 0x000000110f0f7221 */ /* 0x000fce0000010000 */
.L_x_767:
[----:B------:R-:W-:Y:S05]  /*6ee0*/  BSYNC.RECONVERGENT B0 ;  /* 0x0000000000007941 */ /* 0x000fea0003800200 */
.L_x_760:
[----:B------:R-:W5:Y:S01]  /*6ef0*/  S2UR UR8, SR_CgaCtaId ;  /* 0x00000000000879c3 */ /* 0x000f620000008800 */
[----:B------:R-:W-:Y:S01]  /*6f00*/  UMOV UR5, 0x400 ;  /* 0x0000040000057882 */ /* 0x000fe20000000000 */
[----:B----4-:R-:W4:Y:S01]  /*6f10*/  S2R R19, SR_TID.X ;  /* 0x0000000000137919 */ /* 0x010f220000002100 */
[--C-:B-1----:R-:W-:Y:S02]  /*6f20*/  HADD2.F32 R20, -RZ, R47.reuse.H0_H0 ;  /* 0x2000002fff147230 */ /* 0x102fe40000004100 */
[----:B------:R-:W-:Y:S02]  /*6f30*/  HADD2.F32 R47, -RZ, R47.H1_H1 ;  /* 0x3000002fff2f7230 */ /* 0x000fe40000004100 */
[--C-:B------:R-:W-:Y:S02]  /*6f40*/  HADD2.F32 R21, -RZ, R46.reuse.H0_H0 ;  /* 0x2000002eff157230 */ /* 0x100fe40000004100 */
[----:B------:R-:W-:Y:S01]  /*6f50*/  HADD2.F32 R46, -RZ, R46.H1_H1 ;  /* 0x3000002eff2e7230 */ /* 0x000fe20000004100 */
[----:B-----5:R-:W-:Y:S01]  /*6f60*/  ULEA UR5, UR8, UR5, 0x18 ;  /* 0x0000000508057291 */ /* 0x020fe2000f8ec0ff */
[----:B------:R-:W1:Y:S08]  /*6f70*/  LDCU.U8 UR8, c[0x0][0x414] ;  /* 0x00008280ff0877ac */ /* 0x000e700008000000 */
[----:B------:R0:W-:Y:S01]  /*6f80*/  @!P1 STS.64 [UR5+0x98], R14 ;  /* 0x0000980eff009988 */ /* 0x0001e20008000a05 */
[----:B------:R-:W-:Y:S01]  /*6f90*/  BAR.SYNC.DEFER_BLOCKING 0x0 ;  /* 0x0000000000007b1d */ /* 0x000fe20000010000 */
[----:B0--3--:R-:W-:Y:S01]  /*6fa0*/  FADD.FTZ R15, R47, -UR9 ;  /* 0x800000092f0f7e21 */ /* 0x009fe20008010000 */
[----:B-1----:R-:W-:-:S03]  /*6fb0*/  UISETP.NE.AND UP0, UPT, UR8, URZ, UPT ;  /* 0x000000ff0800728c */ /* 0x002fc6000bf05270 */
[----:B------:R-:W-:Y:S01]  /*6fc0*/  FMUL.FTZ R15, R15, UR12 ;  /* 0x0000000c0f0f7c20 */ /* 0x000fe20008410000 */
[----:B------:R-:W0:Y:S01]  /*6fd0*/  LDS.64 R16, [UR5+0x98] ;  /* 0x00009805ff107984 */ /* 0x000e220008000a00 */
[----:B------:R-:W0:Y:S02]  /*6fe0*/  LDCU UR5, c[0x0][0x42c] ;  /* 0x00008580ff0577ac */ /* 0x000e240008000800 */
[----:B0-----:R-:W-:Y:S01]  /*6ff0*/  FMUL.FTZ R18, R17, UR5 ;  /* 0x0000000511127c20 */ /* 0x001fe20008410000 */
[----:B------:R-:W-:Y:S01]  /*7000*/  FADD.FTZ R17, R20, -UR9 ;  /* 0x8000000914117e21 */ /* 0x000fe20008010000 */
[----:B------:R-:W-:-:S03]  /*7010*/  FMUL.FTZ R16, R16, UR5 ;  /* 0x0000000510107c20 */ /* 0x000fc60008410000 */
[----:B------:R-:W-:Y:S01]  /*7020*/  FMUL.FTZ R17, R17, UR12 ;  /* 0x0000000c11117c20 */ /* 0x000fe20008410000 */
[----:B----4-:R-:W-:Y:S06]  /*7030*/  BRA.U !UP0, `(.L_x_768) ;  /* 0x0000000108487547 */ /* 0x010fec000b800000 */
[----:B------:R-:W-:Y:S01]  /*7040*/  FFMA.FTZ R14, R12, R17, R10 ;  /* 0x000000110c0e7223 */ /* 0x000fe2000001000a */
[----:B------:R-:W-:-:S03]  /*7050*/  FFMA.FTZ R20, R13, R15, R11 ;  /* 0x0000000f0d147223 */ /* 0x000fc6000001000b */
[----:B------:R-:W-:Y:S01]  /*7060*/  FMUL.FTZ R22, R14, -1.4426950216293334961 ;  /* 0xbfb8aa3b0e167820 */ /* 0x000fe20000410000 */
[----:B------:R-:W-:-:S05]  /*7070*/  FMUL.FTZ R25, R20, -1.4426950216293334961 ;  /* 0xbfb8aa3b14197820 */ /* 0x000fca0000410000 */
[----:B------:R-:W2:Y:S04]  /*7080*/  MUFU.EX2 R22, R22 ;  /* 0x0000001600167308 */ /* 0x000ea80000000800 */
[----:B------:R-:W0:Y:S01]  /*7090*/  MUFU.EX2 R25, R25 ;  /* 0x0000001900197308 */ /* 0x000e220000000800 */
[----:B--2---:R-:W-:Y:S01]  /*70a0*/  FADD.FTZ R23, R22, 1 ;  /* 0x3f80000016177421 */ /* 0x004fe20000010000 */
[----:B0-----:R-:W-:-:S03]  /*70b0*/  FADD.FTZ R26, R25, 1 ;  /* 0x3f800000191a7421 */ /* 0x001fc60000010000 */
        /* <DEDUP_REMOVED lines=10> */
.L_x_768:
[----:B------:R-:W0:Y:S01]  /*7160*/  LDCU UR8, c[0x0][0x41c] ;  /* 0x00008380ff0877ac */ /* 0x000e220008000800 */
[----:B------:R-:W-:Y:S01]  /*7170*/  SHF.R.U32.HI R19, RZ, 0x4, R19 ;  /* 0x00000004ff137819 */ /* 0x000fe20000011613 */
[--C-:B------:R-:W-:Y:S01]  /*7180*/  HADD2.F32 R20, -RZ, R45.reuse.H0_H0 ;  /* 0x2000002dff147230 */ /* 0x100fe20000004100 */
[----:B------:R-:W-:Y:S01]  /*7190*/  R2UR UR5, R16 ;  /* 0x00000000100572ca */ /* 0x000fe200000e0000 */
[----:B------:R-:W1:Y:S01]  /*71a0*/  LDCU.64 UR14, c[0x0][0x400] ;  /* 0x00008000ff0e77ac */ /* 0x000e620008000a00 */
[----:B------:R-:W-:Y:S01]  /*71b0*/  BSSY.RECONVERGENT B0, `(.L_x_769) ;  /* 0x000001e000007945 */ /* 0x000fe20003800200 */
[----:B------:R-:W-:Y:S02]  /*71c0*/  HADD2.F32 R45, -RZ, R45.H1_H1 ;  /* 0x3000002dff2d7230 */ /* 0x000fe40000004100 */
[----:B------:R-:W-:-:S08]  /*71d0*/  FADD.FTZ R22, R20, -UR9 ;  /* 0x8000000914167e21 */ /* 0x000fd00008010000 */
[--C-:B------:R-:W-:Y:S01]  /*71e0*/  FFMA.FTZ R17, R17, UR5, R18.reuse ;  /* 0x0000000511117c23 */ /* 0x100fe20008010012 */
[----:B------:R-:W-:Y:S01]  /*71f0*/  FFMA.FTZ R14, R15, UR5, R18 ;  /* 0x000000050f0e7c23 */ /* 0x000fe20008010012 */
[----:B0-----:R-:W-:Y:S02]  /*7200*/  IMAD R19, R0, UR8, R19 ;  /* 0x0000000800137c24 */ /* 0x001fe4000f8e0213 */
[----:B------:R-:W-:Y:S01]  /*7210*/  FFMA.FTZ R17, R12, R21, -R17 ;  /* 0x000000150c117223 */ /* 0x000fe20000010811 */
[----:B------:R-:W-:Y:S02]  /*7220*/  FFMA.FTZ R20, R13, R46, -R14 ;  /* 0x0000002e0d147223 */ /* 0x000fe4000001080e */
[C---:B-1----:R-:W-:Y:S02]  /*7230*/  ISETP.GE.U32.AND P0, PT, R19.reuse, UR14, PT ;  /* 0x0000000e13007c0c */ /* 0x042fe4000bf06070 */
[----:B------:R-:W-:Y:S02]  /*7240*/  SHF.R.S32.HI R16, RZ, 0x1f, R19 ;  /* 0x0000001fff107819 */ /* 0x000fe40000011413 */
[----:B--2---:R-:W-:-:S02]  /*7250*/  IADD3 R23, PT, PT, R19, 0x20, RZ ;  /* 0x0000002013177810 */ /* 0x004fc40007ffe0ff */
[----:B------:R-:W-:Y:S02]  /*7260*/  ISETP.GE.AND.EX P0, PT, R16, UR15, PT, P0 ;  /* 0x0000000f10007c0c */ /* 0x000fe4000bf06300 */
[----:B------:R-:W-:Y:S02]  /*7270*/  ISETP.GE.U32.AND P1, PT, R23, UR14, PT ;  /* 0x0000000e17007c0c */ /* 0x000fe4000bf26070 */
[----:B------:R-:W-:-:S04]  /*7280*/  SHF.R.S32.HI R0, RZ, 0x1f, R23 ;  /* 0x0000001fff007819 */ /* 0x000fc80000011417 */
[----:B------:R-:W-:-:S05]  /*7290*/  ISETP.GE.AND.EX P1, PT, R0, UR15, PT, P1 ;  /* 0x0000000f00007c0c */ /* 0x000fca000bf26310 */
[----:B------:R-:W-:Y:S08]  /*72a0*/  @P0 BRA `(.L_x_770) ;  /* 0x0000000000380947 */ /* 0x000ff00003800000 */
        /* <DEDUP_REMOVED lines=11> */
[----:B------:R-:W-:Y:S02]  /*7360*/  F2FP.F16.F32.PACK_AB R15, R20, R21 ;  /* 0x00000015140f723e */ /* 0x000fe400000000ff */
[----:B------:R-:W-:-:S05]  /*7370*/  LEA.HI.X R17, R14, UR17, R25, 0x1, P0 ;  /* 0x000000110e117c11 */ /* 0x000fca00080f0c19 */
[----:B------:R0:W-:Y:S02]  /*7380*/  STG.E desc[UR10][R16.64], R15 ;  /* 0x0000000f10007986 */ /* 0x0001e4000c10190a */
.L_x_770:
[----:B------:R-:W-:Y:S05]  /*7390*/  BSYNC.RECONVERGENT B0 ;  /* 0x0000000000007941 */ /* 0x000fea0003800200 */
.L_x_769:
[----:B0-----:R-:W-:Y:S01]  /*73a0*/  FMUL.FTZ R17, R22, UR12 ;  /* 0x0000000c16117c20 */ /* 0x001fe20008410000 */
[----:B------:R-:W-:Y:S01]  /*73b0*/  FADD.FTZ R45, R45, -UR9 ;  /* 0x800000092d2d7e21 */ /* 0x000fe20008010000 */
[--C-:B------:R-:W-:Y:S02]  /*73c0*/  HADD2.F32 R14, -RZ, R44.reuse.H0_H0 ;  /* 0x2000002cff0e7230 */ /* 0x100fe40000004100 */
[----:B------:R-:W-:Y:S02]  /*73d0*/  HADD2.F32 R44, -RZ, R44.H1_H1 ;  /* 0x3000002cff2c7230 */ /* 0x000fe40000004100 */
[----:B------:R-:W-:Y:S01]  /*73e0*/  FFMA.FTZ R15, R17, UR5, R18 ;  /* 0x00000005110f7c23 */ /* 0x000fe20008010012 */
[----:B------:R-:W-:Y:S01]  /*73f0*/  FMUL.FTZ R45, R45, UR12 ;  /* 0x0000000c2d2d7c20 */ /* 0x000fe20008410000 */
        /* <DEDUP_REMOVED lines=19> */
.L_x_771:
[----:B------:R-:W-:Y:S01]  /*7530*/  FFMA.FTZ R20, R45, UR5, R18 ;  /* 0x000000052d147c23 */ /* 0x000fe20008010012 */
[----:B------:R-:W-:Y:S01]  /*7540*/  BSSY.RECONVERGENT B0, `(.L_x_772) ;  /* 0x0000014000007945 */ /* 0x000fe20003800200 */
[----:B------:R-:W-:Y:S01]  /*7550*/  FFMA.FTZ R16, R12, R14, -R15 ;  /* 0x0000000e0c107223 */ /* 0x000fe2000001080f */
[----:B------:R-:W-:Y:S01]  /*7560*/  IADD3 R25, PT, PT, R19, 0x40, RZ ;  /* 0x0000004013197810 */ /* 0x000fe20007ffe0ff */
[----:B------:R-:W-:Y:S01]  /*7570*/  FFMA.FTZ R20, R13, R44, -R20 ;  /* 0x0000002c0d147223 */ /* 0x000fe20000010814 */
[----:B------:R-:W-:Y:S01]  /*7580*/  IADD3 R21, PT, PT, R19, 0x60, RZ ;  /* 0x0000006013157810 */ /* 0x000fe20007ffe0ff */
        /* <DEDUP_REMOVED lines=12> */
[----:B------:R-:W-:Y:S02]  /*7650*/  F2FP.F16.F32.PACK_AB R15, R0, R23 ;  /* 0x00000017000f723e */ /* 0x000fe400000000ff */
[----:B------:R-:W-:-:S05]  /*7660*/  LEA.HI.X R17, R14, UR19, R17, 0x1, P0 ;  /* 0x000000130e117c11 */ /* 0x000fca00080f0c11 */
[----:B------:R0:W-:Y:S02]  /*7670*/  STG.E desc[UR10][R16.64], R15 ;  /* 0x0000000f10007986 */ /* 0x0001e4000c10190a */
.L_x_773:
[----:B------:R-:W-:Y:S05]  /*7680*/  BSYNC.RECONVERGENT B0 ;  /* 0x0000000000007941 */ /* 0x000fea0003800200 */
.L_x_772:
[--C-:B0-----:R-:W-:Y:S01]  /*7690*/  HADD2.F32 R15, -RZ, R43.reuse.H0_H0 ;  /* 0x2000002bff0f7230 */ /* 0x101fe20000004100 */
[----:B------:R-:W-:Y:S01]  /*76a0*/  ISETP.GE.U32.AND P0, PT, R25, UR14, PT ;  /* 0x0000000e19007c0c */ /* 0x000fe2000bf06070 */
[----:B------:R-:W-:Y:S01]  /*76b0*/  HADD2.F32 R43, -RZ, R43.H1_H1 ;  /* 0x3000002bff2b7230 */ /* 0x000fe20000004100 */
[----:B------:R-:W-:Y:S01]  /*76c0*/  ISETP.GE.U32.AND P1, PT, R21, UR14, PT ;  /* 0x0000000e15007c0c */ /* 0x000fe2000bf26070 */
[--C-:B------:R-:W-:Y:S02]  /*76d0*/  HADD2.F32 R16, -RZ, R42.reuse.H0_H0 ;  /* 0x2000002aff107230 */ /* 0x100fe40000004100 */
[----:B------:R-:W-:Y:S01]  /*76e0*/  FADD.FTZ R15, R15, -UR9 ;  /* 0x800000090f0f7e21 */ /* 0x000fe20008010000 */
[----:B------:R-:W-:Y:S01]  /*76f0*/  SHF.R.S32.HI R14, RZ, 0x1f, R25 ;  /* 0x0000001fff0e7819 */ /* 0x000fe20000011419 */
[----:B------:R-:W-:Y:S01]  /*7700*/  FADD.FTZ R23, R43, -UR9 ;  /* 0x800000092b177e21 */ /* 0x000fe20008010000 */
[----:B------:R-:W-:Y:S01]  /*7710*/  SHF.R.S32.HI R0, RZ, 0x1f, R21 ;  /* 0x0000001fff007819 */ /* 0x000fe20000011415 */
[----:B------:R-:W-:Y:S01]  /*7720*/  FMUL.FTZ R27, R15, UR12 ;  /* 0x0000000c0f1b7c20 */ /* 0x000fe20008410000 */
[----:B------:R-:W-:Y:S01]  /*7730*/  ISETP.GE.AND.EX P0, PT, R14, UR15, PT, P0 ;  /* 0x0000000f0e007c0c */ /* 0x000fe2000bf06300 */
[----:B------:R-:W-:Y:S01]  /*7740*/  HADD2.F32 R42, -RZ, R42.H1_H1 ;  /* 0x3000002aff2a7230 */ /* 0x000fe20000004100 */
[----:B------:R-:W-:Y:S01]  /*7750*/  ISETP.GE.AND.EX P1, PT, R0, UR15, PT, P1 ;  /* 0x0000000f00007c0c */ /* 0x000fe2000bf26310 */
[----:B------:R-:W-:-:S02]  /*7760*/  HADD2.F32 R15, -RZ, R41.H0_H0 ;  /* 0x20000029ff0f7230 */ /* 0x000fc40000004100 */
[----:B------:R-:W-:Y:S01]  /*7770*/  FFMA.FTZ R17, R27, UR5, R18 ;  /* 0x000000051b117c23 */ /* 0x000fe20008010012 */
[----:B------:R-:W-:Y:S01]  /*7780*/  FMUL.FTZ R23, R23, UR12 ;  /* 0x0000000c17177c20 */ /* 0x000fe20008410000 */
        /* <DEDUP_REMOVED lines=19> */
.L_x_774:
[----:B------:R-:W-:Y:S01]  /*78c0*/  FFMA.FTZ R20, R23, UR5, R18 ;  /* 0x0000000517147c23 */ /* 0x000fe20008010012 */
[----:B------:R-:W-:Y:S01]  /*78d0*/  BSSY.RECONVERGENT B0, `(.L_x_775) ;  /* 0x0000014000007945 */ /* 0x000fe20003800200 */
[----:B------:R-:W-:Y:S01]  /*78e0*/  FFMA.FTZ R17, R12, R16, -R17 ;  /* 0x000000100c117223 */ /* 0x000fe20000010811 */
[----:B------:R-:W-:Y:S02]  /*78f0*/  HADD2.F32 R41, -RZ, R41.H1_H1 ;  /* 0x30000029ff297230 */ /* 0x000fe40000004100 */
[----:B------:R-:W-:Y:S01]  /*7900*/  FADD.FTZ R22, R15, -UR9 ;  /* 0x800000090f167e21 */ /* 0x000fe20008010000 */
        /* <DEDUP_REMOVED lines=13> */
[----:B------:R-:W-:Y:S02]  /*79e0*/  F2FP.F16.F32.PACK_AB R15, R20, R23 ;  /* 0x00000017140f723e */ /* 0x000fe400000000ff */
[----:B------:R-:W-:-:S05]  /*79f0*/  LEA.HI.X R17, R14, UR19, R25, 0x1, P0 ;  /* 0x000000130e117c11 */ /* 0x000fca00080f0c19 */
[----:B------:R0:W-:Y:S02]  /*7a00*/  STG.E desc[UR10][R16.64], R15 ;  /* 0x0000000f10007986 */ /* 0x0001e4000c10190a */
.L_x_776:
[----:B------:R-:W-:Y:S05]  /*7a10*/  BSYNC.RECONVERGENT B0 ;  /* 0x0000000000007941 */ /* 0x000fea0003800200 */
.L_x_775:
        /* <DEDUP_REMOVED lines=25> */
.L_x_777:
        /* <DEDUP_REMOVED lines=21> */
.L_x_779:
[----:B------:R-:W-:Y:S05]  /*7d00*/  BSYNC.RECONVERGENT B0 ;  /* 0x0000000000007941 */ /* 0x000fea0003800200 */
.L_x_778:
        /* <DEDUP_REMOVED lines=35> */
.L_x_780:
        /* <DEDUP_REMOVED lines=18> */
[----:B------:R-:W-:Y:S02]  /*8060*/  F2FP.F16.F32.PACK_AB R21, R21, R22 ;  /* 0x000000161515723e */ /* 0x000fe400000000ff */
[----:B------:R-:W-:-:S05]  /*8070*/  LEA.HI.X R17, R14, UR19, R23, 0x1, P0 ;  /* 0x000000130e117c11 */ /* 0x000fca00080f0c17 */
[----:B------:R0:W-:Y:S02]  /*8080*/  STG.E desc[UR10][R16.64], R21 ;  /* 0x0000001510007986 */ /* 0x0001e4000c10190a */
.L_x_782:
[----:B------:R-:W-:Y:S05]  /*8090*/  BSYNC.RECONVERGENT B0 ;  /* 0x0000000000007941 */ /* 0x000fea0003800200 */
.L_x_781:
        /* <DEDUP_REMOVED lines=25> */
.L_x_783:
        /* <DEDUP_REMOVED lines=13> */
[----:B------:R-:W-:Y:S01]  /*8300*/  FMUL.FTZ R0, R36, UR12 ;  /* 0x0000000c24007c20 */ /* 0x000fe20008410000 */
[----:B------:R-:W-:-:S04]  /*8310*/  IMAD.WIDE.U32 R14, R20, UR16, R14 ;  /* 0x00000010140e7c25 */ /* 0x000fc8000f8e000e */
[----:B------:R-:W-:Y:S01]  /*8320*/  IMAD R17, R20, UR17, R17 ;  /* 0x0000001114117c24 */ /* 0x000fe2000f8e0211 */
[----:B-1----:R-:W-:-:S04]  /*8330*/  LEA R16, P0, R14, UR18, 0x1 ;  /* 0x000000120e107c11 */ /* 0x002fc8000f8008ff */
[----:B------:R-:W-:Y:S02]  /*8340*/  IADD3 R17, PT, PT, R15, R17, RZ ;  /* 0x000000110f117210 */ /* 0x000fe40007ffe0ff */
[----:B------:R-:W-:Y:S02]  /*8350*/  F2FP.F16.F32.PACK_AB R15, R0, R31 ;  /* 0x0000001f000f723e */ /* 0x000fe400000000ff */
[----:B------:R-:W-:-:S05]  /*8360*/  LEA.HI.X R17, R14, UR19, R17, 0x1, P0 ;  /* 0x000000130e117c11 */ /* 0x000fca00080f0c11 */
[----:B------:R0:W-:Y:S02]  /*8370*/  STG.E desc[UR10][R16.64], R15 ;  /* 0x0000000f10007986 */ /* 0x0001e4000c10190a */
.L_x_785:
[----:B------:R-:W-:Y:S05]  /*8380*/  BSYNC.RECONVERGENT B0 ;  /* 0x0000000000007941 */ /* 0x000fea0003800200 */
.L_x_784:
[--C-:B0-----:R-:W-:Y:S01]  /*8390*/  HADD2.F32 R15, -RZ, R35.reuse.H0_H0 ;  /* 0x20000023ff0f7230 */ /* 0x101fe20000004100 */
[----:B------:R-:W-:Y:S01]  /*83a0*/  ISETP.GE.U32.AND P0, PT, R22, UR14, PT ;  /* 0x0000000e16007c0c */ /* 0x000fe2000bf06070 */
[----:B------:R-:W-:Y:S01]  /*83b0*/  HADD2.F32 R35, -RZ, R35.H1_H1 ;  /* 0x30000023ff237230 */ /* 0x000fe20000004100 */
[----:B------:R-:W-:Y:S01]  /*83c0*/  ISETP.GE.U32.AND P1, PT, R21, UR14, PT ;  /* 0x0000000e15007c0c */ /* 0x000fe2000bf26070 */
[----:B------:R-:W-:Y:S02]  /*83d0*/  HADD2.F32 R30, -RZ, R33.H0_H0 ;  /* 0x20000021ff1e7230 */ /* 0x000fe40000004100 */
[----:B------:R-:W-:Y:S01]  /*83e0*/  FADD.FTZ R16, R15, -UR9 ;  /* 0x800000090f107e21 */ /* 0x000fe20008010000 */
[----:B------:R-:W-:Y:S01]  /*83f0*/  SHF.R.S32.HI R14, RZ, 0x1f, R22 ;  /* 0x0000001fff0e7819 */ /* 0x000fe20000011416 */
[----:B------:R-:W-:Y:S01]  /*8400*/  FADD.FTZ R35, R35, -UR9 ;  /* 0x8000000923237e21 */ /* 0x000fe20008010000 */
[----:B------:R-:W-:Y:S01]  /*8410*/  SHF.R.S32.HI R0, RZ, 0x1f, R21 ;  /* 0x0000001fff007819 */ /* 0x000fe20000011415 */
[----:B------:R-:W-:Y:S01]  /*8420*/  FMUL.FTZ R17, R16, UR12 ;  /* 0x0000000c10117c20 */ /* 0x000fe20008410000 */
[--C-:B------:R-:W-:Y:S01]  /*8430*/  HADD2.F32 R15, -RZ, R34.reuse.H0_H0 ;  /* 0x20000022ff0f7230 */ /* 0x100fe20000004100 */
[----:B------:R-:W-:Y:S01]  /*8440*/  ISETP.GE.AND.EX P0, PT, R14, UR15, PT, P0 ;  /* 0x0000000f0e007c0c */ /* 0x000fe2000bf06300 */
[----:B------:R-:W-:Y:S01]  /*8450*/  HADD2.F32 R34, -RZ, R34.H1_H1 ;  /* 0x30000022ff227230 */ /* 0x000fe20000004100 */
[----:B------:R-:W-:Y:S01]  /*8460*/  ISETP.GE.AND.EX P1, PT, R0, UR15, PT, P1 ;  /* 0x0000000f00007c0c */ /* 0x000fe2000bf26310 */
[----:B------:R-:W-:Y:S01]  /*8470*/  FFMA.FTZ R31, R17, UR5, R18 ;  /* 0x00000005111f7c23 */ /* 0x000fe20008010012 */
[----:B------:R-:W-:Y:S01]  /*8480*/  FMUL.FTZ R35, R35, UR12 ;  /* 0x0000000c23237c20 */ /* 0x000fe20008410000 */
        /* <DEDUP_REMOVED lines=19> */
.L_x_786:
        /* <DEDUP_REMOVED lines=13> */
[----:B------:R-:W-:-:S03]  /*8690*/  MOV R14, R58 ;  /* 0x0000003a000e7202 */ /* 0x000fc60000000f00 */
[C---:B------:R-:W-:Y:S02]  /*86a0*/  IMAD R17, R22.reuse, UR17, R17 ;  /* 0x0000001116117c24 */ /* 0x040fe4000f8e0211 */
[----:B------:R-:W-:-:S03]  /*86b0*/  IMAD.WIDE.U32 R14, R22, UR16, R14 ;  /* 0x00000010160e7c25 */ /* 0x000fc6000f8e000e */
[----:B-1----:R-:W-:Y:S02]  /*86c0*/  LEA R16, P0, R14, UR18, 0x1 ;  /* 0x000000120e107c11 */ /* 0x002fe4000f8008ff */
[----:B------:R-:W-:Y:S02]  /*86d0*/  IADD3 R17, PT, PT, R15, R17, RZ ;  /* 0x000000110f117210 */ /* 0x000fe40007ffe0ff */
[----:B------:R-:W-:Y:S02]  /*86e0*/  F2FP.F16.F32.PACK_AB R15, R20, R31 ;  /* 0x0000001f140f723e */ /* 0x000fe400000000ff */
[----:B------:R-:W-:-:S05]  /*86f0*/  LEA.HI.X R17, R14, UR19, R17, 0x1, P0 ;  /* 0x000000130e117c11 */ /* 0x000fca00080f0c11 */
[----:B------:R0:W-:Y:S02]  /*8700*/  STG.E desc[UR10][R16.64], R15 ;  /* 0x0000000f10007986 */ /* 0x0001e4000c10190a */
.L_x_788:
[----:B------:R-:W-:Y:S05]  /*8710*/  BSYNC.RECONVERGENT B0 ;  /* 0x0000000000007941 */ /* 0x000fea0003800200 */
.L_x_787:
        /* <DEDUP_REMOVED lines=25> */
.L_x_789:
        /* <DEDUP_REMOVED lines=21> */
.L_x_791:
[----:B------:R-:W-:Y:S05]  /*8a00*/  BSYNC.RECONVERGENT B0 ;  /* 0x0000000000007941 */ /* 0x000fea0003800200 */
.L_x_790:
[--C-:B------:R-:W-:Y:S01]  /*8a10*/  HADD2.F32 R16, -RZ, R9.reuse.H0_H0 ;  /* 0x20000009ff107230 */ /* 0x100fe20000004100 */
[----:B------:R-:W-:Y:S01]  /*8a20*/  ISETP.GE.U32.AND P0, PT, R15, UR14, PT ;  /* 0x0000000e0f007c0c */ /* 0x000fe2000bf06070 */
[----:B0-----:R-:W-:Y:S01]  /*8a30*/  HADD2.F32 R17, -RZ, R9.H1_H1 ;  /* 0x30000009ff117230 */ /* 0x001fe20000004100 */
        /* <DEDUP_REMOVED lines=32> */
.L_x_792:
        /* <DEDUP_REMOVED lines=10> */
[----:B------:R-:W-:Y:S01]  /*8ce0*/  MOV R3, R61 ;  /* 0x0000003d00037202 */ /* 0x000fe20000000f00 */
[----:B------:R-:W1:Y:S01]  /*8cf0*/  LDCU.64 UR18, c[0x0][0x380] ;  /* 0x00007000ff1277ac */ /* 0x000e620008000a00 */
[----:B------:R-:W-:-:S05]  /*8d00*/  FMUL.FTZ R9, R9, UR12 ;  /* 0x0000000c09097c20 */ /* 0x000fca0008410000 */
[----:B------:R-:W-:Y:S01]  /*8d10*/  F2FP.F16.F32.PACK_AB R9, R9, R20 ;  /* 0x000000140909723e */ /* 0x000fe200000000ff */
[----:B0-----:R-:W-:Y:S02]  /*8d20*/  IMAD R28, R28, UR16, RZ ;  /* 0x000000101c1c7c24 */ /* 0x001fe4000f8e02ff */
[----:B------:R-:W-:-:S04]  /*8d30*/  IMAD.WIDE.U32 R2, R15, UR16, R2 ;  /* 0x000000100f027c25 */ /* 0x000fc8000f8e0002 */
[----:B------:R-:W-:Y:S01]  /*8d40*/  IMAD R15, R15, UR17, R28 ;  /* 0x000000110f0f7c24 */ /* 0x000fe2000f8e021c */
[----:B-1----:R-:W-:-:S04]  /*8d50*/  LEA R16, P0, R2, UR18, 0x1 ;  /* 0x0000001202107c11 */ /* 0x002fc8000f8008ff */
[----:B------:R-:W-:-:S04]  /*8d60*/  IADD3 R15, PT, PT, R3, R15, RZ ;  /* 0x0000000f030f7210 */ /* 0x000fc80007ffe0ff */
[----:B------:R-:W-:-:S05]  /*8d70*/  LEA.HI.X R17, R2, UR19, R15, 0x1, P0 ;  /* 0x0000001302117c11 */ /* 0x000fca00080f0c0f */
[----:B------:R0:W-:Y:S02]  /*8d80*/  STG.E desc[UR10][R16.64], R9 ;  /* 0x0000000910007986 */ /* 0x0001e4000c10190a */
.L_x_794:
[----:B------:R-:W-:Y:S05]  /*8d90*/  BSYNC.RECONVERGENT B0 ;  /* 0x0000000000007941 */ /* 0x000fea0003800200 */
.L_x_793:
        /* <DEDUP_REMOVED lines=25> */
.L_x_795:
        /* <DEDUP_REMOVED lines=12> */
[----:B------:R-:W-:Y:S01]  /*8ff0*/  FMUL.FTZ R0, R4, UR12 ;  /* 0x0000000c04007c20 */ /* 0x000fe20008410000 */
        /* <DEDUP_REMOVED lines=8> */
.L_x_797:
[----:B------:R-:W-:Y:S05]  /*9080*/  BSYNC.RECONVERGENT B0 ;  /* 0x0000000000007941 */ /* 0x000fea0003800200 */
.L_x_796:
        /* <DEDUP_REMOVED lines=35> */
.L_x_798:
        /* <DEDUP_REMOVED lines=21> */
.L_x_800:
[----:B------:R-:W-:Y:S05]  /*9410*/  BSYNC.RECONVERGENT B0 ;  /* 0x0000000000007941 */ /* 0x000fea0003800200 */
.L_x_799:
        /* <DEDUP_REMOVED lines=25> */
.L_x_801:
        /* <DEDUP_REMOVED lines=21> */
.L_x_803:
[----:B------:R-:W-:Y:S05]  /*9700*/  BSYNC.RECONVERGENT B0 ;  /* 0x0000000000007941 */ /* 0x000fea0003800200 */
.L_x_802:
[--C-:B------:R-:W-:Y:S01]  /*9710*/  HADD2.F32 R2, -RZ, R48.reuse.H0_H0 ;  /* 0x20000030ff027230 */ /* 0x100fe20000004100 */
[----:B------:R-:W-:Y:S01]  /*9720*/  ISETP.GE.U32.AND P0, PT, R4, UR14, PT ;  /* 0x0000000e04007c0c */ /* 0x000fe2000bf06070 */
[----:B------:R-:W-:Y:S01]  /*9730*/  HADD2.F32 R48, -RZ, R48.H1_H1 ;  /* 0x30000030ff307230 */ /* 0x000fe20000004100 */
[----:B------:R-:W-:Y:S01]  /*9740*/  ISETP.GE.U32.AND P1, PT, R3, UR14, PT ;  /* 0x0000000e03007c0c */ /* 0x000fe2000bf26070 */
[--C-:B0-----:R-:W-:Y:S02]  /*9750*/  HADD2.F32 R5, -RZ, R50.reuse.H0_H0 ;  /* 0x20000032ff057230 */ /* 0x101fe40000004100 */
        /* <DEDUP_REMOVED lines=30> */
.L_x_804:
        /* <DEDUP_REMOVED lines=21> */
.L_x_806:
[----:B------:R-:W-:Y:S05]  /*9a90*/  BSYNC.RECONVERGENT B0 ;  /* 0x0000000000007941 */ /* 0x000fea0003800200 */
.L_x_805:
        /* <DEDUP_REMOVED lines=25> */
.L_x_807:
[----:B------:R-:W-:Y:S01]  /*9c30*/  FFMA.FTZ R4, R49, UR5, R18 ;  /* 0x0000000531047c23 */ /* 0x000fe20008010012 */
[----:B------:R-:W-:Y:S01]  /*9c40*/  BSSY.RECONVERGENT B0, `(.L_x_808) ;  /* 0x0000014000007945 */ /* 0x000fe20003800200 */
[--C-:B------:R-:W-:Y:S02]  /*9c50*/  HADD2.F32 R6, -RZ, R52.reuse.H0_H0 ;  /* 0x20000034ff067230 */ /* 0x100fe40000004100 */
[----:B------:R-:W-:Y:S01]  /*9c60*/  FFMA.FTZ R23, R12, R5, -R23 ;  /* 0x000000050c177223 */ /* 0x000fe20000010817 */
[----:B------:R-:W-:Y:S02]  /*9c70*/  HADD2.F32 R52, -RZ, R52.H1_H1 ;  /* 0x30000034ff347230 */ /* 0x000fe40000004100 */
        /* <DEDUP_REMOVED lines=16> */
.L_x_809:
[----:B------:R-:W-:Y:S05]  /*9d80*/  BSYNC.RECONVERGENT B0 ;  /* 0x0000000000007941 */ /* 0x000fea0003800200 */
.L_x_808:
[----:B------:R-:W-:Y:S01]  /*9d90*/  IADD3 R25, PT, PT, R19, 0x1c0, RZ ;  /* 0x000001c013197810 */ /* 0x000fe20007ffe0ff */
[----:B------:R-:W-:Y:S01]  /*9da0*/  FADD.FTZ R6, R6, -UR9 ;  /* 0x8000000906067e21 */ /* 0x000fe20008010000 */
[----:B------:R-:W-:Y:S01]  /*9db0*/  FADD.FTZ R52, R52, -UR9 ;  /* 0x8000000934347e21 */ /* 0x000fe20008010000 */
[----:B------:R-:W-:Y:S01]  /*9dc0*/  HADD2.F32 R16, -RZ, R55.H0_H0 ;  /* 0x20000037ff107230 */ /* 0x000fe20000004100 */
[----:B------:R-:W-:Y:S01]  /*9dd0*/  ISETP.GE.U32.AND P0, PT, R25, UR14, PT ;  /* 0x0000000e19007c0c */ /* 0x000fe2000bf06070 */
[--C-:B0-----:R-:W-:Y:S02]  /*9de0*/  HADD2.F32 R3, -RZ, R53.reuse.H0_H0 ;  /* 0x20000035ff037230 */ /* 0x101fe40000004100 */
[----:B------:R-:W-:Y:S01]  /*9df0*/  FMUL.FTZ R21, R6, UR12 ;  /* 0x0000000c06157c20 */ /* 0x000fe20008410000 */
[----:B------:R-:W-:Y:S01]  /*9e00*/  HADD2.F32 R0, -RZ, R53.H1_H1 ;  /* 0x30000035ff007230 */ /* 0x000fe20000004100 */
[----:B------:R-:W-:Y:S01]  /*9e10*/  IADD3 R19, PT, PT, R19, 0x1e0, RZ ;  /* 0x000001e013137810 */ /* 0x000fe20007ffe0ff */
[----:B------:R-:W-:Y:S01]  /*9e20*/  HADD2.F32 R55, -RZ, R55.H1_H1 ;  /* 0x30000037ff377230 */ /* 0x000fe20000004100 */
[----:B------:R-:W-:Y:S01]  /*9e30*/  SHF.R.S32.HI R14, RZ, 0x1f, R25 ;  /* 0x0000001fff0e7819 */ /* 0x000fe20000011419 */
        /* <DEDUP_REMOVED lines=20> */
.L_x_810:
[----:B------:R-:W-:Y:S01]  /*9f80*/  ISETP.GE.AND.EX P0, PT, R14, UR15, PT, P0 ;  /* 0x0000000f0e007c0c */ /* 0x000fe2000bf06300 */
[--C-:B------:R-:W-:Y:S01]  /*9f90*/  FFMA.FTZ R5, R21, UR5, R18.reuse ;  /* 0x0000000515057c23 */ /* 0x100fe20008010012 */
[----:B------:R-:W-:Y:S01]  /*9fa0*/  FADD.FTZ R16, R16, -UR9 ;  /* 0x8000000910107e21 */ /* 0x000fe20008010000 */
[----:B------:R-:W-:Y:S01]  /*9fb0*/  FADD.FTZ R55, R55, -UR9 ;  /* 0x8000000937377e21 */ /* 0x000fe20008010000 */
[----:B------:R-:W-:Y:S01]  /*9fc0*/  FFMA.FTZ R2, R23, UR5, R18 ;  /* 0x0000000517027c23 */ /* 0x000fe20008010012 */
[----:B------:R-:W-:Y:S01]  /*9fd0*/  BSSY.RECONVERGENT B0, `(.L_x_811) ;  /* 0x0000015000007945 */ /* 0x000fe20003800200 */
[----:B------:R-:W-:Y:S01]  /*9fe0*/  ISETP.GE.U32.AND P1, PT, R19, UR14, PT ;  /* 0x0000000e13007c0c */ /* 0x000fe2000bf26070 */
[----:B------:R-:W-:Y:S01]  /*9ff0*/  FFMA.FTZ R6, R12, R3, -R5 ;  /* 0x000000030c067223 */ /* 0x000fe20000010805 */
[----:B------:R-:W-:Y:S01]  /*a000*/  FMUL.FTZ R15, R16, UR12 ;  /* 0x0000000c100f7c20 */ /* 0x000fe20008410000 */
[----:B------:R-:W-:Y:S01]  /*a010*/  FMUL.FTZ R55, R55, UR12 ;  /* 0x0000000c37377c20 */ /* 0x000fe20008410000 */
[----:B------:R-:W-:-:S03]  /*a020*/  FFMA.FTZ R0, R13, R0, -R2 ;  /* 0x000000000d007223 */ /* 0x000fc60000010802 */
        /* <DEDUP_REMOVED lines=15> */
.L_x_812:
[----:B------:R-:W-:Y:S05]  /*a120*/  BSYNC.RECONVERGENT B0 ;  /* 0x0000000000007941 */ /* 0x000fea0003800200 */
.L_x_811:
[--C-:B0-----:R-:W-:Y:S02]  /*a130*/  HADD2.F32 R3, -RZ, R54.reuse.H0_H0 ;  /* 0x20000036ff037230 */ /* 0x101fe40000004100 */
[--C-:B------:R-:W-:Y:S01]  /*a140*/  FFMA.FTZ R9, R15, UR5, R18.reuse ;  /* 0x000000050f097c23 */ /* 0x100fe20008010012 */
[----:B------:R-:W-:Y:S01]  /*a150*/  FFMA.FTZ R18, R55, UR5, R18 ;  /* 0x0000000537127c23 */ /* 0x000fe20008010012 */
[----:B------:R-:W-:Y:S01]  /*a160*/  SHF.R.S32.HI R8, RZ, 0x1f, R19 ;  /* 0x0000001fff087819 */ /* 0x000fe20000011413 */
[----:B------:R-:W-:Y:S01]  /*a170*/  HADD2.F32 R54, -RZ, R54.H1_H1 ;  /* 0x30000036ff367230 */ /* 0x000fe20000004100 */
        /* <DEDUP_REMOVED lines=19> */
.L_x_813:
        /* <DEDUP_REMOVED lines=18> */
.L_x_815:
[----:B------:R-:W-:Y:S05]  /*a3d0*/  BSYNC.RECONVERGENT B0 ;  /* 0x0000000000007941 */ /* 0x000fea0003800200 */
.L_x_814:
[----:B------:R-:W1:Y:S01]  /*a3e0*/  LDCU UR5, c[0x0][0x410] ;  /* 0x00008200ff0577ac */ /* 0x000e620008000800 */
[----:B------:R-:W1:Y:S01]  /*a3f0*/  LDCU UR8, c[0x0][0x3e0] ;  /* 0x00007c00ff0877ac */ /* 0x000e620008000800 */
[----:B------:R-:W-:Y:S02]  /*a400*/  UIADD3 UR6, UPT, UPT, UR7, UR6, URZ ;  /* 0x0000000607067290 */ /* 0x000fe4000fffe0ff */
[----:B------:R-:W-:Y:S02]  /*a410*/  UIADD3 UR4, UPT, UPT, UR4, 0x1, URZ ;  /* 0x0000000104047890 */ /* 0x000fe4000fffe0ff */
[----:B-1----:R-:W-:-:S04]  /*a420*/  UIMAD UR5, UR5, UR8, URZ ;  /* 0x00000008050572a4 */ /* 0x002fc8000f8e02ff */
[----:B------:R-:W-:-:S09]  /*a430*/  UISETP.GE.AND UP0, UPT, UR6, UR5, UPT ;  /* 0x000000050600728c */ /* 0x000fd2000bf06270 */
[----:B------:R-:W-:Y:S05]  /*a440*/  BRA.U !UP0, `(.L_x_816) ;  /* 0xffffff5d08107547 */ /* 0x000fea000b83ffff */
.L_x_749:
[----:B------:R-:W1:Y:S01]  /*a450*/  S2R R9, SR_TID.X ;  /* 0x0000000000097919 */ /* 0x000e620000002100 */
        /* <DEDUP_REMOVED lines=15> */
.L_x_818:
[----:B------:R-:W-:Y:S05]  /*a550*/  BSYNC.RECONVERGENT B0 ;  /* 0x0000000000007941 */ /* 0x000fea0003800200 */
.L_x_817:
        /* <DEDUP_REMOVED lines=11> */
.L_x_820:
[----:B------:R-:W2:Y:S04]  /*a610*/  LDG.E.STRONG.GPU R5, desc[UR10][R2.64] ;  /* 0x0000000a02057981 */ /* 0x000ea8000c1ef900 */
[----:B--2---:R-:W-:Y:S01]  /*a620*/  CCTL.IVALL ;  /* 0x00000000ff00798f */ /* 0x004fe20002000000 */
[----:B------:R-:W-:Y:S05]  /*a630*/  YIELD ;  /* 0x0000000000007946 */ /* 0x000fea0003800000 */
[----:B------:R-:W-:-:S13]  /*a640*/  ISETP.NE.AND P0, PT, R5, R0, PT ;  /* 0x000000000500720c */ /* 0x000fda0003f05270 */
[----:B------:R-:W-:Y:S05]  /*a650*/  @P0 BRA `(.L_x_820) ;  /* 0xfffffffc00ec0947 */ /* 0x000fea000383ffff */
.L_x_819:
        /* <DEDUP_REMOVED lines=61> */
.L_x_823:
        /* <DEDUP_REMOVED lines=29> */
.L_x_822:
[----:B------:R-:W-:Y:S05]  /*ac00*/  BSYNC.RECONVERGENT B0 ;  /* 0x0000000000007941 */ /* 0x000fea0003800200 */
.L_x_821:
        /* <DEDUP_REMOVED lines=10> */
.L_x_824:
        /* <DEDUP_REMOVED lines=82> */
.L_x_825:
        /* <DEDUP_REMOVED lines=11> */
.L_x_3422:


//--------------------- .text._Z35group_norm_nhwc_bwd_one_pass_kernelI11Fp16IOBf16WLi64ELi32ELi512EEv26Group_norm_nhwc_bwd_params --------------------------
	.section	.text._Z35group_norm_nhwc_bwd_one_pass_kernelI11Fp16IOBf16WLi64ELi32ELi512EEv26Group_norm_nhwc_bwd_params,"ax",@progbits
	.align	128
        .global         _Z35group_norm_nhwc_bwd_one_pass_kernelI11Fp16IOBf16WLi64ELi32ELi512EEv26Group_norm_nhwc_bwd_params
        .type           _Z35group_norm_nhwc_bwd_one_pass_kernelI11Fp16IOBf16WLi64ELi32ELi512EEv26Group_norm_nhwc_bwd_params,@function
        .size           _Z35group_norm_nhwc_bwd_one_pass_kernelI11Fp16IOBf16WLi64ELi32ELi512EEv26Group_norm_nhwc_bwd_params,(.L_x_3423 - _Z35group_norm_nhwc_bwd_one_pass_kernelI11Fp16IOBf16WLi64ELi32ELi512EEv26Group_norm_nhwc_bwd_params)
        .other          _Z35group_norm_nhwc_bwd_one_pass_kernelI11Fp16IOBf16WLi64ELi32ELi512EEv26Group_norm_nhwc_bwd_params,@"STO_CUDA_ENTRY STV_DEFAULT"
_Z35group_norm_nhwc_bwd_one_pass_kernelI11Fp16IOBf16WLi64ELi32ELi512EEv26Group_norm_nhwc_bwd_params:
.text._Z35group_norm_nhwc_bwd_one_pass_kernelI11Fp16IOBf16WLi64ELi32ELi512EEv26Group_norm_nhwc_bwd_params:
        /* <DEDUP_REMOVED lines=39> */
.L_x_851:
[----:B0-----:R-:W0:Y:S01]  /*0270*/  LDC R10, c[0x0][0x410] ;  /* 0x00010400ff0a7b82 */ /* 0x001e220000000800 */
[----:B------:R-:W-:Y:S01]  /*0280*/  IABS R8, UR14 ;  /* 0x0000000e00087c13 */ /* 0x000fe20008000000 */
[----:B------:R-:W1:Y:S01]  /*0290*/  LDCU.64 UR6, c[0x0][0x3b8] ;  /* 0x00007700ff0677ac */ /* 0x000e620008000a00 */
[----:B------:R-:W-:Y:S01]  /*02a0*/  ISETP.LE.AND P2, PT, RZ, UR14, PT ;  /* 0x0000000eff007c0c */ /* 0x000fe2000bf43270 */
[----:B--2---:R-:W2:Y:S04]  /*02b0*/  LDCU.128 UR16, c[0x0][0x400] ;  /* 0x00008000ff1077ac */ /* 0x004ea80008000c00 */
[----:B------:R-:W3:Y:S01]  /*02c0*/  LDC.64 R22, c[0x0][0x3a8] ;  /* 0x0000ea00ff167b82 */ /* 0x000ee20000000a00 */
[----:B-1----:R-:W-:Y:S01]  /*02d0*/  UIMAD.WIDE UR6, UR14, 0x8, UR6 ;  /* 0x000000080e0678a5 */ /* 0x002fe2000f8e0206 */
[----:B0-----:R-:W-:-:S02]  /*02e0*/  IABS R11, R10 ;  /* 0x0000000a000b7213 */ /* 0x001fc40000000000 */
[----:B--2---:R-:W-:Y:S02]  /*02f0*/  ISETP.GE.U32.AND P0, PT, R30, UR16, PT ;  /* 0x000000101e007c0c */ /* 0x004fe4000bf06070 */
[----:B------:R-:W0:Y:S02]  /*0300*/  I2F.RP R2, R11 ;  /* 0x0000000b00027306 */ /* 0x000e240000209400 */
[----:B------:R-:W-:-:S06]  /*0310*/  ISETP.GE.AND.EX P0, PT, R3, UR17, PT, P0 ;  /* 0x0000001103007c0c */ /* 0x000fcc000bf06300 */
[----:B0-----:R-:W0:Y:S07]  /*0320*/  MUFU.RCP R2, R2 ;  /* 0x0000000200027308 */ /* 0x001e2e0000001000 */
[----:B------:R-:W1:Y:S01]  /*0330*/  @!P0 LDC.64 R16, c[0x0][0x3a0] ;  /* 0x0000e800ff108b82 */ /* 0x000e620000000a00 */
[----:B0-----:R-:W-:-:S04]  /*0340*/  IADD3 R6, PT, PT, R2, 0xffffffe, RZ ;  /* 0x0ffffffe02067810 */ /* 0x001fc80007ffe0ff */
[----:B------:R0:W2:Y:S02]  /*0350*/  F2I.FTZ.U32.TRUNC.NTZ R7, R6 ;  /* 0x0000000600077305 */ /* 0x0000a4000021f000 */
[----:B0-----:R-:W-:Y:S01]  /*0360*/  HFMA2 R6, -RZ, RZ, 0, 0 ;  /* 0x00000000ff067431 */ /* 0x001fe200000001ff */
[----:B--2---:R-:W-:-:S05]  /*0370*/  IADD3 R4, PT, PT, RZ, -R7, RZ ;  /* 0x80000007ff047210 */ /* 0x004fca0007ffe0ff */
[----:B------:R-:W-:-:S04]  /*0380*/  IMAD R9, R4, R11, RZ ;  /* 0x0000000b04097224 */ /* 0x000fc800078e02ff */
[----:B------:R-:W-:Y:S01]  /*0390*/  IMAD.HI.U32 R7, R7, R9, R6 ;  /* 0x0000000907077227 */ /* 0x000fe200078e0006 */
[----:B------:R-:W-:Y:S02]  /*03a0*/  MOV R9, UR7 ;  /* 0x0000000700097c02 */ /* 0x000fe40008000f00 */
[----:B------:R-:W-:-:S03]  /*03b0*/  LOP3.LUT R6, R10, UR14, RZ, 0x3c, !PT ;  /* 0x0000000e0a067c12 */ /* 0x000fc6000f8e3cff */
[----:B------:R-:W-:-:S05]  /*03c0*/  IMAD.HI.U32 R4, R7, R8, RZ ;  /* 0x0000000807047227 */ /* 0x000fca00078e00ff */
[----:B------:R-:W-:-:S05]  /*03d0*/  IADD3 R2, PT, PT, -R4, RZ, RZ ;  /* 0x000000ff04027210 */ /* 0x000fca0007ffe1ff */
[----:B------:R-:W-:Y:S01]  /*03e0*/  IMAD R2, R11, R2, R8 ;  /* 0x000000020b027224 */ /* 0x000fe200078e0208 */
[----:B------:R-:W-:-:S04]  /*03f0*/  MOV R8, UR6 ;  /* 0x0000000600087c02 */ /* 0x000fc80008000f00 */
[----:B------:R-:W-:Y:S02]  /*0400*/  ISETP.GT.U32.AND P1, PT, R11, R2, PT ;  /* 0x000000020b00720c */ /* 0x000fe40003f24070 */
[----:B------:R-:W2:Y:S01]  /*0410*/  LDG.E.64 R8, desc[UR20][R8.64] ;  /* 0x0000001408087981 */ /* 0x000ea2000c1e1b00 */
[----:B------:R-:W-:-:S10]  /*0420*/  ISETP.GE.AND P4, PT, R6, RZ, PT ;  /* 0x000000ff0600720c */ /* 0x000fd40003f86270 */
[----:B------:R-:W-:-:S04]  /*0430*/  @!P1 IADD3 R2, PT, PT, R2, -R11, RZ ;  /* 0x8000000b02029210 */ /* 0x000fc80007ffe0ff */
[CC--:B------:R-:W-:Y:S02]  /*0440*/  ISETP.GE.U32.AND P3, PT, R2.reuse, R11.reuse, PT ;  /* 0x0000000b0200720c */ /* 0x0c0fe40003f66070 */
[-C--:B------:R-:W-:Y:S02]  /*0450*/  ISETP.GT.U32.AND P5, PT, R11, R2.reuse, PT ;  /* 0x000000020b00720c */ /* 0x080fe40003fa4070 */
[----:B------:R-:W-:Y:S02]  /*0460*/  IADD3 R7, PT, PT, R2, -R11, RZ ;  /* 0x8000000b02077210 */ /* 0x000fe40007ffe0ff */
[----:B------:R-:W-:Y:S02]  /*0470*/  @!P1 IADD3 R4, PT, PT, R4, 0x1, RZ ;  /* 0x0000000104049810 */ /* 0x000fe40007ffe0ff */
[----:B------:R-:W-:Y:S02]  /*0480*/  SEL R2, R7, R2, !P5 ;  /* 0x0000000207027207 */ /* 0x000fe40006800000 */
[----:B------:R-:W-:Y:S01]  /*0490*/  ISETP.GE.U32.AND P1, PT, R27, UR16, PT ;  /* 0x000000101b007c0c */ /* 0x000fe2000bf26070 */
[----:B------:R-:W0:Y:S02]  /*04a0*/  @!P0 LDC.64 R6, c[0x0][0x3f8] ;  /* 0x0000fe00ff068b82 */ /* 0x000e240000000a00 */
[----:B------:R-:W-:-:S02]  /*04b0*/  @P3 IADD3 R4, PT, PT, R4, 0x1, RZ ;  /* 0x0000000104043810 */ /* 0x000fc40007ffe0ff */
[----:B------:R-:W-:Y:S02]  /*04c0*/  ISETP.NE.AND P5, PT, R10, RZ, PT ;  /* 0x000000ff0a00720c */ /* 0x000fe40003fa5270 */
[----:B------:R-:W-:Y:S02]  /*04d0*/  LOP3.LUT R11, RZ, R10, RZ, 0x33, !PT ;  /* 0x0000000aff0b7212 */ /* 0x000fe400078e33ff */
[----:B------:R-:W-:Y:S02]  /*04e0*/  @!P2 IADD3 R2, PT, PT, -R2, RZ, RZ ;  /* 0x000000ff0202a210 */ /* 0x000fe40007ffe1ff */
[----:B------:R-:W-:Y:S02]  /*04f0*/  ISETP.GE.AND.EX P1, PT, R5, UR17, PT, P1 ;  /* 0x0000001105007c0c */ /* 0x000fe4000bf26310 */
[----:B------:R-:W-:Y:S02]  /*0500*/  @!P4 IADD3 R4, PT, PT, -R4, RZ, RZ ;  /* 0x000000ff0404c210 */ /* 0x000fe40007ffe1ff */
[----:B------:R-:W-:-:S02]  /*0510*/  SEL R13, R11, R2, !P5 ;  /* 0x000000020b0d7207 */ /* 0x000fc40006800000 */
[----:B------:R-:W-:Y:S02]  /*0520*/  SEL R11, R11, R4, !P5 ;  /* 0x000000040b0b7207 */ /* 0x000fe40006800000 */
[----:B------:R-:W-:Y:S02]  /*0530*/  SHF.L.U32 R12, R13, 0x5, RZ ;  /* 0x000000050d0c7819 */ /* 0x000fe400000006ff */
[----:B------:R-:W-:Y:S02]  /*0540*/  SHF.R.S32.HI R2, RZ, 0x1f, R11 ;  /* 0x0000001fff027819 */ /* 0x000fe4000001140b */
[----:B------:R-:W-:Y:S01]  /*0550*/  SHF.R.S32.HI R35, RZ, 0x1f, R12 ;  /* 0x0000001fff237819 */ /* 0x000fe2000001140c */
[----:B------:R-:W4:Y:S01]  /*0560*/  @!P1 LDC.64 R24, c[0x0][0x3f8] ;  /* 0x0000fe00ff189b82 */ /* 0x000f220000000a00 */
[----:B------:R-:W-:Y:S01]  /*0570*/  LOP3.LUT R34, R12, R31, RZ, 0xfc, !PT ;  /* 0x0000001f0c227212 */ /* 0x000fe200078efcff */
[----:B------:R-:W-:-:S04]  /*0580*/  IMAD R2, R2, UR18, RZ ;  /* 0x0000001202027c24 */ /* 0x000fc8000f8e02ff */
[C---:B------:R-:W-:Y:S01]  /*0590*/  IMAD.WIDE.U32 R34, R11.reuse, UR18, R34 ;  /* 0x000000120b227c25 */ /* 0x040fe2000f8e0022 */
[----:B------:R-:W-:Y:S01]  /*05a0*/  ISETP.NE.AND P2, PT, RZ, UR25, PT ;  /* 0x00000019ff007c0c */ /* 0x000fe2000bf45270 */
[----:B------:R-:W3:Y:S02]  /*05b0*/  @!P1 LDC.64 R14, c[0x0][0x398] ;  /* 0x0000e600ff0e9b82 */ /* 0x000ee40000000a00 */
[----:B------:R-:W-:Y:S01]  /*05c0*/  IMAD R11, R11, UR19, R2 ;  /* 0x000000130b0b7c24 */ /* 0x000fe2000f8e0202 */
[----:B------:R-:W-:Y:S01]  /*05d0*/  @!P0 MOV R36, R34 ;  /* 0x0000002200248202 */ /* 0x000fe20000000f00 */
[----:B0-----:R-:W-:-:S03]  /*05e0*/  @!P0 IMAD R2, R3, R6, RZ ;  /* 0x0000000603028224 */ /* 0x001fc600078e02ff */
[----:B------:R-:W-:Y:S01]  /*05f0*/  IADD3 R37, PT, PT, R35, R11, RZ ;  /* 0x0000000b23257210 */ /* 0x000fe20007ffe0ff */
[C---:B------:R-:W-:Y:S02]  /*0600*/  @!P0 IMAD R11, R30.reuse, R7, R2 ;  /* 0x000000071e0b8224 */ /* 0x040fe400078e0202 */
[----:B------:R-:W-:Y:S02]  /*0610*/  @!P0 IMAD.WIDE.U32 R6, R30, R6, R36 ;  /* 0x000000061e068225 */ /* 0x000fe400078e0024 */
[----:B------:R-:W0:Y:S03]  /*0620*/  @P2 LDC.64 R18, c[0x0][0x3b0] ;  /* 0x0000ec00ff122b82 */ /* 0x000e260000000a00 */
[----:B------:R-:W-:Y:S01]  /*0630*/  @!P0 IADD3 R7, PT, PT, R7, R11, RZ ;  /* 0x0000000b07078210 */ /* 0x000fe20007ffe0ff */
[----:B----4-:R-:W-:Y:S01]  /*0640*/  @!P1 IMAD R4, R5, R24, RZ ;  /* 0x0000001805049224 */ /* 0x010fe200078e02ff */
[----:B------:R-:W-:-:S02]  /*0650*/  @!P0 SHF.L.U32 R21, R6, 0x1, RZ ;  /* 0x0000000106158819 */ /* 0x000fc400000006ff */
[----:B------:R-:W-:Y:S01]  /*0660*/  @!P0 SHF.L.U64.HI R2, R6, 0x1, R7 ;  /* 0x0000000106028819 */ /* 0x000fe20000010207 */
[----:B------:R-:W4:Y:S01]  /*0670*/  @!P1 LDC.64 R10, c[0x0][0x3a0] ;  /* 0x0000e800ff0a9b82 */ /* 0x000f220000000a00 */
[----:B------:R-:W-:Y:S02]  /*0680*/  @!P1 MOV R6, R34 ;  /* 0x0000002200069202 */ /* 0x000fe40000000f00 */
[----:B------:R-:W-:Y:S01]  /*0690*/  @!P1 MOV R7, R37 ;  /* 0x0000002500079202 */ /* 0x000fe20000000f00 */
[C---:B------:R-:W-:Y:S02]  /*06a0*/  @!P1 IMAD R33, R27.reuse, R25, R4 ;  /* 0x000000191b219224 */ /* 0x040fe400078e0204 */
[----:B------:R-:W-:-:S03]  /*06b0*/  @!P1 IMAD.WIDE.U32 R24, R27, R24, R6 ;  /* 0x000000181b189225 */ /* 0x000fc600078e0006 */
[----:B------:R-:W3:Y:S01]  /*06c0*/  @!P0 LDC.64 R6, c[0x0][0x398] ;  /* 0x0000e600ff068b82 */ /* 0x000ee20000000a00 */
[----:B-1----:R-:W-:Y:S01]  /*06d0*/  @!P0 IADD3 R16, P3, PT, R21, R16, RZ ;  /* 0x0000001015108210 */ /* 0x002fe20007f7e0ff */
[----:B------:R-:W-:Y:S01]  /*06e0*/  HFMA2 R26, -RZ, RZ, 0, 0 ;  /* 0x00000000ff1a7431 */ /* 0x000fe200000001ff */
[----:B------:R-:W-:Y:S02]  /*06f0*/  @!P1 IADD3 R33, PT, PT, R25, R33, RZ ;  /* 0x0000002119219210 */ /* 0x000fe40007ffe0ff */
[----:B------:R-:W-:Y:S02]  /*0700*/  @!P0 IADD3.X R17, PT, PT, R2, R17, RZ, P3, !PT ;  /* 0x0000001102118210 */ /* 0x000fe40001ffe4ff */
[C---:B------:R-:W-:Y:S02]  /*0710*/  @!P1 SHF.L.U64.HI R4, R24.reuse, 0x1, R33 ;  /* 0x0000000118049819 */ /* 0x040fe40000010221 */
[----:B------:R-:W-:Y:S01]  /*0720*/  IADD3 R25, PT, PT, R31, R12, RZ ;  /* 0x0000000c1f197210 */ /* 0x000fe20007ffe0ff */
[----:B------:R3:W5:Y:S01]  /*0730*/  @!P0 LDG.E R26, desc[UR20][R16.64] ;  /* 0x00000014101a8981 */ /* 0x000762000c1e1900 */
[----:B------:R-:W-:-:S03]  /*0740*/  @!P1 SHF.L.U32 R33, R24, 0x1, RZ ;  /* 0x0000000118219819 */ /* 0x000fc600000006ff */
[----:B0-----:R-:W-:Y:S01]  /*0750*/  @P2 IMAD.WIDE R18, R25, 0x2, R18 ;  /* 0x0000000219122825 */ /* 0x001fe200078e0212 */
[----:B----4-:R-:W-:Y:S02]  /*0760*/  @!P1 IADD3 R10, P4, PT, R33, R10, RZ ;  /* 0x0000000a210a9210 */ /* 0x010fe40007f9e0ff */
[----:B---3--:R-:W-:Y:S02]  /*0770*/  @!P0 IADD3 R16, P3, PT, R21, R6, RZ ;  /* 0x0000000615108210 */ /* 0x008fe40007f7e0ff */
[----:B------:R-:W-:Y:S01]  /*0780*/  @!P1 IADD3 R6, P5, PT, R33, R14, RZ ;  /* 0x0000000e21069210 */ /* 0x000fe20007fbe0ff */
[----:B------:R-:W-:Y:S01]  /*0790*/  IMAD.WIDE R32, R25, 0x2, R22 ;  /* 0x0000000219207825 */ /* 0x000fe200078e0216 */
[----:B------:R-:W-:Y:S02]  /*07a0*/  @!P0 IADD3.X R17, PT, PT, R2, R7, RZ, P3, !PT ;  /* 0x0000000702118210 */ /* 0x000fe40001ffe4ff */
[----:B------:R-:W-:Y:S02]  /*07b0*/  CS2R R24, SRZ ;  /* 0x0000000000187805 */ /* 0x000fe4000001ff00 */
[C---:B------:R-:W-:Y:S01]  /*07c0*/  @!P1 IADD3.X R11, PT, PT, R4.reuse, R11, RZ, P4, !PT ;  /* 0x0000000b040b9210 */ /* 0x040fe200027fe4ff */
[----:B------:R-:W3:Y:S01]  /*07d0*/  @P2 LDG.E.U16 R2, desc[UR20][R18.64+0x2] ;  /* 0x0000021412022981 */ /* 0x000ee2000c1e1500 */
[----:B------:R-:W-:-:S03]  /*07e0*/  @!P1 IADD3.X R7, PT, PT, R4, R15, RZ, P5, !PT ;  /* 0x0000000f04079210 */ /* 0x000fc60002ffe4ff */
[----:B------:R-:W4:Y:S04]  /*07f0*/  LDG.E.U16 R4, desc[UR20][R32.64] ;  /* 0x0000001420047981 */ /* 0x000f28000c1e1500 */
[----:B------:R-:W4:Y:S04]  /*0800*/  @P2 LDG.E.U16 R14, desc[UR20][R18.64] ;  /* 0x00000014120e2981 */ /* 0x000f28000c1e1500 */
[----:B------:R-:W4:Y:S04]  /*0810*/  LDG.E.U16 R12, desc[UR20][R32.64+0x2] ;  /* 0x00000214200c7981 */ /* 0x000f28000c1e1500 */
[----:B------:R0:W5:Y:S01]  /*0820*/  @!P0 LDG.E R25, desc[UR20][R16.64] ;  /* 0x0000001410198981 */ /* 0x000162000c1e1900 */
[----:B------:R-:W-:-:S03]  /*0830*/  CS2R R22, SRZ ;  /* 0x0000000000167805 */ /* 0x000fc6000001ff00 */
[----:B------:R0:W5:Y:S04]  /*0840*/  @!P1 LDG.E R24, desc[UR20][R10.64] ;  /* 0x000000140a189981 */ /* 0x000168000c1e1900 */
[----:B------:R0:W5:Y:S01]  /*0850*/  @!P1 LDG.E R22, desc[UR20][R6.64] ;  /* 0x0000001406169981 */ /* 0x000162000c1e1900 */
[----:B------:R-:W-:Y:S01]  /*0860*/  UISETP.NE.AND UP1, UPT, UR25, URZ, UPT ;  /* 0x000000ff1900728c */ /* 0x000fe2000bf25270 */
[----:B------:R-:W-:Y:S01]  /*0870*/  MOV R21, RZ ;  /* 0x000000ff00157202 */ /* 0x000fe20000000f00 */
        /* <DEDUP_REMOVED lines=12> */
[----:B---3--:R-:W-:Y:S02]  /*0940*/  @P2 SHF.L.U32 R21, R2, 0x10, RZ ;  /* 0x0000001002152819 */ /* 0x008fe400000006ff */
[----:B----4-:R-:W-:Y:S02]  /*0950*/  SHF.L.U32 R2, R4, 0x10, RZ ;  /* 0x0000001004027819 */ /* 0x010fe400000006ff */
[----:B------:R-:W-:Y:S02]  /*0960*/  @P2 SHF.L.U32 R23, R14, 0x10, RZ ;  /* 0x000000100e172819 */ /* 0x000fe400000006ff */
[----:B------:R-:W-:Y:S01]  /*0970*/  SHF.L.U32 R4, R12, 0x10, RZ ;  /* 0x000000100c047819 */ /* 0x000fe200000006ff */
[----:B0-----:R-:W-:Y:S06]  /*0980*/  BRA.U UP1, `(.L_x_827) ;  /* 0x0000000101947547 */ /* 0x001fec000b800000 */
[--C-:B-----5:R-:W-:Y:S02]  /*0990*/  HADD2.F32 R6, -RZ, R26.reuse.H0_H0 ;  /* 0x2000001aff067230 */ /* 0x120fe40000004100 */
[--C-:B------:R-:W-:Y:S02]  /*09a0*/  HADD2.F32 R7, -RZ, R25.reuse.H0_H0 ;  /* 0x20000019ff077230 */ /* 0x100fe40000004100 */
        /* <DEDUP_REMOVED lines=10> */
[----:B------:R-:W-:Y:S02]  /*0a50*/  HADD2.F32 R11, -RZ, R22.H0_H0 ;  /* 0x20000016ff0b7230 */ /* 0x000fe40000004100 */
[----:B------:R-:W-:Y:S01]  /*0a60*/  FMUL.FTZ R8, R8, UR29 ;  /* 0x0000001d08087c20 */ /* 0x000fe20008410000 */
[----:B------:R-:W-:Y:S01]  /*0a70*/  FADD.FTZ R16, R12, -UR38 ;  /* 0x800000260c107e21 */ /* 0x000fe20008010000 */
[----:B------:R-:W-:Y:S01]  /*0a80*/  FADD.FTZ R10, R15, R10 ;  /* 0x0000000a0f0a7221 */ /* 0x000fe20000010000 */
[----:B------:R-:W-:-:S02]  /*0a90*/  HADD2.F32 R12, -RZ, R24.H1_H1 ;  /* 0x30000018ff0c7230 */ /* 0x000fc40000004100 */
[----:B------:R-:W-:Y:S01]  /*0aa0*/  FFMA.FTZ R17, R8, R15, R17 ;  /* 0x0000000f08117223 */ /* 0x000fe20000010011 */
[----:B------:R-:W-:Y:S01]  /*0ab0*/  FMUL.FTZ R19, R2, R11 ;  /* 0x0000000b02137220 */ /* 0x000fe20000410000 */
[----:B------:R-:W-:Y:S01]  /*0ac0*/  FMUL.FTZ R16, R16, UR29 ;  /* 0x0000001d10107c20 */ /* 0x000fe20008410000 */
[----:B------:R-:W-:Y:S02]  /*0ad0*/  HADD2.F32 R15, -RZ, R22.H1_H1 ;  /* 0x30000016ff0f7230 */ /* 0x000fe40000004100 */
[----:B------:R-:W-:Y:S01]  /*0ae0*/  FADD.FTZ R12, R12, -UR38 ;  /* 0x800000260c0c7e21 */ /* 0x000fe20008010000 */
[----:B------:R-:W-:Y:S01]  /*0af0*/  FADD.FTZ R10, R10, R19 ;  /* 0x000000130a0a7221 */ /* 0x000fe20000010000 */
[----:B------:R-:W-:Y:S01]  /*0b00*/  FFMA.FTZ R19, R16, R19, R17 ;  /* 0x0000001310137223 */ /* 0x000fe20000010011 */
[----:B------:R-:W-:Y:S01]  /*0b10*/  FFMA.FTZ R32, R7, R6, RZ ;  /* 0x0000000607207223 */ /* 0x000fe200000100ff */
[----:B------:R-:W-:Y:S01]  /*0b20*/  FMUL.FTZ R17, R4, R15 ;  /* 0x0000000f04117220 */ /* 0x000fe20000410000 */
[----:B------:R-:W-:Y:S01]  /*0b30*/  FFMA.FTZ R6, R9, R8, RZ ;  /* 0x0000000809067223 */ /* 0x000fe200000100ff */
[----:B------:R-:W-:Y:S01]  /*0b40*/  FADD.FTZ R9, RZ, R9 ;  /* 0x00000009ff097221 */ /* 0x000fe20000010000 */
[----:B------:R-:W-:Y:S01]  /*0b50*/  FMUL.FTZ R18, R12, UR29 ;  /* 0x0000001d0c127c20 */ /* 0x000fe20008410000 */
[----:B------:R-:W-:Y:S01]  /*0b60*/  FADD.FTZ R14, R17, R10 ;  /* 0x0000000a110e7221 */ /* 0x000fe20000010000 */
[----:B------:R-:W-:Y:S01]  /*0b70*/  FADD.FTZ R10, RZ, R7 ;  /* 0x00000007ff0a7221 */ /* 0x000fe20000010000 */
[----:B------:R-:W-:Y:S01]  /*0b80*/  FFMA.FTZ R8, R11, R16, R32 ;  /* 0x000000100b087223 */ /* 0x000fe20000010020 */
[----:B------:R-:W-:-:S02]  /*0b90*/  FFMA.FTZ R12, R18, R17, R19 ;  /* 0x00000011120c7223 */ /* 0x000fc40000010013 */
[----:B------:R-:W-:Y:S01]  /*0ba0*/  FADD.FTZ R10, R11, R10 ;  /* 0x0000000a0b0a7221 */ /* 0x000fe20000010000 */
[C---:B------:R-:W-:Y:S01]  /*0bb0*/  FADD.FTZ R11, R15.reuse, R9 ;  /* 0x000000090f0b7221 */ /* 0x040fe20000010000 */
[----:B------:R-:W-:Y:S01]  /*0bc0*/  FFMA.FTZ R9, R15, R18, R6 ;  /* 0x000000120f097223 */ /* 0x000fe20000010006 */
[----:B------:R-:W-:Y:S06]  /*0bd0*/  BRA `(.L_x_828) ;  /* 0x0000000400207947 */ /* 0x000fec0003800000 */
.L_x_827:
[--C-:B-----5:R-:W-:Y:S02]  /*0be0*/  HADD2.F32 R6, -RZ, R26.reuse.H0_H0 ;  /* 0x2000001aff067230 */ /* 0x120fe40000004100 */
[----:B------:R-:W-:Y:S02]  /*0bf0*/  HADD2.F32 R7, -RZ, R26.H1_H1 ;  /* 0x3000001aff077230 */ /* 0x000fe40000004100 */
[--C-:B------:R-:W-:Y:S02]  /*0c00*/  HADD2.F32 R8, -RZ, R24.reuse.H0_H0 ;  /* 0x20000018ff087230 */ /* 0x100fe40000004100 */
[----:B------:R-:W-:Y:S01]  /*0c10*/  FADD.FTZ R6, R6, -UR38 ;  /* 0x8000002606067e21 */ /* 0x000fe20008010000 */
[----:B------:R-:W-:Y:S02]  /*0c20*/  HADD2.F32 R11, -RZ, R24.H1_H1 ;  /* 0x30000018ff0b7230 */ /* 0x000fe40000004100 */
[----:B------:R-:W-:Y:S01]  /*0c30*/  FADD.FTZ R7, R7, -UR38 ;  /* 0x8000002607077e21 */ /* 0x000fe20008010000 */
[----:B------:R-:W-:Y:S01]  /*0c40*/  FMUL.FTZ R6, R6, UR29 ;  /* 0x0000001d06067c20 */ /* 0x000fe20008410000 */
[----:B------:R-:W-:-:S02]  /*0c50*/  FADD.FTZ R8, R8, -UR38 ;  /* 0x8000002608087e21 */ /* 0x000fc40008010000 */
[----:B------:R-:W-:Y:S01]  /*0c60*/  FMUL.FTZ R7, R7, UR29 ;  /* 0x0000001d07077c20 */ /* 0x000fe20008410000 */
[----:B------:R-:W-:Y:S01]  /*0c70*/  FFMA.FTZ R15, R2, R6, R23 ;  /* 0x00000006020f7223 */ /* 0x000fe20000010017 */
[----:B------:R-:W-:Y:S02]  /*0c80*/  FMUL.FTZ R8, R8, UR29 ;  /* 0x0000001d08087c20 */ /* 0x000fe40008410000 */
[----:B------:R-:W-:Y:S01]  /*0c90*/  FFMA.FTZ R16, R4, R7, R21 ;  /* 0x0000000704107223 */ /* 0x000fe20000010015 */
[----:B------:R-:W-:Y:S01]  /*0ca0*/  FMUL.FTZ R9, R15, -1.4426950216293334961 ;  /* 0xbfb8aa3b0f097820 */ /* 0x000fe20000410000 */
[----:B------:R-:W-:Y:S02]  /*0cb0*/  FFMA.FTZ R10, R2, R8, R23 ;  /* 0x00000008020a7223 */ /* 0x000fe40000010017 */
[----:B------:R-:W-:Y:S02]  /*0cc0*/  FMUL.FTZ R12, R16, -1.4426950216293334961 ;  /* 0xbfb8aa3b100c7820 */ /* 0x000fe40000410000 */
[----:B------:R-:W-:Y:S01]  /*0cd0*/  FMUL.FTZ R14, R10, -1.4426950216293334961 ;  /* 0xbfb8aa3b0a0e7820 */ /* 0x000fe20000410000 */
[----:B------:R-:W0:Y:S04]  /*0ce0*/  MUFU.EX2 R9, R9 ;  /* 0x0000000900097308 */ /* 0x000e280000000800 */
[----:B------:R-:W1:Y:S04]  /*0cf0*/  MUFU.EX2 R12, R12 ;  /* 0x0000000c000c7308 */ /* 0x000e680000000800 */
[----:B------:R-:W2:Y:S01]  /*0d00*/  MUFU.EX2 R14, R14 ;  /* 0x0000000e000e7308 */ /* 0x000ea20000000800 */
[----:B0-----:R-:W-:Y:S01]  /*0d10*/  FADD.FTZ R18, R9, 1 ;  /* 0x3f80000009127421 */ /* 0x001fe20000010000 */
[----:B------:R-:W-:Y:S01]  /*0d20*/  FADD.FTZ R9, R11, -UR38 ;  /* 0x800000260b097e21 */ /* 0x000fe20008010000 */
[----:B-1----:R-:W-:-:S03]  /*0d30*/  FADD.FTZ R19, R12, 1 ;  /* 0x3f8000000c137421 */ /* 0x002fc60000010000 */
[----:B------:R-:W-:Y:S01]  /*0d40*/  FMUL.FTZ R9, R9, UR29 ;  /* 0x0000001d09097c20 */ /* 0x000fe20008410000 */
[----:B------:R-:W0:Y:S03]  /*0d50*/  MUFU.RCP R18, R18 ;  /* 0x0000001200127308 */ /* 0x000e260000001000 */
[----:B------:R-:W-:-:S04]  /*0d60*/  FFMA.FTZ R11, R4, R9, R21 ;  /* 0x00000009040b7223 */ /* 0x000fc80000010015 */
[----:B------:R-:W-:Y:S01]  /*0d70*/  FMUL.FTZ R33, R11, -1.4426950216293334961 ;  /* 0xbfb8aa3b0b217820 */ /* 0x000fe20000410000 */
[----:B------:R1:W3:Y:S08]  /*0d80*/  MUFU.RCP R12, R19 ;  /* 0x00000013000c7308 */ /* 0x0002f00000001000 */
[----:B------:R4:W3:Y:S01]  /*0d90*/  MUFU.EX2 R17, R33 ;  /* 0x0000002100117308 */ /* 0x0008e20000000800 */
[----:B-1----:R-:W-:-:S02]  /*0da0*/  HADD2.F32 R19, -RZ, R25.H0_H0 ;  /* 0x20000019ff137230 */ /* 0x002fc40000004100 */
[----:B0-----:R-:W-:-:S04]  /*0db0*/  FADD.FTZ R32, -R18, 1 ;  /* 0x3f80000012207421 */ /* 0x001fc80000010100 */
[----:B------:R-:W-:Y:S01]  /*0dc0*/  FFMA.FTZ R15, R15, R32, 1 ;  /* 0x3f8000000f0f7423 */ /* 0x000fe20000010020 */
[----:B--2---:R-:W-:Y:S01]  /*0dd0*/  FADD.FTZ R32, R14, 1 ;  /* 0x3f8000000e207421 */ /* 0x004fe20000010000 */
[----:B------:R-:W-:Y:S01]  /*0de0*/  FMUL.FTZ R18, R19, R18 ;  /* 0x0000001213127220 */ /* 0x000fe20000410000 */
[----:B------:R-:W-:Y:S02]  /*0df0*/  HADD2.F32 R19, -RZ, R25.H1_H1 ;  /* 0x30000019ff137230 */ /* 0x000fe40000004100 */
[----:B------:R3:W0:Y:S01]  /*0e00*/  MUFU.RCP R14, R32 ;  /* 0x00000020000e7308 */ /* 0x0006220000001000 */
[----:B----4-:R-:W-:Y:S02]  /*0e10*/  HADD2.F32 R33, -RZ, R22.H0_H0 ;  /* 0x20000016ff217230 */ /* 0x010fe40000004100 */
[----:B------:R-:W-:Y:S01]  /*0e20*/  FMUL.FTZ R15, R18, R15 ;  /* 0x0000000f120f7220 */ /* 0x000fe20000410000 */
[----:B---3--:R-:W-:Y:S01]  /*0e30*/  FADD.FTZ R32, R17, 1 ;  /* 0x3f80000011207421 */ /* 0x008fe20000010000 */
[----:B------:R-:W-:Y:S01]  /*0e40*/  FADD.FTZ R17, -R12, 1 ;  /* 0x3f8000000c117421 */ /* 0x000fe20000010100 */
[----:B------:R-:W-:-:S03]  /*0e50*/  FMUL.FTZ R12, R19, R12 ;  /* 0x0000000c130c7220 */ /* 0x000fc60000410000 */
[----:B------:R-:W-:Y:S02]  /*0e60*/  FFMA.FTZ R17, R16, R17, 1 ;  /* 0x3f80000010117423 */ /* 0x000fe40000010011 */
[----:B------:R-:W1:Y:S01]  /*0e70*/  MUFU.RCP R16, R32 ;  /* 0x0000002000107308 */ /* 0x000e620000001000 */
[----:B0-----:R-:W-:Y:S01]  /*0e80*/  FADD.FTZ R19, -R14, 1 ;  /* 0x3f8000000e137421 */ /* 0x001fe20000010100 */
[----:B------:R-:W-:Y:S01]  /*0e90*/  FMUL.FTZ R14, R33, R14 ;  /* 0x0000000e210e7220 */ /* 0x000fe20000410000 */
[----:B------:R-:W-:Y:S02]  /*0ea0*/  HADD2.F32 R33, -RZ, R22.H1_H1 ;  /* 0x30000016ff217230 */ /* 0x000fe40000004100 */
[----:B------:R-:W-:Y:S01]  /*0eb0*/  FMUL.FTZ R17, R12, R17 ;  /* 0x000000110c117220 */ /* 0x000fe20000410000 */
[----:B------:R-:W-:-:S04]  /*0ec0*/  FFMA.FTZ R19, R10, R19, 1 ;  /* 0x3f8000000a137423 */ /* 0x000fc80000010013 */
[----:B------:R-:W-:Y:S01]  /*0ed0*/  FMUL.FTZ R19, R14, R19 ;  /* 0x000000130e137220 */ /* 0x000fe20000410000 */
[----:B-1----:R-:W-:-:S04]  /*0ee0*/  FADD.FTZ R10, -R16, 1 ;  /* 0x3f800000100a7421 */ /* 0x002fc80000010100 */
[----:B------:R-:W-:Y:S01]  /*0ef0*/  FFMA.FTZ R10, R11, R10, 1 ;  /* 0x3f8000000b0a7423 */ /* 0x000fe2000001000a */
[----:B------:R-:W-:Y:S01]  /*0f00*/  FMUL.FTZ R11, R33, R16 ;  /* 0x00000010210b7220 */ /* 0x000fe20000410000 */
[----:B------:R-:W-:Y:S01]  /*0f10*/  FMUL.FTZ R33, R2, R15 ;  /* 0x0000000f02217220 */ /* 0x000fe20000410000 */
[-C--:B------:R-:W-:Y:S02]  /*0f20*/  FFMA.FTZ R16, R7, R17.reuse, RZ ;  /* 0x0000001107107223 */ /* 0x080fe400000100ff */
[----:B------:R-:W-:Y:S01]  /*0f30*/  FMUL.FTZ R11, R11, R10 ;  /* 0x0000000a0b0b7220 */ /* 0x000fe20000410000 */
[----:B------:R-:W-:Y:S01]  /*0f40*/  FMUL.FTZ R10, R4, R17 ;  /* 0x00000011040a7220 */ /* 0x000fe20000410000 */
[----:B------:R-:W-:Y:S01]  /*0f50*/  FFMA.FTZ R12, R6, R33, RZ ;  /* 0x00000021060c7223 */ /* 0x000fe200000100ff */
[----:B------:R-:W-:-:S03]  /*0f60*/  FADD.FTZ R14, RZ, R33 ;  /* 0x00000021ff0e7221 */ /* 0x000fc60000010000 */
[----:B------:R-:W-:Y:S01]  /*0f70*/  FFMA.FTZ R33, R7, R10, R12 ;  /* 0x0000000a07217223 */ /* 0x000fe2000001000c */
[----:B------:R-:W-:Y:S01]  /*0f80*/  FADD.FTZ R14, R10, R14 ;  /* 0x0000000e0a0e7221 */ /* 0x000fe20000010000 */
[----:B------:R-:W-:-:S04]  /*0f90*/  FMUL.FTZ R10, R2, R19 ;  /* 0x00000013020a7220 */ /* 0x000fc80000410000 */
[----:B------:R-:W-:Y:S01]  /*0fa0*/  FFMA.FTZ R12, R8, R10, R33 ;  /* 0x0000000a080c7223 */ /* 0x000fe20000010021 */
[----:B------:R-:W-:Y:S01]  /*0fb0*/  FADD.FTZ R33, R14, R10 ;  /* 0x0000000a0e217221 */ /* 0x000fe20000010000 */
[----:B------:R-:W-:Y:S01]  /*0fc0*/  FMUL.FTZ R14, R4, R11 ;  /* 0x0000000b040e7220 */ /* 0x000fe20000410000 */
[----:B------:R-:W-:-:S03]  /*0fd0*/  FADD.FTZ R10, RZ, R15 ;  /* 0x0000000fff0a7221 */ /* 0x000fc60000010000 */
[C---:B------:R-:W-:Y:S01]  /*0fe0*/  FFMA.FTZ R12, R9.reuse, R14, R12 ;  /* 0x0000000e090c7223 */ /* 0x040fe2000001000c */
[----:B------:R-:W-:Y:S01]  /*0ff0*/  FADD.FTZ R14, R14, R33 ;  /* 0x000000210e0e7221 */ /* 0x000fe20000010000 */
[----:B------:R-:W-:Y:S01]  /*1000*/  FFMA.FTZ R33, R6, R15, RZ ;  /* 0x0000000f06217223 */ /* 0x000fe200000100ff */
[----:B------:R-:W-:Y:S01]  /*1010*/  FADD.FTZ R6, RZ, R17 ;  /* 0x00000011ff067221 */ /* 0x000fe20000010000 */
[----:B------:R-:W-:Y:S01]  /*1020*/  FFMA.FTZ R9, R9, R11, R16 ;  /* 0x0000000b09097223 */ /* 0x000fe20000010010 */
[----:B------:R-:W-:Y:S01]  /*1030*/  FADD.FTZ R10, R10, R19 ;  /* 0x000000130a0a7221 */ /* 0x000fe20000010000 */
[----:B------:R-:W-:Y:S01]  /*1040*/  FFMA.FTZ R8, R8, R19, R33 ;  /* 0x0000001308087223 */ /* 0x000fe20000010021 */
[----:B------:R-:W-:-:S07]  /*1050*/  FADD.FTZ R11, R6, R11 ;  /* 0x0000000b060b7221 */ /* 0x000fce0000010000 */
.L_x_828:
        /* <DEDUP_REMOVED lines=34> */
.L_x_830:
[----:B------:R-:W-:Y:S05]  /*1280*/  BSYNC.RECONVERGENT B0 ;  /* 0x0000000000007941 */ /* 0x000fea0003800200 */
.L_x_829:
        /* <DEDUP_REMOVED lines=45> */
.L_x_832:
[----:B------:R-:W-:Y:S05]  /*1560*/  BSYNC.RECONVERGENT B0 ;  /* 0x0000000000007941 */ /* 0x000fea0003800200 */
.L_x_831:
        /* <DEDUP_REMOVED lines=158> */
.L_x_834:
[----:B------:R-:W-:Y:S05]  /*1f50*/  BSYNC.RECONVERGENT B0 ;  /* 0x0000000000007941 */ /* 0x000fea0003800200 */
.L_x_833:
        /* <DEDUP_REMOVED lines=28> */
.L_x_836:
[----:B------:R-:W-:Y:S05]  /*2120*/  BSYNC.RECONVERGENT B0 ;  /* 0x0000000000007941 */ /* 0x000fea0003800200 */
.L_x_835:
        /* <DEDUP_REMOVED lines=29> */
.L_x_839:
[----:B-1----:R-:W4:Y:S04]  /*2300*/  LDG.E.STRONG.GPU R8, desc[UR20][R10.64] ;  /* 0x000000140a087981 */ /* 0x002f28000c1ef900 */
[----:B----4-:R-:W-:Y:S01]  /*2310*/  CCTL.IVALL ;  /* 0x00000000ff00798f */ /* 0x010fe20002000000 */
[----:B------:R-:W-:Y:S05]  /*2320*/  YIELD ;  /* 0x0000000000007946 */ /* 0x000fea0003800000 */
[----:B------:R-:W-:-:S13]  /*2330*/  ISETP.NE.AND P1, PT, R8, R15, PT ;  /* 0x0000000f0800720c */ /* 0x000fda0003f25270 */
[----:B------:R-:W-:Y:S05]  /*2340*/  @P1 BRA `(.L_x_839) ;  /* 0xfffffffc00ec1947 */ /* 0x000fea000383ffff */
.L_x_838:
        /* <DEDUP_REMOVED lines=14> */
.L_x_841:
        /* <DEDUP_REMOVED lines=84> */
.L_x_840:
        /* <DEDUP_REMOVED lines=41> */
.L_x_842:
        /* <DEDUP_REMOVED lines=23> */
.L_x_843:
        /* <DEDUP_REMOVED lines=11> */
.L_x_844:
[----:B------:R-:W-:Y:S05]  /*2e20*/  BSYNC.RECONVERGENT B0 ;  /* 0x0000000000007941 */ /* 0x000fea0003800200 */
.L_x_837:
        /* <DEDUP_REMOVED lines=8> */
[----:B------:R-:W-:Y:S01]  /*2eb0*/  HADD2.F32 R25, -RZ, R25.H1_H1 ;  /* 0x30000019ff197230 */ /* 0x000fe20000004100 */
        /* <DEDUP_REMOVED lines=31> */
.L_x_845:
[----:B------:R-:W-:Y:S04]  /*30b0*/  BSSY.RECONVERGENT B0, `(.L_x_846) ;  /* 0x0000014000007945 */ /* 0x000fe80003800200 */
[----:B------:R-:W-:Y:S05]  /*30c0*/  @P0 BRA `(.L_x_847) ;  /* 0x0000000000480947 */ /* 0x000fea0003800000 */
[----:B------:R-:W0:Y:S01]  /*30d0*/  LDCU.64 UR16, c[0x0][0x3f8] ;  /* 0x00007f00ff1077ac */ /* 0x000e220008000a00 */
[C-C-:B------:R-:W-:Y:S01]  /*30e0*/  FFMA.FTZ R7, R10.reuse, R7, R11.reuse ;  /* 0x000000070a077223 */ /* 0x140fe2000001000b */
[----:B------:R-:W-:Y:S01]  /*30f0*/  FFMA.FTZ R9, R10, R6, R11 ;  /* 0x000000060a097223 */ /* 0x000fe2000001000b */
[----:B------:R-:W-:Y:S01]  /*3100*/  MOV R6, R34 ;  /* 0x0000002200067202 */ /* 0x000fe20000000f00 */
[----:B------:R-:W1:Y:S01]  /*3110*/  LDCU.64 UR6, c[0x0][0x380] ;  /* 0x00007000ff0677ac */ /* 0x000e620008000a00 */
[----:B------:R-:W-:Y:S01]  /*3120*/  FFMA.FTZ R15, R2, R15, -R7 ;  /* 0x0000000f020f7223 */ /* 0x000fe20000010807 */
[----:B------:R-:W-:Y:S01]  /*3130*/  MOV R7, R37 ;  /* 0x0000002500077202 */ /* 0x000fe20000000f00 */
[----:B------:R-:W-:Y:S02]  /*3140*/  FFMA.FTZ R9, R4, R25, -R9 ;  /* 0x0000001904097223 */ /* 0x000fe40000010809 */
[----:B------:R-:W-:Y:S02]  /*3150*/  FMUL.FTZ R15, R15, UR29 ;  /* 0x0000001d0f0f7c20 */ /* 0x000fe40008410000 */
[----:B--2---:R-:W-:Y:S01]  /*3160*/  FMUL.FTZ R14, R9, UR29 ;  /* 0x0000001d090e7c20 */ /* 0x004fe20008410000 */
        /* <DEDUP_REMOVED lines=8> */
.L_x_847:
[----:B------:R-:W-:Y:S05]  /*31f0*/  BSYNC.RECONVERGENT B0 ;  /* 0x0000000000007941 */ /* 0x000fea0003800200 */
.L_x_846:
        /* <DEDUP_REMOVED lines=24> */
.L_x_848:
        /* <DEDUP_REMOVED lines=22> */
.L_x_850:
[----:B------:R-:W-:Y:S05]  /*34e0*/  BSYNC.RECONVERGENT B0 ;  /* 0x0000000000007941 */ /* 0x000fea0003800200 */
.L_x_849:
[----:B------:R-:W-:Y:S02]  /*34f0*/  UIADD3 UR14, UPT, UPT, UR23, UR14, URZ ;  /* 0x0000000e170e7290 */ /* 0x000fe4000fffe0ff */
[----:B------:R-:W-:Y:S02]  /*3500*/  UIADD3 UR4, UPT, UPT, UR4, 0x1, URZ ;  /* 0x0000000104047890 */ /* 0x000fe4000fffe0ff */
[----:B------:R-:W-:-:S09]  /*3510*/  UISETP.GE.AND UP0, UPT, UR14, UR8, UPT ;  /* 0x000000080e00728c */ /* 0x000fd2000bf06270 */
[----:B------:R-:W-:Y:S05]  /*3520*/  BRA.U !UP0, `(.L_x_851) ;  /* 0xffffffcd08507547 */ /* 0x000fea000b83ffff */
.L_x_826:
        /* <DEDUP_REMOVED lines=19> */
.L_x_853:
[----:B------:R-:W-:Y:S05]  /*3660*/  BSYNC.RECONVERGENT B0 ;  /* 0x0000000000007941 */ /* 0x000fea0003800200 */
.L_x_852:
[----:B------:R-:W-:Y:S05]  /*3670*/  @P0 EXIT ;  /* 0x000000000000094d */ /* 0x000fea0003800000 */
[----:B------:R-:W-:Y:S05]  /*3680*/  @P2 BRA `(.L_x_854) ;  /* 0x0000000000202947 */ /* 0x000fea0003800000 */
[----:B------:R-:W-:-:S05]  /*3690*/  IMAD R0, R4, R7, RZ ;  /* 0x0000000704007224 */ /* 0x000fca00078e02ff */
[----:B------:R-:W-:-:S13]  /*36a0*/  ISETP.NE.AND P0, PT, R0, -0x1, PT ;  /* 0xffffffff0000780c */ /* 0x000fda0003f05270 */
[----:B------:R-:W-:Y:S05]  /*36b0*/  @!P0 BRA `(.L_x_854) ;  /* 0x0000000000148947 */ /* 0x000fea0003800000 */
.L_x_855:
[----:B0-----:R-:W3:Y:S04]  /*36c0*/  LDG.E.STRONG.GPU R5, desc[UR20][R2.64] ;  /* 0x0000001402057981 */ /* 0x001ee8000c1ef900 */
[----:B---3--:R-:W-:Y:S01]  /*36d0*/  CCTL.IVALL ;  /* 0x00000000ff00798f */ /* 0x008fe20002000000 */
[----:B------:R-:W-:Y:S05]  /*36e0*/  YIELD ;  /* 0x0000000000007946 */ /* 0x000fea0003800000 */
[----:B------:R-:W-:-:S13]  /*36f0*/  ISETP.NE.AND P0, PT, R5, R0, PT ;  /* 0x000000000500720c */ /* 0x000fda0003f05270 */
[----:B------:R-:W-:Y:S05]  /*3700*/  @P0 BRA `(.L_x_855) ;  /* 0xfffffffc00ec0947 */ /* 0x000fea000383ffff */
.L_x_854:
[----:B------:R-:W-:Y:S05]  /*3710*/  WARPSYNC.ALL ;  /* 0x0000000000007948 */ /* 0x000fea0003800000 */
[----:B0-----:R-:W0:Y:S08]  /*3720*/  LDC.64 R4, c[0x0][0x3f8] ;  /* 0x0000fe00ff047b82 */ /* 0x001e300000000a00 */
        /* <DEDUP_REMOVED lines=33> */
[----:B------:R-:W2:Y:S01]  /*3940*/  LDCU.64 UR4, c[0x0][0x3d8] ;  /* 0x00007b00ff0477ac */ /* 0x000ea20008000a00 */
[----:B------:R-:W-:Y:S02]  /*3950*/  SHF.R.U64 R23, R23, 0x9, R8 ;  /* 0x0000000917177819 */ /* 0x000fe40000001208 */
[C---:B------:R-:W-:Y:S01]  /*3960*/  SHF.L.U32 R18, R20.reuse, 0x2, RZ ;  /* 0x0000000214127819 */ /* 0x040fe200000006ff */
[----:B------:R-:W0:Y:S01]  /*3970*/  LDCU.64 UR6, c[0x0][0x390] ;  /* 0x00007200ff0677ac */ /* 0x000e220008000a00 */
[----:B------:R-:W-:Y:S02]  /*3980*/  IADD3 R23, PT, PT, R23, 0x1, RZ ;  /* 0x0000000117177810 */ /* 0x000fe40007ffe0ff */
[----:B------:R-:W-:Y:S01]  /*3990*/  SHF.L.U64.HI R21, R20, 0x2, R17 ;  /* 0x0000000214157819 */ /* 0x000fe20000010211 */
[----:B------:R-:W1:Y:S01]  /*39a0*/  LDCU.64 UR8, c[0x0][0x388] ;  /* 0x00007100ff0877ac */ /* 0x000e620008000a00 */
        /* <DEDUP_REMOVED lines=8> */
[----:B0-----:R-:W-:-:S02]  /*3a30*/  IADD3 R16, P2, PT, R18, UR6, RZ ;  /* 0x0000000612107c10 */ /* 0x001fc4000ff5e0ff */
[C---:B------:R-:W-:Y:S02]  /*3a40*/  IADD3.X R15, PT, PT, R21.reuse, UR5, RZ, P1, !PT ;  /* 0x00000005150f7c10 */ /* 0x040fe40008ffe4ff */
[C---:B------:R-:W-:Y:S02]  /*3a50*/  IADD3.X R19, PT, PT, R21.reuse, UR7, RZ, P2, !PT ;  /* 0x0000000715137c10 */ /* 0x040fe400097fe4ff */
[----:B-1----:R-:W-:Y:S02]  /*3a60*/  IADD3 R18, P1, PT, R18, UR8, RZ ;  /* 0x0000000812127c10 */ /* 0x002fe4000ff3e0ff */
[----:B------:R-:W-:Y:S02]  /*3a70*/  IADD3 R23, P2, PT, RZ, -R23, RZ ;  /* 0x80000017ff177210 */ /* 0x000fe40007f5e0ff */
[----:B------:R-:W-:Y:S02]  /*3a80*/  IADD3.X R21, PT, PT, R21, UR9, RZ, P1, !PT ;  /* 0x0000000915157c10 */ /* 0x000fe40008ffe4ff */
[----:B------:R-:W-:-:S02]  /*3a90*/  SHF.L.U64.HI R26, R25, 0x2, R2 ;  /* 0x00000002191a7819 */ /* 0x000fc40000010202 */
[----:B------:R-:W-:Y:S02]  /*3aa0*/  IADD3 R28, PT, PT, R7, R9, RZ ;  /* 0x00000009071c7210 */ /* 0x000fe40007ffe0ff */
[----:B------:R-:W-:Y:S02]  /*3ab0*/  IADD3.X R22, PT, PT, RZ, -0x1, RZ, P2, !PT ;  /* 0xffffffffff167810 */ /* 0x000fe400017fe4ff */
[----:B------:R-:W-:-:S07]  /*3ac0*/  IADD3.X R17, PT, PT, RZ, R17, RZ, P3, !PT ;  /* 0x00000011ff117210 */ /* 0x000fce0001ffe4ff */
.L_x_858:
[-C--:B0-----:R-:W-:Y:S01]  /*3ad0*/  LEA R8, P1, R3, R14.reuse, 0x2 ;  /* 0x0000000e03087211 */ /* 0x081fe200078210ff */
[----:B------:R-:W2:Y:S01]  /*3ae0*/  LDG.E R27, desc[UR20][R14.64] ;  /* 0x000000140e1b7981 */ /* 0x000ea2000c1e1900 */
[----:B------:R-:W-:Y:S02]  /*3af0*/  LEA R12, P3, R25, R14, 0x2 ;  /* 0x0000000e190c7211 */ /* 0x000fe400078610ff */
[----:B------:R-:W-:Y:S02]  /*3b00*/  IADD3 R10, P2, PT, R14, R6, RZ ;  /* 0x000000060e0a7210 */ /* 0x000fe40007f5e0ff */
[C---:B------:R-:W-:Y:S02]  /*3b10*/  IADD3.X R9, PT, PT, R15.reuse, R24, RZ, P1, !PT ;  /* 0x000000180f097210 */ /* 0x040fe40000ffe4ff */
[C---:B------:R-:W-:Y:S02]  /*3b20*/  IADD3.X R13, PT, PT, R15.reuse, R26, RZ, P3, !PT ;  /* 0x0000001a0f0d7210 */ /* 0x040fe40001ffe4ff */
[----:B------:R-:W-:Y:S01]  /*3b30*/  IADD3.X R11, PT, PT, R15, R28, RZ, P2, !PT ;  /* 0x0000001c0f0b7210 */ /* 0x000fe200017fe4ff */
[----:B------:R0:W2:Y:S04]  /*3b40*/  LDG.E R8, desc[UR20][R8.64] ;  /* 0x0000001408087981 */ /* 0x0000a8000c1e1900 */
[----:B------:R1:W3:Y:S04]  /*3b50*/  LDG.E R10, desc[UR20][R10.64] ;  /* 0x000000140a0a7981 */ /* 0x0002e8000c1e1900 */
[----:B------:R-:W3:Y:S01]  /*3b60*/  LDG.E R13, desc[UR20][R12.64] ;  /* 0x000000140c0d7981 */ /* 0x000ee2000c1e1900 */
[----:B0-----:R-:W-:-:S02]  /*3b70*/  MOV R9, R21 ;  /* 0x0000001500097202 */ /* 0x001fc40000000f00 */
[----:B------:R-:W-:Y:S02]  /*3b80*/  IADD3 R23, P1, PT, R23, 0x1, RZ ;  /* 0x0000000117177810 */ /* 0x000fe40007f3e0ff */
[----:B-1----:R-:W-:Y:S02]  /*3b90*/  MOV R11, R19 ;  /* 0x00000013000b7202 */ /* 0x002fe40000000f00 */
[----:B------:R-:W-:Y:S02]  /*3ba0*/  IADD3.X R22, PT, PT, RZ, R22, RZ, P1, !PT ;  /* 0x00000016ff167210 */ /* 0x000fe40000ffe4ff */
[----:B------:R-:W-:-:S04]  /*3bb0*/  ISETP.NE.U32.AND P1, PT, R23, RZ, PT ;  /* 0x000000ff1700720c */ /* 0x000fc80003f25070 */
[----:B------:R-:W-:Y:S02]  /*3bc0*/  ISETP.NE.AND.EX P1, PT, R22, RZ, PT, P1 ;  /* 0x000000ff1600720c */ /* 0x000fe40003f25310 */
[----:B------:R-:W-:-:S04]  /*3bd0*/  IADD3 R14, P2, PT, R14, 0x800, RZ ;  /* 0x000008000e0e7810 */ /* 0x000fc80007f5e0ff */
[----:B------:R-:W-:Y:S02]  /*3be0*/  IADD3.X R15, PT, PT, RZ, R15, RZ, P2, !PT ;  /* 0x0000000fff0f7210 */ /* 0x000fe400017fe4ff */
[----:B--2---:R-:W-:Y:S02]  /*3bf0*/  F2FP.BF16.F32.PACK_AB R27, R8, R27 ;  /* 0x0000001b081b723e */ /* 0x004fe400000010ff */
[----:B------:R-:W-:Y:S02]  /*3c00*/  MOV R8, R18 ;  /* 0x0000001200087202 */ /* 0x000fe40000000f00 */
[----:B---3--:R-:W-:Y:S02]  /*3c10*/  F2FP.BF16.F32.PACK_AB R29, R13, R10 ;  /* 0x0000000a0d1d723e */ /* 0x008fe400000010ff */
[----:B------:R-:W-:Y:S01]  /*3c20*/  MOV R10, R16 ;  /* 0x00000010000a7202 */ /* 0x000fe20000000f00 */
[----:B------:R0:W-:Y:S04]  /*3c30*/  STG.E desc[UR20][R8.64], R27 ;  /* 0x0000001b08007986 */ /* 0x0001e8000c101914 */
[----:B------:R0:W-:Y:S01]  /*3c40*/  STG.E desc[UR20][R10.64], R29 ;  /* 0x0000001d0a007986 */ /* 0x0001e2000c101914 */
[----:B------:R-:W-:-:S02]  /*3c50*/  IADD3 R16, P3, PT, R16, 0x800, RZ ;  /* 0x0000080010107810 */ /* 0x000fc40007f7e0ff */
[----:B------:R-:W-:Y:S02]  /*3c60*/  IADD3 R18, P4, PT, R18, 0x800, RZ ;  /* 0x0000080012127810 */ /* 0x000fe40007f9e0ff */
[----:B------:R-:W-:Y:S02]  /*3c70*/  IADD3.X R19, PT, PT, RZ, R19, RZ, P3, !PT ;  /* 0x00000013ff137210 */ /* 0x000fe40001ffe4ff */
[----:B------:R-:W-:Y:S01]  /*3c80*/  IADD3.X R21, PT, PT, RZ, R21, RZ, P4, !PT ;  /* 0x00000015ff157210 */ /* 0x000fe200027fe4ff */
[----:B------:R-:W-:Y:S08]  /*3c90*/  @P1 BRA `(.L_x_858) ;  /* 0xfffffffc008c1947 */ /* 0x000ff0000383ffff */
.L_x_857:
[----:B------:R-:W-:Y:S05]  /*3ca0*/  BSYNC.RECONVERGENT B0 ;  /* 0x0000000000007941 */ /* 0x000fea0003800200 */
.L_x_856:
[----:B------:R-:W-:Y:S05]  /*3cb0*/  @!P0 EXIT ;  /* 0x000000000000894d */ /* 0x000fea0003800000 */
[C---:B------:R-:W-:Y:S01]  /*3cc0*/  SHF.L.U64.HI R23, R25.reuse, 0x2, R2 ;  /* 0x0000000219177819 */ /* 0x040fe20000010202 */
[----:B------:R-:W1:Y:S01]  /*3cd0*/  LDCU.64 UR4, c[0x0][0x3d8] ;  /* 0x00007b00ff0477ac */ /* 0x000e620008000a00 */
[C---:B------:R-:W-:Y:S02]  /*3ce0*/  SHF.L.U64.HI R13, R4.reuse, 0x2, R5 ;  /* 0x00000002040d7819 */ /* 0x040fe40000010205 */
[----:B------:R-:W-:Y:S01]  /*3cf0*/  SHF.L.U32 R15, R4, 0x2, RZ ;  /* 0x00000002040f7819 */ /* 0x000fe200000006ff */
[----:B------:R-:W3:Y:S01]  /*3d00*/  LDCU.64 UR6, c[0x0][0x388] ;  /* 0x00007100ff0677ac */ /* 0x000ee20008000a00 */
[----:B------:R-:W-:Y:S02]  /*3d10*/  SHF.L.U32 R25, R25, 0x2, RZ ;  /* 0x0000000219197819 */ /* 0x000fe400000006ff */
[C---:B------:R-:W-:Y:S01]  /*3d20*/  SHF.L.U64.HI R19, R3.reuse, 0x2, R0 ;  /* 0x0000000203137819 */ /* 0x040fe20000010200 */
[----:B------:R-:W4:Y:S01]  /*3d30*/  LDCU.64 UR8, c[0x0][0x390] ;  /* 0x00007200ff0877ac */ /* 0x000f220008000a00 */
[----:B------:R-:W-:-:S07]  /*3d40*/  SHF.L.U32 R21, R3, 0x2, RZ ;  /* 0x0000000203157819 */ /* 0x000fce00000006ff */
.L_x_859:
[C---:B------:R-:W-:Y:S02]  /*3d50*/  SHF.L.U32 R2, R20.reuse, 0x2, RZ ;  /* 0x0000000214027819 */ /* 0x040fe400000006ff */
[----:B------:R-:W-:Y:S02]  /*3d60*/  SHF.L.U64.HI R17, R20, 0x2, R17 ;  /* 0x0000000214117819 */ /* 0x000fe40000010211 */
[----:B-1----:R-:W-:-:S04]  /*3d70*/  IADD3 R4, P0, PT, R2, UR4, RZ ;  /* 0x0000000402047c10 */ /* 0x002fc8000ff1e0ff */
[----:B------:R-:W-:Y:S02]  /*3d80*/  IADD3.X R5, PT, PT, R17, UR5, RZ, P0, !PT ;  /* 0x0000000511057c10 */ /* 0x000fe400087fe4ff */
[C---:B------:R-:W-:Y:S02]  /*3d90*/  IADD3 R6, P0, PT, R4.reuse, R21, RZ ;  /* 0x0000001504067210 */ /* 0x040fe40007f1e0ff */
[C---:B0-----:R-:W-:Y:S02]  /*3da0*/  IADD3 R10, P2, PT, R4.reuse, R25, RZ ;  /* 0x00000019040a7210 */ /* 0x041fe40007f5e0ff */
[C---:B------:R-:W-:Y:S02]  /*3db0*/  IADD3.X R7, PT, PT, R5.reuse, R19, RZ, P0, !PT ;  /* 0x0000001305077210 */ /* 0x040fe400007fe4ff */
[----:B------:R-:W-:Y:S02]  /*3dc0*/  IADD3 R8, P1, PT, R4, R15, RZ ;  /* 0x0000000f04087210 */ /* 0x000fe40007f3e0ff */
[C---:B------:R-:W-:Y:S01]  /*3dd0*/  IADD3.X R11, PT, PT, R5.reuse, R23, RZ, P2, !PT ;  /* 0x00000017050b7210 */ /* 0x040fe200017fe4ff */
[----:B------:R0:W5:Y:S01]  /*3de0*/  LDG.E R4, desc[UR20][R4.64] ;  /* 0x0000001404047981 */ /* 0x000162000c1e1900 */
[----:B------:R-:W-:-:S03]  /*3df0*/  IADD3.X R9, PT, PT, R5, R13, RZ, P1, !PT ;  /* 0x0000000d05097210 */ /* 0x000fc60000ffe4ff */
[----:B------:R-:W5:Y:S04]  /*3e00*/  LDG.E R7, desc[UR20][R6.64] ;  /* 0x0000001406077981 */ /* 0x000f68000c1e1900 */
[----:B------:R-:W5:Y:S04]  /*3e10*/  LDG.E R8, desc[UR20][R8.64] ;  /* 0x0000001408087981 */ /* 0x000f68000c1e1900 */
[----:B------:R-:W5:Y:S01]  /*3e20*/  LDG.E R11, desc[UR20][R10.64] ;  /* 0x000000140a0b7981 */ /* 0x000f62000c1e1900 */
[----:B------:R-:W-:Y:S02]  /*3e30*/  LOP3.LUT R12, R2, 0xfffffffc, RZ, 0xc0, !PT ;  /* 0xfffffffc020c7812 */ /* 0x000fe400078ec0ff */
[----:B--2---:R-:W-:-:S02]  /*3e40*/  LOP3.LUT R14, R17, 0x1, RZ, 0xc0, !PT ;  /* 0x00000001110e7812 */ /* 0x004fc400078ec0ff */
[----:B---3--:R-:W-:Y:S02]  /*3e50*/  IADD3 R26, P0, PT, R12, UR6, RZ ;  /* 0x000000060c1a7c10 */ /* 0x008fe4000ff1e0ff */
[----:B0-----:R-:W-:Y:S02]  /*3e60*/  LOP3.LUT R5, R17, 0x3, RZ, 0xc0, !PT ;  /* 0x0000000311057812 */ /* 0x001fe400078ec0ff */
[----:B------:R-:W-:Y:S02]  /*3e70*/  IADD3.X R27, PT, PT, R14, UR7, RZ, P0, !PT ;  /* 0x000000070e1b7c10 */ /* 0x000fe400087fe4ff */
[----:B----4-:R-:W-:-:S04]  /*3e80*/  IADD3 R28, P0, PT, R12, UR8, RZ ;  /* 0x000000080c1c7c10 */ /* 0x010fc8000ff1e0ff */
[----:B------:R-:W-:Y:S02]  /*3e90*/  IADD3.X R29, PT, PT, R14, UR9, RZ, P0, !PT ;  /* 0x000000090e1d7c10 */ /* 0x000fe400087fe4ff */
[----:B-----5:R-:W-:Y:S02]  /*3ea0*/  F2FP.BF16.F32.PACK_AB R31, R7, R4 ;  /* 0x00000004071f723e */ /* 0x020fe400000010ff */
[----:B------:R-:W-:-:S04]  /*3eb0*/  IADD3 R4, P1, PT, R12, UR4, RZ ;  /* 0x000000040c047c10 */ /* 0x000fc8000ff3e0ff */
[----:B------:R-:W-:Y:S02]  /*3ec0*/  IADD3.X R5, PT, PT, R5, UR5, RZ, P1, !PT ;  /* 0x0000000505057c10 */ /* 0x000fe40008ffe4ff */
[----:B------:R-:W-:Y:S02]  /*3ed0*/  F2FP.BF16.F32.PACK_AB R33, R11, R8 ;  /* 0x000000080b21723e */ /* 0x000fe400000010ff */
        /* <DEDUP_REMOVED lines=42> */
[----:B------:R-:W4:Y:S04]  /*4180*/  LDG.E R6, desc[UR20][R6.64+0x1800] ;  /* 0x0018001406067981 */ /* 0x000f28000c1e1900 */
[----:B------:R-:W4:Y:S01]  /*4190*/  LDG.E R9, desc[UR20][R8.64+0x1800] ;  /* 0x0018001408097981 */ /* 0x000f22000c1e1900 */
        /* <DEDUP_REMOVED lines=13> */
[----:B----4-:R-:W-:-:S03]  /*4270*/  F2FP.BF16.F32.PACK_AB R5, R9, R6 ;  /* 0x000000060905723e */ /* 0x010fc600000010ff */
[----:B------:R1:W-:Y:S04]  /*4280*/  STG.E desc[UR20][R30.64], R11 ;  /* 0x0000000b1e007986 */ /* 0x0003e8000c101914 */
[----:B------:R1:W-:Y:S02]  /*4290*/  STG.E desc[UR20][R28.64], R5 ;  /* 0x000000051c007986 */ /* 0x0003e4000c101914 */
[----:B------:R-:W-:Y:S05]  /*42a0*/  @P0 BRA `(.L_x_859) ;  /* 0xfffffff800a80947 */ /* 0x000fea000383ffff */
[----:B------:R-:W-:Y:S05]  /*42b0*/  EXIT ;  /* 0x000000000000794d */ /* 0x000fea0003800000 */
.L_x_860:
        /* <DEDUP_REMOVED lines=12> */
.L_x_3423:


//--------------------- .text._Z35group_norm_nhwc_bwd_one_pass_kernelI11Fp16IOBf16WLi128ELi32ELi512EEv26Group_norm_nhwc_bwd_params --------------------------
	.section	.text._Z35group_norm_nhwc_bwd_one_pass_kernelI11Fp16IOBf16WLi128ELi32ELi512EEv26Group_norm_nhwc_bwd_params,"ax",@progbits
	.align	128
        .global         _Z35group_norm_nhwc_bwd_one_pass_kernelI11Fp16IOBf16WLi128ELi32ELi512EEv26Group_norm_nhwc_bwd_params
        .type           _Z35group_norm_nhwc_bwd_one_pass_kernelI11Fp16IOBf16WLi128ELi32ELi512EEv26Group_norm_nhwc_bwd_params,@function
        .size           _Z35group_norm_nhwc_bwd_one_pass_kernelI11Fp16IOBf16WLi128ELi32ELi512EEv26Group_norm_nhwc_bwd_params,(.L_x_3424 - _Z35group_norm_nhwc_bwd_one_pass_kernelI11Fp16IOBf16WLi128ELi32ELi512EEv26Group_norm_nhwc_bwd_params)
        .other          _Z35group_norm_nhwc_bwd_one_pass_kernelI11Fp16IOBf16WLi128ELi32ELi512EEv26Group_norm_nhwc_bwd_params,@"STO_CUDA_ENTRY STV_DEFAULT"
_Z35group_norm_nhwc_bwd_one_pass_kernelI11Fp16IOBf16WLi128ELi32ELi512EEv26Group_norm_nhwc_bwd_params:
.text._Z35group_norm_nhwc_bwd_one_pass_kernelI11Fp16IOBf16WLi128ELi32ELi512EEv26Group_norm_nhwc_bwd_params:
        /* <DEDUP_REMOVED lines=10> */
.L_x_892:
[----:B-1----:R-:W1:Y:S01]  /*00a0*/  LDC R10, c[0x0][0x410] ;  /* 0x00010400ff0a7b82 */ /* 0x002e620000000800 */
[----:B------:R-:W-:Y:S01]  /*00b0*/  HFMA2 R2, -RZ, RZ, 0, 0 ;  /* 0x00000000ff027431 */ /* 0x000fe200000001ff */
[----:B0-----:R-:W-:Y:S01]  /*00c0*/  IABS R8, UR8 ;  /* 0x0000000800087c13 */ /* 0x001fe20008000000 */
[----:B------:R-:W2:Y:S01]  /*00d0*/  LDCU UR5, c[0x0][0x41c] ;  /* 0x00008380ff0577ac */ /* 0x000ea20008000800 */
[----:B------:R-:W-:Y:S01]  /*00e0*/  ISETP.LE.AND P2, PT, RZ, UR8, PT ;  /* 0x00000008ff007c0c */ /* 0x000fe2000bf43270 */
[----:B------:R-:W3:Y:S01]  /*00f0*/  LDCU.128 UR16, c[0x0][0x400] ;  /* 0x00008000ff1077ac */ /* 0x000ee20008000c00 */
[----:B------:R-:W4:Y:S01]  /*0100*/  LDCU.64 UR6, c[0x0][0x3b8] ;  /* 0x00007700ff0677ac */ /* 0x000f220008000a00 */
[----:B-1----:R-:W-:-:S04]  /*0110*/  IABS R7, R10 ;  /* 0x0000000a00077213 */ /* 0x002fc80000000000 */
[----:B------:R-:W1:Y:S01]  /*0120*/  I2F.RP R4, R7 ;  /* 0x0000000700047306 */ /* 0x000e620000209400 */
[----:B----4-:R-:W-:-:S07]  /*0130*/  UIMAD.WIDE UR6, UR8, 0x8, UR6 ;  /* 0x00000008080678a5 */ /* 0x010fce000f8e0206 */
[----:B-1----:R-:W1:Y:S02]  /*0140*/  MUFU.RCP R4, R4 ;  /* 0x0000000400047308 */ /* 0x002e640000001000 */
[----:B-1----:R-:W-:-:S06]  /*0150*/  IADD3 R3, PT, PT, R4, 0xffffffe, RZ ;  /* 0x0ffffffe04037810 */ /* 0x002fcc0007ffe0ff */
[----:B------:R-:W1:Y:S02]  /*0160*/  F2I.FTZ.U32.TRUNC.NTZ R3, R3 ;  /* 0x0000000300037305 */ /* 0x000e64000021f000 */
[----:B-1----:R-:W-:-:S05]  /*0170*/  IADD3 R0, PT, PT, RZ, -R3, RZ ;  /* 0x80000003ff007210 */ /* 0x002fca0007ffe0ff */
[----:B------:R-:W-:Y:S02]  /*0180*/  IMAD R9, R0, R7, RZ ;  /* 0x0000000700097224 */ /* 0x000fe400078e02ff */
[----:B------:R-:W1:Y:S02]  /*0190*/  S2R R0, SR_TID.X ;  /* 0x0000000000007919 */ /* 0x000e640000002100 */
[----:B------:R-:W-:Y:S01]  /*01a0*/  IMAD.HI.U32 R6, R3, R9, R2 ;  /* 0x0000000903067227 */ /* 0x000fe200078e0002 */
[----:B------:R-:W-:Y:S01]  /*01b0*/  LOP3.LUT R9, RZ, R10, RZ, 0x33, !PT ;  /* 0x0000000aff097212 */ /* 0x000fe200078e33ff */
[----:B------:R-:W2:Y:S04]  /*01c0*/  S2R R2, SR_CTAID.X ;  /* 0x0000000000027919 */ /* 0x000ea80000002500 */
[----:B------:R-:W-:-:S05]  /*01d0*/  IMAD.HI.U32 R6, R6, R8, RZ ;  /* 0x0000000806067227 */ /* 0x000fca00078e00ff */
[----:B------:R-:W-:-:S05]  /*01e0*/  IADD3 R4, PT, PT, -R6, RZ, RZ ;  /* 0x000000ff06047210 */ /* 0x000fca0007ffe1ff */
[----:B------:R-:W-:Y:S01]  /*01f0*/  IMAD R4, R7, R4, R8 ;  /* 0x0000000407047224 */ /* 0x000fe200078e0208 */
[----:B------:R-:W-:-:S04]  /*0200*/  LOP3.LUT R8, R10, UR8, RZ, 0x3c, !PT ;  /* 0x000000080a087c12 */ /* 0x000fc8000f8e3cff */
[----:B------:R-:W-:Y:S02]  /*0210*/  ISETP.GT.U32.AND P4, PT, R7, R4, PT ;  /* 0x000000040700720c */ /* 0x000fe40003f84070 */
[----:B------:R-:W-:Y:S02]  /*0220*/  ISETP.GE.AND P1, PT, R8, RZ, PT ;  /* 0x000000ff0800720c */ /* 0x000fe40003f26270 */
[----:B-1----:R-:W-:Y:S02]  /*0230*/  SHF.R.U32.HI R3, RZ, 0x4, R0 ;  /* 0x00000004ff037819 */ /* 0x002fe40000011600 */
[----:B------:R-:W-:-:S07]  /*0240*/  SHF.L.U32 R22, R0, 0x1, RZ ;  /* 0x0000000100167819 */ /* 0x000fce00000006ff */
[-C--:B------:R-:W-:Y:S01]  /*0250*/  @!P4 IADD3 R4, PT, PT, R4, -R7.reuse, RZ ;  /* 0x800000070404c210 */ /* 0x080fe20007ffe0ff */
[----:B--2---:R-:W-:Y:S01]  /*0260*/  IMAD R3, R2, UR5, R3 ;  /* 0x0000000502037c24 */ /* 0x004fe2000f8e0203 */
[----:B------:R-:W-:Y:S02]  /*0270*/  @!P4 IADD3 R6, PT, PT, R6, 0x1, RZ ;  /* 0x000000010606c810 */ /* 0x000fe40007ffe0ff */
[----:B------:R-:W-:Y:S02]  /*0280*/  ISETP.GE.U32.AND P3, PT, R4, R7, PT ;  /* 0x000000070400720c */ /* 0x000fe40003f66070 */
[----:B------:R-:W-:Y:S02]  /*0290*/  ISETP.GT.U32.AND P4, PT, R7, R4, PT ;  /* 0x000000040700720c */ /* 0x000fe40003f84070 */
[----:B---3--:R-:W-:Y:S02]  /*02a0*/  ISETP.GE.U32.AND P0, PT, R3, UR16, PT ;  /* 0x0000001003007c0c */ /* 0x008fe4000bf06070 */
[----:B------:R-:W-:-:S02]  /*02b0*/  SHF.R.S32.HI R11, RZ, 0x1f, R3 ;  /* 0x0000001fff0b7819 */ /* 0x000fc40000011403 */
[----:B------:R-:W-:Y:S02]  /*02c0*/  IADD3 R7, PT, PT, R4, -R7, RZ ;  /* 0x8000000704077210 */ /* 0x000fe40007ffe0ff */
[----:B------:R-:W-:Y:S02]  /*02d0*/  ISETP.GE.AND.EX P0, PT, R11, UR17, PT, P0 ;  /* 0x000000110b007c0c */ /* 0x000fe4000bf06300 */
[----:B------:R-:W-:Y:S02]  /*02e0*/  SEL R4, R7, R4, !P4 ;  /* 0x0000000407047207 */ /* 0x000fe40006000000 */
[----:B------:R-:W-:Y:S02]  /*02f0*/  @P3 IADD3 R6, PT, PT, R6, 0x1, RZ ;  /* 0x0000000106063810 */ /* 0x000fe40007ffe0ff */
[----:B------:R-:W-:Y:S02]  /*0300*/  ISETP.NE.AND P3, PT, R10, RZ, PT ;  /* 0x000000ff0a00720c */ /* 0x000fe40003f65270 */
[----:B------:R-:W-:-:S02]  /*0310*/  MOV R8, R6 ;  /* 0x0000000600087202 */ /* 0x000fc40000000f00 */
[----:B------:R-:W-:Y:S02]  /*0320*/  @!P2 IADD3 R4, PT, PT, -R4, RZ, RZ ;  /* 0x000000ff0404a210 */ /* 0x000fe40007ffe1ff */
[----:B------:R-:W-:Y:S01]  /*0330*/  @!P1 IADD3 R8, PT, PT, -R8, RZ, RZ ;  /* 0x000000ff08089210 */ /* 0x000fe20007ffe1ff */
[----:B------:R-:W1:Y:S01]  /*0340*/  @!P0 LDC.64 R6, c[0x0][0x3f8] ;  /* 0x0000fe00ff068b82 */ /* 0x000e620000000a00 */
[----:B------:R-:W-:Y:S02]  /*0350*/  SEL R31, R9, R4, !P3 ;  /* 0x00000004091f7207 */ /* 0x000fe40005800000 */
[----:B------:R-:W-:Y:S02]  /*0360*/  IADD3 R37, PT, PT, R3, 0x20, RZ ;  /* 0x0000002003257810 */ /* 0x000fe40007ffe0ff */
[----:B------:R-:W-:Y:S02]  /*0370*/  SEL R9, R9, R8, !P3 ;  /* 0x0000000809097207 */ /* 0x000fe40005800000 */
[----:B------:R-:W-:Y:S01]  /*0380*/  SHF.L.U32 R13, R31, 0x5, RZ ;  /* 0x000000051f0d7819 */ /* 0x000fe200000006ff */
[----:B------:R-:W2:Y:S01]  /*0390*/  @!P0 LDC.64 R20, c[0x0][0x398] ;  /* 0x0000e600ff148b82 */ /* 0x000ea20000000a00 */
[----:B------:R-:W-:-:S02]  /*03a0*/  ISETP.GE.U32.AND P1, PT, R37, UR16, PT ;  /* 0x0000001025007c0c */ /* 0x000fc4000bf26070 */
[----:B------:R-:W-:Y:S02]  /*03b0*/  SHF.R.S32.HI R27, RZ, 0x1f, R37 ;  /* 0x0000001fff1b7819 */ /* 0x000fe40000011425 */
[----:B------:R-:W-:Y:S02]  /*03c0*/  SHF.R.S32.HI R4, RZ, 0x1f, R9 ;  /* 0x0000001fff047819 */ /* 0x000fe40000011409 */
[----:B------:R-:W-:Y:S02]  /*03d0*/  LOP3.LUT R22, R13, 0x1e, R22, 0xf8, !PT ;  /* 0x0000001e0d167812 */ /* 0x000fe400078ef816 */
[----:B------:R-:W-:Y:S01]  /*03e0*/  SHF.R.S32.HI R23, RZ, 0x1f, R13 ;  /* 0x0000001fff177819 */ /* 0x000fe2000001140d */
[----:B------:R-:W-:Y:S01]  /*03f0*/  IMAD R4, R4, UR18, RZ ;  /* 0x0000001204047c24 */ /* 0x000fe2000f8e02ff */
[----:B------:R-:W-:Y:S01]  /*0400*/  ISETP.GE.AND.EX P1, PT, R27, UR17, PT, P1 ;  /* 0x000000111b007c0c */ /* 0x000fe2000bf26310 */
[----:B------:R-:W3:Y:S01]  /*0410*/  @!P0 LDC.64 R12, c[0x0][0x3a0] ;  /* 0x0000e800ff0c8b82 */ /* 0x000ee20000000a00 */
[----:B------:R-:W-:Y:S01]  /*0420*/  MOV R8, UR6 ;  /* 0x0000000600087c02 */ /* 0x000fe20008000f00 */
[----:B------:R-:W-:Y:S01]  /*0430*/  IMAD.WIDE.U32 R32, R9, UR18, R22 ;  /* 0x0000001209207c25 */ /* 0x000fe2000f8e0016 */
[----:B------:R-:W-:Y:S01]  /*0440*/  IADD3 R25, PT, PT, R3, 0x40, RZ ;  /* 0x0000004003197810 */ /* 0x000fe20007ffe0ff */
[----:B------:R-:W4:Y:S02]  /*0450*/  LDCU.U8 UR6, c[0x0][0x414] ;  /* 0x00008280ff0677ac */ /* 0x000f240008000000 */
[----:B------:R-:W-:Y:S01]  /*0460*/  IMAD R35, R9, UR19, R4 ;  /* 0x0000001309237c24 */ /* 0x000fe2000f8e0204 */
[----:B------:R-:W-:Y:S01]  /*0470*/  MOV R9, UR7 ;  /* 0x0000000700097c02 */ /* 0x000fe20008000f00 */
[----:B-1----:R-:W-:-:S04]  /*0480*/  @!P0 IMAD R4, R11, R6, RZ ;  /* 0x000000060b048224 */ /* 0x002fc800078e02ff */
[----:B------:R-:W1:Y:S01]  /*0490*/  @!P1 LDC.64 R18, c[0x0][0x3f8] ;  /* 0x0000fe00ff129b82 */ /* 0x000e620000000a00 */
[----:B------:R-:W4:Y:S01]  /*04a0*/  LDG.E.64 R8, desc[UR12][R8.64] ;  /* 0x0000000c08087981 */ /* 0x000f22000c1e1b00 */
[----:B------:R-:W-:Y:S01]  /*04b0*/  IADD3 R35, PT, PT, R33, R35, RZ ;  /* 0x0000002321237210 */ /* 0x000fe20007ffe0ff */
[----:B------:R-:W-:Y:S01]  /*04c0*/  @!P0 IMAD R11, R3, R7, R4 ;  /* 0x00000007030b8224 */ /* 0x000fe200078e0204 */
[----:B------:R-:W-:Y:S02]  /*04d0*/  @!P0 MOV R34, R32 ;  /* 0x0000002000228202 */ /* 0x000fe40000000f00 */
[----:B------:R-:W-:Y:S02]  /*04e0*/  ISETP.GE.U32.AND P2, PT, R25, UR16, PT ;  /* 0x0000001019007c0c */ /* 0x000fe4000bf46070 */
[----:B------:R-:W-:Y:S01]  /*04f0*/  SHF.R.S32.HI R23, RZ, 0x1f, R25 ;  /* 0x0000001fff177819 */ /* 0x000fe20000011419 */
[C---:B------:R-:W-:Y:S01]  /*0500*/  @!P0 IMAD.WIDE.U32 R6, R3.reuse, R6, R34 ;  /* 0x0000000603068225 */ /* 0x040fe200078e0022 */
[----:B------:R-:W-:-:S02]  /*0510*/  IADD3 R3, PT, PT, R3, 0x60, RZ ;  /* 0x0000006003037810 */ /* 0x000fc40007ffe0ff */
[----:B------:R-:W-:Y:S02]  /*0520*/  ISETP.GE.AND.EX P2, PT, R23, UR17, PT, P2 ;  /* 0x0000001117007c0c */ /* 0x000fe4000bf46320 */
[----:B------:R-:W-:Y:S02]  /*0530*/  @!P0 IADD3 R7, PT, PT, R7, R11, RZ ;  /* 0x0000000b07078210 */ /* 0x000fe40007ffe0ff */
[C---:B------:R-:W-:Y:S01]  /*0540*/  @!P0 SHF.L.U32 R29, R6.reuse, 0x1, RZ ;  /* 0x00000001061d8819 */ /* 0x040fe200000006ff */
[----:B------:R-:W0:Y:S01]  /*0550*/  @!P1 LDC.64 R10, c[0x0][0x3a0] ;  /* 0x0000e800ff0a9b82 */ /* 0x000e220000000a00 */
[----:B------:R-:W-:Y:S02]  /*0560*/  @!P0 SHF.L.U64.HI R4, R6, 0x1, R7 ;  /* 0x0000000106048819 */ /* 0x000fe40000010207 */
[----:B------:R-:W-:Y:S02]  /*0570*/  ISETP.GE.U32.AND P3, PT, R3, UR16, PT ;  /* 0x0000001003007c0c */ /* 0x000fe4000bf66070 */
[----:B------:R-:W-:-:S02]  /*0580*/  SHF.R.S32.HI R15, RZ, 0x1f, R3 ;  /* 0x0000001fff0f7819 */ /* 0x000fc40000011403 */
[----:B---3--:R-:W-:Y:S01]  /*0590*/  @!P0 IADD3 R26, P4, PT, R29, R12, RZ ;  /* 0x0000000c1d1a8210 */ /* 0x008fe20007f9e0ff */
[----:B-1----:R-:W-:Y:S01]  /*05a0*/  @!P1 IMAD R14, R27, R18, RZ ;  /* 0x000000121b0e9224 */ /* 0x002fe200078e02ff */
[----:B--2---:R-:W-:Y:S01]  /*05b0*/  @!P0 IADD3 R12, P5, PT, R29, R20, RZ ;  /* 0x000000141d0c8210 */ /* 0x004fe20007fbe0ff */
[----:B------:R-:W1:Y:S01]  /*05c0*/  @!P2 LDC.64 R16, c[0x0][0x3f8] ;  /* 0x0000fe00ff10ab82 */ /* 0x000e620000000a00 */
[----:B------:R-:W-:Y:S02]  /*05d0*/  ISETP.GE.AND.EX P3, PT, R15, UR17, PT, P3 ;  /* 0x000000110f007c0c */ /* 0x000fe4000bf66330 */
[C---:B------:R-:W-:Y:S02]  /*05e0*/  @!P0 IADD3.X R27, PT, PT, R4.reuse, R13, RZ, P4, !PT ;  /* 0x0000000d041b8210 */ /* 0x040fe400027fe4ff */
[----:B------:R-:W-:Y:S02]  /*05f0*/  @!P0 IADD3.X R13, PT, PT, R4, R21, RZ, P5, !PT ;  /* 0x00000015040d8210 */ /* 0x000fe40002ffe4ff */
[----:B------:R-:W-:Y:S01]  /*0600*/  @!P1 MOV R20, R32 ;  /* 0x0000002000149202 */ /* 0x000fe20000000f00 */
[----:B------:R-:W2:Y:S01]  /*0610*/  @!P1 LDC.64 R6, c[0x0][0x398] ;  /* 0x0000e600ff069b82 */ /* 0x000ea20000000a00 */
[----:B------:R-:W-:Y:S01]  /*0620*/  @!P1 MOV R21, R35 ;  /* 0x0000002300159202 */ /* 0x000fe20000000f00 */
[----:B------:R-:W-:-:S02]  /*0630*/  @!P1 IMAD R19, R37, R19, R14 ;  /* 0x0000001325139224 */ /* 0x000fc400078e020e */
[----:B------:R-:W-:-:S05]  /*0640*/  @!P1 IMAD.WIDE.U32 R20, R37, R18, R20 ;  /* 0x0000001225149225 */ /* 0x000fca00078e0014 */
[----:B------:R-:W-:Y:S02]  /*0650*/  @!P1 IADD3 R37, PT, PT, R21, R19, RZ ;  /* 0x0000001315259210 */ /* 0x000fe40007ffe0ff */
[----:B------:R-:W3:Y:S01]  /*0660*/  @!P3 LDC.64 R18, c[0x0][0x3f8] ;  /* 0x0000fe00ff12bb82 */ /* 0x000ee20000000a00 */
[----:B------:R-:W-:Y:S02]  /*0670*/  CS2R R28, SRZ ;  /* 0x00000000001c7805 */ /* 0x000fe4000001ff00 */
[----:B------:R-:W-:-:S04]  /*0680*/  @!P1 SHF.L.U32 R21, R20, 0x1, RZ ;  /* 0x0000000114159819 */ /* 0x000fc800000006ff */
[----:B------:R1:W5:Y:S04]  /*0690*/  @!P0 LDG.E R29, desc[UR12][R26.64] ;  /* 0x0000000c1a1d8981 */ /* 0x000368000c1e1900 */
[----:B------:R2:W5:Y:S01]  /*06a0*/  @!P0 LDG.E R28, desc[UR12][R12.64] ;  /* 0x0000000c0c1c8981 */ /* 0x000562000c1e1900 */
[----:B----4-:R-:W-:Y:S02]  /*06b0*/  ISETP.NE.AND P0, PT, RZ, UR6, PT ;  /* 0x00000006ff007c0c */ /* 0x010fe4000bf05270 */
[----:B------:R-:W-:Y:S02]  /*06c0*/  @!P1 SHF.L.U64.HI R4, R20, 0x1, R37 ;  /* 0x0000000114049819 */ /* 0x000fe40000010225 */
[----:B0-----:R-:W-:Y:S01]  /*06d0*/  @!P1 IADD3 R10, P4, PT, R21, R10, RZ ;  /* 0x0000000a150a9210 */ /* 0x001fe20007f9e0ff */
[----:B-1----:R-:W-:Y:S01]  /*06e0*/  @!P2 IMAD R14, R23, R16, RZ ;  /* 0x00000010170ea224 */ /* 0x002fe200078e02ff */
[----:B------:R-:W-:-:S02]  /*06f0*/  CS2R R26, SRZ ;  /* 0x00000000001a7805 */ /* 0x000fc4000001ff00 */
[----:B--2---:R-:W-:Y:S02]  /*0700*/  @!P1 IADD3 R24, P5, PT, R21, R6, RZ ;  /* 0x0000000615189210 */ /* 0x004fe40007fbe0ff */
[----:B------:R-:W-:Y:S01]  /*0710*/  @!P2 MOV R12, R32 ;  /* 0x00000020000ca202 */ /* 0x000fe20000000f00 */
[----:B------:R-:W0:Y:S01]  /*0720*/  @!P2 LDC.64 R20, c[0x0][0x3a0] ;  /* 0x0000e800ff14ab82 */ /* 0x000e220000000a00 */
[----:B------:R-:W-:Y:S02]  /*0730*/  @!P2 MOV R13, R35 ;  /* 0x00000023000da202 */ /* 0x000fe40000000f00 */
[C---:B------:R-:W-:Y:S01]  /*0740*/  @!P1 IADD3.X R11, PT, PT, R4.reuse, R11, RZ, P4, !PT ;  /* 0x0000000b040b9210 */ /* 0x040fe200027fe4ff */
[C---:B------:R-:W-:Y:S02]  /*0750*/  @!P2 IMAD R23, R25.reuse, R17, R14 ;  /* 0x000000111917a224 */ /* 0x040fe400078e020e */
[----:B------:R-:W-:Y:S01]  /*0760*/  @!P2 IMAD.WIDE.U32 R16, R25, R16, R12 ;  /* 0x000000101910a225 */ /* 0x000fe200078e000c */
[----:B------:R-:W-:Y:S01]  /*0770*/  @!P1 IADD3.X R25, PT, PT, R4, R7, RZ, P5, !PT ;  /* 0x0000000704199210 */ /* 0x000fe20002ffe4ff */
[----:B------:R-:W1:Y:S01]  /*0780*/  @P0 LDC.64 R36, c[0x0][0x3b0] ;  /* 0x0000ec00ff240b82 */ /* 0x000e620000000a00 */
[----:B------:R2:W5:Y:S01]  /*0790*/  @!P1 LDG.E R27, desc[UR12][R10.64] ;  /* 0x0000000c0a1b9981 */ /* 0x000562000c1e1900 */
[----:B---3--:R-:W-:-:S06]  /*07a0*/  @!P3 IMAD R4, R15, R18, RZ ;  /* 0x000000120f04b224 */ /* 0x008fcc00078e02ff */
[----:B------:R-:W3:Y:S01]  /*07b0*/  @!P3 LDC.64 R12, c[0x0][0x3a0] ;  /* 0x0000e800ff0cbb82 */ /* 0x000ee20000000a00 */
[----:B------:R-:W-:Y:S01]  /*07c0*/  @!P2 IADD3 R23, PT, PT, R17, R23, RZ ;  /* 0x000000171117a210 */ /* 0x000fe20007ffe0ff */
[----:B------:R4:W5:Y:S06]  /*07d0*/  @!P1 LDG.E R26, desc[UR12][R24.64] ;  /* 0x0000000c181a9981 */ /* 0x00096c000c1e1900 */
[----:B--2---:R-:W2:Y:S08]  /*07e0*/  @!P2 LDC.64 R10, c[0x0][0x398] ;  /* 0x0000e600ff0aab82 */ /* 0x004eb00000000a00 */
[----:B------:R-:W3:Y:S08]  /*07f0*/  @!P3 LDC.64 R6, c[0x0][0x398] ;  /* 0x0000e600ff06bb82 */ /* 0x000ef00000000a00 */
[----:B------:R-:W3:Y:S01]  /*0800*/  LDC.64 R14, c[0x0][0x3a8] ;  /* 0x0000ea00ff0e7b82 */ /* 0x000ee20000000a00 */
[----:B----4-:R-:W-:-:S02]  /*0810*/  @!P3 MOV R24, R32 ;  /* 0x000000200018b202 */ /* 0x010fc40000000f00 */
[----:B------:R-:W-:Y:S02]  /*0820*/  @!P3 MOV R25, R35 ;  /* 0x000000230019b202 */ /* 0x000fe40000000f00 */
[C---:B------:R-:W-:Y:S02]  /*0830*/  @!P2 SHF.L.U32 R17, R16.reuse, 0x1, RZ ;  /* 0x000000011011a819 */ /* 0x040fe400000006ff */
[----:B------:R-:W-:Y:S01]  /*0840*/  @!P2 SHF.L.U64.HI R16, R16, 0x1, R23 ;  /* 0x000000011010a819 */ /* 0x000fe20000010217 */
[C---:B------:R-:W-:Y:S02]  /*0850*/  @!P3 IMAD R23, R3.reuse, R19, R4 ;  /* 0x000000130317b224 */ /* 0x040fe400078e0204 */
[----:B------:R-:W-:Y:S01]  /*0860*/  @!P3 IMAD.WIDE.U32 R18, R3, R18, R24 ;  /* 0x000000120312b225 */ /* 0x000fe200078e0018 */
[----:B0-----:R-:W-:-:S04]  /*0870*/  @!P2 IADD3 R20, P1, PT, R17, R20, RZ ;  /* 0x000000141114a210 */ /* 0x001fc80007f3e0ff */
[----:B------:R-:W-:Y:S02]  /*0880*/  @!P3 IADD3 R23, PT, PT, R19, R23, RZ ;  /* 0x000000171317b210 */ /* 0x000fe40007ffe0ff */
[----:B------:R-:W-:Y:S01]  /*0890*/  @!P3 SHF.L.U32 R19, R18, 0x1, RZ ;  /* 0x000000011213b819 */ /* 0x000fe200000006ff */
[----:B-1----:R-:W-:Y:S01]  /*08a0*/  @P0 IMAD.WIDE R36, R22, 0x2, R36 ;  /* 0x0000000216240825 */ /* 0x002fe200078e0224 */
[----:B------:R-:W-:Y:S02]  /*08b0*/  @!P2 IADD3.X R21, PT, PT, R16, R21, RZ, P1, !PT ;  /* 0x000000151015a210 */ /* 0x000fe40000ffe4ff */
[----:B--2---:R-:W-:Y:S02]  /*08c0*/  @!P2 IADD3 R10, P1, PT, R17, R10, RZ ;  /* 0x0000000a110aa210 */ /* 0x004fe40007f3e0ff */
[----:B------:R-:W-:Y:S01]  /*08d0*/  @!P3 SHF.L.U64.HI R18, R18, 0x1, R23 ;  /* 0x000000011212b819 */ /* 0x000fe20000010217 */
[----:B---3--:R-:W-:Y:S01]  /*08e0*/  IMAD.WIDE R14, R22, 0x2, R14 ;  /* 0x00000002160e7825 */ /* 0x008fe200078e020e */
[----:B------:R-:W-:-:S02]  /*08f0*/  @!P3 IADD3 R12, P4, PT, R19, R12, RZ ;  /* 0x0000000c130cb210 */ /* 0x000fc40007f9e0ff */
[----:B------:R-:W-:Y:S02]  /*0900*/  @!P3 IADD3 R6, P5, PT, R19, R6, RZ ;  /* 0x000000061306b210 */ /* 0x000fe40007fbe0ff */
[----:B------:R-:W-:Y:S02]  /*0910*/  CS2R R24, SRZ ;  /* 0x0000000000187805 */ /* 0x000fe4000001ff00 */
[----:B------:R-:W-:Y:S01]  /*0920*/  CS2R R22, SRZ ;  /* 0x0000000000167805 */ /* 0x000fe2000001ff00 */
[----:B------:R-:W2:Y:S01]  /*0930*/  @P0 LDG.E.U16 R3, desc[UR12][R36.64] ;  /* 0x0000000c24030981 */ /* 0x000ea2000c1e1500 */
[----:B------:R-:W-:Y:S02]  /*0940*/  @!P2 IADD3.X R11, PT, PT, R16, R11, RZ, P1, !PT ;  /* 0x0000000b100ba210 */ /* 0x000fe40000ffe4ff */
[C---:B------:R-:W-:Y:S01]  /*0950*/  @!P3 IADD3.X R13, PT, PT, R18.reuse, R13, RZ, P4, !PT ;  /* 0x0000000d120db210 */ /* 0x040fe200027fe4ff */
[----:B------:R-:W3:Y:S01]  /*0960*/  @P0 LDG.E.U16 R4, desc[UR12][R36.64+0x2] ;  /* 0x0000020c24040981 */ /* 0x000ee2000c1e1500 */
[----:B------:R-:W-:-:S03]  /*0970*/  @!P3 IADD3.X R7, PT, PT, R18, R7, RZ, P5, !PT ;  /* 0x000000071207b210 */ /* 0x000fc60002ffe4ff */
[----:B------:R-:W4:Y:S04]  /*0980*/  LDG.E.U16 R16, desc[UR12][R14.64] ;  /* 0x0000000c0e107981 */ /* 0x000f28000c1e1500 */
[----:B------:R-:W4:Y:S04]  /*0990*/  LDG.E.U16 R17, desc[UR12][R14.64+0x2] ;  /* 0x0000020c0e117981 */ /* 0x000f28000c1e1500 */
[----:B------:R-:W5:Y:S04]  /*09a0*/  @!P2 LDG.E R24, desc[UR12][R10.64] ;  /* 0x0000000c0a18a981 */ /* 0x000f68000c1e1900 */
[----:B------:R-:W5:Y:S04]  /*09b0*/  @!P3 LDG.E R23, desc[UR12][R12.64] ;  /* 0x0000000c0c17b981 */ /* 0x000f68000c1e1900 */
[----:B------:R-:W5:Y:S01]  /*09c0*/  @!P3 LDG.E R22, desc[UR12][R6.64] ;  /* 0x0000000c0616b981 */ /* 0x000f62000c1e1900 */
[----:B------:R-:W-:-:S03]  /*09d0*/  UISETP.NE.AND UP1, UPT, UR6, URZ, UPT ;  /* 0x000000ff0600728c */ /* 0x000fc6000bf25270 */
[----:B------:R0:W5:Y:S01]  /*09e0*/  @!P2 LDG.E R25, desc[UR12][R20.64] ;  /* 0x0000000c1419a981 */ /* 0x000162000c1e1900 */
[----:B------:R-:W-:Y:S01]  /*09f0*/  UMOV UR9, 0x3f800000 ;  /* 0x3f80000000097882 */ /* 0x000fe20000000000 */
[----:B0-----:R-:W-:Y:S02]  /*0a00*/  CS2R R20, SRZ ;  /* 0x0000000000147805 */ /* 0x001fe4000001ff00 */
[----:B------:R-:W-:-:S13]  /*0a10*/  R2UR UR14, R8 ;  /* 0x00000000080e72ca */ /* 0x000fda00000e0000 */
        /* <DEDUP_REMOVED lines=10> */
[----:B--2---:R-:W-:Y:S02]  /*0ac0*/  @P0 SHF.L.U32 R20, R3, 0x10, RZ ;  /* 0x0000001003140819 */ /* 0x004fe400000006ff */
[----:B---3--:R-:W-:Y:S02]  /*0ad0*/  @P0 SHF.L.U32 R21, R4, 0x10, RZ ;  /* 0x0000001004150819 */ /* 0x008fe400000006ff */
[----:B----4-:R-:W-:Y:S02]  /*0ae0*/  SHF.L.U32 R3, R16, 0x10, RZ ;  /* 0x0000001010037819 */ /* 0x010fe400000006ff */
[----:B------:R-:W-:Y:S01]  /*0af0*/  SHF.L.U32 R4, R17, 0x10, RZ ;  /* 0x0000001011047819 */ /* 0x000fe200000006ff */
[----:B------:R-:W-:Y:S06]  /*0b00*/  BRA.U UP1, `(.L_x_862) ;  /* 0x0000000501247547 */ /* 0x000fec000b800000 */
[--C-:B-----5:R-:W-:Y:S02]  /*0b10*/  HADD2.F32 R8, -RZ, R29.reuse.H0_H0 ;  /* 0x2000001dff087230 */ /* 0x120fe40000004100 */
[----:B------:R-:W-:Y:S02]  /*0b20*/  HADD2.F32 R9, -RZ, R29.H1_H1 ;  /* 0x3000001dff097230 */ /* 0x000fe40000004100 */
[--C-:B------:R-:W-:Y:S02]  /*0b30*/  HADD2.F32 R6, -RZ, R28.reuse.H0_H0 ;  /* 0x2000001cff067230 */ /* 0x100fe40000004100 */
[----:B------:R-:W-:Y:S01]  /*0b40*/  FADD.FTZ R8, R8, -UR14 ;  /* 0x8000000e08087e21 */ /* 0x000fe20008010000 */
[----:B------:R-:W-:Y:S02]  /*0b50*/  HADD2.F32 R7, -RZ, R28.H1_H1 ;  /* 0x3000001cff077230 */ /* 0x000fe40000004100 */
[----:B------:R-:W-:Y:S01]  /*0b60*/  FADD.FTZ R10, R9, -UR14 ;  /* 0x8000000e090a7e21 */ /* 0x000fe20008010000 */
[----:B------:R-:W-:-:S02]  /*0b70*/  HADD2.F32 R14, -RZ, R27.H0_H0 ;  /* 0x2000001bff0e7230 */ /* 0x000fc40000004100 */
[----:B------:R-:W-:Y:S01]  /*0b80*/  FMUL.FTZ R12, R3, R6 ;  /* 0x00000006030c7220 */ /* 0x000fe20000410000 */
[----:B------:R-:W-:Y:S01]  /*0b90*/  FMUL.FTZ R9, R8, UR9 ;  /* 0x0000000908097c20 */ /* 0x000fe20008410000 */
[----:B------:R-:W-:Y:S01]  /*0ba0*/  FMUL.FTZ R8, R10, UR9 ;  /* 0x000000090a087c20 */ /* 0x000fe20008410000 */
[----:B------:R-:W-:Y:S01]  /*0bb0*/  FMUL.FTZ R11, R4, R7 ;  /* 0x00000007040b7220 */ /* 0x000fe20000410000 */
[----:B------:R-:W-:Y:S01]  /*0bc0*/  FADD.FTZ R10, RZ, R12 ;  /* 0x0000000cff0a7221 */ /* 0x000fe20000010000 */
[----:B------:R-:W-:Y:S01]  /*0bd0*/  FFMA.FTZ R13, R9, R12, RZ ;  /* 0x0000000c090d7223 */ /* 0x000fe200000100ff */
[----:B------:R-:W-:Y:S02]  /*0be0*/  HADD2.F32 R16, -RZ, R26.H0_H0 ;  /* 0x2000001aff107230 */ /* 0x000fe40000004100 */
[----:B------:R-:W-:Y:S01]  /*0bf0*/  FADD.FTZ R14, R14, -UR14 ;  /* 0x8000000e0e0e7e21 */ /* 0x000fe20008010000 */
[----:B------:R-:W-:Y:S01]  /*0c00*/  FADD.FTZ R10, R11, R10 ;  /* 0x0000000a0b0a7221 */ /* 0x000fe20000010000 */
[----:B------:R-:W-:Y:S01]  /*0c10*/  FFMA.FTZ R12, R8, R11, R13 ;  /* 0x0000000b080c7223 */ /* 0x000fe2000001000d */
[----:B------:R-:W-:-:S02]  /*0c20*/  HADD2.F32 R11, -RZ, R27.H1_H1 ;  /* 0x3000001bff0b7230 */ /* 0x000fc40000004100 */
[----:B------:R-:W-:Y:S01]  /*0c30*/  FADD.FTZ R17, RZ, R6 ;  /* 0x00000006ff117221 */ /* 0x000fe20000010000 */
[----:B------:R-:W-:Y:S01]  /*0c40*/  FFMA.FTZ R9, R6, R9, RZ ;  /* 0x0000000906097223 */ /* 0x000fe200000100ff */
[----:B------:R-:W-:Y:S01]  /*0c50*/  FMUL.FTZ R15, R14, UR9 ;  /* 0x000000090e0f7c20 */ /* 0x000fe20008410000 */
[----:B------:R-:W-:Y:S02]  /*0c60*/  HADD2.F32 R13, -RZ, R26.H1_H1 ;  /* 0x3000001aff0d7230 */ /* 0x000fe40000004100 */
[----:B------:R-:W-:Y:S01]  /*0c70*/  FADD.FTZ R6, R11, -UR14 ;  /* 0x8000000e0b067e21 */ /* 0x000fe20008010000 */
[C---:B------:R-:W-:Y:S01]  /*0c80*/  FADD.FTZ R11, R16.reuse, R17 ;  /* 0x00000011100b7221 */ /* 0x040fe20000010000 */
[----:B------:R-:W-:Y:S01]  /*0c90*/  FMUL.FTZ R17, R3, R16 ;  /* 0x0000001003117220 */ /* 0x000fe20000410000 */
[----:B------:R-:W-:Y:S01]  /*0ca0*/  FFMA.FTZ R9, R16, R15, R9 ;  /* 0x0000000f10097223 */ /* 0x000fe20000010009 */
[----:B------:R-:W-:Y:S01]  /*0cb0*/  FFMA.FTZ R14, R7, R8, RZ ;  /* 0x00000008070e7223 */ /* 0x000fe200000100ff */
[----:B------:R-:W-:Y:S01]  /*0cc0*/  FADD.FTZ R16, RZ, R7 ;  /* 0x00000007ff107221 */ /* 0x000fe20000010000 */
[----:B------:R-:W-:Y:S01]  /*0cd0*/  FMUL.FTZ R8, R6, UR9 ;  /* 0x0000000906087c20 */ /* 0x000fe20008410000 */
[----:B------:R-:W-:Y:S01]  /*0ce0*/  FADD.FTZ R10, R10, R17 ;  /* 0x000000110a0a7221 */ /* 0x000fe20000010000 */
[----:B------:R-:W-:Y:S01]  /*0cf0*/  FFMA.FTZ R15, R15, R17, R12 ;  /* 0x000000110f0f7223 */ /* 0x000fe2000001000c */
[----:B------:R-:W-:-:S02]  /*0d00*/  HADD2.F32 R17, -RZ, R25.H0_H0 ;  /* 0x20000019ff117230 */ /* 0x000fc40000004100 */
[C---:B------:R-:W-:Y:S01]  /*0d10*/  FADD.FTZ R6, R13.reuse, R16 ;  /* 0x000000100d067221 */ /* 0x040fe20000010000 */
[----:B------:R-:W-:Y:S01]  /*0d20*/  FFMA.FTZ R7, R13, R8, R14 ;  /* 0x000000080d077223 */ /* 0x000fe2000001000e */
[----:B------:R-:W-:Y:S01]  /*0d30*/  FMUL.FTZ R13, R4, R13 ;  /* 0x0000000d040d7220 */ /* 0x000fe20000410000 */
[--C-:B------:R-:W-:Y:S02]  /*0d40*/  HADD2.F32 R12, -RZ, R24.reuse.H0_H0 ;  /* 0x20000018ff0c7230 */ /* 0x100fe40000004100 */
[----:B------:R-:W-:Y:S01]  /*0d50*/  FADD.FTZ R17, R17, -UR14 ;  /* 0x8000000e11117e21 */ /* 0x000fe20008010000 */
[----:B------:R-:W-:Y:S02]  /*0d60*/  HADD2.F32 R14, -RZ, R25.H1_H1 ;  /* 0x30000019ff0e7230 */ /* 0x000fe40000004100 */
[----:B------:R-:W-:Y:S01]  /*0d70*/  FADD.FTZ R10, R13, R10 ;  /* 0x0000000a0d0a7221 */ /* 0x000fe20000010000 */
[----:B------:R-:W-:Y:S01]  /*0d80*/  FFMA.FTZ R15, R8, R13, R15 ;  /* 0x0000000d080f7223 */ /* 0x000fe2000001000f */
[----:B------:R-:W-:-:S02]  /*0d90*/  HADD2.F32 R8, -RZ, R24.H1_H1 ;  /* 0x30000018ff087230 */ /* 0x000fc40000004100 */
        /* <DEDUP_REMOVED lines=9> */
[----:B------:R-:W-:Y:S02]  /*0e30*/  HADD2.F32 R16, -RZ, R23.H0_H0 ;  /* 0x20000017ff107230 */ /* 0x000fe40000004100 */
[----:B------:R-:W-:Y:S01]  /*0e40*/  FFMA.FTZ R13, R8, R14, R7 ;  /* 0x0000000e080d7223 */ /* 0x000fe20000010007 */
[----:B------:R-:W-:-:S02]  /*0e50*/  HADD2.F32 R12, -RZ, R22.H0_H0 ;  /* 0x20000016ff0c7230 */ /* 0x000fc40000004100 */
        /* <DEDUP_REMOVED lines=19> */
[----:B------:R-:W-:Y:S06]  /*0f90*/  BRA `(.L_x_863) ;  /* 0x0000000800407947 */ /* 0x000fec0003800000 */
.L_x_862:
[--C-:B-----5:R-:W-:Y:S02]  /*0fa0*/  HADD2.F32 R6, -RZ, R29.reuse.H0_H0 ;  /* 0x2000001dff067230 */ /* 0x120fe40000004100 */
[----:B------:R-:W-:Y:S02]  /*0fb0*/  HADD2.F32 R8, -RZ, R29.H1_H1 ;  /* 0x3000001dff087230 */ /* 0x000fe40000004100 */
[----:B------:R-:W-:Y:S02]  /*0fc0*/  HADD2.F32 R17, -RZ, R28.H0_H0 ;  /* 0x2000001cff117230 */ /* 0x000fe40000004100 */
[----:B------:R-:W-:Y:S01]  /*0fd0*/  FADD.FTZ R6, R6, -UR14 ;  /* 0x8000000e06067e21 */ /* 0x000fe20008010000 */
[--C-:B------:R-:W-:Y:S02]  /*0fe0*/  HADD2.F32 R19, -RZ, R27.reuse.H1_H1 ;  /* 0x3000001bff137230 */ /* 0x100fe40000004100 */
[----:B------:R-:W-:Y:S02]  /*0ff0*/  HADD2.F32 R30, -RZ, R26.H0_H0 ;  /* 0x2000001aff1e7230 */ /* 0x000fe40000004100 */
[----:B------:R-:W-:Y:S01]  /*1000*/  FMUL.FTZ R7, R6, UR9 ;  /* 0x0000000906077c20 */ /* 0x000fe20008410000 */
[----:B------:R-:W-:Y:S01]  /*1010*/  FADD.FTZ R6, R8, -UR14 ;  /* 0x8000000e08067e21 */ /* 0x000fe20008010000 */
[----:B------:R-:W-:-:S02]  /*1020*/  HADD2.F32 R8, -RZ, R27.H0_H0 ;  /* 0x2000001bff087230 */ /* 0x000fc40000004100 */
[--C-:B------:R-:W-:Y:S01]  /*1030*/  FFMA.FTZ R9, R3, R7, R20.reuse ;  /* 0x0000000703097223 */ /* 0x100fe20000010014 */
[----:B------:R-:W-:Y:S02]  /*1040*/  FMUL.FTZ R6, R6, UR9 ;  /* 0x0000000906067c20 */ /* 0x000fe40008410000 */
[----:B------:R-:W-:Y:S01]  /*1050*/  FADD.FTZ R18, R8, -UR14 ;  /* 0x8000000e08127e21 */ /* 0x000fe20008010000 */
[----:B------:R-:W-:Y:S01]  /*1060*/  FMUL.FTZ R8, R9, -1.4426950216293334961 ;  /* 0xbfb8aa3b09087820 */ /* 0x000fe20000410000 */
[----:B------:R-:W-:Y:S02]  /*1070*/  FFMA.FTZ R14, R4, R6, R21 ;  /* 0x00000006040e7223 */ /* 0x000fe40000010015 */
[----:B------:R-:W-:Y:S02]  /*1080*/  FMUL.FTZ R18, R18, UR9 ;  /* 0x0000000912127c20 */ /* 0x000fe40008410000 */
[----:B------:R-:W-:Y:S01]  /*1090*/  FMUL.FTZ R11, R14, -1.4426950216293334961 ;  /* 0xbfb8aa3b0e0b7820 */ /* 0x000fe20000410000 */
[----:B------:R-:W0:Y:S01]  /*10a0*/  MUFU.EX2 R8, R8 ;  /* 0x0000000800087308 */ /* 0x000e220000000800 */
[----:B------:R-:W-:-:S04]  /*10b0*/  FFMA.FTZ R37, R3, R18, R20 ;  /* 0x0000001203257223 */ /* 0x000fc80000010014 */
        /* <DEDUP_REMOVED lines=10> */
[----:B------:R-:W-:Y:S01]  /*1160*/  FMUL.FTZ R12, R17, R10 ;  /* 0x0000000a110c7220 */ /* 0x000fe20000410000 */
[----:B------:R-:W-:-:S02]  /*1170*/  HADD2.F32 R17, -RZ, R25.H0_H0 ;  /* 0x20000019ff117230 */ /* 0x000fc40000004100 */
[----:B------:R-:W-:Y:S01]  /*1180*/  FADD.FTZ R10, R19, -UR14 ;  /* 0x8000000e130a7e21 */ /* 0x000fe20008010000 */
[----:B------:R-:W-:Y:S01]  /*1190*/  FFMA.FTZ R9, R9, R8, 1 ;  /* 0x3f80000009097423 */ /* 0x000fe20000010008 */
[----:B------:R-:W-:Y:S02]  /*11a0*/  HADD2.F32 R8, -RZ, R28.H1_H1 ;  /* 0x3000001cff087230 */ /* 0x000fe40000004100 */
[----:B------:R-:W-:Y:S01]  /*11b0*/  FMUL.FTZ R10, R10, UR9 ;  /* 0x000000090a0a7c20 */ /* 0x000fe20008410000 */
[----:B-1----:R-:W-:Y:S01]  /*11c0*/  FADD.FTZ R11, -R15, 1 ;  /* 0x3f8000000f0b7421 */ /* 0x002fe20000010100 */
[----:B------:R-:W-:Y:S01]  /*11d0*/  FMUL.FTZ R12, R12, R9 ;  /* 0x000000090c0c7220 */ /* 0x000fe20000410000 */
[----:B------:R-:W-:Y:S01]  /*11e0*/  FMUL.FTZ R15, R8, R15 ;  /* 0x0000000f080f7220 */ /* 0x000fe20000410000 */
[----:B------:R-:W-:Y:S01]  /*11f0*/  FFMA.FTZ R8, R4, R10, R21 ;  /* 0x0000000a04087223 */ /* 0x000fe20000010015 */
[----:B------:R-:W-:Y:S01]  /*1200*/  FFMA.FTZ R14, R14, R11, 1 ;  /* 0x3f8000000e0e7423 */ /* 0x000fe2000001000b */
[----:B------:R-:W-:-:S02]  /*1210*/  FADD.FTZ R11, R17, -UR14 ;  /* 0x8000000e110b7e21 */ /* 0x000fc40008010000 */
[----:B------:R-:W-:Y:S01]  /*1220*/  FMUL.FTZ R19, R8, -1.4426950216293334961 ;  /* 0xbfb8aa3b08137820 */ /* 0x000fe20000410000 */
[----:B--2---:R-:W-:Y:S01]  /*1230*/  FADD.FTZ R16, -R13, 1 ;  /* 0x3f8000000d107421 */ /* 0x004fe20000010100 */
[----:B------:R-:W-:Y:S01]  /*1240*/  FMUL.FTZ R11, R11, UR9 ;  /* 0x000000090b0b7c20 */ /* 0x000fe20008410000 */
[----:B------:R-:W-:Y:S01]  /*1250*/  FMUL.FTZ R30, R30, R13 ;  /* 0x0000000d1e1e7220 */ /* 0x000fe20000410000 */
[----:B------:R-:W-:Y:S01]  /*1260*/  FMUL.FTZ R15, R15, R14 ;  /* 0x0000000e0f0f7220 */ /* 0x000fe20000410000 */
[----:B------:R-:W-:Y:S01]  /*1270*/  FFMA.FTZ R37, R37, R16, 1 ;  /* 0x3f80000025257423 */ /* 0x000fe20000010010 */
[----:B------:R-:W-:Y:S01]  /*1280*/  FFMA.FTZ R13, R3, R11, R20 ;  /* 0x0000000b030d7223 */ /* 0x000fe20000010014 */
[----:B------:R-:W0:Y:S02]  /*1290*/  MUFU.EX2 R19, R19 ;  /* 0x0000001300137308 */ /* 0x000e240000000800 */
[----:B------:R-:W-:Y:S01]  /*12a0*/  FMUL.FTZ R37, R30, R37 ;  /* 0x000000251e257220 */ /* 0x000fe20000410000 */
[----:B------:R-:W-:Y:S01]  /*12b0*/  FMUL.FTZ R36, R13, -1.4426950216293334961 ;  /* 0xbfb8aa3b0d247820 */ /* 0x000fe20000410000 */
[----:B------:R-:W-:-:S05]  /*12c0*/  HADD2.F32 R30, -RZ, R24.H0_H0 ;  /* 0x20000018ff1e7230 */ /* 0x000fca0000004100 */
[----:B------:R-:W1:Y:S01]  /*12d0*/  MUFU.EX2 R36, R36 ;  /* 0x0000002400247308 */ /* 0x000e620000000800 */
[----:B0-----:R-:W-:Y:S01]  /*12e0*/  FADD.FTZ R16, R19, 1 ;  /* 0x3f80000013107421 */ /* 0x001fe20000010000 */
[----:B------:R-:W-:-:S05]  /*12f0*/  HADD2.F32 R19, -RZ, R26.H1_H1 ;  /* 0x3000001aff137230 */ /* 0x000fca0000004100 */
[----:B------:R-:W0:Y:S01]  /*1300*/  MUFU.RCP R16, R16 ;  /* 0x0000001000107308 */ /* 0x000e220000001000 */
[----:B-1----:R-:W-:-:S07]  /*1310*/  FADD.FTZ R17, R36, 1 ;  /* 0x3f80000024117421 */ /* 0x002fce0000010000 */
[----:B------:R-:W1:Y:S01]  /*1320*/  MUFU.RCP R17, R17 ;  /* 0x0000001100117308 */ /* 0x000e620000001000 */
[----:B0-----:R-:W-:-:S04]  /*1330*/  FADD.FTZ R9, -R16, 1 ;  /* 0x3f80000010097421 */ /* 0x001fc80000010100 */
[----:B------:R-:W-:Y:S01]  /*1340*/  FFMA.FTZ R8, R8, R9, 1 ;  /* 0x3f80000008087423 */ /* 0x000fe20000010009 */
[----:B------:R-:W-:Y:S01]  /*1350*/  FMUL.FTZ R9, R19, R16 ;  /* 0x0000001013097220 */ /* 0x000fe20000410000 */
[----:B-1----:R-:W-:Y:S01]  /*1360*/  FADD.FTZ R14, -R17, 1 ;  /* 0x3f800000110e7421 */ /* 0x002fe20000010100 */
[----:B------:R-:W-:-:S03]  /*1370*/  FMUL.FTZ R17, R30, R17 ;  /* 0x000000111e117220 */ /* 0x000fc60000410000 */
[----:B------:R-:W-:Y:S01]  /*1380*/  FFMA.FTZ R16, R13, R14, 1 ;  /* 0x3f8000000d107423 */ /* 0x000fe2000001000e */
[----:B------:R-:W-:Y:S01]  /*1390*/  FMUL.FTZ R13, R9, R8 ;  /* 0x00000008090d7220 */ /* 0x000fe20000410000 */
[----:B------:R-:W-:Y:S02]  /*13a0*/  HADD2.F32 R9, -RZ, R25.H1_H1 ;  /* 0x30000019ff097230 */ /* 0x000fe40000004100 */
[----:B------:R-:W-:Y:S01]  /*13b0*/  FMUL.FTZ R14, R3, R12 ;  /* 0x0000000c030e7220 */ /* 0x000fe20000410000 */
[----:B------:R-:W-:Y:S01]  /*13c0*/  FMUL.FTZ R8, R17, R16 ;  /* 0x0000001011087220 */ /* 0x000fe20000410000 */
[----:B------:R-:W-:Y:S01]  /*13d0*/  FMUL.FTZ R17, R4, R15 ;  /* 0x0000000f04117220 */ /* 0x000fe20000410000 */
[----:B------:R-:W-:Y:S01]  /*13e0*/  FADD.FTZ R9, R9, -UR14 ;  /* 0x8000000e09097e21 */ /* 0x000fe20008010000 */
[C---:B------:R-:W-:Y:S01]  /*13f0*/  FFMA.FTZ R19, R7.reuse, R14, RZ ;  /* 0x0000000e07137223 */ /* 0x040fe200000100ff */
[----:B------:R-:W-:Y:S01]  /*1400*/  FADD.FTZ R30, RZ, R14 ;  /* 0x0000000eff1e7221 */ /* 0x000fe20000010000 */
[----:B------:R-:W-:Y:S01]  /*1410*/  FFMA.FTZ R7, R7, R12, RZ ;  /* 0x0000000c07077223 */ /* 0x000fe200000100ff */
[----:B------:R-:W-:Y:S01]  /*1420*/  FMUL.FTZ R9, R9, UR9 ;  /* 0x0000000909097c20 */ /* 0x000fe20008410000 */
[----:B------:R-:W-:Y:S01]  /*1430*/  FADD.FTZ R12, RZ, R12 ;  /* 0x0000000cff0c7221 */ /* 0x000fe20000010000 */
[----:B------:R-:W-:Y:S01]  /*1440*/  FFMA.FTZ R36, R6, R17, R19 ;  /* 0x0000001106247223 */ /* 0x000fe20000010013 */
[----:B------:R-:W-:Y:S01]  /*1450*/  FADD.FTZ R30, R17, R30 ;  /* 0x0000001e111e7221 */ /* 0x000fe20000010000 */
[----:B------:R-:W-:Y:S01]  /*1460*/  FFMA.FTZ R14, R4, R9, R21 ;  /* 0x00000009040e7223 */ /* 0x000fe20000010015 */
[----:B------:R-:W-:Y:S01]  /*1470*/  FADD.FTZ R17, R12, R37 ;  /* 0x000000250c117221 */ /* 0x000fe20000010000 */
[-C--:B------:R-:W-:Y:S01]  /*1480*/  FFMA.FTZ R12, R18, R37.reuse, R7 ;  /* 0x00000025120c7223 */ /* 0x080fe20000010007 */
[----:B------:R-:W-:Y:S01]  /*1490*/  FMUL.FTZ R37, R3, R37 ;  /* 0x0000002503257220 */ /* 0x000fe20000410000 */
[----:B------:R-:W-:Y:S01]  /*14a0*/  FMUL.FTZ R16, R14, -1.4426950216293334961 ;  /* 0xbfb8aa3b0e107820 */ /* 0x000fe20000410000 */
[----:B------:R-:W-:-:S02]  /*14b0*/  HADD2.F32 R7, -RZ, R24.H1_H1 ;  /* 0x30000018ff077230 */ /* 0x000fc40000004100 */
[----:B------:R-:W-:Y:S01]  /*14c0*/  FADD.FTZ R17, R17, R8 ;  /* 0x0000000811117221 */ /* 0x000fe20000010000 */
[----:B------:R-:W-:Y:S01]  /*14d0*/  FFMA.FTZ R19, R18, R37, R36 ;  /* 0x0000002512137223 */ /* 0x000fe20000010024 */
[----:B------:R-:W-:Y:S01]  /*14e0*/  FADD.FTZ R30, R30, R37 ;  /* 0x000000251e1e7221 */ /* 0x000fe20000010000 */
[----:B------:R-:W-:Y:S01]  /*14f0*/  FFMA.FTZ R37, R6, R15, RZ ;  /* 0x0000000f06257223 */ /* 0x000fe200000100ff */
[----:B------:R-:W0:Y:S01]  /*1500*/  MUFU.EX2 R16, R16 ;  /* 0x0000001000107308 */ /* 0x000e220000000800 */
[----:B------:R-:W-:Y:S01]  /*1510*/  FADD.FTZ R36, RZ, R15 ;  /* 0x0000000fff247221 */ /* 0x000fe20000010000 */
[----:B------:R-:W-:Y:S02]  /*1520*/  HADD2.F32 R15, -RZ, R22.H0_H0 ;  /* 0x20000016ff0f7230 */ /* 0x000fe40000004100 */
[-C--:B------:R-:W-:Y:S01]  /*1530*/  FFMA.FTZ R6, R10, R13.reuse, R37 ;  /* 0x0000000d0a067223 */ /* 0x080fe20000010025 */
[----:B------:R-:W-:Y:S01]  /*1540*/  FMUL.FTZ R37, R3, R8 ;  /* 0x0000000803257220 */ /* 0x000fe20000410000 */
[----:B------:R-:W-:Y:S01]  /*1550*/  FADD.FTZ R36, R36, R13 ;  /* 0x0000000d24247221 */ /* 0x000fe20000010000 */
[----:B------:R-:W-:-:S04]  /*1560*/  FMUL.FTZ R13, R4, R13 ;  /* 0x0000000d040d7220 */ /* 0x000fc80000410000 */
[----:B------:R-:W-:Y:S01]  /*1570*/  FFMA.FTZ R10, R10, R13, R19 ;  /* 0x0000000d0a0a7223 */ /* 0x000fe20000010013 */
[----:B------:R-:W-:Y:S01]  /*1580*/  FADD.FTZ R30, R13, R30 ;  /* 0x0000001e0d1e7221 */ /* 0x000fe20000010000 */
[----:B0-----:R-:W-:Y:S02]  /*1590*/  FADD.FTZ R16, R16, 1 ;  /* 0x3f80000010107421 */ /* 0x001fe40000010000 */
[----:B------:R-:W-:Y:S01]  /*15a0*/  FFMA.FTZ R10, R11, R37, R10 ;  /* 0x000000250b0a7223 */ /* 0x000fe2000001000a */
[----:B------:R-:W-:-:S03]  /*15b0*/  FADD.FTZ R30, R30, R37 ;  /* 0x000000251e1e7221 */ /* 0x000fc60000010000 */
[----:B------:R-:W0:Y:S02]  /*15c0*/  MUFU.RCP R16, R16 ;  /* 0x0000001000107308 */ /* 0x000e240000001000 */
[----:B0-----:R-:W-:Y:S01]  /*15d0*/  FADD.FTZ R18, -R16, 1 ;  /* 0x3f80000010127421 */ /* 0x001fe20000010100 */
[----:B------:R-:W-:-:S03]  /*15e0*/  FMUL.FTZ R7, R7, R16 ;  /* 0x0000001007077220 */ /* 0x000fc60000410000 */
[----:B------:R-:W-:Y:S01]  /*15f0*/  FFMA.FTZ R18, R14, R18, 1 ;  /* 0x3f8000000e127423 */ /* 0x000fe20000010012 */
[----:B------:R-:W-:-:S03]  /*1600*/  HADD2.F32 R14, -RZ, R23.H0_H0 ;  /* 0x20000017ff0e7230 */ /* 0x000fc60000004100 */
[----:B------:R-:W-:Y:S02]  /*1610*/  FMUL.FTZ R7, R7, R18 ;  /* 0x0000001207077220 */ /* 0x000fe40000410000 */
        /* <DEDUP_REMOVED lines=18> */
[----:B------:R-:W-:Y:S01]  /*1740*/  FFMA.FTZ R13, R11, R8, R12 ;  /* 0x000000080b0d7223 */ /* 0x000fe2000001000c */
[----:B------:R-:W-:-:S04]  /*1750*/  HADD2.F32 R8, -RZ, R22.H1_H1 ;  /* 0x30000016ff087230 */ /* 0x000fc80000004100 */
[----:B------:R-:W0:Y:S02]  /*1760*/  MUFU.RCP R19, R19 ;  /* 0x0000001300137308 */ /* 0x000e240000001000 */
[----:B0-----:R-:W-:Y:S01]  /*1770*/  FADD.FTZ R11, -R19, 1 ;  /* 0x3f800000130b7421 */ /* 0x001fe20000010100 */
[----:B------:R-:W-:-:S03]  /*1780*/  FMUL.FTZ R8, R8, R19 ;  /* 0x0000001308087220 */ /* 0x000fc60000410000 */
[----:B------:R-:W-:-:S04]  /*1790*/  FFMA.FTZ R11, R18, R11, 1 ;  /* 0x3f800000120b7423 */ /* 0x000fc8000001000b */
[----:B------:R-:W-:Y:S01]  /*17a0*/  FMUL.FTZ R8, R8, R11 ;  /* 0x0000000b08087220 */ /* 0x000fe20000410000 */
[----:B------:R-:W-:-:S03]  /*17b0*/  FMUL.FTZ R11, R4, R7 ;  /* 0x00000007040b7220 */ /* 0x000fc60000410000 */
[----:B------:R-:W-:Y:S01]  /*17c0*/  FMUL.FTZ R12, R4, R8 ;  /* 0x00000008040c7220 */ /* 0x000fe20000410000 */
[----:B------:R-:W-:Y:S01]  /*17d0*/  FFMA.FTZ R19, R9, R11, R10 ;  /* 0x0000000b09137223 */ /* 0x000fe2000001000a */
[----:B------:R-:W-:Y:S01]  /*17e0*/  FADD.FTZ R30, R11, R30 ;  /* 0x0000001e0b1e7221 */ /* 0x000fe20000010000 */
[----:B------:R-:W-:Y:S01]  /*17f0*/  FMUL.FTZ R11, R3, R16 ;  /* 0x00000010030b7220 */ /* 0x000fe20000410000 */
[----:B------:R-:W-:Y:S01]  /*1800*/  FFMA.FTZ R10, R9, R7, R6 ;  /* 0x00000007090a7223 */ /* 0x000fe20000010006 */
[----:B------:R-:W-:Y:S02]  /*1810*/  FADD.FTZ R9, R36, R7 ;  /* 0x0000000724097221 */ /* 0x000fe40000010000 */
[----:B------:R-:W-:Y:S01]  /*1820*/  FFMA.FTZ R18, R14, R11, R19 ;  /* 0x0000000b0e127223 */ /* 0x000fe20000010013 */
[----:B------:R-:W-:-:S03]  /*1830*/  FADD.FTZ R11, R30, R11 ;  /* 0x0000000b1e0b7221 */ /* 0x000fc60000010000 */
[C---:B------:R-:W-:Y:S01]  /*1840*/  FFMA.FTZ R6, R15.reuse, R12, R18 ;  /* 0x0000000c0f067223 */ /* 0x040fe20000010012 */
[----:B------:R-:W-:Y:S01]  /*1850*/  FADD.FTZ R7, R12, R11 ;  /* 0x0000000b0c077221 */ /* 0x000fe20000010000 */
[----:B------:R-:W-:Y:S01]  /*1860*/  FFMA.FTZ R12, R14, R16, R13 ;  /* 0x000000100e0c7223 */ /* 0x000fe2000001000d */
[----:B------:R-:W-:Y:S01]  /*1870*/  FFMA.FTZ R13, R15, R8, R10 ;  /* 0x000000080f0d7223 */ /* 0x000fe2000001000a */
[----:B------:R-:W-:Y:S01]  /*1880*/  FADD.FTZ R14, R17, R16 ;  /* 0x00000010110e7221 */ /* 0x000fe20000010000 */
[----:B------:R-:W-:-:S07]  /*1890*/  FADD.FTZ R15, R9, R8 ;  /* 0x00000008090f7221 */ /* 0x000fce0000010000 */
.L_x_863:
[----:B------:R-:W0:Y:S01]  /*18a0*/  SHFL.DOWN PT, R9, R6, 0x1, 0x1f ;  /* 0x08201f0006097f89 */ /* 0x000e2200000e0000 */
[C---:B------:R-:W-:Y:S01]  /*18b0*/  ISETP.GT.AND P0, PT, R5.reuse, 0x1e, PT ;  /* 0x0000001e0500780c */ /* 0x040fe20003f04270 */
[----:B------:R-:W1:Y:S01]  /*18c0*/  S2UR UR10, SR_CgaCtaId ;  /* 0x00000000000a79c3 */ /* 0x000e620000008800 */
[----:B------:R-:W-:Y:S01]  /*18d0*/  UMOV UR7, 0x400 ;  /* 0x0000040000077882 */ /* 0x000fe20000000000 */
[----:B------:R-:W2:Y:S01]  /*18e0*/  SHFL.DOWN PT, R8, R7, 0x1, 0x1f ;  /* 0x08201f0007087f89 */ /* 0x000ea200000e0000 */
[----:B------:R-:W-:Y:S01]  /*18f0*/  UIADD3 UR5, UPT, UPT, UR7, 0xa0, URZ ;  /* 0x000000a007057890 */ /* 0x000fe2000fffe0ff */
[----:B------:R-:W-:Y:S01]  /*1900*/  ISETP.GT.AND P2, PT, R5, 0xf, PT ;  /* 0x0000000f0500780c */ /* 0x000fe20003f44270 */
[----:B------:R-:W3:Y:S01]  /*1910*/  LDCU UR6, c[0x0][0x374] ;  /* 0x00006e80ff0677ac */ /* 0x000ee20008000800 */
[----:B------:R-:W-:Y:S01]  /*1920*/  BSSY.RECONVERGENT B0, `(.L_x_864) ;  /* 0x0000024000007945 */ /* 0x000fe20003800200 */
[C---:B------:R-:W-:Y:S02]  /*1930*/  ISETP.NE.AND P1, PT, R0.reuse, RZ, PT ;  /* 0x000000ff0000720c */ /* 0x040fe40003f25270 */
        /* <DEDUP_REMOVED lines=34> */
.L_x_865:
[----:B------:R-:W-:Y:S05]  /*1b60*/  BSYNC.RECONVERGENT B0 ;  /* 0x0000000000007941 */ /* 0x000fea0003800200 */
.L_x_864:
[----:B------:R-:W-:Y:S06]  /*1b70*/  BAR.SYNC.DEFER_BLOCKING 0x0 ;  /* 0x0000000000007b1d */ /* 0x000fec0000010000 */
[----:B------:R-:W-:Y:S04]  /*1b80*/  BSSY.RECONVERGENT B0, `(.L_x_866) ;  /* 0x0000029000007945 */ /* 0x000fe80003800200 */
[----:B------:R-:W-:Y:S05]  /*1b90*/  @P1 BRA `(.L_x_867) ;  /* 0x00000000009c1947 */ /* 0x000fea0003800000 */
[----:B------:R-:W-:-:S09]  /*1ba0*/  ULEA UR5, UR10, UR7, 0x18 ;  /* 0x000000070a057291 */ /* 0x000fd2000f8ec0ff */
[----:B-1----:R-:W1:Y:S04]  /*1bb0*/  LDS.64 R16, [UR5+0x18] ;  /* 0x00001805ff107984 */ /* 0x002e680008000a00 */
[----:B--23--:R-:W2:Y:S01]  /*1bc0*/  LDS.128 R8, [UR5+0x20] ;  /* 0x00002005ff087984 */ /* 0x00cea20008000c00 */
[----:B-1----:R-:W-:Y:S01]  /*1bd0*/  FADD.FTZ R19, R6, R16 ;  /* 0x0000001006137221 */ /* 0x002fe20000010000 */
[----:B0-----:R-:W-:-:S03]  /*1be0*/  FADD.FTZ R6, R7, R17 ;  /* 0x0000001107067221 */ /* 0x001fc60000010000 */
[----:B--2---:R-:W-:Y:S01]  /*1bf0*/  FADD.FTZ R7, R19, R8 ;  /* 0x0000000813077221 */ /* 0x004fe20000010000 */
        /* <DEDUP_REMOVED lines=33> */
.L_x_867:
[----:B------:R-:W-:Y:S05]  /*1e10*/  BSYNC.RECONVERGENT B0 ;  /* 0x0000000000007941 */ /* 0x000fea0003800200 */
.L_x_866:
[----:B------:R-:W-:Y:S06]  /*1e20*/  BAR.SYNC.DEFER_BLOCKING 0x0 ;  /* 0x0000000000007b1d */ /* 0x000fec0000010000 */
[----:B------:R-:W-:Y:S04]  /*1e30*/  BSSY.RECONVERGENT B0, `(.L_x_868) ;  /* 0x000009d000007945 */ /* 0x000fe80003800200 */
[----:B------:R-:W-:Y:S05]  /*1e40*/  @P3 BRA `(.L_x_869) ;  /* 0x00000008006c3947 */ /* 0x000fea0003800000 */
[----:B-1----:R-:W1:Y:S04]  /*1e50*/  LDS.128 R16, [R30+0x100] ;  /* 0x000100001e107984 */ /* 0x002e680000000c00 */
[----:B--23--:R-:W2:Y:S01]  /*1e60*/  LDS.128 R8, [R30+0x200] ;  /* 0x000200001e087984 */ /* 0x00cea20000000c00 */
        /* <DEDUP_REMOVED lines=153> */
.L_x_869:
[----:B------:R-:W-:Y:S05]  /*2800*/  BSYNC.RECONVERGENT B0 ;  /* 0x0000000000007941 */ /* 0x000fea0003800200 */
.L_x_868:
[----:B-1----:R-:W1:Y:S01]  /*2810*/  LDC R16, c[0x0][0x370] ;  /* 0x0000dc00ff107b82 */ /* 0x002e620000000800 */
[----:B------:R-:W-:Y:S01]  /*2820*/  BSSY.RECONVERGENT B0, `(.L_x_870) ;  /* 0x000001e000007945 */ /* 0x000fe20003800200 */
[----:B------:R-:W-:Y:S02]  /*2830*/  LEA R19, R31, R0, 0x4 ;  /* 0x000000001f137211 */ /* 0x000fe400078e20ff */
[----:B-1----:R-:W-:Y:S01]  /*2840*/  ISETP.GE.U32.AND P0, PT, R16, 0x2, PT ;  /* 0x000000021000780c */ /* 0x002fe20003f06070 */
[----:B------:R-:W-:-:S12]  /*2850*/  @P3 BRA `(.L_x_871) ;  /* 0x0000000000683947 */ /* 0x000fd80003800000 */
[----:B---3--:R-:W2:Y:S08]  /*2860*/  LDC.64 R8, c[0x0][0x3f8] ;  /* 0x0000fe00ff087b82 */ /* 0x008eb00000000a00 */
[----:B------:R-:W1:Y:S01]  /*2870*/  LDC.64 R30, c[0x0][0x3d8] ;  /* 0x0000f600ff1e7b82 */ /* 0x000e620000000a00 */
[----:B--2---:R-:W-:Y:S01]  /*2880*/  IMAD.WIDE.U32 R10, R8, 0x3, RZ ;  /* 0x00000003080a7825 */ /* 0x004fe200078e00ff */
[----:B------:R-:W-:-:S04]  /*2890*/  LEA R17, R9, R9, 0x1 ;  /* 0x0000000909117211 */ /* 0x000fc800078e08ff */
[----:B------:R-:W-:Y:S01]  /*28a0*/  IADD3 R17, PT, PT, R11, R17, RZ ;  /* 0x000000110b117210 */ /* 0x000fe20007ffe0ff */
[----:B-1----:R-:W-:-:S03]  /*28b0*/  IMAD.WIDE R30, R19, 0x4, R30 ;  /* 0x00000004131e7825 */ /* 0x002fc600078e021e */
[----:B------:R-:W-:-:S04]  /*28c0*/  LEA.HI R10, P2, R17, R10, RZ, 0x1 ;  /* 0x0000000a110a7211 */ /* 0x000fc800078508ff */
[----:B------:R-:W-:Y:S01]  /*28d0*/  IADD3.X R17, PT, PT, RZ, R17, RZ, P2, !PT ;  /* 0x00000011ff117210 */ /* 0x000fe200017fe4ff */
[----:B------:R1:W-:Y:S01]  /*28e0*/  REDG.E.ADD.F32.FTZ.RN.STRONG.GPU desc[UR12][R30.64], R12 ;  /* 0x0000000c1e0079a6 */ /* 0x0003e2000c12f30c */
[----:B------:R-:W-:Y:S02]  /*28f0*/  LEA.HI R19, P2, R9, R8, RZ, 0x1 ;  /* 0x0000000809137211 */ /* 0x000fe400078508ff */
[C---:B------:R-:W-:Y:S02]  /*2900*/  SHF.L.U64.HI R17, R10.reuse, 0x1, R17 ;  /* 0x000000010a117819 */ /* 0x040fe40000010211 */
[----:B------:R-:W-:Y:S02]  /*2910*/  SHF.L.U32 R37, R10, 0x1, RZ ;  /* 0x000000010a257819 */ /* 0x000fe400000006ff */
[----:B------:R-:W-:Y:S02]  /*2920*/  IADD3.X R10, PT, PT, RZ, R9, RZ, P2, !PT ;  /* 0x00000009ff0a7210 */ /* 0x000fe400017fe4ff */
[----:B------:R-:W-:-:S02]  /*2930*/  SHF.L.U32 R11, R19, 0x1, RZ ;  /* 0x00000001130b7819 */ /* 0x000fc400000006ff */
[----:B------:R-:W-:Y:S02]  /*2940*/  SHF.L.U64.HI R19, R19, 0x1, R10 ;  /* 0x0000000113137819 */ /* 0x000fe4000001020a */
[----:B------:R-:W-:Y:S02]  /*2950*/  LOP3.LUT R11, R11, 0xfffffffc, RZ, 0xc0, !PT ;  /* 0xfffffffc0b0b7812 */ /* 0x000fe400078ec0ff */
[----:B------:R-:W-:Y:S02]  /*2960*/  LEA R10, P3, R8, R30, 0x2 ;  /* 0x0000001e080a7211 */ /* 0x000fe400078610ff */
[----:B------:R-:W-:Y:S02]  /*2970*/  LOP3.LUT R37, R37, 0xfffffffc, RZ, 0xc0, !PT ;  /* 0xfffffffc25257812 */ /* 0x000fe400078ec0ff */
        /* <DEDUP_REMOVED lines=8> */
.L_x_871:
[----:B------:R-:W-:Y:S05]  /*2a00*/  BSYNC.RECONVERGENT B0 ;  /* 0x0000000000007941 */ /* 0x000fea0003800200 */
.L_x_870:
[----:B------:R-:W-:Y:S05]  /*2a10*/  @!P0 BRA `(.L_x_872) ;  /* 0x0000000800c48947 */ /* 0x000fea0003800000 */
[----:B------:R-:W-:Y:S01]  /*2a20*/  ULOP3.LUT UR5, UR4, 0x1, URZ, 0xc0, !UPT ;  /* 0x0000000104057892 */ /* 0x000fe2000f8ec0ff */
[----:B------:R-:W4:Y:S01]  /*2a30*/  LDC.64 R36, c[0x0][0x3d0] ;  /* 0x0000f400ff247b82 */ /* 0x000f220000000a00 */
[----:B------:R-:W0:Y:S01]  /*2a40*/  S2R R17, SR_CTAID.Y ;  /* 0x0000000000117919 */ /* 0x000e220000002600 */
[----:B------:R-:W-:-:S03]  /*2a50*/  ISETP.GE.U32.AND P2, PT, R16, 0x8, PT ;  /* 0x000000081000780c */ /* 0x000fc60003f46070 */
[----:B-12---:R-:W-:-:S05]  /*2a60*/  MOV R11, UR5 ;  /* 0x00000005000b7c02 */ /* 0x006fca0008000f00 */
[----:B------:R-:W-:-:S04]  /*2a70*/  IMAD R11, R11, UR6, RZ ;  /* 0x000000060b0b7c24 */ /* 0x000fc8000f8e02ff */
[----:B---3--:R-:W-:-:S05]  /*2a80*/  IMAD R8, R11, R16, RZ ;  /* 0x000000100b087224 */ /* 0x008fca00078e02ff */
[----:B------:R-:W-:-:S05]  /*2a90*/  SHF.L.U32 R9, R8, 0x1, RZ ;  /* 0x0000000108097819 */ /* 0x000fca00000006ff */
[----:B----4-:R-:W-:Y:S01]  /*2aa0*/  IMAD.WIDE R36, R9, 0x4, R36 ;  /* 0x0000000409247825 */ /* 0x010fe200078e0224 */
[----:B0-----:R-:W-:Y:S06]  /*2ab0*/  @P1 BRA `(.L_x_873) ;  /* 0x0000000000581947 */ /* 0x001fec0003800000 */
[----:B------:R-:W0:Y:S01]  /*2ac0*/  LDC.64 R8, c[0x0][0x3c8] ;  /* 0x0000f200ff087b82 */ /* 0x000e220000000a00 */
[----:B------:R-:W-:Y:S01]  /*2ad0*/  ULOP3.LUT UP0, UR5, UR4, 0x2, URZ, 0xc0, !UPT ;  /* 0x0000000204057892 */ /* 0x000fe2000f80c0ff */
[----:B------:R-:W-:Y:S01]  /*2ae0*/  IADD3 R11, PT, PT, R11, R17, RZ ;  /* 0x000000110b0b7210 */ /* 0x000fe20007ffe0ff */
[----:B------:R-:W-:Y:S02]  /*2af0*/  IMAD R13, R2, UR6, R17 ;  /* 0x00000006020d7c24 */ /* 0x000fe4000f8e0211 */
[----:B------:R-:W-:Y:S02]  /*2b00*/  UIADD3 UR5, UPT, UPT, -UR5, 0x1, URZ ;  /* 0x0000000105057890 */ /* 0x000fe4000fffe1ff */
[----:B------:R-:W-:-:S04]  /*2b10*/  PLOP3.LUT P0, PT, PT, PT, UP0, 0x80, 0x8 ;  /* 0x000000000008781c */ /* 0x000fc80003f0f008 */
[----:B------:R-:W-:Y:S01]  /*2b20*/  MOV R15, UR5 ;  /* 0x00000005000f7c02 */ /* 0x000fe20008000f00 */
        /* <DEDUP_REMOVED lines=10> */
.L_x_874:
[----:B0-----:R-:W2:Y:S04]  /*2bd0*/  LDG.E.STRONG.GPU R10, desc[UR12][R8.64] ;  /* 0x0000000c080a7981 */ /* 0x001ea8000c1ef900 */
[----:B--2---:R-:W-:Y:S01]  /*2be0*/  CCTL.IVALL ;  /* 0x00000000ff00798f */ /* 0x004fe20002000000 */
[----:B------:R-:W-:Y:S05]  /*2bf0*/  YIELD ;  /* 0x0000000000007946 */ /* 0x000fea0003800000 */
[----:B------:R-:W-:-:S13]  /*2c00*/  ISETP.NE.AND P0, PT, R10, R13, PT ;  /* 0x0000000d0a00720c */ /* 0x000fda0003f05270 */
[----:B------:R-:W-:Y:S05]  /*2c10*/  @P0 BRA `(.L_x_874) ;  /* 0xfffffffc00ec0947 */ /* 0x000fea000383ffff */
.L_x_873:
        /* <DEDUP_REMOVED lines=15> */
[----:B------:R-:W-:-:S02]  /*2d10*/  IADD3 R13, PT, PT, R17, UR6, RZ ;  /* 0x00000006110d7c10 */ /* 0x000fc4000fffe0ff */
[-C--:B------:R-:W-:Y:S02]  /*2d20*/  LEA R30, R30, R17.reuse, 0x1 ;  /* 0x000000111e1e7211 */ /* 0x080fe400078e08ff */
[-C--:B------:R-:W-:Y:S02]  /*2d30*/  LEA R18, R18, R17.reuse, 0x2 ;  /* 0x0000001112127211 */ /* 0x080fe400078e10ff */
[----:B------:R-:W-:Y:S02]  /*2d40*/  IADD3 R12, PT, PT, -R2, RZ, RZ ;  /* 0x000000ff020c7210 */ /* 0x000fe40007ffe1ff */
[----:B------:R-:W-:Y:S02]  /*2d50*/  MOV R11, R17 ;  /* 0x00000011000b7202 */ /* 0x000fe40000000f00 */
[----:B------:R-:W-:-:S07]  /*2d60*/  LOP3.LUT R10, R16, 0x7ffffff8, RZ, 0xc0, !PT ;  /* 0x7ffffff8100a7812 */ /* 0x000fce00078ec0ff */
.L_x_876:
        /* <DEDUP_REMOVED lines=52> */
[----:B------:R-:W-:Y:S02]  /*30b0*/  LEA R14, R9, R14, 0x3 ;  /* 0x0000000e090e7211 */ /* 0x000fe400078e18ff */
[C---:B------:R-:W-:Y:S02]  /*30c0*/  LEA R15, R8.reuse, R15, 0x3 ;  /* 0x0000000f080f7211 */ /* 0x040fe400078e18ff */
[----:B------:R-:W-:-:S02]  /*30d0*/  LEA R19, R8, R19, 0x3 ;  /* 0x0000001308137211 */ /* 0x000fc400078e18ff */
[C---:B------:R-:W-:Y:S02]  /*30e0*/  LEA R18, R9.reuse, R18, 0x3 ;  /* 0x0000001209127211 */ /* 0x040fe400078e18ff */
[C---:B------:R-:W-:Y:S02]  /*30f0*/  LEA R31, R8.reuse, R31, 0x3 ;  /* 0x0000001f081f7211 */ /* 0x040fe400078e18ff */
[----:B------:R-:W-:Y:S02]  /*3100*/  LEA R30, R9, R30, 0x3 ;  /* 0x0000001e091e7211 */ /* 0x000fe400078e18ff */
[C---:B------:R-:W-:Y:S02]  /*3110*/  LEA R13, R8.reuse, R13, 0x3 ;  /* 0x0000000d080d7211 */ /* 0x040fe400078e18ff */
[----:B------:R-:W-:Y:S01]  /*3120*/  LEA R11, R8, R11, 0x3 ;  /* 0x0000000b080b7211 */ /* 0x000fe200078e18ff */
[----:B------:R-:W-:Y:S06]  /*3130*/  @P0 BRA `(.L_x_876) ;  /* 0xfffffffc000c0947 */ /* 0x000fec000383ffff */
[----:B------:R-:W-:-:S07]  /*3140*/  MOV R18, R10 ;  /* 0x0000000a00127202 */ /* 0x000fce0000000f00 */
.L_x_875:
[----:B0-----:R-:W-:-:S13]  /*3150*/  LOP3.LUT P0, R8, R16, 0x7, RZ, 0xc0, !PT ;  /* 0x0000000710087812 */ /* 0x001fda000780c0ff */
[----:B------:R-:W-:Y:S05]  /*3160*/  @!P0 BRA `(.L_x_872) ;  /* 0x0000000000f08947 */ /* 0x000fea0003800000 */
[----:B------:R-:W-:-:S04]  /*3170*/  IADD3 R8, PT, PT, R8, -0x1, RZ ;  /* 0xffffffff08087810 */ /* 0x000fc80007ffe0ff */
[----:B------:R-:W-:-:S13]  /*3180*/  ISETP.GE.U32.AND P0, PT, R8, 0x3, PT ;  /* 0x000000030800780c */ /* 0x000fda0003f06070 */
[----:B------:R-:W-:Y:S05]  /*3190*/  @!P0 BRA `(.L_x_877) ;  /* 0x0000000000708947 */ /* 0x000fea0003800000 */
[C---:B------:R-:W-:Y:S02]  /*31a0*/  IADD3 R11, PT, PT, R18.reuse, 0x1, RZ ;  /* 0x00000001120b7810 */ /* 0x040fe40007ffe0ff */
[CC--:B------:R-:W-:Y:S02]  /*31b0*/  ISETP.EQ.OR P0, PT, R18.reuse, R2.reuse, P1 ;  /* 0x000000021200720c */ /* 0x0c0fe40000f02670 */
[C---:B------:R-:W-:Y:S02]  /*31c0*/  IADD3 R13, PT, PT, R18.reuse, 0x2, RZ ;  /* 0x00000002120d7810 */ /* 0x040fe40007ffe0ff */
[-C--:B------:R-:W-:Y:S02]  /*31d0*/  ISETP.EQ.OR P2, PT, R11, R2.reuse, P1 ;  /* 0x000000020b00720c */ /* 0x080fe40000f42670 */
[----:B------:R-:W-:Y:S02]  /*31e0*/  ISETP.EQ.OR P3, PT, R13, R2, P1 ;  /* 0x000000020d00720c */ /* 0x000fe40000f62670 */
[----:B------:R-:W-:-:S04]  /*31f0*/  IADD3 R14, PT, PT, R18, 0x3, RZ ;  /* 0x00000003120e7810 */ /* 0x000fc80007ffe0ff */
[----:B------:R-:W-:Y:S01]  /*3200*/  ISETP.EQ.OR P4, PT, R14, R2, P1 ;  /* 0x000000020e00720c */ /* 0x000fe20000f82670 */
[----:B------:R-:W-:-:S04]  /*3210*/  @!P0 IMAD R9, R18, UR6, R17 ;  /* 0x0000000612098c24 */ /* 0x000fc8000f8e0211 */
[----:B------:R-:W-:Y:S02]  /*3220*/  @!P2 IMAD R11, R11, UR6, R17 ;  /* 0x000000060b0bac24 */ /* 0x000fe4000f8e0211 */
[----:B------:R-:W-:-:S04]  /*3230*/  @!P0 IMAD.WIDE.U32 R8, R9, 0x8, R36 ;  /* 0x0000000809088825 */ /* 0x000fc800078e0024 */
[----:B------:R-:W-:Y:S02]  /*3240*/  @!P3 IMAD R13, R13, UR6, R17 ;  /* 0x000000060d0dbc24 */ /* 0x000fe4000f8e0211 */
[--C-:B------:R-:W-:Y:S01]  /*3250*/  @!P2 IMAD.WIDE.U32 R10, R11, 0x8, R36.reuse ;  /* 0x000000080b0aa825 */ /* 0x100fe200078e0024 */
[----:B------:R-:W2:Y:S03]  /*3260*/  @!P0 LDG.E.64 R8, desc[UR12][R8.64] ;  /* 0x0000000c08088981 */ /* 0x000ea6000c1e1b00 */
[----:B------:R-:W-:Y:S02]  /*3270*/  @!P3 IMAD.WIDE.U32 R12, R13, 0x8, R36 ;  /* 0x000000080d0cb825 */ /* 0x000fe400078e0024 */
[----:B------:R-:W3:Y:S02]  /*3280*/  @!P2 LDG.E.64 R10, desc[UR12][R10.64] ;  /* 0x0000000c0a0aa981 */ /* 0x000ee4000c1e1b00 */
[----:B------:R-:W-:-:S02]  /*3290*/  @!P4 IMAD R15, R14, UR6, R17 ;  /* 0x000000060e0fcc24 */ /* 0x000fc4000f8e0211 */
[----:B------:R-:W4:Y:S02]  /*32a0*/  @!P3 LDG.E.64 R12, desc[UR12][R12.64] ;  /* 0x0000000c0c0cb981 */ /* 0x000f24000c1e1b00 */
[----:B------:R-:W-:-:S06]  /*32b0*/  @!P4 IMAD.WIDE.U32 R14, R15, 0x8, R36 ;  /* 0x000000080f0ec825 */ /* 0x000fcc00078e0024 */
        /* <DEDUP_REMOVED lines=10> */
.L_x_877:
        /* <DEDUP_REMOVED lines=19> */
.L_x_878:
        /* <DEDUP_REMOVED lines=9> */
.L_x_879:
[----:B------:R-:W-:Y:S05]  /*3520*/  BSYNC.RECONVERGENT B0 ;  /* 0x0000000000007941 */ /* 0x000fea0003800200 */
.L_x_872:
[----:B------:R-:W4:Y:S01]  /*3530*/  S2UR UR7, SR_CgaCtaId ;  /* 0x00000000000779c3 */ /* 0x000f220000008800 */
[----:B------:R-:W-:Y:S01]  /*3540*/  UMOV UR5, 0x400 ;  /* 0x0000040000057882 */ /* 0x000fe20000000000 */
[--C-:B-1----:R-:W-:Y:S02]  /*3550*/  HADD2.F32 R10, -RZ, R29.reuse.H0_H0 ;  /* 0x2000001dff0a7230 */ /* 0x102fe40000004100 */
[----:B------:R-:W-:Y:S02]  /*3560*/  HADD2.F32 R29, -RZ, R29.H1_H1 ;  /* 0x3000001dff1d7230 */ /* 0x000fe40000004100 */
[----:B------:R-:W-:Y:S02]  /*3570*/  HADD2.F32 R12, -RZ, R28.H0_H0 ;  /* 0x2000001cff0c7230 */ /* 0x000fe40000004100 */
[----:B------:R-:W-:-:S04]  /*3580*/  FADD.FTZ R10, R10, -UR14 ;  /* 0x8000000e0a0a7e21 */ /* 0x000fc80008010000 */
[----:B------:R-:W-:Y:S01]  /*3590*/  FMUL.FTZ R10, R10, UR9 ;  /* 0x000000090a0a7c20 */ /* 0x000fe20008410000 */
[----:B----4-:R-:W-:Y:S01]  /*35a0*/  ULEA UR5, UR7, UR5, 0x18 ;  /* 0x0000000507057291 */ /* 0x010fe2000f8ec0ff */
[----:B------:R-:W1:Y:S08]  /*35b0*/  LDCU.U8 UR7, c[0x0][0x414] ;  /* 0x00008280ff0777ac */ /* 0x000e700008000000 */
[----:B------:R0:W-:Y:S01]  /*35c0*/  @!P1 STS.64 [UR5+0x98], R6 ;  /* 0x00009806ff009988 */ /* 0x0001e20008000a05 */
[----:B------:R-:W-:Y:S01]  /*35d0*/  BAR.SYNC.DEFER_BLOCKING 0x0 ;  /* 0x0000000000007b1d */ /* 0x000fe20000010000 */
[----:B0--3--:R-:W-:Y:S01]  /*35e0*/  FADD.FTZ R6, R29, -UR14 ;  /* 0x8000000e1d067e21 */ /* 0x009fe20008010000 */
[----:B-1----:R-:W-:Y:S01]  /*35f0*/  UISETP.NE.AND UP0, UPT, UR7, URZ, UPT ;  /* 0x000000ff0700728c */ /* 0x002fe2000bf05270 */
[----:B------:R-:W-:-:S02]  /*3600*/  HADD2.F32 R7, -RZ, R28.H1_H1 ;  /* 0x3000001cff077230 */ /* 0x000fc40000004100 */
[----:B------:R-:W-:Y:S01]  /*3610*/  FMUL.FTZ R6, R6, UR9 ;  /* 0x0000000906067c20 */ /* 0x000fe20008410000 */
[----:B------:R-:W0:Y:S01]  /*3620*/  LDS.64 R8, [UR5+0x98] ;  /* 0x00009805ff087984 */ /* 0x000e220008000a00 */
[----:B------:R-:W0:Y:S02]  /*3630*/  LDCU UR5, c[0x0][0x42c] ;  /* 0x00008580ff0577ac */ /* 0x000e240008000800 */
[----:B0-----:R-:W-:Y:S01]  /*3640*/  FMUL.FTZ R8, R8, UR5 ;  /* 0x0000000508087c20 */ /* 0x001fe20008410000 */
[----:B------:R-:W-:Y:S01]  /*3650*/  FMUL.FTZ R9, R9, UR5 ;  /* 0x0000000509097c20 */ /* 0x000fe20008410000 */
[----:B------:R-:W-:Y:S06]  /*3660*/  BRA.U !UP0, `(.L_x_880) ;  /* 0x0000000108487547 */ /* 0x000fec000b800000 */
[----:B------:R-:W-:Y:S01]  /*3670*/  FFMA.FTZ R13, R3, R10, R20 ;  /* 0x0000000a030d7223 */ /* 0x000fe20000010014 */
[----:B--2---:R-:W-:-:S03]  /*3680*/  FFMA.FTZ R11, R4, R6, R21 ;  /* 0x00000006040b7223 */ /* 0x004fc60000010015 */
        /* <DEDUP_REMOVED lines=16> */
.L_x_880:
[----:B------:R-:W0:Y:S01]  /*3790*/  LDCU UR5, c[0x0][0x41c] ;  /* 0x00008380ff0577ac */ /* 0x000e220008000800 */
[----:B------:R-:W-:Y:S01]  /*37a0*/  SHF.R.U32.HI R13, RZ, 0x4, R0 ;  /* 0x00000004ff0d7819 */ /* 0x000fe20000011600 */
[C-C-:B------:R-:W-:Y:S01]  /*37b0*/  FFMA.FTZ R10, R8.reuse, R10, R9.reuse ;  /* 0x0000000a080a7223 */ /* 0x140fe20000010009 */
[----:B--2---:R-:W-:Y:S01]  /*37c0*/  FFMA.FTZ R11, R8, R6, R9 ;  /* 0x00000006080b7223 */ /* 0x004fe20000010009 */
[----:B------:R-:W1:Y:S01]  /*37d0*/  LDCU.64 UR16, c[0x0][0x400] ;  /* 0x00008000ff1077ac */ /* 0x000e620008000a00 */
[----:B------:R-:W-:Y:S01]  /*37e0*/  BSSY.RECONVERGENT B0, `(.L_x_881) ;  /* 0x0000018000007945 */ /* 0x000fe20003800200 */
[--C-:B------:R-:W-:Y:S02]  /*37f0*/  HADD2.F32 R0, -RZ, R27.reuse.H0_H0 ;  /* 0x2000001bff007230 */ /* 0x100fe40000004100 */
[----:B------:R-:W-:Y:S01]  /*3800*/  FFMA.FTZ R10, R3, R12, -R10 ;  /* 0x0000000c030a7223 */ /* 0x000fe2000001080a */
[----:B------:R-:W-:Y:S02]  /*3810*/  HADD2.F32 R27, -RZ, R27.H1_H1 ;  /* 0x3000001bff1b7230 */ /* 0x000fe40000004100 */
[----:B0-----:R-:W-:-:S02]  /*3820*/  IMAD R13, R2, UR5, R13 ;  /* 0x00000005020d7c24 */ /* 0x001fc4000f8e020d */
[----:B------:R-:W-:-:S03]  /*3830*/  FFMA.FTZ R2, R4, R7, -R11 ;  /* 0x0000000704027223 */ /* 0x000fc6000001080b */
[----:B-1----:R-:W-:Y:S02]  /*3840*/  ISETP.GE.U32.AND P0, PT, R13, UR16, PT ;  /* 0x000000100d007c0c */ /* 0x002fe4000bf06070 */
        /* <DEDUP_REMOVED lines=17> */
.L_x_882:
[----:B------:R-:W-:Y:S05]  /*3960*/  BSYNC.RECONVERGENT B0 ;  /* 0x0000000000007941 */ /* 0x000fea0003800200 */
.L_x_881:
[--C-:B------:R-:W-:Y:S02]  /*3970*/  HADD2.F32 R2, -RZ, R25.reuse.H0_H0 ;  /* 0x20000019ff027230 */ /* 0x100fe40000004100 */
[----:B------:R-:W-:Y:S01]  /*3980*/  FADD.FTZ R0, R0, -UR14 ;  /* 0x8000000e00007e21 */ /* 0x000fe20008010000 */
[----:B------:R-:W-:Y:S01]  /*3990*/  HADD2.F32 R25, -RZ, R25.H1_H1 ;  /* 0x30000019ff197230 */ /* 0x000fe20000004100 */
[----:B------:R-:W-:Y:S01]  /*39a0*/  IADD3 R17, PT, PT, R13, 0x20, RZ ;  /* 0x000000200d117810 */ /* 0x000fe20007ffe0ff */
[--C-:B------:R-:W-:Y:S02]  /*39b0*/  HADD2.F32 R6, -RZ, R23.reuse.H0_H0 ;  /* 0x20000017ff067230 */ /* 0x100fe40000004100 */
[----:B------:R-:W-:Y:S01]  /*39c0*/  FADD.FTZ R2, R2, -UR14 ;  /* 0x8000000e02027e21 */ /* 0x000fe20008010000 */
[----:B0-----:R-:W-:Y:S02]  /*39d0*/  HADD2.F32 R7, -RZ, R23.H1_H1 ;  /* 0x30000017ff077230 */ /* 0x001fe40000004100 */
[----:B------:R-:W-:Y:S01]  /*39e0*/  FADD.FTZ R23, R27, -UR14 ;  /* 0x8000000e1b177e21 */ /* 0x000fe20008010000 */
[----:B------:R-:W-:Y:S01]  /*39f0*/  FADD.FTZ R12, R25, -UR14 ;  /* 0x8000000e190c7e21 */ /* 0x000fe20008010000 */
[----:B------:R-:W-:Y:S01]  /*3a00*/  FADD.FTZ R6, R6, -UR14 ;  /* 0x8000000e06067e21 */ /* 0x000fe20008010000 */
[----:B------:R-:W-:Y:S01]  /*3a10*/  FMUL.FTZ R14, R2, UR9 ;  /* 0x00000009020e7c20 */ /* 0x000fe20008410000 */
[----:B------:R-:W-:Y:S01]  /*3a20*/  FADD.FTZ R7, R7, -UR14 ;  /* 0x8000000e07077e21 */ /* 0x000fe20008010000 */
[----:B------:R-:W-:Y:S01]  /*3a30*/  IADD3 R2, PT, PT, R13, 0x40, RZ ;  /* 0x000000400d027810 */ /* 0x000fe20007ffe0ff */
        /* <DEDUP_REMOVED lines=8> */
[--C-:B------:R-:W-:Y:S01]  /*3ac0*/  FFMA.FTZ R7, R8, R23, R9.reuse ;  /* 0x0000001708077223 */ /* 0x100fe20000010009 */
[----:B------:R-:W-:Y:S01]  /*3ad0*/  ISETP.GE.U32.AND P2, PT, R2, UR16, PT ;  /* 0x0000001002007c0c */ /* 0x000fe2000bf46070 */
[C---:B------:R-:W-:Y:S01]  /*3ae0*/  FFMA.FTZ R16, R8.reuse, R14, R9 ;  /* 0x0000000e08107223 */ /* 0x040fe20000010009 */
[----:B------:R-:W-:Y:S01]  /*3af0*/  SHF.R.S32.HI R6, RZ, 0x1f, R17 ;  /* 0x0000001fff067819 */ /* 0x000fe20000011411 */
[C-C-:B------:R-:W-:Y:S01]  /*3b00*/  FFMA.FTZ R15, R8.reuse, R12, R9.reuse ;  /* 0x0000000c080f7223 */ /* 0x140fe20000010009 */
[----:B------:R-:W-:Y:S01]  /*3b10*/  SHF.R.S32.HI R13, RZ, 0x1f, R2 ;  /* 0x0000001fff0d7819 */ /* 0x000fe20000011402 */
        /* <DEDUP_REMOVED lines=26> */
.L_x_883:
[----:B------:R-:W-:Y:S01]  /*3cc0*/  BSSY.RECONVERGENT B0, `(.L_x_884) ;  /* 0x0000012000007945 */ /* 0x000fe20003800200 */
[----:B------:R-:W-:Y:S01]  /*3cd0*/  FFMA.FTZ R28, R3, R8, -R28 ;  /* 0x00000008031c7223 */ /* 0x000fe2000001081c */
[----:B------:R-:W-:Y:S02]  /*3ce0*/  FFMA.FTZ R26, R4, R26, -R7 ;  /* 0x0000001a041a7223 */ /* 0x000fe40000010807 */
[----:B------:R-:W-:Y:S05]  /*3cf0*/  @P1 BRA `(.L_x_885) ;  /* 0x0000000000381947 */ /* 0x000fea0003800000 */
[----:B------:R-:W0:Y:S01]  /*3d00*/  LDCU.64 UR10, c[0x0][0x3f8] ;  /* 0x00007f00ff0a77ac */ /* 0x000e220008000a00 */
[----:B------:R-:W-:Y:S01]  /*3d10*/  MOV R7, R35 ;  /* 0x0000002300077202 */ /* 0x000fe20000000f00 */
[----:B------:R-:W-:Y:S01]  /*3d20*/  FMUL.FTZ R28, R28, UR9 ;  /* 0x000000091c1c7c20 */ /* 0x000fe20008410000 */
[----:B------:R-:W1:Y:S01]  /*3d30*/  LDCU.64 UR18, c[0x0][0x380] ;  /* 0x00007000ff1277ac */ /* 0x000e620008000a00 */
[----:B0-----:R-:W-:Y:S01]  /*3d40*/  IMAD R8, R6, UR10, RZ ;  /* 0x0000000a06087c24 */ /* 0x001fe2000f8e02ff */
[----:B------:R-:W-:-:S03]  /*3d50*/  MOV R6, R32 ;  /* 0x0000002000067202 */ /* 0x000fc60000000f00 */
[C---:B------:R-:W-:Y:S02]  /*3d60*/  IMAD R9, R17.reuse, UR11, R8 ;  /* 0x0000000b11097c24 */ /* 0x040fe4000f8e0208 */
[----:B------:R-:W-:-:S04]  /*3d70*/  IMAD.WIDE.U32 R6, R17, UR10, R6 ;  /* 0x0000000a11067c25 */ /* 0x000fc8000f8e0006 */
[----:B------:R-:W-:Y:S01]  /*3d80*/  FMUL.FTZ R17, R26, UR9 ;  /* 0x000000091a117c20 */ /* 0x000fe20008410000 */
[C---:B-1----:R-:W-:Y:S02]  /*3d90*/  LEA R8, P1, R6.reuse, UR18, 0x1 ;  /* 0x0000001206087c11 */ /* 0x042fe4000f8208ff */
[----:B------:R-:W-:Y:S02]  /*3da0*/  IADD3 R9, PT, PT, R7, R9, RZ ;  /* 0x0000000907097210 */ /* 0x000fe40007ffe0ff */
[----:B------:R-:W-:Y:S02]  /*3db0*/  F2FP.F16.F32.PACK_AB R17, R17, R28 ;  /* 0x0000001c1111723e */ /* 0x000fe400000000ff */
[----:B------:R-:W-:-:S05]  /*3dc0*/  LEA.HI.X R9, R6, UR19, R9, 0x1, P1 ;  /* 0x0000001306097c11 */ /* 0x000fca00088f0c09 */
[----:B------:R0:W-:Y:S02]  /*3dd0*/  STG.E desc[UR12][R8.64], R17 ;  /* 0x0000001108007986 */ /* 0x0001e4000c10190c */
.L_x_885:
[----:B------:R-:W-:Y:S05]  /*3de0*/  BSYNC.RECONVERGENT B0 ;  /* 0x0000000000007941 */ /* 0x000fea0003800200 */
.L_x_884:
        /* <DEDUP_REMOVED lines=21> */
.L_x_886:
        /* <DEDUP_REMOVED lines=10> */
[----:B0-----:R-:W-:Y:S02]  /*3fe0*/  IMAD R9, R2, UR11, R13 ;  /* 0x0000000b02097c24 */ /* 0x001fe4000f8e020d */
[----:B------:R-:W-:Y:S01]  /*3ff0*/  FMUL.FTZ R13, R16, UR9 ;  /* 0x00000009100d7c20 */ /* 0x000fe20008410000 */
[----:B------:R-:W-:Y:S01]  /*4000*/  FMUL.FTZ R2, R15, UR9 ;  /* 0x000000090f027c20 */ /* 0x000fe20008410000 */
[----:B--2---:R-:W-:Y:S02]  /*4010*/  LEA R8, P1, R6, UR18, 0x1 ;  /* 0x0000001206087c11 */ /* 0x004fe4000f8208ff */
[----:B------:R-:W-:Y:S02]  /*4020*/  IADD3 R9, PT, PT, R7, R9, RZ ;  /* 0x0000000907097210 */ /* 0x000fe40007ffe0ff */
[----:B------:R-:W-:Y:S02]  /*4030*/  F2FP.F16.F32.PACK_AB R7, R2, R13 ;  /* 0x0000000d0207723e */ /* 0x000fe400000000ff */
[----:B------:R-:W-:-:S05]  /*4040*/  LEA.HI.X R9, R6, UR19, R9, 0x1, P1 ;  /* 0x0000001306097c11 */ /* 0x000fca00088f0c09 */
[----:B------:R1:W-:Y:S02]  /*4050*/  STG.E desc[UR12][R8.64], R7 ;  /* 0x0000000708007986 */ /* 0x0003e4000c10190c */
.L_x_888:
[----:B------:R-:W-:Y:S05]  /*4060*/  BSYNC.RECONVERGENT B0 ;  /* 0x0000000000007941 */ /* 0x000fea0003800200 */
.L_x_887:
[--C-:B------:R-:W-:Y:S01]  /*4070*/  HADD2.F32 R6, -RZ, R22.reuse.H0_H0 ;  /* 0x20000016ff067230 */ /* 0x100fe20000004100 */
[----:B------:R-:W-:Y:S01]  /*4080*/  SHF.R.S32.HI R2, RZ, 0x1f, R11 ;  /* 0x0000001fff027819 */ /* 0x000fe2000001140b */
[----:B------:R-:W-:Y:S01]  /*4090*/  HADD2.F32 R22, -RZ, R22.H1_H1 ;  /* 0x30000016ff167230 */ /* 0x000fe20000004100 */
[----:B------:R-:W-:Y:S06]  /*40a0*/  BRA.U !UP0, `(.L_x_889) ;  /* 0x0000000108487547 */ /* 0x000fec000b800000 */
[----:B------:R-:W-:Y:S01]  /*40b0*/  FFMA.FTZ R0, R4, R0, R21 ;  /* 0x0000000004007223 */ /* 0x000fe20000010015 */
[----:B------:R-:W-:-:S03]  /*40c0*/  FFMA.FTZ R10, R3, R10, R20 ;  /* 0x0000000a030a7223 */ /* 0x000fc60000010014 */
[----:B------:R-:W-:Y:S01]  /*40d0*/  FMUL.FTZ R12, R0, -1.4426950216293334961 ;  /* 0xbfb8aa3b000c7820 */ /* 0x000fe20000410000 */
[----:B-1----:R-:W-:-:S05]  /*40e0*/  FMUL.FTZ R7, R10, -1.4426950216293334961 ;  /* 0xbfb8aa3b0a077820 */ /* 0x002fca0000410000 */
        /* <DEDUP_REMOVED lines=14> */
.L_x_889:
[----:B------:R-:W-:Y:S01]  /*41d0*/  ISETP.GE.AND.EX P0, PT, R2, UR17, PT, P0 ;  /* 0x0000001102007c0c */ /* 0x000fe2000bf06300 */
[----:B------:R-:W-:Y:S01]  /*41e0*/  FFMA.FTZ R18, R3, R6, -R18 ;  /* 0x0000000603127223 */ /* 0x000fe20000010812 */
[----:B------:R-:W-:Y:S01]  /*41f0*/  FFMA.FTZ R19, R4, R22, -R19 ;  /* 0x0000001604137223 */ /* 0x000fe20000010813 */
[----:B------:R-:W-:Y:S02]  /*4200*/  BSSY.RECONVERGENT B0, `(.L_x_890) ;  /* 0x000000f000007945 */ /* 0x000fe40003800200 */
[----:B-1----:R-:W-:Y:S01]  /*4210*/  FMUL.FTZ R7, R18, UR9 ;  /* 0x0000000912077c20 */ /* 0x002fe20008410000 */
[----:B------:R-:W-:-:S07]  /*4220*/  FMUL.FTZ R0, R19, UR9 ;  /* 0x0000000913007c20 */ /* 0x000fce0008410000 */
        /* <DEDUP_REMOVED lines=12> */
.L_x_891:
[----:B------:R-:W-:Y:S05]  /*42f0*/  BSYNC.RECONVERGENT B0 ;  /* 0x0000000000007941 */ /* 0x000fea0003800200 */
.L_x_890:
[----:B------:R-:W2:Y:S01]  /*4300*/  LDCU UR5, c[0x0][0x410] ;  /* 0x00008200ff0577ac */ /* 0x000ea20008000800 */
[----:B------:R-:W2:Y:S01]  /*4310*/  LDCU UR7, c[0x0][0x3e0] ;  /* 0x00007c00ff0777ac */ /* 0x000ea20008000800 */
[----:B------:R-:W-:Y:S02]  /*4320*/  UIADD3 UR8, UPT, UPT, UR6, UR8, URZ ;  /* 0x0000000806087290 */ /* 0x000fe4000fffe0ff */
[----:B------:R-:W-:Y:S02]  /*4330*/  UIADD3 UR4, UPT, UPT, UR4, 0x1, URZ ;  /* 0x0000000104047890 */ /* 0x000fe4000fffe0ff */
[----:B--2---:R-:W-:-:S04]  /*4340*/  UIMAD UR5, UR5, UR7, URZ ;  /* 0x00000007050572a4 */ /* 0x004fc8000f8e02ff */
[----:B------:R-:W-:-:S09]  /*4350*/  UISETP.GE.AND UP0, UPT, UR8, UR5, UPT ;  /* 0x000000050800728c */ /* 0x000fd2000bf06270 */
[----:B------:R-:W-:Y:S05]  /*4360*/  BRA.U !UP0, `(.L_x_892) ;  /* 0xffffffbd084c7547 */ /* 0x000fea000b83ffff */
.L_x_861:
[----:B------:R-:W2:Y:S01]  /*4370*/  S2R R6, SR_TID.X ;  /* 0x0000000000067919 */ /* 0x000ea20000002100 */
[----:B------:R-:W3:Y:S01]  /*4380*/  LDC R4, c[0x0][0x370] ;  /* 0x0000dc00ff047b82 */ /* 0x000ee20000000800 */
[----:B------:R-:W-:Y:S07]  /*4390*/  BSSY.RECONVERGENT B0, `(.L_x_893) ;  /* 0x000000e000007945 */ /* 0x000fee0003800200 */
[----:B-1----:R-:W1:Y:S08]  /*43a0*/  LDC R7, c[0x0][0x374] ;  /* 0x0000dd00ff077b82 */ /* 0x002e700000000800 */
[----:B------:R-:W4:Y:S01]  /*43b0*/  LDC.64 R2, c[0x0][0x3c8] ;  /* 0x0000f200ff027b82 */ /* 0x000f220000000a00 */
[----:B---3--:R-:W-:-:S02]  /*43c0*/  ISETP.NE.AND P0, PT, R4, 0x1, PT ;  /* 0x000000010400780c */ /* 0x008fc40003f05270 */
[----:B--2---:R-:W-:Y:S02]  /*43d0*/  ISETP.NE.AND P1, PT, R6, RZ, PT ;  /* 0x000000ff0600720c */ /* 0x004fe40003f25270 */
[----:B-1----:R-:W-:-:S04]  /*43e0*/  SHF.L.U32 R0, R7, 0x1, RZ ;  /* 0x0000000107007819 */ /* 0x002fc800000006ff */
[----:B------:R-:W-:-:S05]  /*43f0*/  SEL R5, R0, RZ, P0 ;  /* 0x000000ff00057207 */ /* 0x000fca0000000000 */
[----:B----4-:R-:W-:Y:S02]  /*4400*/  IMAD.WIDE.U32 R2, R5, 0x4, R2 ;  /* 0x0000000405027825 */ /* 0x010fe400078e0002 */
[----:B------:R-:W-:Y:S05]  /*4410*/  @P1 BRA `(.L_x_894) ;  /* 0x0000000000141947 */ /* 0x000fea0003800000 */
[----:B------:R-:W-:Y:S01]  /*4420*/  HFMA2 R5, -RZ, RZ, 0, 5.9604644775390625e-08 ;  /* 0x00000001ff057431 */ /* 0x000fe200000001ff */
[----:B------:R-:W-:Y:S06]  /*4430*/  MEMBAR.ALL.GPU ;  /* 0x0000000000007992 */ /* 0x000fec000000a000 */
[----:B------:R-:W-:-:S00]  /*4440*/  ERRBAR ;  /* 0x00000000000079ab */ /* 0x000fc00000000000 */
[----:B------:R-:W-:Y:S06]  /*4450*/  CGAERRBAR ;  /* 0x00000000000075ab */ /* 0x000fec0000000000 */
[----:B------:R1:W-:Y:S02]  /*4460*/  REDG.E.ADD.S32.STRONG.GPU desc[UR12][R2.64], R5 ;  /* 0x000000050200798e */ /* 0x0003e4000c12e30c */
.L_x_894:
[----:B------:R-:W-:Y:S05]  /*4470*/  BSYNC.RECONVERGENT B0 ;  /* 0x0000000000007941 */ /* 0x000fea0003800200 */
.L_x_893:
[----:B------:R-:W2:Y:S01]  /*4480*/  S2UR UR5, SR_CTAID.Y ;  /* 0x00000000000579c3 */ /* 0x000ea20000002600 */
[----:B-1----:R-:W-:Y:S02]  /*4490*/  IADD3 R5, PT, PT, R7, -0x1, RZ ;  /* 0xffffffff07057810 */ /* 0x002fe40007ffe0ff */
[----:B------:R-:W-:-:S05]  /*44a0*/  IADD3 R0, PT, PT, R4, -0x1, RZ ;  /* 0xffffffff04007810 */ /* 0x000fca0007ffe0ff */
[----:B------:R-:W1:Y:S01]  /*44b0*/  S2UR UR4, SR_CTAID.X ;  /* 0x00000000000479c3 */ /* 0x000e620000002500 */
[----:B--2---:R-:W-:-:S04]  /*44c0*/  ISETP.NE.AND P0, PT, R5, UR5, PT ;  /* 0x0000000505007c0c */ /* 0x004fc8000bf05270 */
[----:B-1----:R-:W-:-:S13]  /*44d0*/  ISETP.NE.OR P0, PT, R0, UR4, P0 ;  /* 0x0000000400007c0c */ /* 0x002fda0008705670 */
[----:B------:R-:W-:Y:S05]  /*44e0*/  @P0 EXIT ;  /* 0x000000000000094d */ /* 0x000fea0003800000 */
[----:B------:R-:W-:Y:S05]  /*44f0*/  @P1 BRA `(.L_x_895) ;  /* 0x0000000000201947 */ /* 0x000fea0003800000 */
[----:B------:R-:W-:-:S05]  /*4500*/  IMAD R0, R4, R7, RZ ;  /* 0x0000000704007224 */ /* 0x000fca00078e02ff */
[----:B------:R-:W-:-:S13]  /*4510*/  ISETP.NE.AND P0, PT, R0, -0x1, PT ;  /* 0xffffffff0000780c */ /* 0x000fda0003f05270 */
[----:B------:R-:W-:Y:S05]  /*4520*/  @!P0 BRA `(.L_x_895) ;  /* 0x0000000000148947 */ /* 0x000fea0003800000 */
.L_x_896:
[----:B------:R-:W2:Y:S04]  /*4530*/  LDG.E.STRONG.GPU R5, desc[UR12][R2.64] ;  /* 0x0000000c02057981 */ /* 0x000ea8000c1ef900 */
[----:B--2---:R-:W-:Y:S01]  /*4540*/  CCTL.IVALL ;  /* 0x00000000ff00798f */ /* 0x004fe20002000000 */
[----:B------:R-:W-:Y:S05]  /*4550*/  YIELD ;  /* 0x0000000000007946 */ /* 0x000fea0003800000 */
[----:B------:R-:W-:-:S13]  /*4560*/  ISETP.NE.AND P0, PT, R5, R0, PT ;  /* 0x000000000500720c */ /* 0x000fda0003f05270 */
[----:B------:R-:W-:Y:S05]  /*4570*/  @P0 BRA `(.L_x_896) ;  /* 0xfffffffc00ec0947 */ /* 0x000fea000383ffff */
.L_x_895:
[----:B------:R-:W-:Y:S05]  /*4580*/  WARPSYNC.ALL ;  /* 0x0000000000007948 */ /* 0x000fea0003800000 */
[----:B------:R-:W1:Y:S02]  /*4590*/  LDCU.64 UR10, c[0x0][0x3f8] ;  /* 0x00007f00ff0a77ac */ /* 0x000e640008000a00 */
[----:B-1----:R-:W-:-:S04]  /*45a0*/  ULEA.HI UR8, UP0, UR11, UR10, URZ, 0x1 ;  /* 0x0000000a0b087291 */ /* 0x002fc8000f8108ff */
        /* <DEDUP_REMOVED lines=35> */
[----:B------:R-:W1:Y:S01]  /*47e0*/  LDCU.64 UR14, c[0x0][0x3d8] ;  /* 0x00007b00ff0e77ac */ /* 0x000e620008000a00 */
[----:B------:R-:W-:Y:S02]  /*47f0*/  SHF.R.U64 R20, R20, 0x9, R3 ;  /* 0x0000000914147819 */ /* 0x000fe40000001203 */
[----:B------:R-:W-:Y:S01]  /*4800*/  MOV R2, UR10 ;  /* 0x0000000a00027c02 */ /* 0x000fe20008000f00 */
[----:B------:R-:W2:Y:S01]  /*4810*/  LDCU.64 UR16, c[0x0][0x390] ;  /* 0x00007200ff1077ac */ /* 0x000ea20008000a00 */
[----:B------:R-:W-:Y:S02]  /*4820*/  IADD3 R20, PT, PT, R20, 0x1, RZ ;  /* 0x0000000114147810 */ /* 0x000fe40007ffe0ff */
[----:B------:R-:W-:Y:S01]  /*4830*/  SHF.L.U32 R16, R0, 0x2, RZ ;  /* 0x0000000200107819 */ /* 0x000fe200000006ff */
[----:B------:R-:W3:Y:S01]  /*4840*/  LDCU.64 UR18, c[0x0][0x388] ;  /* 0x00007100ff1277ac */ /* 0x000ee20008000a00 */
[C---:B------:R-:W-:Y:S02]  /*4850*/  SHF.L.U32 R3, R20.reuse, 0x9, RZ ;  /* 0x0000000914037819 */ /* 0x040fe400000006ff */
[----:B------:R-:W-:Y:S01]  /*4860*/  LOP3.LUT R20, R20, 0x3, RZ, 0xc0, !PT ;  /* 0x0000000314147812 */ /* 0x000fe200078ec0ff */
[----:B------:R-:W-:Y:S01]  /*4870*/  USHF.L.U32 UR4, UR11, 0x2, URZ ;  /* 0x000000020b047899 */ /* 0x000fe200080006ff */
[----:B------:R-:W-:-:S02]  /*4880*/  LOP3.LUT R3, R3, 0x600, RZ, 0xc0, !PT ;  /* 0x0000060003037812 */ /* 0x000fc400078ec0ff */
[----:B------:R-:W-:Y:S02]  /*4890*/  SHF.L.U64.HI R23, R0, 0x2, R11 ;  /* 0x0000000200177819 */ /* 0x000fe4000001020b */
[----:B------:R-:W-:Y:S01]  /*48a0*/  IADD3 R0, P4, PT, R3, R0, RZ ;  /* 0x0000000003007210 */ /* 0x000fe20007f9e0ff */
[----:B------:R-:W-:Y:S01]  /*48b0*/  IMAD.WIDE.U32 R2, R2, 0x4, RZ ;  /* 0x0000000402027825 */ /* 0x000fe200078e00ff */
[C---:B-1----:R-:W-:Y:S02]  /*48c0*/  IADD3 R13, P1, PT, R16.reuse, UR14, RZ ;  /* 0x0000000e100d7c10 */ /* 0x042fe4000ff3e0ff */
[----:B------:R-:W-:Y:S02]  /*48d0*/  MOV R10, UR8 ;  /* 0x00000008000a7c02 */ /* 0x000fe40008000f00 */
[----:B--2---:R-:W-:Y:S02]  /*48e0*/  IADD3 R14, P2, PT, R16, UR16, RZ ;  /* 0x00000010100e7c10 */ /* 0x004fe4000ff5e0ff */
[----:B------:R-:W-:-:S02]  /*48f0*/  MOV R5, UR9 ;  /* 0x0000000900057c02 */ /* 0x000fc40008000f00 */
[----:B------:R-:W-:Y:S02]  /*4900*/  MOV R12, UR6 ;  /* 0x00000006000c7c02 */ /* 0x000fe40008000f00 */
[----:B------:R-:W-:Y:S02]  /*4910*/  MOV R7, UR7 ;  /* 0x0000000700077c02 */ /* 0x000fe40008000f00 */
[----:B---3--:R-:W-:Y:S02]  /*4920*/  IADD3 R16, P3, PT, R16, UR18, RZ ;  /* 0x0000001210107c10 */ /* 0x008fe4000ff7e0ff */
[----:B------:R-:W-:Y:S02]  /*4930*/  IADD3 R20, P5, PT, RZ, -R20, RZ ;  /* 0x80000014ff147210 */ /* 0x000fe40007fbe0ff */
[C---:B------:R-:W-:Y:S02]  /*4940*/  IADD3.X R19, PT, PT, R23.reuse, UR15, RZ, P1, !PT ;  /* 0x0000000f17137c10 */ /* 0x040fe40008ffe4ff */
[----:B------:R-:W-:-:S02]  /*4950*/  IADD3.X R25, PT, PT, R23, UR17, RZ, P2, !PT ;  /* 0x0000001117197c10 */ /* 0x000fc400097fe4ff */
[----:B------:R-:W-:Y:S02]  /*4960*/  SHF.L.U64.HI R10, R10, 0x2, R5 ;  /* 0x000000020a0a7819 */ /* 0x000fe40000010205 */
[----:B------:R-:W-:Y:S02]  /*4970*/  SHF.L.U64.HI R12, R12, 0x2, R7 ;  /* 0x000000020c0c7819 */ /* 0x000fe40000010207 */
[----:B------:R-:W-:Y:S02]  /*4980*/  IADD3.X R23, PT, PT, R23, UR19, RZ, P3, !PT ;  /* 0x0000001317177c10 */ /* 0x000fe40009ffe4ff */
[----:B------:R-:W-:Y:S02]  /*4990*/  IADD3 R22, PT, PT, R3, UR4, RZ ;  /* 0x0000000403167c10 */ /* 0x000fe4000fffe0ff */
[----:B------:R-:W-:Y:S02]  /*49a0*/  IADD3.X R21, PT, PT, RZ, -0x1, RZ, P5, !PT ;  /* 0xffffffffff157810 */ /* 0x000fe40002ffe4ff */
[----:B------:R-:W-:-:S07]  /*49b0*/  IADD3.X R11, PT, PT, RZ, R11, RZ, P4, !PT ;  /* 0x0000000bff0b7210 */ /* 0x000fce00027fe4ff */
.L_x_899:
[----:B-1----:R-:W-:Y:S02]  /*49c0*/  MOV R4, UR6 ;  /* 0x0000000600047c02 */ /* 0x002fe40008000f00 */
[----:B------:R-:W-:Y:S02]  /*49d0*/  MOV R6, UR8 ;  /* 0x0000000800067c02 */ /* 0x000fe40008000f00 */
[-C--:B------:R-:W-:Y:S02]  /*49e0*/  LEA R4, P3, R4, R13.reuse, 0x2 ;  /* 0x0000000d04047211 */ /* 0x080fe400078610ff */
[----:B0-----:R-:W-:Y:S02]  /*49f0*/  IADD3 R8, P2, PT, R13, R2, RZ ;  /* 0x000000020d087210 */ /* 0x001fe40007f5e0ff */
[----:B------:R-:W-:Y:S02]  /*4a00*/  LEA R6, P1, R6, R13, 0x2 ;  /* 0x0000000d06067211 */ /* 0x000fe400078210ff */
[----:B------:R-:W-:-:S02]  /*4a10*/  IADD3.X R5, PT, PT, R19, R12, RZ, P3, !PT ;  /* 0x0000000c13057210 */ /* 0x000fc40001ffe4ff */
[C---:B------:R-:W-:Y:S02]  /*4a20*/  IADD3.X R9, PT, PT, R19.reuse, R22, RZ, P2, !PT ;  /* 0x0000001613097210 */ /* 0x040fe400017fe4ff */
[----:B------:R-:W-:Y:S02]  /*4a30*/  MOV R18, R13 ;  /* 0x0000000d00127202 */ /* 0x000fe40000000f00 */
[----:B------:R-:W-:Y:S01]  /*4a40*/  IADD3.X R7, PT, PT, R19, R10, RZ, P1, !PT ;  /* 0x0000000a13077210 */ /* 0x000fe20000ffe4ff */
[----:B------:R-:W2:Y:S04]  /*4a50*/  LDG.E R8, desc[UR12][R8.64] ;  /* 0x0000000c08087981 */ /* 0x000ea8000c1e1900 */
[----:B------:R0:W2:Y:S04]  /*4a60*/  LDG.E R5, desc[UR12][R4.64] ;  /* 0x0000000c04057981 */ /* 0x0000a8000c1e1900 */
[----:B------:R-:W3:Y:S04]  /*4a70*/  LDG.E R15, desc[UR12][R18.64] ;  /* 0x0000000c120f7981 */ /* 0x000ee8000c1e1900 */
[----:B------:R1:W3:Y:S01]  /*4a80*/  LDG.E R6, desc[UR12][R6.64] ;  /* 0x0000000c06067981 */ /* 0x0002e2000c1e1900 */
[----:B0-----:R-:W-:-:S02]  /*4a90*/  MOV R4, R16 ;  /* 0x0000001000047202 */ /* 0x001fc40000000f00 */
[----:B------:R-:W-:Y:S02]  /*4aa0*/  IADD3 R20, P1, PT, R20, 0x1, RZ ;  /* 0x0000000114147810 */ /* 0x000fe40007f3e0ff */
[----:B-1----:R-:W-:Y:S02]  /*4ab0*/  MOV R7, R25 ;  /* 0x0000001900077202 */ /* 0x002fe40000000f00 */
[----:B------:R-:W-:Y:S02]  /*4ac0*/  IADD3.X R21, PT, PT, RZ, R21, RZ, P1, !PT ;  /* 0x00000015ff157210 */ /* 0x000fe40000ffe4ff */
[----:B------:R-:W-:-:S04]  /*4ad0*/  ISETP.NE.U32.AND P1, PT, R20, RZ, PT ;  /* 0x000000ff1400720c */ /* 0x000fc80003f25070 */
[----:B------:R-:W-:Y:S02]  /*4ae0*/  ISETP.NE.AND.EX P1, PT, R21, RZ, PT, P1 ;  /* 0x000000ff1500720c */ /* 0x000fe40003f25310 */
[----:B------:R-:W-:Y:S02]  /*4af0*/  IADD3 R16, P4, PT, R16, 0x800, RZ ;  /* 0x0000080010107810 */ /* 0x000fe40007f9e0ff */
[----:B------:R-:W-:-:S04]  /*4b00*/  IADD3 R13, P2, PT, R13, 0x800, RZ ;  /* 0x000008000d0d7810 */ /* 0x000fc80007f5e0ff */
[----:B------:R-:W-:Y:S02]  /*4b10*/  IADD3.X R19, PT, PT, RZ, R19, RZ, P2, !PT ;  /* 0x00000013ff137210 */ /* 0x000fe400017fe4ff */
[----:B--2---:R-:W-:Y:S02]  /*4b20*/  F2FP.BF16.F32.PACK_AB R17, R5, R8 ;  /* 0x000000080511723e */ /* 0x004fe400000010ff */
[----:B------:R-:W-:Y:S02]  /*4b30*/  MOV R5, R23 ;  /* 0x0000001700057202 */ /* 0x000fe40000000f00 */
[----:B---3--:R-:W-:Y:S02]  /*4b40*/  F2FP.BF16.F32.PACK_AB R15, R6, R15 ;  /* 0x0000000f060f723e */ /* 0x008fe400000010ff */
[----:B------:R-:W-:-:S03]  /*4b50*/  MOV R6, R14 ;  /* 0x0000000e00067202 */ /* 0x000fc60000000f00 */
[----:B------:R1:W-:Y:S04]  /*4b60*/  STG.E desc[UR12][R4.64], R15 ;  /* 0x0000000f04007986 */ /* 0x0003e8000c10190c */
[----:B------:R1:W-:Y:S01]  /*4b70*/  STG.E desc[UR12][R6.64], R17 ;  /* 0x0000001106007986 */ /* 0x0003e2000c10190c */
[----:B------:R-:W-:Y:S02]  /*4b80*/  IADD3 R14, P3, PT, R14, 0x800, RZ ;  /* 0x000008000e0e7810 */ /* 0x000fe40007f7e0ff */
[----:B------:R-:W-:Y:S02]  /*4b90*/  IADD3.X R23, PT, PT, RZ, R23, RZ, P4, !PT ;  /* 0x00000017ff177210 */ /* 0x000fe400027fe4ff */
[----:B------:R-:W-:Y:S01]  /*4ba0*/  IADD3.X R25, PT, PT, RZ, R25, RZ, P3, !PT ;  /* 0x00000019ff197210 */ /* 0x000fe20001ffe4ff */
[----:B------:R-:W-:Y:S08]  /*4bb0*/  @P1 BRA `(.L_x_899) ;  /* 0xfffffffc00801947 */ /* 0x000ff0000383ffff */
.L_x_898:
[----:B------:R-:W-:Y:S05]  /*4bc0*/  BSYNC.RECONVERGENT B0 ;  /* 0x0000000000007941 */ /* 0x000fea0003800200 */
.L_x_897:
        /* <DEDUP_REMOVED lines=11> */
.L_x_901:
[C---:B------:R-:W-:Y:S02]  /*4c80*/  SHF.L.U32 R2, R0.reuse, 0x2, RZ ;  /* 0x0000000200027819 */ /* 0x040fe400000006ff */
[----:B------:R-:W-:Y:S02]  /*4c90*/  SHF.L.U64.HI R3, R0, 0x2, R11 ;  /* 0x0000000200037819 */ /* 0x000fe4000001020b */
[----:B-12---:R-:W-:-:S04]  /*4ca0*/  IADD3 R4, P0, PT, R2, UR14, RZ ;  /* 0x0000000e02047c10 */ /* 0x006fc8000ff1e0ff */
[----:B------:R-:W-:Y:S02]  /*4cb0*/  IADD3.X R5, PT, PT, R3, UR15, RZ, P0, !PT ;  /* 0x0000000f03057c10 */ /* 0x000fe400087fe4ff */
[C---:B------:R-:W-:Y:S02]  /*4cc0*/  IADD3 R6, P0, PT, R4.reuse, UR11, RZ ;  /* 0x0000000b04067c10 */ /* 0x040fe4000ff1e0ff */
[C---:B------:R-:W-:Y:S02]  /*4cd0*/  IADD3 R10, P2, PT, R4.reuse, UR6, RZ ;  /* 0x00000006040a7c10 */ /* 0x040fe4000ff5e0ff */
[C---:B------:R-:W-:Y:S02]  /*4ce0*/  IADD3.X R7, PT, PT, R5.reuse, UR10, RZ, P0, !PT ;  /* 0x0000000a05077c10 */ /* 0x040fe400087fe4ff */
[----:B0-----:R-:W-:Y:S02]  /*4cf0*/  IADD3 R8, P1, PT, R4, UR4, RZ ;  /* 0x0000000404087c10 */ /* 0x001fe4000ff3e0ff */
[C---:B------:R-:W-:Y:S01]  /*4d00*/  IADD3.X R11, PT, PT, R5.reuse, UR7, RZ, P2, !PT ;  /* 0x00000007050b7c10 */ /* 0x040fe200097fe4ff */
[----:B------:R0:W2:Y:S01]  /*4d10*/  LDG.E R4, desc[UR12][R4.64] ;  /* 0x0000000c04047981 */ /* 0x0000a2000c1e1900 */
[----:B------:R-:W-:-:S03]  /*4d20*/  IADD3.X R9, PT, PT, R5, UR5, RZ, P1, !PT ;  /* 0x0000000505097c10 */ /* 0x000fc60008ffe4ff */
[----:B------:R-:W2:Y:S04]  /*4d30*/  LDG.E R7, desc[UR12][R6.64] ;  /* 0x0000000c06077981 */ /* 0x000ea8000c1e1900 */
[----:B------:R-:W5:Y:S04]  /*4d40*/  LDG.E R8, desc[UR12][R8.64] ;  /* 0x0000000c08087981 */ /* 0x000f68000c1e1900 */
[----:B------:R-:W5:Y:S01]  /*4d50*/  LDG.E R11, desc[UR12][R10.64] ;  /* 0x0000000c0a0b7981 */ /* 0x000f62000c1e1900 */
[----:B------:R-:W-:Y:S02]  /*4d60*/  LOP3.LUT R15, R2, 0xfffffffc, RZ, 0xc0, !PT ;  /* 0xfffffffc020f7812 */ /* 0x000fe400078ec0ff */
[----:B------:R-:W-:-:S02]  /*4d70*/  LOP3.LUT R16, R3, 0x1, RZ, 0xc0, !PT ;  /* 0x0000000103107812 */ /* 0x000fc400078ec0ff */
[----:B---3--:R-:W-:Y:S02]  /*4d80*/  IADD3 R12, P0, PT, R15, UR16, RZ ;  /* 0x000000100f0c7c10 */ /* 0x008fe4000ff1e0ff */
[----:B0-----:R-:W-:Y:S02]  /*4d90*/  LOP3.LUT R5, R3, 0x3, RZ, 0xc0, !PT ;  /* 0x0000000303057812 */ /* 0x001fe400078ec0ff */
[----:B------:R-:W-:Y:S02]  /*4da0*/  IADD3.X R13, PT, PT, R16, UR17, RZ, P0, !PT ;  /* 0x00000011100d7c10 */ /* 0x000fe400087fe4ff */
[----:B----4-:R-:W-:Y:S02]  /*4db0*/  IADD3 R14, P0, PT, R15, UR18, RZ ;  /* 0x000000120f0e7c10 */ /* 0x010fe4000ff1e0ff */
[----:B--2---:R-:W-:Y:S02]  /*4dc0*/  F2FP.BF16.F32.PACK_AB R17, R7, R4 ;  /* 0x000000040711723e */ /* 0x004fe400000010ff */
[----:B------:R-:W-:-:S02]  /*4dd0*/  IADD3 R4, P1, PT, R15, UR14, RZ ;  /* 0x0000000e0f047c10 */ /* 0x000fc4000ff3e0ff */
[----:B------:R-:W-:Y:S02]  /*4de0*/  IADD3.X R15, PT, PT, R16, UR19, RZ, P0, !PT ;  /* 0x00000013100f7c10 */ /* 0x000fe400087fe4ff */
[----:B------:R-:W-:Y:S02]  /*4df0*/  IADD3.X R5, PT, PT, R5, UR15, RZ, P1, !PT ;  /* 0x0000000f05057c10 */ /* 0x000fe40008ffe4ff */
[----:B-----5:R-:W-:Y:S02]  /*4e00*/  F2FP.BF16.F32.PACK_AB R19, R11, R8 ;  /* 0x000000080b13723e */ /* 0x020fe400000010ff */
[C---:B------:R-:W-:Y:S02]  /*4e10*/  IADD3 R10, P0, PT, R4.reuse, UR11, RZ ;  /* 0x0000000b040a7c10 */ /* 0x040fe4000ff1e0ff */
[C---:B------:R-:W-:Y:S02]  /*4e20*/  IADD3 R6, P1, PT, R4.reuse, UR4, RZ ;  /* 0x0000000404067c10 */ /* 0x040fe4000ff3e0ff */
[----:B------:R-:W-:-:S02]  /*4e30*/  IADD3 R8, P2, PT, R4, UR6, RZ ;  /* 0x0000000604087c10 */ /* 0x000fc4000ff5e0ff */
[C---:B------:R-:W-:Y:S02]  /*4e40*/  IADD3.X R11, PT, PT, R5.reuse, UR10, RZ, P0, !PT ;  /* 0x0000000a050b7c10 */ /* 0x040fe400087fe4ff */
[C---:B------:R-:W-:Y:S02]  /*4e50*/  IADD3.X R7, PT, PT, R5.reuse, UR5, RZ, P1, !PT ;  /* 0x0000000505077c10 */ /* 0x040fe40008ffe4ff */
[----:B------:R-:W-:Y:S01]  /*4e60*/  IADD3.X R9, PT, PT, R5, UR7, RZ, P2, !PT ;  /* 0x0000000705097c10 */ /* 0x000fe200097fe4ff */
[----:B------:R0:W-:Y:S04]  /*4e70*/  STG.E desc[UR12][R12.64], R17 ;  /* 0x000000110c007986 */ /* 0x0001e8000c10190c */
[----:B------:R1:W-:Y:S04]  /*4e80*/  STG.E desc[UR12][R14.64], R19 ;  /* 0x000000130e007986 */ /* 0x0003e8000c10190c */
[----:B------:R-:W2:Y:S04]  /*4e90*/  LDG.E R18, desc[UR12][R4.64+0x800] ;  /* 0x0008000c04127981 */ /* 0x000ea8000c1e1900 */
[----:B------:R-:W2:Y:S04]  /*4ea0*/  LDG.E R21, desc[UR12][R10.64+0x800] ;  /* 0x0008000c0a157981 */ /* 0x000ea8000c1e1900 */
[----:B------:R-:W3:Y:S04]  /*4eb0*/  LDG.E R20, desc[UR12][R6.64+0x800] ;  /* 0x0008000c06147981 */ /* 0x000ee8000c1e1900 */
[----:B------:R-:W3:Y:S01]  /*4ec0*/  LDG.E R23, desc[UR12][R8.64+0x800] ;  /* 0x0008000c08177981 */ /* 0x000ee2000c1e1900 */
[----:B------:R-:W-:-:S04]  /*4ed0*/  IADD3 R16, P0, PT, R2, 0x800, RZ ;  /* 0x0000080002107810 */ /* 0x000fc80007f1e0ff */
[----:B0-----:R-:W-:Y:S02]  /*4ee0*/  IADD3.X R17, PT, PT, RZ, R3, RZ, P0, !PT ;  /* 0x00000003ff117210 */ /* 0x001fe400007fe4ff */
        /* <DEDUP_REMOVED lines=31> */
[----:B--2---:R-:W-:Y:S02]  /*50e0*/  IADD3.X R16, PT, PT, RZ, R3, RZ, P0, !PT ;  /* 0x00000003ff107210 */ /* 0x004fe400007fe4ff */
[----:B------:R-:W-:Y:S02]  /*50f0*/  LOP3.LUT R3, R2, 0xfffffffc, RZ, 0xc0, !PT ;  /* 0xfffffffc02037812 */ /* 0x000fe400078ec0ff */
[----:B------:R-:W-:Y:S02]  /*5100*/  LOP3.LUT R16, R16, 0x1, RZ, 0xc0, !PT ;  /* 0x0000000110107812 */ /* 0x000fe400078ec0ff */
[C---:B------:R-:W-:Y:S02]  /*5110*/  IADD3 R2, P0, PT, R3.reuse, UR16, RZ ;  /* 0x0000001003027c10 */ /* 0x040fe4000ff1e0ff */
[----:B0-----:R-:W-:Y:S02]  /*5120*/  IADD3 R14, P1, PT, R3, UR18, RZ ;  /* 0x00000012030e7c10 */ /* 0x001fe4000ff3e0ff */
[----:B------:R-:W-:-:S02]  /*5130*/  IADD3.X R3, PT, PT, R16, UR17, RZ, P0, !PT ;  /* 0x0000001110037c10 */ /* 0x000fc400087fe4ff */
[----:B------:R-:W-:Y:S02]  /*5140*/  IADD3.X R15, PT, PT, R16, UR19, RZ, P1, !PT ;  /* 0x00000013100f7c10 */ /* 0x000fe40008ffe4ff */
[----:B------:R-:W-:-:S04]  /*5150*/  IADD3 R0, PT, PT, R0, 0x800, RZ ;  /* 0x0000080000007810 */ /* 0x000fc80007ffe0ff */
[----:B------:R-:W-:Y:S02]  /*5160*/  ISETP.LT.U32.AND P0, PT, R0, UR8, PT ;  /* 0x0000000800007c0c */ /* 0x000fe4000bf01070 */
[----:B---3--:R-:W-:Y:S02]  /*5170*/  F2FP.BF16.F32.PACK_AB R5, R11, R4 ;  /* 0x000000040b05723e */ /* 0x008fe400000010ff */
[----:B------:R-:W-:Y:S02]  /*5180*/  MOV R4, UR9 ;  /* 0x0000000900047c02 */ /* 0x000fe40008000f00 */
[----:B----4-:R-:W-:Y:S01]  /*5190*/  F2FP.BF16.F32.PACK_AB R7, R9, R6 ;  /* 0x000000060907723e */ /* 0x010fe200000010ff */
[----:B------:R1:W-:Y:S04]  /*51a0*/  STG.E desc[UR12][R2.64], R5 ;  /* 0x0000000502007986 */ /* 0x0003e8000c10190c */
[----:B------:R1:W-:Y:S01]  /*51b0*/  STG.E desc[UR12][R14.64], R7 ;  /* 0x000000070e007986 */ /* 0x0003e2000c10190c */
[----:B------:R-:W-:Y:S01]  /*51c0*/  ISETP.GT.AND.EX P0, PT, R4, RZ, PT, P0 ;  /* 0x000000ff0400720c */ /* 0x000fe20003f04300 */
[----:B------:R-:W-:-:S12]  /*51d0*/  HFMA2 R11, -RZ, RZ, 0, 0 ;  /* 0x00000000ff0b7431 */ /* 0x000fd800000001ff */
[----:B-1----:R-:W-:Y:S05]  /*51e0*/  @P0 BRA `(.L_x_901) ;  /* 0xfffffff800a40947 */ /* 0x002fea000383ffff */
[----:B------:R-:W-:Y:S05]  /*51f0*/  BSYNC.RECONVERGENT B0 ;  /* 0x0000000000007941 */ /* 0x000fea0003800200 */
.L_x_900:
[----:B------:R-:W-:Y:S05]  /*5200*/  EXIT ;  /* 0x000000000000794d */ /* 0x000fea0003800000 */
.L_x_902:
        /* <DEDUP_REMOVED lines=15> */
.L_x_3424:


//--------------------- .text._Z35group_norm_nhwc_bwd_one_pass_kernelI11Fp16IOBf16WLi256ELi32ELi512EEv26Group_norm_nhwc_bwd_params --------------------------
	.section	.text._Z35group_norm_nhwc_bwd_one_pass_kernelI11Fp16IOBf16WLi256ELi32ELi512EEv26Group_norm_nhwc_bwd_params,"ax",@progbits
	.align	128
        .global         _Z35group_norm_nhwc_bwd_one_pass_kernelI11Fp16IOBf16WLi256ELi32ELi512EEv26Group_norm_nhwc_bwd_params
        .type           _Z35group_norm_nhwc_bwd_one_pass_kernelI11Fp16IOBf16WLi256ELi32ELi512EEv26Group_norm_nhwc_bwd_params,@function
        .size           _Z35group_norm_nhwc_bwd_one_pass_kernelI11Fp16IOBf16WLi256ELi32ELi512EEv26Group_norm_nhwc_bwd_params,(.L_x_3425 - _Z35group_norm_nhwc_bwd_one_pass_kernelI11Fp16IOBf16WLi256ELi32ELi512EEv26Group_norm_nhwc_bwd_params)
        .other          _Z35group_norm_nhwc_bwd_one_pass_kernelI11Fp16IOBf16WLi256ELi32ELi512EEv26Group_norm_nhwc_bwd_params,@"STO_CUDA_ENTRY STV_DEFAULT"
_Z35group_norm_nhwc_bwd_one_pass_kernelI11Fp16IOBf16WLi256ELi32ELi512EEv26Group_norm_nhwc_bwd_params:
.text._Z35group_norm_nhwc_bwd_one_pass_kernelI11Fp16IOBf16WLi256ELi32ELi512EEv26Group_norm_nhwc_bwd_params:
        /* <DEDUP_REMOVED lines=25> */
.L_x_946:
[----:B0-----:R-:W0:Y:S01]  /*0190*/  LDC R14, c[0x0][0x410] ;  /* 0x00010400ff0e7b82 */ /* 0x001e220000000800 */
[----:B------:R-:W-:Y:S01]  /*01a0*/  IABS R15, R41 ;  /* 0x00000029000f7213 */ /* 0x000fe20000000000 */
[----:B------:R-:W1:Y:S01]  /*01b0*/  LDCU.128 UR12, c[0x0][0x400] ;  /* 0x00008000ff0c77ac */ /* 0x000e620008000c00 */
[----:B------:R-:W-:Y:S02]  /*01c0*/  SHF.R.U32.HI R25, RZ, 0x4, R2 ;  /* 0x00000004ff197819 */ /* 0x000fe40000011602 */
[----:B------:R-:W-:Y:S02]  /*01d0*/  ISETP.GE.AND P3, PT, R41, RZ, PT ;  /* 0x000000ff2900720c */ /* 0x000fe40003f66270 */
[----:B------:R-:W-:Y:S01]  /*01e0*/  SHF.L.U32 R24, R2, 0x1, RZ ;  /* 0x0000000102187819 */ /* 0x000fe200000006ff */
[----:B------:R-:W2:Y:S01]  /*01f0*/  LDC R16, c[0x0][0x41c] ;  /* 0x00010700ff107b82 */ /* 0x000ea20000000800 */
[----:B------:R-:W-:Y:S02]  /*0200*/  MOV R40, RZ ;  /* 0x000000ff00287202 */ /* 0x000fe40000000f00 */
        /* <DEDUP_REMOVED lines=10> */
[----:B------:R-:W-:-:S04]  /*02b0*/  IADD3 R31, PT, PT, R25, 0x40, RZ ;  /* 0x00000040191f7810 */ /* 0x000fc80007ffe0ff */
[----:B------:R-:W-:-:S05]  /*02c0*/  SHF.R.S32.HI R33, RZ, 0x1f, R31 ;  /* 0x0000001fff217819 */ /* 0x000fca000001141f */
[----:B------:R-:W1:Y:S01]  /*02d0*/  @!P1 LDC.64 R20, c[0x0][0x398] ;  /* 0x0000e600ff149b82 */ /* 0x000e620000000a00 */
[----:B0-----:R-:W-:-:S04]  /*02e0*/  IADD3 R10, PT, PT, R9, 0xffffffe, RZ ;  /* 0x0ffffffe090a7810 */ /* 0x001fc80007ffe0ff */
        /* <DEDUP_REMOVED lines=10> */
[----:B------:R-:W-:-:S05]  /*0390*/  IMAD R9, R12, R9, R13 ;  /* 0x000000090c097224 */ /* 0x000fca00078e020d */
[----:B------:R-:W-:-:S13]  /*03a0*/  ISETP.GT.U32.AND P2, PT, R12, R9, PT ;  /* 0x000000090c00720c */ /* 0x000fda0003f44070 */
[-C--:B------:R-:W-:Y:S02]  /*03b0*/  @!P2 IADD3 R9, PT, PT, R9, -R12.reuse, RZ ;  /* 0x8000000c0909a210 */ /* 0x080fe40007ffe0ff */
[----:B------:R-:W-:Y:S02]  /*03c0*/  @!P2 IADD3 R11, PT, PT, R11, 0x1, RZ ;  /* 0x000000010b0ba810 */ /* 0x000fe40007ffe0ff */
[CC--:B------:R-:W-:Y:S02]  /*03d0*/  ISETP.GE.U32.AND P0, PT, R9.reuse, R12.reuse, PT ;  /* 0x0000000c0900720c */ /* 0x0c0fe40003f06070 */
[-C--:B------:R-:W-:Y:S02]  /*03e0*/  ISETP.GT.U32.AND P2, PT, R12, R9.reuse, PT ;  /* 0x000000090c00720c */ /* 0x080fe40003f44070 */
[----:B------:R-:W-:Y:S02]  /*03f0*/  IADD3 R10, PT, PT, R9, -R12, RZ ;  /* 0x8000000c090a7210 */ /* 0x000fe40007ffe0ff */
[----:B------:R-:W0:Y:S02]  /*0400*/  @!P1 LDC.64 R12, c[0x0][0x3f8] ;  /* 0x0000fe00ff0c9b82 */ /* 0x000e240000000a00 */
[----:B------:R-:W-:-:S02]  /*0410*/  SEL R9, R10, R9, !P2 ;  /* 0x000000090a097207 */ /* 0x000fc40005000000 */
[----:B------:R-:W-:Y:S02]  /*0420*/  LOP3.LUT R10, RZ, R14, RZ, 0x33, !PT ;  /* 0x0000000eff0a7212 */ /* 0x000fe400078e33ff */
[----:B------:R-:W-:Y:S02]  /*0430*/  @!P3 IADD3 R9, PT, PT, -R9, RZ, RZ ;  /* 0x000000ff0909b210 */ /* 0x000fe40007ffe1ff */
[----:B------:R-:W-:Y:S02]  /*0440*/  @P0 IADD3 R11, PT, PT, R11, 0x1, RZ ;  /* 0x000000010b0b0810 */ /* 0x000fe40007ffe0ff */
[----:B------:R-:W-:Y:S02]  /*0450*/  ISETP.NE.AND P0, PT, R14, RZ, PT ;  /* 0x000000ff0e00720c */ /* 0x000fe40003f05270 */
[----:B------:R-:W-:Y:S01]  /*0460*/  @!P4 IADD3 R11, PT, PT, -R11, RZ, RZ ;  /* 0x000000ff0b0bc210 */ /* 0x000fe20007ffe1ff */
[----:B------:R-:W2:Y:S01]  /*0470*/  @!P1 LDC.64 R14, c[0x0][0x3a0] ;  /* 0x0000e800ff0e9b82 */ /* 0x000ea20000000a00 */
[----:B------:R-:W-:-:S02]  /*0480*/  SEL R57, R10, R9, !P0 ;  /* 0x000000090a397207 */ /* 0x000fc40004000000 */
[----:B------:R-:W-:Y:S02]  /*0490*/  SEL R11, R10, R11, !P0 ;  /* 0x0000000b0a0b7207 */ /* 0x000fe40004000000 */
[----:B------:R-:W-:Y:S02]  /*04a0*/  ISETP.GE.U32.AND P3, PT, R28, UR12, PT ;  /* 0x0000000c1c007c0c */ /* 0x000fe4000bf66070 */
[----:B------:R-:W-:Y:S02]  /*04b0*/  SHF.L.U32 R9, R57, 0x5, RZ ;  /* 0x0000000539097819 */ /* 0x000fe400000006ff */
[----:B------:R-:W-:Y:S02]  /*04c0*/  SHF.R.S32.HI R10, RZ, 0x1f, R11 ;  /* 0x0000001fff0a7819 */ /* 0x000fe4000001140b */
[----:B------:R-:W-:Y:S01]  /*04d0*/  ISETP.GE.AND.EX P3, PT, R27, UR13, PT, P3 ;  /* 0x0000000d1b007c0c */ /* 0x000fe2000bf66330 */
[----:B0-----:R-:W-:Y:S01]  /*04e0*/  @!P1 IMAD R16, R17, R12, RZ ;  /* 0x0000000c11109224 */ /* 0x001fe200078e02ff */
[----:B------:R-:W-:Y:S01]  /*04f0*/  SHF.R.S32.HI R59, RZ, 0x1f, R9 ;  /* 0x0000001fff3b7819 */ /* 0x000fe20000011409 */
[----:B------:R-:W-:Y:S01]  /*0500*/  IMAD R10, R10, UR14, RZ ;  /* 0x0000000e0a0a7c24 */ /* 0x000fe2000f8e02ff */
[----:B------:R-:W-:Y:S01]  /*0510*/  LOP3.LUT R58, R9, R24, RZ, 0xfc, !PT ;  /* 0x00000018093a7212 */ /* 0x000fe200078efcff */
[----:B------:R-:W-:Y:S01]  /*0520*/  @!P1 IMAD R9, R25, R13, R16 ;  /* 0x0000000d19099224 */ /* 0x000fe200078e0210 */
[----:B------:R-:W-:-:S03]  /*0530*/  ISETP.GE.U32.AND P2, PT, R31, UR12, PT ;  /* 0x0000000c1f007c0c */ /* 0x000fc6000bf46070 */
[----:B------:R-:W-:Y:S01]  /*0540*/  IMAD.WIDE.U32 R58, R11, UR14, R58 ;  /* 0x0000000e0b3a7c25 */ /* 0x000fe2000f8e003a */
[----:B------:R-:W-:-:S03]  /*0550*/  ISETP.GE.AND.EX P2, PT, R33, UR13, PT, P2 ;  /* 0x0000000d21007c0c */ /* 0x000fc6000bf46320 */
[----:B------:R-:W-:Y:S01]  /*0560*/  IMAD R11, R11, UR15, R10 ;  /* 0x0000000f0b0b7c24 */ /* 0x000fe2000f8e020a */
[----:B------:R-:W-:Y:S01]  /*0570*/  @!P1 MOV R60, R58 ;  /* 0x0000003a003c9202 */ /* 0x000fe20000000f00 */
[----:B------:R-:W0:Y:S03]  /*0580*/  @!P3 LDC.64 R16, c[0x0][0x3a0] ;  /* 0x0000e800ff10bb82 */ /* 0x000e260000000a00 */
[----:B------:R-:W-:-:S05]  /*0590*/  IADD3 R61, PT, PT, R59, R11, RZ ;  /* 0x0000000b3b3d7210 */ /* 0x000fca0007ffe0ff */
[----:B------:R-:W3:Y:S01]  /*05a0*/  @!P3 LDC.64 R10, c[0x0][0x3f8] ;  /* 0x0000fe00ff0abb82 */ /* 0x000ee20000000a00 */
[----:B------:R-:W-:-:S05]  /*05b0*/  @!P1 IMAD.WIDE.U32 R12, R25, R12, R60 ;  /* 0x0000000c190c9225 */ /* 0x000fca00078e003c */
[----:B------:R-:W-:Y:S02]  /*05c0*/  @!P1 IADD3 R13, PT, PT, R13, R9, RZ ;  /* 0x000000090d0d9210 */ /* 0x000fe40007ffe0ff */
[C---:B------:R-:W-:Y:S01]  /*05d0*/  @!P1 SHF.L.U32 R9, R12.reuse, 0x1, RZ ;  /* 0x000000010c099819 */ /* 0x040fe200000006ff */
[----:B------:R-:W4:Y:S01]  /*05e0*/  @!P2 LDC.64 R18, c[0x0][0x3f8] ;  /* 0x0000fe00ff12ab82 */ /* 0x000f220000000a00 */
[----:B------:R-:W-:Y:S02]  /*05f0*/  @!P1 SHF.L.U64.HI R12, R12, 0x1, R13 ;  /* 0x000000010c0c9819 */ /* 0x000fe4000001020d */
[----:B--2---:R-:W-:-:S04]  /*0600*/  @!P1 IADD3 R14, P0, PT, R9, R14, RZ ;  /* 0x0000000e090e9210 */ /* 0x004fc80007f1e0ff */
[C---:B------:R-:W-:Y:S01]  /*0610*/  @!P1 IADD3.X R15, PT, PT, R12.reuse, R15, RZ, P0, !PT ;  /* 0x0000000f0c0f9210 */ /* 0x040fe200007fe4ff */
[----:B------:R-:W2:Y:S01]  /*0620*/  @!P3 LDC.64 R22, c[0x0][0x398] ;  /* 0x0000e600ff16bb82 */ /* 0x000ea20000000a00 */
[----:B-1----:R-:W-:Y:S02]  /*0630*/  @!P1 IADD3 R20, P0, PT, R9, R20, RZ ;  /* 0x0000001409149210 */ /* 0x002fe40007f1e0ff */
[----:B------:R-:W-:Y:S02]  /*0640*/  @!P3 MOV R13, R61 ;  /* 0x0000003d000db202 */ /* 0x000fe40000000f00 */
[----:B------:R-:W-:Y:S02]  /*0650*/  CS2R R38, SRZ ;  /* 0x0000000000267805 */ /* 0x000fe4000001ff00 */
[----:B------:R-:W-:Y:S01]  /*0660*/  @!P1 IADD3.X R21, PT, PT, R12, R21, RZ, P0, !PT ;  /* 0x000000150c159210 */ /* 0x000fe200007fe4ff */
[----:B------:R4:W5:Y:S01]  /*0670*/  @!P1 LDG.E R40, desc[UR8][R14.64] ;  /* 0x000000080e289981 */ /* 0x000962000c1e1900 */
[----:B---3--:R-:W-:Y:S01]  /*0680*/  @!P3 IMAD R27, R27, R10, RZ ;  /* 0x0000000a1b1bb224 */ /* 0x008fe200078e02ff */
[----:B------:R-:W-:-:S02]  /*0690*/  @!P3 MOV R12, R58 ;  /* 0x0000003a000cb202 */ /* 0x000fc40000000f00 */
[----:B------:R-:W-:Y:S01]  /*06a0*/  IADD3 R9, PT, PT, R25, 0x80, RZ ;  /* 0x0000008019097810 */ /* 0x000fe20007ffe0ff */
[C---:B------:R-:W-:Y:S01]  /*06b0*/  @!P3 IMAD R35, R28.reuse, R11, R27 ;  /* 0x0000000b1c23b224 */ /* 0x040fe200078e021b */
[----:B------:R1:W5:Y:S01]  /*06c0*/  @!P1 LDG.E R39, desc[UR8][R20.64] ;  /* 0x0000000814279981 */ /* 0x000362000c1e1900 */
[----:B------:R-:W-:Y:S01]  /*06d0*/  @!P3 IMAD.WIDE.U32 R28, R28, R10, R12 ;  /* 0x0000000a1c1cb225 */ /* 0x000fe200078e000c */
[----:B------:R-:W-:Y:S01]  /*06e0*/  ISETP.GE.U32.AND P0, PT, R9, UR12, PT ;  /* 0x0000000c09007c0c */ /* 0x000fe2000bf06070 */
[----:B------:R-:W3:Y:S01]  /*06f0*/  @!P2 LDC.64 R12, c[0x0][0x3a0] ;  /* 0x0000e800ff0cab82 */ /* 0x000ee20000000a00 */
[----:B------:R-:W-:Y:S01]  /*0700*/  SHF.R.S32.HI R27, RZ, 0x1f, R9 ;  /* 0x0000001fff1b7819 */ /* 0x000fe20000011409 */
[----:B----4-:R-:W-:Y:S01]  /*0710*/  @!P2 IMAD R14, R33, R18, RZ ;  /* 0x00000012210ea224 */ /* 0x010fe200078e02ff */
[----:B------:R-:W-:Y:S02]  /*0720*/  @!P3 IADD3 R29, PT, PT, R29, R35, RZ ;  /* 0x000000231d1db210 */ /* 0x000fe40007ffe0ff */
[----:B------:R-:W-:-:S02]  /*0730*/  ISETP.GE.AND.EX P0, PT, R27, UR13, PT, P0 ;  /* 0x0000000d1b007c0c */ /* 0x000fc4000bf06300 */
[C---:B------:R-:W-:Y:S01]  /*0740*/  @!P3 SHF.L.U32 R15, R28.reuse, 0x1, RZ ;  /* 0x000000011c0fb819 */ /* 0x040fe200000006ff */
[----:B------:R-:W4:Y:S01]  /*0750*/  @!P2 LDC.64 R10, c[0x0][0x398] ;  /* 0x0000e600ff0aab82 */ /* 0x000f220000000a00 */
[----:B------:R-:W-:Y:S01]  /*0760*/  @!P3 SHF.L.U64.HI R28, R28, 0x1, R29 ;  /* 0x000000011c1cb819 */ /* 0x000fe2000001021d */
[----:B------:R-:W-:Y:S01]  /*0770*/  @!P2 IMAD R29, R31, R19, R14 ;  /* 0x000000131f1da224 */ /* 0x000fe200078e020e */
[C---:B0-----:R-:W-:Y:S02]  /*0780*/  @!P3 IADD3 R16, P1, PT, R15.reuse, R16, RZ ;  /* 0x000000100f10b210 */ /* 0x041fe40007f3e0ff */
[----:B--2---:R-:W-:Y:S02]  /*0790*/  @!P3 IADD3 R22, P4, PT, R15, R22, RZ ;  /* 0x000000160f16b210 */ /* 0x004fe40007f9e0ff */
[----:B------:R-:W-:Y:S02]  /*07a0*/  @!P2 MOV R14, R58 ;  /* 0x0000003a000ea202 */ /* 0x000fe40000000f00 */
[----:B------:R-:W-:-:S03]  /*07b0*/  @!P2 MOV R15, R61 ;  /* 0x0000003d000fa202 */ /* 0x000fc60000000f00 */
[----:B------:R-:W-:-:S03]  /*07c0*/  @!P2 IMAD.WIDE.U32 R18, R31, R18, R14 ;  /* 0x000000121f12a225 */ /* 0x000fc600078e000e */
[----:B------:R-:W0:Y:S01]  /*07d0*/  @!P0 LDC.64 R14, c[0x0][0x3f8] ;  /* 0x0000fe00ff0e8b82 */ /* 0x000e220000000a00 */
[----:B------:R-:W-:Y:S02]  /*07e0*/  @!P3 IADD3.X R17, PT, PT, R28, R17, RZ, P1, !PT ;  /* 0x000000111c11b210 */ /* 0x000fe40000ffe4ff */
[----:B------:R-:W-:Y:S02]  /*07f0*/  ISETP.GE.U32.AND P1, PT, R44, UR12, PT ;  /* 0x0000000c2c007c0c */ /* 0x000fe4000bf26070 */
[----:B------:R-:W-:Y:S02]  /*0800*/  CS2R R36, SRZ ;  /* 0x0000000000247805 */ /* 0x000fe4000001ff00 */
[----:B-1----:R-:W-:Y:S01]  /*0810*/  @!P2 IADD3 R21, PT, PT, R19, R29, RZ ;  /* 0x0000001d1315a210 */ /* 0x002fe20007ffe0ff */
[----:B------:R-:W5:Y:S01]  /*0820*/  @!P3 LDG.E R38, desc[UR8][R16.64] ;  /* 0x000000081026b981 */ /* 0x000f62000c1e1900 */
[----:B------:R-:W-:Y:S02]  /*0830*/  ISETP.GE.AND.EX P1, PT, R7, UR13, PT, P1 ;  /* 0x0000000d07007c0c */ /* 0x000fe4000bf26310 */
[----:B------:R-:W-:-:S02]  /*0840*/  @!P3 IADD3.X R23, PT, PT, R28, R23, RZ, P4, !PT ;  /* 0x000000171c17b210 */ /* 0x000fc400027fe4ff */
[C---:B------:R-:W-:Y:S02]  /*0850*/  @!P2 SHF.L.U32 R19, R18.reuse, 0x1, RZ ;  /* 0x000000011213a819 */ /* 0x040fe400000006ff */
[----:B------:R-:W-:Y:S01]  /*0860*/  @!P2 SHF.L.U64.HI R28, R18, 0x1, R21 ;  /* 0x00000001121ca819 */ /* 0x000fe20000010215 */
[----:B------:R0:W5:Y:S01]  /*0870*/  @!P3 LDG.E R37, desc[UR8][R22.64] ;  /* 0x000000081625b981 */ /* 0x000162000c1e1900 */
[C---:B---3--:R-:W-:Y:S01]  /*0880*/  @!P2 IADD3 R12, P4, PT, R19.reuse, R12, RZ ;  /* 0x0000000c130ca210 */ /* 0x048fe20007f9e0ff */
[----:B------:R-:W1:Y:S01]  /*0890*/  @!P0 LDC.64 R20, c[0x0][0x3a0] ;  /* 0x0000e800ff148b82 */ /* 0x000e620000000a00 */
[----:B----4-:R-:W-:Y:S02]  /*08a0*/  @!P2 IADD3 R10, P6, PT, R19, R10, RZ ;  /* 0x0000000a130aa210 */ /* 0x010fe40007fde0ff */
[----:B------:R-:W-:Y:S02]  /*08b0*/  @!P2 IADD3.X R13, PT, PT, R28, R13, RZ, P4, !PT ;  /* 0x0000000d1c0da210 */ /* 0x000fe400027fe4ff */
[----:B------:R-:W-:Y:S01]  /*08c0*/  ISETP.GE.U32.AND P4, PT, R43, UR12, PT ;  /* 0x0000000c2b007c0c */ /* 0x000fe2000bf86070 */
[----:B0-----:R-:W-:-:S02]  /*08d0*/  @!P0 IMAD R22, R27, R14, RZ ;  /* 0x0000000e1b168224 */ /* 0x001fc400078e02ff */
[----:B------:R-:W0:Y:S01]  /*08e0*/  @!P1 LDC.64 R18, c[0x0][0x3f8] ;  /* 0x0000fe00ff129b82 */ /* 0x000e220000000a00 */
[----:B------:R-:W-:Y:S01]  /*08f0*/  @!P0 MOV R23, R61 ;  /* 0x0000003d00178202 */ /* 0x000fe20000000f00 */
[----:B------:R-:W5:Y:S01]  /*0900*/  @!P2 LDG.E R36, desc[UR8][R12.64] ;  /* 0x000000080c24a981 */ /* 0x000f62000c1e1900 */
[C---:B------:R-:W-:Y:S01]  /*0910*/  @!P0 IMAD R27, R9.reuse, R15, R22 ;  /* 0x0000000f091b8224 */ /* 0x040fe200078e0216 */
[----:B------:R-:W-:Y:S02]  /*0920*/  @!P0 MOV R22, R58 ;  /* 0x0000003a00168202 */ /* 0x000fe40000000f00 */
[----:B------:R-:W-:Y:S02]  /*0930*/  ISETP.GE.AND.EX P4, PT, R8, UR13, PT, P4 ;  /* 0x0000000d08007c0c */ /* 0x000fe4000bf86340 */
[----:B------:R-:W2:Y:S01]  /*0940*/  @!P0 LDC.64 R16, c[0x0][0x398] ;  /* 0x0000e600ff108b82 */ /* 0x000ea20000000a00 */
[----:B------:R-:W-:Y:S01]  /*0950*/  @!P0 IMAD.WIDE.U32 R14, R9, R14, R22 ;  /* 0x0000000e090e8225 */ /* 0x000fe200078e0016 */
[----:B------:R-:W-:-:S02]  /*0960*/  MOV R35, RZ ;  /* 0x000000ff00237202 */ /* 0x000fc40000000f00 */
[----:B------:R-:W-:Y:S02]  /*0970*/  @!P2 IADD3.X R11, PT, PT, R28, R11, RZ, P6, !PT ;  /* 0x0000000b1c0ba210 */ /* 0x000fe400037fe4ff */
[----:B------:R-:W-:Y:S02]  /*0980*/  @!P0 IADD3 R9, PT, PT, R15, R27, RZ ;  /* 0x0000001b0f098210 */ /* 0x000fe40007ffe0ff */
[----:B------:R-:W-:Y:S01]  /*0990*/  ISETP.GE.U32.AND P5, PT, R45, UR12, PT ;  /* 0x0000000c2d007c0c */ /* 0x000fe2000bfa6070 */
[----:B------:R3:W5:Y:S01]  /*09a0*/  @!P2 LDG.E R35, desc[UR8][R10.64] ;  /* 0x000000080a23a981 */ /* 0x000762000c1e1900 */
[C---:B------:R-:W-:Y:S01]  /*09b0*/  @!P0 SHF.L.U32 R23, R14.reuse, 0x1, RZ ;  /* 0x000000010e178819 */ /* 0x040fe200000006ff */
[----:B------:R-:W4:Y:S01]  /*09c0*/  LDC.64 R28, c[0x0][0x3b8] ;  /* 0x0000ee00ff1c7b82 */ /* 0x000f220000000a00 */
[----:B------:R-:W-:Y:S02]  /*09d0*/  @!P0 SHF.L.U64.HI R34, R14, 0x1, R9 ;  /* 0x000000010e228819 */ /* 0x000fe40000010209 */
[----:B------:R-:W-:-:S05]  /*09e0*/  ISETP.GE.AND.EX P5, PT, R6, UR13, PT, P5 ;  /* 0x0000000d06007c0c */ /* 0x000fca000bfa6350 */
[----:B---3--:R-:W3:Y:S08]  /*09f0*/  @!P1 LDC.64 R10, c[0x0][0x398] ;  /* 0x0000e600ff0a9b82 */ /* 0x008ef00000000a00 */
[----:B------:R-:W3:Y:S01]  /*0a00*/  @!P4 LDC.64 R14, c[0x0][0x3f8] ;  /* 0x0000fe00ff0ecb82 */ /* 0x000ee20000000a00 */
[----:B0-----:R-:W-:Y:S01]  /*0a10*/  @!P1 IMAD R9, R7, R18, RZ ;  /* 0x0000001207099224 */ /* 0x001fe200078e02ff */
[----:B------:R-:W-:-:S02]  /*0a20*/  @!P1 MOV R32, R58 ;  /* 0x0000003a00209202 */ /* 0x000fc40000000f00 */
[----:B------:R-:W-:-:S04]  /*0a30*/  @!P1 MOV R33, R61 ;  /* 0x0000003d00219202 */ /* 0x000fc80000000f00 */
[----:B------:R-:W0:Y:S01]  /*0a40*/  @!P1 LDC.64 R12, c[0x0][0x3a0] ;  /* 0x0000e800ff0c9b82 */ /* 0x000e220000000a00 */
[C---:B-1----:R-:W-:Y:S01]  /*0a50*/  @!P0 IADD3 R30, P2, PT, R23.reuse, R20, RZ ;  /* 0x00000014171e8210 */ /* 0x042fe20007f5e0ff */
[C---:B------:R-:W-:Y:S01]  /*0a60*/  @!P1 IMAD R9, R44.reuse, R19, R9 ;  /* 0x000000132c099224 */ /* 0x040fe200078e0209 */
[----:B--2---:R-:W-:Y:S01]  /*0a70*/  @!P0 IADD3 R22, P6, PT, R23, R16, RZ ;  /* 0x0000001017168210 */ /* 0x004fe20007fde0ff */
[----:B------:R-:W-:Y:S01]  /*0a80*/  @!P1 IMAD.WIDE.U32 R18, R44, R18, R32 ;  /* 0x000000122c129225 */ /* 0x000fe200078e0020 */
[C---:B------:R-:W-:Y:S02]  /*0a90*/  @!P0 IADD3.X R31, PT, PT, R34.reuse, R21, RZ, P2, !PT ;  /* 0x00000015221f8210 */ /* 0x040fe400017fe4ff */
[----:B------:R-:W-:Y:S02]  /*0aa0*/  CS2R R32, SRZ ;  /* 0x0000000000207805 */ /* 0x000fe4000001ff00 */
[----:B------:R-:W-:Y:S01]  /*0ab0*/  @!P0 IADD3.X R23, PT, PT, R34, R17, RZ, P6, !PT ;  /* 0x0000001122178210 */ /* 0x000fe200037fe4ff */
[----:B------:R-:W1:Y:S01]  /*0ac0*/  @!P5 LDC.64 R20, c[0x0][0x3f8] ;  /* 0x0000fe00ff14db82 */ /* 0x000e620000000a00 */
[----:B------:R-:W-:-:S02]  /*0ad0*/  MOV R34, RZ ;  /* 0x000000ff00227202 */ /* 0x000fc40000000f00 */
[----:B------:R-:W-:Y:S01]  /*0ae0*/  @!P1 IADD3 R17, PT, PT, R19, R9, RZ ;  /* 0x0000000913119210 */ /* 0x000fe20007ffe0ff */
[----:B------:R3:W5:Y:S01]  /*0af0*/  @!P0 LDG.E R33, desc[UR8][R22.64] ;  /* 0x0000000816218981 */ /* 0x000762000c1e1900 */
[----:B------:R-:W-:-:S03]  /*0b00*/  @!P1 SHF.L.U32 R9, R18, 0x1, RZ ;  /* 0x0000000112099819 */ /* 0x000fc600000006ff */
[----:B------:R1:W5:Y:S01]  /*0b10*/  @!P0 LDG.E R34, desc[UR8][R30.64] ;  /* 0x000000081e228981 */ /* 0x000362000c1e1900 */
[----:B------:R-:W-:Y:S01]  /*0b20*/  IADD3 R25, PT, PT, R25, 0xe0, RZ ;  /* 0x000000e019197810 */ /* 0x000fe20007ffe0ff */
[----:B----4-:R-:W-:Y:S01]  /*0b30*/  IMAD.WIDE R28, R41, 0x8, R28 ;  /* 0x00000008291c7825 */ /* 0x010fe200078e021c */
[----:B------:R-:W-:Y:S02]  /*0b40*/  @!P1 SHF.L.U64.HI R46, R18, 0x1, R17 ;  /* 0x00000001122e9819 */ /* 0x000fe40000010211 */
[----:B---3--:R-:W-:Y:S01]  /*0b50*/  @!P1 IADD3 R22, P0, PT, R9, R10, RZ ;  /* 0x0000000a09169210 */ /* 0x008fe20007f1e0ff */
[----:B------:R-:W-:Y:S01]  /*0b60*/  @!P4 IMAD R10, R8, R14, RZ ;  /* 0x0000000e080ac224 */ /* 0x000fe200078e02ff */
[----:B------:R-:W-:Y:S01]  /*0b70*/  ISETP.GE.U32.AND P3, PT, R25, UR12, PT ;  /* 0x0000000c19007c0c */ /* 0x000fe2000bf66070 */
[----:B------:R-:W2:Y:S01]  /*0b80*/  @!P4 LDC.64 R18, c[0x0][0x3a0] ;  /* 0x0000e800ff12cb82 */ /* 0x000ea20000000a00 */
[----:B------:R-:W-:Y:S01]  /*0b90*/  SHF.R.S32.HI R26, RZ, 0x1f, R25 ;  /* 0x0000001fff1a7819 */ /* 0x000fe20000011419 */
[----:B------:R-:W-:Y:S01]  /*0ba0*/  @!P4 IMAD R47, R43, R15, R10 ;  /* 0x0000000f2b2fc224 */ /* 0x000fe200078e020a */
[----:B0-----:R-:W-:-:S02]  /*0bb0*/  @!P1 IADD3 R16, P2, PT, R9, R12, RZ ;  /* 0x0000000c09109210 */ /* 0x001fc40007f5e0ff */
[----:B------:R-:W-:Y:S02]  /*0bc0*/  @!P1 IADD3.X R23, PT, PT, R46, R11, RZ, P0, !PT ;  /* 0x0000000b2e179210 */ /* 0x000fe400007fe4ff */
[----:B------:R0:W3:Y:S01]  /*0bd0*/  LDG.E.64 R10, desc[UR8][R28.64] ;  /* 0x000000081c0a7981 */ /* 0x0000e2000c1e1b00 */
[----:B------:R-:W-:Y:S02]  /*0be0*/  ISETP.GE.AND.EX P3, PT, R26, UR13, PT, P3 ;  /* 0x0000000d1a007c0c */ /* 0x000fe4000bf66330 */
[----:B------:R-:W-:Y:S02]  /*0bf0*/  @!P1 IADD3.X R17, PT, PT, R46, R13, RZ, P2, !PT ;  /* 0x0000000d2e119210 */ /* 0x000fe400017fe4ff */
[----:B------:R-:W4:Y:S01]  /*0c00*/  @!P4 LDC.64 R12, c[0x0][0x398] ;  /* 0x0000e600ff0ccb82 */ /* 0x000f220000000a00 */
[----:B-1----:R-:W-:Y:S01]  /*0c10*/  @!P5 IMAD R30, R6, R20, RZ ;  /* 0x00000014061ed224 */ /* 0x002fe200078e02ff */
[-C--:B0-----:R-:W-:Y:S02]  /*0c20*/  @!P4 MOV R28, R58.reuse ;  /* 0x0000003a001cc202 */ /* 0x081fe40000000f00 */
[----:B------:R-:W-:Y:S01]  /*0c30*/  @!P4 MOV R29, R61 ;  /* 0x0000003d001dc202 */ /* 0x000fe20000000f00 */
[----:B------:R-:W-:Y:S01]  /*0c40*/  @!P5 IMAD R49, R45, R21, R30 ;  /* 0x000000152d31d224 */ /* 0x000fe200078e021e */
[----:B------:R-:W-:Y:S01]  /*0c50*/  @!P5 MOV R30, R58 ;  /* 0x0000003a001ed202 */ /* 0x000fe20000000f00 */
[----:B------:R0:W5:Y:S01]  /*0c60*/  @!P1 LDG.E R32, desc[UR8][R16.64] ;  /* 0x0000000810209981 */ /* 0x000162000c1e1900 */
[----:B------:R-:W-:Y:S01]  /*0c70*/  @!P5 MOV R31, R61 ;  /* 0x0000003d001fd202 */ /* 0x000fe20000000f00 */
[----:B------:R-:W-:Y:S01]  /*0c80*/  @!P4 IMAD.WIDE.U32 R28, R43, R14, R28 ;  /* 0x0000000e2b1cc225 */ /* 0x000fe200078e001c */
[----:B------:R-:W-:Y:S01]  /*0c90*/  ISETP.NE.AND P2, PT, RZ, UR11, PT ;  /* 0x0000000bff007c0c */ /* 0x000fe2000bf45270 */
[----:B------:R-:W1:Y:S02]  /*0ca0*/  @!P3 LDC.64 R14, c[0x0][0x3f8] ;  /* 0x0000fe00ff0ebb82 */ /* 0x000e640000000a00 */
[----:B------:R-:W-:Y:S01]  /*0cb0*/  @!P5 IMAD.WIDE.U32 R20, R45, R20, R30 ;  /* 0x000000142d14d225 */ /* 0x000fe200078e001e */
[----:B------:R-:W-:-:S02]  /*0cc0*/  @!P4 IADD3 R47, PT, PT, R29, R47, RZ ;  /* 0x0000002f1d2fc210 */ /* 0x000fc40007ffe0ff */
[C---:B------:R-:W-:Y:S02]  /*0cd0*/  @!P4 SHF.L.U32 R27, R28.reuse, 0x1, RZ ;  /* 0x000000011c1bc819 */ /* 0x040fe400000006ff */
[----:B------:R-:W-:Y:S01]  /*0ce0*/  MOV R9, RZ ;  /* 0x000000ff00097202 */ /* 0x000fe20000000f00 */
[----:B0-----:R-:W0:Y:S01]  /*0cf0*/  @!P5 LDC.64 R16, c[0x0][0x3a0] ;  /* 0x0000e800ff10db82 */ /* 0x001e220000000a00 */
[----:B------:R-:W-:Y:S02]  /*0d00*/  @!P4 SHF.L.U64.HI R47, R28, 0x1, R47 ;  /* 0x000000011c2fc819 */ /* 0x000fe4000001022f */
[----:B--2---:R-:W-:Y:S02]  /*0d10*/  @!P4 IADD3 R48, P0, PT, R27, R18, RZ ;  /* 0x000000121b30c210 */ /* 0x004fe40007f1e0ff */
[----:B------:R-:W-:Y:S01]  /*0d20*/  @!P5 IADD3 R21, PT, PT, R21, R49, RZ ;  /* 0x000000311515d210 */ /* 0x000fe20007ffe0ff */
[----:B------:R2:W5:Y:S01]  /*0d30*/  @!P1 LDG.E R9, desc[UR8][R22.64] ;  /* 0x0000000816099981 */ /* 0x000562000c1e1900 */
[----:B------:R-:W-:Y:S01]  /*0d40*/  @!P4 IADD3.X R49, PT, PT, R47, R19, RZ, P0, !PT ;  /* 0x000000132f31c210 */ /* 0x000fe200007fe4ff */
[----:B------:R-:W0:Y:S01]  /*0d50*/  @P2 LDC.64 R28, c[0x0][0x3b0] ;  /* 0x0000ec00ff1c2b82 */ /* 0x000e220000000a00 */
[----:B----4-:R-:W-:-:S02]  /*0d60*/  @!P4 IADD3 R12, P1, PT, R27, R12, RZ ;  /* 0x0000000c1b0cc210 */ /* 0x010fc40007f3e0ff */
[C---:B------:R-:W-:Y:S02]  /*0d70*/  @!P5 SHF.L.U32 R27, R20.reuse, 0x1, RZ ;  /* 0x00000001141bd819 */ /* 0x040fe400000006ff */
[----:B------:R-:W-:-:S03]  /*0d80*/  @!P5 SHF.L.U64.HI R50, R20, 0x1, R21 ;  /* 0x000000011432d819 */ /* 0x000fc60000010215 */
[----:B------:R-:W4:Y:S08]  /*0d90*/  @!P5 LDC.64 R18, c[0x0][0x398] ;  /* 0x0000e600ff12db82 */ /* 0x000f300000000a00 */
[----:B------:R-:W4:Y:S08]  /*0da0*/  @!P3 LDC.64 R20, c[0x0][0x3a0] ;  /* 0x0000e800ff14bb82 */ /* 0x000f300000000a00 */
[----:B--2---:R-:W2:Y:S08]  /*0db0*/  @!P3 LDC.64 R22, c[0x0][0x398] ;  /* 0x0000e600ff16bb82 */ /* 0x004eb00000000a00 */
[----:B------:R-:W2:Y:S01]  /*0dc0*/  LDC.64 R30, c[0x0][0x3a8] ;  /* 0x0000ea00ff1e7b82 */ /* 0x000ea20000000a00 */
[----:B------:R-:W-:Y:S01]  /*0dd0*/  @!P3 MOV R52, R58 ;  /* 0x0000003a0034b202 */ /* 0x000fe20000000f00 */
[----:B-1----:R-:W-:Y:S01]  /*0de0*/  @!P3 IMAD R26, R26, R14, RZ ;  /* 0x0000000e1a1ab224 */ /* 0x002fe200078e02ff */
[----:B------:R-:W-:-:S02]  /*0df0*/  @!P3 MOV R53, R61 ;  /* 0x0000003d0035b202 */ /* 0x000fc40000000f00 */
[----:B------:R-:W-:Y:S01]  /*0e00*/  MOV R46, RZ ;  /* 0x000000ff002e7202 */ /* 0x000fe20000000f00 */
[C---:B------:R-:W-:Y:S02]  /*0e10*/  @!P3 IMAD R15, R25.reuse, R15, R26 ;  /* 0x0000000f190fb224 */ /* 0x040fe400078e021a */
[----:B------:R-:W-:Y:S01]  /*0e20*/  @!P3 IMAD.WIDE.U32 R52, R25, R14, R52 ;  /* 0x0000000e1934b225 */ /* 0x000fe200078e0034 */
[----:B------:R-:W-:Y:S02]  /*0e30*/  @!P4 IADD3.X R13, PT, PT, R47, R13, RZ, P1, !PT ;  /* 0x0000000d2f0dc210 */ /* 0x000fe40000ffe4ff */
[----:B0-----:R-:W-:Y:S01]  /*0e40*/  @!P5 IADD3 R16, P0, PT, R27, R16, RZ ;  /* 0x000000101b10d210 */ /* 0x001fe20007f1e0ff */
[----:B------:R0:W5:Y:S01]  /*0e50*/  @!P4 LDG.E R46, desc[UR8][R48.64] ;  /* 0x00000008302ec981 */ /* 0x000162000c1e1900 */
[----:B------:R-:W-:Y:S02]  /*0e60*/  MOV R47, RZ ;  /* 0x000000ff002f7202 */ /* 0x000fe40000000f00 */
[----:B------:R-:W-:-:S02]  /*0e70*/  @!P3 IADD3 R25, PT, PT, R53, R15, RZ ;  /* 0x0000000f3519b210 */ /* 0x000fc40007ffe0ff */
[----:B------:R-:W-:Y:S02]  /*0e80*/  @!P3 SHF.L.U32 R15, R52, 0x1, RZ ;  /* 0x00000001340fb819 */ /* 0x000fe400000006ff */
[----:B------:R-:W-:Y:S01]  /*0e90*/  @!P5 IADD3.X R17, PT, PT, R50, R17, RZ, P0, !PT ;  /* 0x000000113211d210 */ /* 0x000fe200007fe4ff */
[----:B------:R1:W5:Y:S01]  /*0ea0*/  @!P4 LDG.E R47, desc[UR8][R12.64] ;  /* 0x000000080c2fc981 */ /* 0x000362000c1e1900 */
[----:B0-----:R-:W-:Y:S02]  /*0eb0*/  LEA R49, R57, R24, 0x5 ;  /* 0x0000001839317211 */ /* 0x001fe400078e28ff */
[----:B----4-:R-:W-:Y:S02]  /*0ec0*/  @!P5 IADD3 R18, P0, PT, R27, R18, RZ ;  /* 0x000000121b12d210 */ /* 0x010fe40007f1e0ff */
[----:B------:R-:W-:Y:S01]  /*0ed0*/  @!P3 SHF.L.U64.HI R52, R52, 0x1, R25 ;  /* 0x000000013434b819 */ /* 0x000fe20000010219 */
[----:B------:R-:W-:Y:S01]  /*0ee0*/  @P2 IMAD.WIDE R28, R49, 0x2, R28 ;  /* 0x00000002311c2825 */ /* 0x000fe200078e021c */
[----:B------:R-:W-:-:S02]  /*0ef0*/  @!P3 IADD3 R20, P1, PT, R15, R20, RZ ;  /* 0x000000140f14b210 */ /* 0x000fc40007f3e0ff */
[----:B--2---:R-:W-:Y:S01]  /*0f00*/  @!P3 IADD3 R22, P4, PT, R15, R22, RZ ;  /* 0x000000160f16b210 */ /* 0x004fe20007f9e0ff */
[----:B------:R-:W-:Y:S01]  /*0f10*/  IMAD.WIDE R30, R49, 0x2, R30 ;  /* 0x00000002311e7825 */ /* 0x000fe200078e021e */
[----:B------:R-:W-:Y:S02]  /*0f20*/  @!P5 IADD3.X R19, PT, PT, R50, R19, RZ, P0, !PT ;  /* 0x000000133213d210 */ /* 0x000fe400007fe4ff */
[----:B------:R-:W-:Y:S02]  /*0f30*/  CS2R R50, SRZ ;  /* 0x0000000000327805 */ /* 0x000fe4000001ff00 */
[----:B------:R-:W-:Y:S01]  /*0f40*/  MOV R48, RZ ;  /* 0x000000ff00307202 */ /* 0x000fe20000000f00 */
[----:B------:R-:W2:Y:S01]  /*0f50*/  @P2 LDG.E.U16 R15, desc[UR8][R28.64] ;  /* 0x000000081c0f2981 */ /* 0x000ea2000c1e1500 */
[----:B------:R-:W-:Y:S02]  /*0f60*/  MOV R49, RZ ;  /* 0x000000ff00317202 */ /* 0x000fe40000000f00 */
[C---:B------:R-:W-:Y:S01]  /*0f70*/  @!P3 IADD3.X R21, PT, PT, R52.reuse, R21, RZ, P1, !PT ;  /* 0x000000153415b210 */ /* 0x040fe20000ffe4ff */
[----:B------:R-:W4:Y:S01]  /*0f80*/  @P2 LDG.E.U16 R14, desc[UR8][R28.64+0x2] ;  /* 0x000002081c0e2981 */ /* 0x000f22000c1e1500 */
[----:B------:R-:W-:-:S03]  /*0f90*/  @!P3 IADD3.X R23, PT, PT, R52, R23, RZ, P4, !PT ;  /* 0x000000173417b210 */ /* 0x000fc600027fe4ff */
[----:B------:R-:W4:Y:S04]  /*0fa0*/  LDG.E.U16 R52, desc[UR8][R30.64] ;  /* 0x000000081e347981 */ /* 0x000f28000c1e1500 */
[----:B------:R-:W4:Y:S04]  /*0fb0*/  LDG.E.U16 R13, desc[UR8][R30.64+0x2] ;  /* 0x000002081e0d7981 */ /* 0x000f28000c1e1500 */
[----:B------:R0:W5:Y:S04]  /*0fc0*/  @!P5 LDG.E R48, desc[UR8][R16.64] ;  /* 0x000000081030d981 */ /* 0x000168000c1e1900 */
[----:B------:R0:W5:Y:S04]  /*0fd0*/  @!P5 LDG.E R51, desc[UR8][R18.64] ;  /* 0x000000081233d981 */ /* 0x000168000c1e1900 */
[----:B------:R0:W5:Y:S04]  /*0fe0*/  @!P3 LDG.E R50, desc[UR8][R20.64] ;  /* 0x000000081432b981 */ /* 0x000168000c1e1900 */
[----:B------:R0:W5:Y:S01]  /*0ff0*/  @!P3 LDG.E R49, desc[UR8][R22.64] ;  /* 0x000000081631b981 */ /* 0x000162000c1e1900 */
[----:B------:R-:W-:Y:S01]  /*1000*/  MOV R55, 0x3f800000 ;  /* 0x3f80000000377802 */ /* 0x000fe20000000f00 */
[----:B------:R-:W-:Y:S01]  /*1010*/  UISETP.NE.AND UP0, UPT, UR11, URZ, UPT ;  /* 0x000000ff0b00728c */ /* 0x000fe2000bf05270 */
[----:B------:R-:W-:-:S02]  /*1020*/  MOV R54, RZ ;  /* 0x000000ff00367202 */ /* 0x000fc40000000f00 */
[----:B------:R-:W-:Y:S01]  /*1030*/  MOV R53, RZ ;  /* 0x000000ff00357202 */ /* 0x000fe20000000f00 */
[----:B---3--:R-:W-:-:S05]  /*1040*/  FFMA.FTZ R11, -R10, R10, R11 ;  /* 0x0000000a0a0b7223 */ /* 0x008fca000001010b */
[----:B------:R-:W-:-:S13]  /*1050*/  FSETP.GTU.FTZ.AND P0, PT, R11, RZ, PT ;  /* 0x000000ff0b00720b */ /* 0x000fda0003f1c000 */
[----:B-1----:R-:W1:Y:S02]  /*1060*/  @P0 LDC R12, c[0x0][0x3c0] ;  /* 0x0000f000ff0c0b82 */ /* 0x002e640000000800 */
[----:B-1----:R-:W-:-:S04]  /*1070*/  @P0 FADD.FTZ R12, R11, R12 ;  /* 0x0000000c0b0c0221 */ /* 0x002fc80000010000 */
[----:B------:R0:W1:Y:S01]  /*1080*/  @P0 MUFU.RSQ R55, R12 ;  /* 0x0000000c00370308 */ /* 0x0000620000001400 */
[----:B--2---:R-:W-:Y:S02]  /*1090*/  @P2 SHF.L.U32 R54, R15, 0x10, RZ ;  /* 0x000000100f362819 */ /* 0x004fe400000006ff */
[----:B----4-:R-:W-:Y:S02]  /*10a0*/  @P2 SHF.L.U32 R53, R14, 0x10, RZ ;  /* 0x000000100e352819 */ /* 0x010fe400000006ff */
[----:B------:R-:W-:Y:S02]  /*10b0*/  SHF.L.U32 R52, R52, 0x10, RZ ;  /* 0x0000001034347819 */ /* 0x000fe400000006ff */
[----:B------:R-:W-:Y:S01]  /*10c0*/  SHF.L.U32 R11, R13, 0x10, RZ ;  /* 0x000000100d0b7819 */ /* 0x000fe200000006ff */
[----:B01----:R-:W-:Y:S06]  /*10d0*/  BRA.U UP0, `(.L_x_904) ;  /* 0x0000000900447547 */ /* 0x003fec000b800000 */
[--C-:B-----5:R-:W-:Y:S02]  /*10e0*/  HADD2.F32 R15, -RZ, R40.reuse.H0_H0 ;  /* 0x20000028ff0f7230 */ /* 0x120fe40000004100 */
[----:B------:R-:W-:Y:S02]  /*10f0*/  HADD2.F32 R17, -RZ, R40.H1_H1 ;  /* 0x30000028ff117230 */ /* 0x000fe40000004100 */
[--C-:B------:R-:W-:Y:S02]  /*1100*/  HADD2.F32 R13, -RZ, R39.reuse.H0_H0 ;  /* 0x20000027ff0d7230 */ /* 0x100fe40000004100 */
[C---:B------:R-:W-:Y:S01]  /*1110*/  FADD.FTZ R14, -R10.reuse, R15 ;  /* 0x0000000f0a0e7221 */ /* 0x040fe20000010100 */
[----:B------:R-:W-:Y:S02]  /*1120*/  HADD2.F32 R12, -RZ, R39.H1_H1 ;  /* 0x30000027ff0c7230 */ /* 0x000fe40000004100 */
[----:B------:R-:W-:Y:S01]  /*1130*/  FADD.FTZ R16, -R10, R17 ;  /* 0x000000110a107221 */ /* 0x000fe20000010100 */
[----:B------:R-:W-:-:S02]  /*1140*/  HADD2.F32 R21, -RZ, R38.H0_H0 ;  /* 0x20000026ff157230 */ /* 0x000fc40000004100 */
[----:B------:R-:W-:Y:S01]  /*1150*/  FMUL.FTZ R15, R52, R13 ;  /* 0x0000000d340f7220 */ /* 0x000fe20000410000 */
[-C--:B------:R-:W-:Y:S01]  /*1160*/  FMUL.FTZ R14, R14, R55.reuse ;  /* 0x000000370e0e7220 */ /* 0x080fe20000410000 */
        /* <DEDUP_REMOVED lines=105> */
[--C-:B------:R-:W-:Y:S02]  /*1800*/  HADD2.F32 R27, -RZ, R50.reuse.H0_H0 ;  /* 0x20000032ff1b7230 */ /* 0x100fe40000004100 */
[----:B------:R-:W-:Y:S01]  /*1810*/  FADD.FTZ R25, R23, R26 ;  /* 0x0000001a17197221 */ /* 0x000fe20000010000 */
[----:B------:R-:W-:Y:S01]  /*1820*/  FFMA.FTZ R26, R17, R26, R22 ;  /* 0x0000001a111a7223 */ /* 0x000fe20000010016 */
[----:B------:R-:W-:Y:S01]  /*1830*/  FMUL.FTZ R21, R24, R55 ;  /* 0x0000003718157220 */ /* 0x000fe20000410000 */
[----:B------:R-:W-:Y:S01]  /*1840*/  FADD.FTZ R23, R13, R15 ;  /* 0x0000000f0d177221 */ /* 0x000fe20000010000 */
[----:B------:R-:W-:Y:S01]  /*1850*/  FMUL.FTZ R22, R11, R18 ;  /* 0x000000120b167220 */ /* 0x000fe20000410000 */
[----:B------:R-:W-:Y:S02]  /*1860*/  HADD2.F32 R13, -RZ, R49.H0_H0 ;  /* 0x20000031ff0d7230 */ /* 0x000fe40000004100 */
[----:B------:R-:W-:Y:S01]  /*1870*/  FADD.FTZ R24, -R10, R27 ;  /* 0x0000001b0a187221 */ /* 0x000fe20000010100 */
[----:B------:R-:W-:-:S02]  /*1880*/  HADD2.F32 R27, -RZ, R50.H1_H1 ;  /* 0x30000032ff1b7230 */ /* 0x000fc40000004100 */
[----:B------:R-:W-:Y:S01]  /*1890*/  FFMA.FTZ R15, R15, R20, R12 ;  /* 0x000000140f0f7223 */ /* 0x000fe2000001000c */
[----:B------:R-:W-:Y:S01]  /*18a0*/  FADD.FTZ R20, R22, R25 ;  /* 0x0000001916147221 */ /* 0x000fe20000010000 */
[----:B------:R-:W-:Y:S02]  /*18b0*/  HADD2.F32 R12, -RZ, R49.H1_H1 ;  /* 0x30000031ff0c7230 */ /* 0x000fe40000004100 */
[----:B------:R-:W-:Y:S01]  /*18c0*/  FFMA.FTZ R25, R21, R22, R26 ;  /* 0x0000001615197223 */ /* 0x000fe2000001001a */
        /* <DEDUP_REMOVED lines=18> */
.L_x_904:
[--C-:B-----5:R-:W-:Y:S02]  /*19f0*/  HADD2.F32 R13, -RZ, R40.reuse.H0_H0 ;  /* 0x20000028ff0d7230 */ /* 0x120fe40000004100 */
[----:B------:R-:W-:Y:S02]  /*1a00*/  HADD2.F32 R15, -RZ, R40.H1_H1 ;  /* 0x30000028ff0f7230 */ /* 0x000fe40000004100 */
[----:B------:R-:W-:Y:S02]  /*1a10*/  HADD2.F32 R23, -RZ, R38.H1_H1 ;  /* 0x30000026ff177230 */ /* 0x000fe40000004100 */
[----:B------:R-:W-:Y:S01]  /*1a20*/  FADD.FTZ R12, -R10, R13 ;  /* 0x0000000d0a0c7221 */ /* 0x000fe20000010100 */
[----:B------:R-:W-:Y:S02]  /*1a30*/  HADD2.F32 R22, -RZ, R39.H0_H0 ;  /* 0x20000027ff167230 */ /* 0x000fe40000004100 */
[----:B------:R-:W-:Y:S02]  /*1a40*/  HADD2.F32 R29, -RZ, R36.H1_H1 ;  /* 0x30000024ff1d7230 */ /* 0x000fe40000004100 */
[----:B------:R-:W-:Y:S01]  /*1a50*/  FMUL.FTZ R13, R12, R55 ;  /* 0x000000370c0d7220 */ /* 0x000fe20000410000 */
        /* <DEDUP_REMOVED lines=152> */
[--C-:B------:R-:W-:Y:S02]  /*23e0*/  HADD2.F32 R16, -RZ, R9.reuse.H0_H0 ;  /* 0x20000009ff107230 */ /* 0x100fe40000004100 */
[----:B------:R-:W-:Y:S01]  /*23f0*/  FMUL.FTZ R18, R11, R18 ;  /* 0x000000120b127220 */ /* 0x000fe20000410000 */
[----:B------:R-:W-:Y:S01]  /*2400*/  FFMA.FTZ R15, R15, R17, R30 ;  /* 0x000000110f0f7223 */ /* 0x000fe2000001001e */
[----:B------:R-:W-:-:S03]  /*2410*/  HADD2.F32 R30, -RZ, R9.H1_H1 ;  /* 0x30000009ff1e7230 */ /* 0x000fc60000004100 */
[----:B------:R-:W-:Y:S01]  /*2420*/  FFMA.FTZ R14, R14, R18, R15 ;  /* 0x000000120e0e7223 */ /* 0x000fe2000001000f */
        /* <DEDUP_REMOVED lines=37> */
[----:B------:R-:W-:Y:S01]  /*2680*/  FMUL.FTZ R27, R56, R55 ;  /* 0x00000037381b7220 */ /* 0x000fe20000410000 */
[----:B------:R-:W-:Y:S01]  /*2690*/  FADD.FTZ R30, R29, R17 ;  /* 0x000000111d1e7221 */ /* 0x000fe20000010000 */
[----:B------:R-:W-:Y:S02]  /*26a0*/  HADD2.F32 R56, -RZ, R47.H0_H0 ;  /* 0x2000002fff387230 */ /* 0x000fe40000004100 */
[----:B------:R-:W-:Y:S01]  /*26b0*/  FFMA.FTZ R21, R28, R24, R21 ;  /* 0x000000181c157223 */ /* 0x000fe20000010015 */
[----:B------:R-:W-:Y:S01]  /*26c0*/  FFMA.FTZ R29, R52, R27, R54 ;  /* 0x0000001b341d7223 */ /* 0x000fe20000010036 */
[----:B------:R-:W-:Y:S01]  /*26d0*/  FADD.FTZ R30, R18, R30 ;  /* 0x0000001e121e7221 */ /* 0x000fe20000010000 */
[----:B------:R-:W-:Y:S02]  /*26e0*/  FADD.FTZ R23, R23, R24 ;  /* 0x0000001817177221 */ /* 0x000fe40000010000 */
[----:B------:R-:W-:-:S06]  /*26f0*/  FMUL.FTZ R31, R29, -1.4426950216293334961 ;  /* 0xbfb8aa3b1d1f7820 */ /* 0x000fcc0000410000 */
[----:B------:R-:W0:Y:S02]  /*2700*/  MUFU.EX2 R31, R31 ;  /* 0x0000001f001f7308 */ /* 0x000e240000000800 */
[----:B0-----:R-:W-:-:S06]  /*2710*/  FADD.FTZ R17, R31, 1 ;  /* 0x3f8000001f117421 */ /* 0x001fcc0000010000 */
[----:B------:R-:W0:Y:S02]  /*2720*/  MUFU.RCP R17, R17 ;  /* 0x0000001100117308 */ /* 0x000e240000001000 */
[----:B0-----:R-:W-:Y:S01]  /*2730*/  FMUL.FTZ R15, R56, R17 ;  /* 0x00000011380f7220 */ /* 0x001fe20000410000 */
[----:B------:R-:W-:-:S04]  /*2740*/  FADD.FTZ R56, -R17, 1 ;  /* 0x3f80000011387421 */ /* 0x000fc80000010100 */
[----:B------:R-:W-:Y:S01]  /*2750*/  FFMA.FTZ R56, R29, R56, 1 ;  /* 0x3f8000001d387423 */ /* 0x000fe20000010038 */
[----:B------:R-:W-:-:S03]  /*2760*/  HADD2.F32 R29, -RZ, R46.H1_H1 ;  /* 0x3000002eff1d7230 */ /* 0x000fc60000004100 */
[----:B------:R-:W-:Y:S02]  /*2770*/  FMUL.FTZ R15, R15, R56 ;  /* 0x000000380f0f7220 */ /* 0x000fe40000410000 */
[----:B------:R-:W-:Y:S02]  /*2780*/  FADD.FTZ R29, -R10, R29 ;  /* 0x0000001d0a1d7221 */ /* 0x000fe40000010100 */
[----:B------:R-:W-:Y:S02]  /*2790*/  FFMA.FTZ R12, R27, R15, R12 ;  /* 0x0000000f1b0c7223 */ /* 0x000fe4000001000c */
[----:B------:R-:W-:Y:S01]  /*27a0*/  FMUL.FTZ R56, R29, R55 ;  /* 0x000000371d387220 */ /* 0x000fe20000410000 */
[----:B------:R-:W-:Y:S01]  /*27b0*/  FADD.FTZ R29, R22, R25 ;  /* 0x00000019161d7221 */ /* 0x000fe20000010000 */
[----:B------:R-:W-:Y:S02]  /*27c0*/  FMUL.FTZ R25, R52, R25 ;  /* 0x0000001934197220 */ /* 0x000fe40000410000 */
[----:B------:R-:W-:-:S02]  /*27d0*/  FFMA.FTZ R18, R11, R56, R53 ;  /* 0x000000380b127223 */ /* 0x000fc40000010035 */
[----:B------:R-:W-:Y:S01]  /*27e0*/  FFMA.FTZ R13, R13, R25, R14 ;  /* 0x000000190d0d7223 */ /* 0x000fe2000001000e */
[----:B------:R-:W-:Y:S02]  /*27f0*/  HADD2.F32 R14, -RZ, R47.H1_H1 ;  /* 0x3000002fff0e7230 */ /* 0x000fe40000004100 */
[----:B------:R-:W-:Y:S01]  /*2800*/  FMUL.FTZ R31, R18, -1.4426950216293334961 ;  /* 0xbfb8aa3b121f7820 */ /* 0x000fe20000410000 */
[----:B------:R-:W-:Y:S01]  /*2810*/  FADD.FTZ R30, R30, R25 ;  /* 0x000000191e1e7221 */ /* 0x000fe20000010000 */
[----:B------:R-:W-:Y:S01]  /*2820*/  FFMA.FTZ R20, R20, R26, R13 ;  /* 0x0000001a14147223 */ /* 0x000fe2000001000d */
[----:B------:R-:W-:Y:S02]  /*2830*/  HADD2.F32 R13, -RZ, R49.H0_H0 ;  /* 0x20000031ff0d7230 */ /* 0x000fe40000004100 */
[----:B------:R-:W-:Y:S01]  /*2840*/  FADD.FTZ R30, R26, R30 ;  /* 0x0000001e1a1e7221 */ /* 0x000fe20000010000 */
        /* <DEDUP_REMOVED lines=11> */
[----:B------:R-:W-:Y:S01]  /*2900*/  FFMA.FTZ R22, R52, R17, R54 ;  /* 0x0000001134167223 */ /* 0x000fe20000010036 */
[----:B------:R-:W-:-:S03]  /*2910*/  FADD.FTZ R23, R23, R14 ;  /* 0x0000000e17177221 */ /* 0x000fc60000010000 */
        /* <DEDUP_REMOVED lines=15> */
[----:B------:R-:W-:Y:S02]  /*2a10*/  HADD2.F32 R16, -RZ, R49.H1_H1 ;  /* 0x30000031ff107230 */ /* 0x000fe40000004100 */
[----:B------:R-:W-:Y:S01]  /*2a20*/  FADD.FTZ R22, R22, R15 ;  /* 0x0000000f16167221 */ /* 0x000fe20000010000 */
[----:B------:R-:W0:Y:S01]  /*2a30*/  MUFU.EX2 R31, R31 ;  /* 0x0000001f001f7308 */ /* 0x000e220000000800 */
[----:B------:R-:W-:Y:S01]  /*2a40*/  FFMA.FTZ R19, R19, R29, R20 ;  /* 0x0000001d13137223 */ /* 0x000fe20000010014 */
[----:B------:R-:W-:Y:S01]  /*2a50*/  FADD.FTZ R29, R30, R29 ;  /* 0x0000001d1e1d7221 */ /* 0x000fe20000010000 */
[----:B0-----:R-:W-:-:S06]  /*2a60*/  FADD.FTZ R25, R31, 1 ;  /* 0x3f8000001f197421 */ /* 0x001fcc0000010000 */
[----:B------:R-:W0:Y:S02]  /*2a70*/  MUFU.RCP R25, R25 ;  /* 0x0000001900197308 */ /* 0x000e240000001000 */
[----:B0-----:R-:W-:Y:S01]  /*2a80*/  FADD.FTZ R20, -R25, 1 ;  /* 0x3f80000019147421 */ /* 0x001fe20000010100 */
[----:B------:R-:W-:-:S03]  /*2a90*/  FMUL.FTZ R16, R16, R25 ;  /* 0x0000001910107220 */ /* 0x000fc60000410000 */
[----:B------:R-:W-:Y:S01]  /*2aa0*/  FFMA.FTZ R20, R26, R20, 1 ;  /* 0x3f8000001a147423 */ /* 0x000fe20000010014 */
[----:B------:R-:W-:-:S03]  /*2ab0*/  FADD.FTZ R26, R22, R13 ;  /* 0x0000000d161a7221 */ /* 0x000fc60000010000 */
[----:B------:R-:W-:Y:S01]  /*2ac0*/  FMUL.FTZ R16, R16, R20 ;  /* 0x0000001410107220 */ /* 0x000fe20000410000 */
[----:B------:R-:W-:-:S04]  /*2ad0*/  FMUL.FTZ R20, R11, R24 ;  /* 0x000000180b147220 */ /* 0x000fc80000410000 */
[----:B------:R-:W-:Y:S01]  /*2ae0*/  FFMA.FTZ R28, R28, R20, R19 ;  /* 0x000000141c1c7223 */ /* 0x000fe20000010013 */
[----:B------:R-:W-:Y:S01]  /*2af0*/  FADD.FTZ R29, R20, R29 ;  /* 0x0000001d141d7221 */ /* 0x000fe20000010000 */
[C---:B------:R-:W-:Y:S01]  /*2b00*/  FMUL.FTZ R20, R52.reuse, R15 ;  /* 0x0000000f34147220 */ /* 0x040fe20000410000 */
[C---:B------:R-:W-:Y:S01]  /*2b10*/  FMUL.FTZ R19, R11.reuse, R14 ;  /* 0x0000000e0b137220 */ /* 0x040fe20000410000 */
[----:B------:R-:W-:Y:S02]  /*2b20*/  FMUL.FTZ R15, R11, R16 ;  /* 0x000000100b0f7220 */ /* 0x000fe40000410000 */
[----:B------:R-:W-:Y:S01]  /*2b30*/  FFMA.FTZ R25, R27, R20, R28 ;  /* 0x000000141b197223 */ /* 0x000fe2000001001c */
[----:B------:R-:W-:Y:S01]  /*2b40*/  FADD.FTZ R24, R29, R20 ;  /* 0x000000141d187221 */ /* 0x000fe20000010000 */
[----:B------:R-:W-:Y:S02]  /*2b50*/  FMUL.FTZ R27, R52, R13 ;  /* 0x0000000d341b7220 */ /* 0x000fe40000410000 */
[----:B------:R-:W-:Y:S01]  /*2b60*/  FFMA.FTZ R20, R56, R19, R25 ;  /* 0x0000001338147223 */ /* 0x000fe20000010019 */
[----:B------:R-:W-:Y:S01]  /*2b70*/  FADD.FTZ R24, R19, R24 ;  /* 0x0000001813187221 */ /* 0x000fe20000010000 */
[----:B------:R-:W-:-:S02]  /*2b80*/  FFMA.FTZ R25, R18, R16, R21 ;  /* 0x0000001012197223 */ /* 0x000fc40000010015 */
[----:B------:R-:W-:Y:S01]  /*2b90*/  FFMA.FTZ R19, R17, R27, R20 ;  /* 0x0000001b11137223 */ /* 0x000fe20000010014 */
[----:B------:R-:W-:Y:S01]  /*2ba0*/  FADD.FTZ R24, R24, R27 ;  /* 0x0000001b18187221 */ /* 0x000fe20000010000 */
[----:B------:R-:W-:Y:S02]  /*2bb0*/  FADD.FTZ R27, R23, R16 ;  /* 0x00000010171b7221 */ /* 0x000fe40000010000 */
[----:B------:R-:W-:Y:S01]  /*2bc0*/  FFMA.FTZ R19, R18, R15, R19 ;  /* 0x0000000f12137223 */ /* 0x000fe20000010013 */
[----:B------:R-:W-:Y:S01]  /*2bd0*/  FADD.FTZ R15, R15, R24 ;  /* 0x000000180f0f7221 */ /* 0x000fe20000010000 */
[----:B------:R-:W-:-:S07]  /*2be0*/  FFMA.FTZ R24, R17, R13, R12 ;  /* 0x0000000d11187223 */ /* 0x000fce000001000c */
.L_x_905:
        /* <DEDUP_REMOVED lines=44> */
.L_x_907:
[----:B------:R-:W-:Y:S05]  /*2eb0*/  BSYNC.RECONVERGENT B0 ;  /* 0x0000000000007941 */ /* 0x000fea0003800200 */
.L_x_906:
        /* <DEDUP_REMOVED lines=42> */
.L_x_909:
[----:B------:R-:W-:Y:S05]  /*3160*/  BSYNC.RECONVERGENT B0 ;  /* 0x0000000000007941 */ /* 0x000fea0003800200 */
.L_x_908:
[----:B------:R-:W-:Y:S01]  /*3170*/  BAR.SYNC.DEFER_BLOCKING 0x0 ;  /* 0x0000000000007b1d */ /* 0x000fe20000010000 */
[----:B------:R-:W-:-:S05]  /*3180*/  LEA R57, R57, R2, 0x4 ;  /* 0x0000000239397211 */ /* 0x000fca00078e20ff */
[----:B------:R-:W-:Y:S04]  /*3190*/  BSSY.RECONVERGENT B0, `(.L_x_910) ;  /* 0x000009d000007945 */ /* 0x000fe80003800200 */
[----:B------:R-:W-:Y:S05]  /*31a0*/  @P0 BRA `(.L_x_911) ;  /* 0x00000008006c0947 */ /* 0x000fea0003800000 */
[----:B------:R-:W1:Y:S04]  /*31b0*/  LDS.128 R28, [R56+0x100] ;  /* 0x00010000381c7984 */ /* 0x000e680000000c00 */
[----:B------:R-:W4:Y:S04]  /*31c0*/  LDS.128 R20, [R56+0x200] ;  /* 0x0002000038147984 */ /* 0x000f280000000c00 */
[----:B--2---:R-:W2:Y:S01]  /*31d0*/  LDS.128 R16, [R56+0x300] ;  /* 0x0003000038107984 */ /* 0x004ea20000000c00 */
[----:B-1----:R-:W-:Y:S01]  /*31e0*/  FADD.FTZ R15, R26, R30 ;  /* 0x0000001e1a0f7221 */ /* 0x002fe20000010000 */
[----:B------:R-:W-:Y:S01]  /*31f0*/  FADD.FTZ R28, R24, R28 ;  /* 0x0000001c181c7221 */ /* 0x000fe20000010000 */
[----:B---3--:R-:W-:Y:S01]  /*3200*/  FADD.FTZ R14, R25, R29 ;  /* 0x0000001d190e7221 */ /* 0x008fe20000010000 */
        /* <DEDUP_REMOVED lines=14> */
[----:B------:R-:W1:Y:S01]  /*32f0*/  LDS.128 R20, [R56+0x600] ;  /* 0x0006000038147984 */ /* 0x000e620000000c00 */
[----:B------:R-:W-:-:S03]  /*3300*/  FADD.FTZ R28, R28, R27 ;  /* 0x0000001b1c1c7221 */ /* 0x000fc60000010000 */
[----:B------:R-:W3:Y:S01]  /*3310*/  LDS.128 R24, [R56+0x700] ;  /* 0x0007000038187984 */ /* 0x000ee20000000c00 */
[----:B--2---:R-:W-:Y:S01]  /*3320*/  FADD.FTZ R15, R15, R16 ;  /* 0x000000100f0f7221 */ /* 0x004fe20000010000 */
[----:B------:R-:W-:Y:S01]  /*3330*/  FADD.FTZ R14, R14, R17 ;  /* 0x000000110e0e7221 */ /* 0x000fe20000010000 */
[----:B------:R-:W-:Y:S01]  /*3340*/  FADD.FTZ R29, R29, R18 ;  /* 0x000000121d1d7221 */ /* 0x000fe20000010000 */
[----:B------:R-:W-:Y:S02]  /*3350*/  FADD.FTZ R28, R28, R19 ;  /* 0x000000131c1c7221 */ /* 0x000fe40000010000 */
[----:B------:R-:W2:Y:S01]  /*3360*/  LDS.128 R16, [R56+0x800] ;  /* 0x0008000038107984 */ /* 0x000ea20000000c00 */
[----:B-1----:R-:W-:Y:S01]  /*3370*/  FADD.FTZ R15, R15, R20 ;  /* 0x000000140f0f7221 */ /* 0x002fe20000010000 */
[----:B------:R-:W-:Y:S01]  /*3380*/  FADD.FTZ R14, R14, R21 ;  /* 0x000000150e0e7221 */ /* 0x000fe20000010000 */
[----:B------:R-:W-:Y:S01]  /*3390*/  FADD.FTZ R29, R29, R22 ;  /* 0x000000161d1d7221 */ /* 0x000fe20000010000 */
[----:B------:R-:W-:Y:S01]  /*33a0*/  FADD.FTZ R28, R28, R23 ;  /* 0x000000171c1c7221 */ /* 0x000fe20000010000 */
[----:B---3--:R-:W-:Y:S01]  /*33b0*/  FADD.FTZ R15, R15, R24 ;  /* 0x000000180f0f7221 */ /* 0x008fe20000010000 */
[----:B------:R-:W1:Y:S01]  /*33c0*/  LDS.128 R20, [R56+0x900] ;  /* 0x0009000038147984 */ /* 0x000e620000000c00 */
[----:B------:R-:W-:Y:S01]  /*33d0*/  FADD.FTZ R14, R14, R25 ;  /* 0x000000190e0e7221 */ /* 0x000fe20000010000 */
[----:B------:R-:W-:Y:S01]  /*33e0*/  FADD.FTZ R29, R29, R26 ;  /* 0x0000001a1d1d7221 */ /* 0x000fe20000010000 */
[----:B------:R-:W-:-:S02]  /*33f0*/  FADD.FTZ R28, R28, R27 ;  /* 0x0000001b1c1c7221 */ /* 0x000fc40000010000 */
        /* <DEDUP_REMOVED lines=9> */
[----:B------:R-:W-:-:S02]  /*3490*/  FADD.FTZ R28, R28, R23 ;  /* 0x000000171c1c7221 */ /* 0x000fc40000010000 */
[----:B------:R-:W1:Y:S01]  /*34a0*/  LDS.128 R20, [R56+0xc00] ;  /* 0x000c000038147984 */ /* 0x000e620000000c00 */
[----:B---3--:R-:W-:Y:S01]  /*34b0*/  FADD.FTZ R15, R15, R24 ;  /* 0x000000180f0f7221 */ /* 0x008fe20000010000 */
[----:B------:R-:W-:Y:S01]  /*34c0*/  FADD.FTZ R14, R14, R25 ;  /* 0x000000190e0e7221 */ /* 0x000fe20000010000 */
[----:B------:R-:W-:Y:S01]  /*34d0*/  FADD.FTZ R29, R29, R26 ;  /* 0x0000001a1d1d7221 */ /* 0x000fe20000010000 */
[----:B------:R-:W-:Y:S02]  /*34e0*/  FADD.FTZ R28, R28, R27 ;  /* 0x0000001b1c1c7221 */ /* 0x000fe40000010000 */
[----:B------:R-:W3:Y:S01]  /*34f0*/  LDS.128 R24, [R56+0xd00] ;  /* 0x000d000038187984 */ /* 0x000ee20000000c00 */
        /* <DEDUP_REMOVED lines=10> */
[----:B---3--:R-:W-:Y:S01]  /*35a0*/  FADD.FTZ R15, R15, R24 ;  /* 0x000000180f0f7221 */ /* 0x008fe20000010000 */
        /* <DEDUP_REMOVED lines=74> */
[----:B------:R-:W-:Y:S01]  /*3a50*/  FADD.FTZ R24, R20, R25 ;  /* 0x0000001914187221 */ /* 0x000fe20000010000 */
[----:B------:R-:W-:Y:S01]  /*3a60*/  FADD.FTZ R25, R29, R26 ;  /* 0x0000001a1d197221 */ /* 0x000fe20000010000 */
[----:B------:R-:W1:Y:S01]  /*3a70*/  LDS.128 R20, [R56+0x1e00] ;  /* 0x001e000038147984 */ /* 0x000e620000000c00 */
[----:B------:R-:W-:Y:S01]  /*3a80*/  FADD.FTZ R14, R14, R27 ;  /* 0x0000001b0e0e7221 */ /* 0x000fe20000010000 */
[----:B--2---:R-:W-:-:S02]  /*3a90*/  FADD.FTZ R15, R15, R16 ;  /* 0x000000100f0f7221 */ /* 0x004fc40000010000 */
[----:B------:R-:W2:Y:S01]  /*3aa0*/  LDS.128 R28, [R56+0x1f00] ;  /* 0x001f0000381c7984 */ /* 0x000ea20000000c00 */
        /* <DEDUP_REMOVED lines=11> */
.L_x_911:
[----:B------:R-:W-:Y:S05]  /*3b60*/  BSYNC.RECONVERGENT B0 ;  /* 0x0000000000007941 */ /* 0x000fea0003800200 */
.L_x_910:
        /* <DEDUP_REMOVED lines=28> */
.L_x_913:
[----:B------:R-:W-:Y:S05]  /*3d30*/  BSYNC.RECONVERGENT B0 ;  /* 0x0000000000007941 */ /* 0x000fea0003800200 */
.L_x_912:
[----:B------:R-:W-:Y:S05]  /*3d40*/  @!P3 BRA `(.L_x_914) ;  /* 0x000000080090b947 */ /* 0x000fea0003800000 */
[----:B------:R-:W5:Y:S01]  /*3d50*/  LDC.64 R30, c[0x0][0x3d0] ;  /* 0x0000f400ff1e7b82 */ /* 0x000f620000000a00 */
[----:B-1--4-:R-:W-:Y:S02]  /*3d60*/  LOP3.LUT R15, R42, 0x1, RZ, 0xc0, !PT ;  /* 0x000000012a0f7812 */ /* 0x012fe400078ec0ff */
[----:B------:R-:W-:-:S03]  /*3d70*/  ISETP.GE.U32.AND P3, PT, R5, 0x8, PT ;  /* 0x000000080500780c */ /* 0x000fc60003f66070 */
[----:B--2---:R-:W-:-:S04]  /*3d80*/  IMAD R17, R15, R4, RZ ;  /* 0x000000040f117224 */ /* 0x004fc800078e02ff */
[----:B---3--:R-:W-:-:S05]  /*3d90*/  IMAD R14, R17, R5, RZ ;  /* 0x00000005110e7224 */ /* 0x008fca00078e02ff */
[----:B------:R-:W-:-:S05]  /*3da0*/  SHF.L.U32 R15, R14, 0x1, RZ ;  /* 0x000000010e0f7819 */ /* 0x000fca00000006ff */
[----:B-----5:R-:W-:Y:S01]  /*3db0*/  IMAD.WIDE R30, R15, 0x4, R30 ;  /* 0x000000040f1e7825 */ /* 0x020fe200078e021e */
[----:B------:R-:W-:Y:S06]  /*3dc0*/  @P1 BRA `(.L_x_915) ;  /* 0x0000000000501947 */ /* 0x000fec0003800000 */
[----:B------:R-:W1:Y:S01]  /*3dd0*/  LDC.64 R14, c[0x0][0x3c8] ;  /* 0x0000f200ff0e7b82 */ /* 0x000e620000000a00 */
[----:B------:R-:W-:Y:S01]  /*3de0*/  LOP3.LUT P0, R18, R42, 0x2, RZ, 0xc0, !PT ;  /* 0x000000022a127812 */ /* 0x000fe2000780c0ff */
[----:B------:R-:W-:Y:S01]  /*3df0*/  IMAD R19, R4, UR10, R0 ;  /* 0x0000000a04137c24 */ /* 0x000fe2000f8e0200 */
[----:B------:R-:W-:Y:S02]  /*3e00*/  IADD3 R17, PT, PT, R17, R0, RZ ;  /* 0x0000000011117210 */ /* 0x000fe40007ffe0ff */
        /* <DEDUP_REMOVED lines=11> */
.L_x_916:
[----:B-1----:R-:W2:Y:S04]  /*3ec0*/  LDG.E.STRONG.GPU R16, desc[UR8][R14.64] ;  /* 0x000000080e107981 */ /* 0x002ea8000c1ef900 */
[----:B--2---:R-:W-:Y:S01]  /*3ed0*/  CCTL.IVALL ;  /* 0x00000000ff00798f */ /* 0x004fe20002000000 */
[----:B------:R-:W-:Y:S05]  /*3ee0*/  YIELD ;  /* 0x0000000000007946 */ /* 0x000fea0003800000 */
[----:B------:R-:W-:-:S13]  /*3ef0*/  ISETP.NE.AND P0, PT, R16, R21, PT ;  /* 0x000000151000720c */ /* 0x000fda0003f05270 */
[----:B------:R-:W-:Y:S05]  /*3f00*/  @P0 BRA `(.L_x_916) ;  /* 0xfffffffc00ec0947 */ /* 0x000fea000383ffff */
.L_x_915:
[----:B------:R-:W-:Y:S05]  /*3f10*/  WARPSYNC.ALL ;  /* 0x0000000000007948 */ /* 0x000fea0003800000 */
[----:B------:R-:W-:Y:S01]  /*3f20*/  BAR.SYNC.DEFER_BLOCKING 0x0 ;  /* 0x0000000000007b1d */ /* 0x000fe20000010000 */
[----:B------:R-:W-:-:S05]  /*3f30*/  HFMA2 R23, -RZ, RZ, 0, 0 ;  /* 0x00000000ff177431 */ /* 0x000fca00000001ff */
[----:B------:R-:W-:Y:S05]  /*3f40*/  @!P3 BRA `(.L_x_917) ;  /* 0x000000040018b947 */ /* 0x000fea0003800000 */
[CC--:B------:R-:W-:Y:S01]  /*3f50*/  LEA R29, R4.reuse, R0.reuse, 0x1 ;  /* 0x00000000041d7211 */ /* 0x0c0fe200078e08ff */
        /* <DEDUP_REMOVED lines=10> */
.L_x_918:
[----:B------:R-:W-:Y:S02]  /*4000*/  ISETP.EQ.OR P0, PT, RZ, UR5, P1 ;  /* 0x00000005ff007c0c */ /* 0x000fe40008f02670 */
[----:B-1----:R-:W-:-:S04]  /*4010*/  IADD3 R14, PT, PT, R21, 0x1, RZ ;  /* 0x00000001150e7810 */ /* 0x002fc80007ffe0ff */
[----:B------:R-:W-:-:S07]  /*4020*/  ISETP.EQ.OR P4, PT, R14, UR10, P1 ;  /* 0x0000000a0e007c0c */ /* 0x000fce0008f82670 */
[----:B------:R-:W-:-:S06]  /*4030*/  @!P0 IMAD.WIDE.U32 R14, R22, 0x8, R30 ;  /* 0x00000008160e8825 */ /* 0x000fcc00078e001e */
[----:B------:R-:W0:Y:S01]  /*4040*/  @!P0 LDG.E.64 R14, desc[UR8][R14.64] ;  /* 0x000000080e0e8981 */ /* 0x000e22000c1e1b00 */
[----:B------:R-:W-:-:S06]  /*4050*/  @!P4 IMAD.WIDE.U32 R18, R20, 0x8, R30 ;  /* 0x000000081412c825 */ /* 0x000fcc00078e001e */
[----:B------:R-:W2:Y:S01]  /*4060*/  @!P4 LDG.E.64 R18, desc[UR8][R18.64] ;  /* 0x000000081212c981 */ /* 0x000ea2000c1e1b00 */
[C---:B------:R-:W-:Y:S02]  /*4070*/  IADD3 R16, PT, PT, R21.reuse, 0x2, RZ ;  /* 0x0000000215107810 */ /* 0x040fe40007ffe0ff */
[C---:B------:R-:W-:Y:S02]  /*4080*/  IADD3 R56, PT, PT, R21.reuse, 0x4, RZ ;  /* 0x0000000415387810 */ /* 0x040fe40007ffe0ff */
[----:B------:R-:W-:Y:S02]  /*4090*/  ISETP.EQ.OR P6, PT, R16, UR10, P1 ;  /* 0x0000000a10007c0c */ /* 0x000fe40008fc2670 */
[----:B------:R-:W-:-:S04]  /*40a0*/  IADD3 R16, PT, PT, R21, 0x3, RZ ;  /* 0x0000000315107810 */ /* 0x000fc80007ffe0ff */
[----:B------:R-:W-:-:S07]  /*40b0*/  ISETP.EQ.OR P3, PT, R16, UR10, P1 ;  /* 0x0000000a10007c0c */ /* 0x000fce0008f62670 */
[----:B------:R-:W-:-:S06]  /*40c0*/  @!P6 IMAD.WIDE.U32 R16, R29, 0x8, R30 ;  /* 0x000000081d10e825 */ /* 0x000fcc00078e001e */
[----:B------:R-:W3:Y:S01]  /*40d0*/  @!P6 LDG.E.64 R16, desc[UR8][R16.64] ;  /* 0x000000081010e981 */ /* 0x000ee2000c1e1b00 */
[----:B0-----:R-:W-:Y:S01]  /*40e0*/  @!P0 FADD.FTZ R12, R12, R14 ;  /* 0x0000000e0c0c8221 */ /* 0x001fe20000010000 */
[----:B------:R-:W-:Y:S01]  /*40f0*/  @!P0 FADD.FTZ R13, R13, R15 ;  /* 0x0000000f0d0d8221 */ /* 0x000fe20000010000 */
[----:B------:R-:W-:Y:S01]  /*4100*/  @!P3 IMAD.WIDE.U32 R14, R27, 0x8, R30 ;  /* 0x000000081b0eb825 */ /* 0x000fe200078e001e */
[----:B------:R-:W-:-:S03]  /*4110*/  ISETP.EQ.OR P0, PT, R56, UR10, P1 ;  /* 0x0000000a38007c0c */ /* 0x000fc60008f02670 */
[----:B--2---:R-:W-:Y:S02]  /*4120*/  @!P4 FADD.FTZ R12, R12, R18 ;  /* 0x000000120c0cc221 */ /* 0x004fe40000010000 */
[----:B------:R-:W2:Y:S01]  /*4130*/  @!P3 LDG.E.64 R14, desc[UR8][R14.64] ;  /* 0x000000080e0eb981 */ /* 0x000ea2000c1e1b00 */
[----:B------:R-:W-:-:S07]  /*4140*/  @!P4 FADD.FTZ R13, R13, R19 ;  /* 0x000000130d0dc221 */ /* 0x000fce0000010000 */
[----:B------:R-:W-:-:S06]  /*4150*/  @!P0 IMAD.WIDE.U32 R18, R24, 0x8, R30 ;  /* 0x0000000818128825 */ /* 0x000fcc00078e001e */
[----:B------:R-:W4:Y:S01]  /*4160*/  @!P0 LDG.E.64 R18, desc[UR8][R18.64] ;  /* 0x0000000812128981 */ /* 0x000f22000c1e1b00 */
[----:B------:R-:W-:Y:S01]  /*4170*/  IADD3 R56, PT, PT, R21, 0x5, RZ ;  /* 0x0000000515387810 */ /* 0x000fe20007ffe0ff */
[----:B---3--:R-:W-:Y:S01]  /*4180*/  @!P6 FADD.FTZ R12, R12, R16 ;  /* 0x000000100c0ce221 */ /* 0x008fe20000010000 */
[----:B------:R-:W-:Y:S02]  /*4190*/  @!P6 FADD.FTZ R13, R13, R17 ;  /* 0x000000110d0de221 */ /* 0x000fe40000010000 */
[----:B------:R-:W-:Y:S02]  /*41a0*/  ISETP.EQ.OR P6, PT, R56, UR10, P1 ;  /* 0x0000000a38007c0c */ /* 0x000fe40008fc2670 */
[----:B------:R-:W-:-:S04]  /*41b0*/  IADD3 R16, PT, PT, R21, 0x6, RZ ;  /* 0x0000000615107810 */ /* 0x000fc80007ffe0ff */
[----:B------:R-:W-:-:S13]  /*41c0*/  ISETP.EQ.OR P4, PT, R16, UR10, P1 ;  /* 0x0000000a10007c0c */ /* 0x000fda0008f82670 */
[----:B------:R-:W-:-:S06]  /*41d0*/  @!P4 IMAD.WIDE.U32 R16, R28, 0x8, R30 ;  /* 0x000000081c10c825 */ /* 0x000fcc00078e001e */
[----:B------:R-:W3:Y:S01]  /*41e0*/  @!P4 LDG.E.64 R16, desc[UR8][R16.64] ;  /* 0x000000081010c981 */ /* 0x000ee2000c1e1b00 */
[----:B--2---:R-:W-:Y:S01]  /*41f0*/  @!P3 FADD.FTZ R12, R12, R14 ;  /* 0x0000000e0c0cb221 */ /* 0x004fe20000010000 */
[----:B------:R-:W-:Y:S01]  /*4200*/  IADD3 R14, PT, PT, R21, 0x7, RZ ;  /* 0x00000007150e7810 */ /* 0x000fe20007ffe0ff */
[----:B------:R-:W-:-:S03]  /*4210*/  @!P3 FADD.FTZ R13, R13, R15 ;  /* 0x0000000f0d0db221 */ /* 0x000fc60000010000 */
[----:B------:R-:W-:Y:S01]  /*4220*/  ISETP.EQ.OR P3, PT, R14, UR10, P1 ;  /* 0x0000000a0e007c0c */ /* 0x000fe20008f62670 */
[----:B------:R-:W-:-:S06]  /*4230*/  @!P6 IMAD.WIDE.U32 R14, R26, 0x8, R30 ;  /* 0x000000081a0ee825 */ /* 0x000fcc00078e001e */
[----:B------:R-:W2:Y:S01]  /*4240*/  @!P6 LDG.E.64 R14, desc[UR8][R14.64] ;  /* 0x000000080e0ee981 */ /* 0x000ea2000c1e1b00 */
        /* <DEDUP_REMOVED lines=15> */
[----:B--2---:R-:W-:Y:S01]  /*4340*/  @!P6 FADD.FTZ R12, R12, R14 ;  /* 0x0000000e0c0ce221 */ /* 0x004fe20000010000 */
[----:B------:R-:W-:-:S03]  /*4350*/  @!P6 FADD.FTZ R13, R13, R15 ;  /* 0x0000000f0d0de221 */ /* 0x000fc60000010000 */
[----:B---3--:R-:W-:Y:S01]  /*4360*/  @!P4 FADD.FTZ R12, R12, R16 ;  /* 0x000000100c0cc221 */ /* 0x008fe20000010000 */
[----:B------:R-:W-:-:S03]  /*4370*/  @!P4 FADD.FTZ R13, R13, R17 ;  /* 0x000000110d0dc221 */ /* 0x000fc60000010000 */
[----:B----4-:R-:W-:Y:S01]  /*4380*/  @!P3 FADD.FTZ R12, R12, R18 ;  /* 0x000000120c0cb221 */ /* 0x010fe20000010000 */
[----:B------:R-:W-:Y:S01]  /*4390*/  @!P3 FADD.FTZ R13, R13, R19 ;  /* 0x000000130d0db221 */ /* 0x000fe20000010000 */
[----:B------:R-:W-:Y:S06]  /*43a0*/  @P0 BRA `(.L_x_918) ;  /* 0xfffffffc00140947 */ /* 0x000fec000383ffff */
.L_x_917:
        /* <DEDUP_REMOVED lines=10> */
[C---:B------:R-:W-:Y:S02]  /*4450*/  IADD3 R17, PT, PT, R23.reuse, 0x1, RZ ;  /* 0x0000000117117810 */ /* 0x040fe40007ffe0ff */
        /* <DEDUP_REMOVED lines=23> */
.L_x_919:
        /* <DEDUP_REMOVED lines=18> */
.L_x_920:
        /* <DEDUP_REMOVED lines=9> */
.L_x_921:
[----:B------:R-:W-:Y:S05]  /*4780*/  BSYNC.RECONVERGENT B0 ;  /* 0x0000000000007941 */ /* 0x000fea0003800200 */
.L_x_914:
[----:B------:R-:W5:Y:S01]  /*4790*/  S2UR UR6, SR_CgaCtaId ;  /* 0x00000000000679c3 */ /* 0x000f620000008800 */
[----:B------:R-:W-:Y:S01]  /*47a0*/  UMOV UR5, 0x400 ;  /* 0x0000040000057882 */ /* 0x000fe20000000000 */
[----:B------:R-:W0:Y:S01]  /*47b0*/  LDCU.64 UR12, c[0x0][0x400] ;  /* 0x00008000ff0c77ac */ /* 0x000e220008000a00 */
[----:B---34-:R-:W-:Y:S01]  /*47c0*/  SHF.R.U32.HI R14, RZ, 0x4, R2 ;  /* 0x00000004ff0e7819 */ /* 0x018fe20000011602 */
[----:B------:R-:W-:Y:S02]  /*47d0*/  HADD2.F32 R23, -RZ, R34.H0_H0 ;  /* 0x20000022ff177230 */ /* 0x000fe40000004100 */
[----:B------:R-:W-:Y:S02]  /*47e0*/  HADD2.F32 R18, -RZ, R38.H1_H1 ;  /* 0x30000026ff127230 */ /* 0x000fe40000004100 */
[----:B-1----:R-:W1:Y:S01]  /*47f0*/  LDC R15, c[0x0][0x41c] ;  /* 0x00010700ff0f7b82 */ /* 0x002e620000000800 */
[----:B------:R-:W-:Y:S02]  /*4800*/  HADD2.F32 R31, -RZ, R34.H1_H1 ;  /* 0x30000022ff1f7230 */ /* 0x000fe40000004100 */
[----:B------:R-:W-:Y:S01]  /*4810*/  FADD.FTZ R24, -R10, R23 ;  /* 0x000000170a187221 */ /* 0x000fe20000010100 */
[----:B------:R-:W-:-:S02]  /*4820*/  HADD2.F32 R22, -RZ, R36.H1_H1 ;  /* 0x30000024ff167230 */ /* 0x000fc40000004100 */
[----:B------:R-:W-:Y:S02]  /*4830*/  HADD2.F32 R20, -RZ, R36.H0_H0 ;  /* 0x20000024ff147230 */ /* 0x000fe40000004100 */
[C---:B------:R-:W-:Y:S01]  /*4840*/  FADD.FTZ R36, -R10.reuse, R18 ;  /* 0x000000120a247221 */ /* 0x040fe20000010100 */
[----:B------:R-:W-:Y:S02]  /*4850*/  HADD2.F32 R21, -RZ, R32.H0_H0 ;  /* 0x20000020ff157230 */ /* 0x000fe40000004100 */
[C---:B------:R-:W-:Y:S01]  /*4860*/  FADD.FTZ R23, -R10.reuse, R31 ;  /* 0x0000001f0a177221 */ /* 0x040fe20000010100 */
[----:B------:R-:W-:Y:S02]  /*4870*/  HADD2.F32 R16, -RZ, R38.H0_H0 ;  /* 0x20000026ff107230 */ /* 0x000fe40000004100 */
[C---:B------:R-:W-:Y:S01]  /*4880*/  FADD.FTZ R34, -R10.reuse, R20 ;  /* 0x000000140a227221 */ /* 0x040fe20000010100 */
[----:B------:R-:W-:Y:S02]  /*4890*/  HADD2.F32 R29, -RZ, R32.H1_H1 ;  /* 0x30000020ff1d7230 */ /* 0x000fe40000004100 */
[----:B------:R-:W-:Y:S01]  /*48a0*/  FADD.FTZ R32, -R10, R22 ;  /* 0x000000160a207221 */ /* 0x000fe20000010100 */
[----:B------:R-:W-:-:S02]  /*48b0*/  HADD2.F32 R19, -RZ, R46.H0_H0 ;  /* 0x2000002eff137230 */ /* 0x000fc40000004100 */
[C---:B------:R-:W-:Y:S01]  /*48c0*/  FADD.FTZ R22, -R10.reuse, R21 ;  /* 0x000000150a167221 */ /* 0x040fe20000010100 */
[--C-:B------:R-:W-:Y:S01]  /*48d0*/  HADD2.F32 R25, -RZ, R40.reuse.H0_H0 ;  /* 0x20000028ff197230 */ /* 0x100fe20000004100 */
[----:B-----5:R-:W-:Y:S01]  /*48e0*/  ULEA UR5, UR6, UR5, 0x18 ;  /* 0x0000000506057291 */ /* 0x020fe2000f8ec0ff */
[----:B------:R-:W-:Y:S01]  /*48f0*/  HADD2.F32 R57, -RZ, R40.H1_H1 ;  /* 0x30000028ff397230 */ /* 0x000fe20000004100 */
[----:B------:R-:W3:Y:S01]  /*4900*/  LDCU UR6, c[0x0][0x42c] ;  /* 0x00008580ff0677ac */ /* 0x000ee20008000800 */
[----:B------:R-:W-:Y:S02]  /*4910*/  HADD2.F32 R27, -RZ, R46.H1_H1 ;  /* 0x3000002eff1b7230 */ /* 0x000fe40000004100 */
[C---:B------:R-:W-:Y:S01]  /*4920*/  FADD.FTZ R38, -R10.reuse, R16 ;  /* 0x000000100a267221 */ /* 0x040fe20000010100 */
[--C-:B------:R-:W-:Y:S02]  /*4930*/  HADD2.F32 R26, -RZ, R48.reuse.H0_H0 ;  /* 0x20000030ff1a7230 */ /* 0x100fe40000004100 */
[----:B------:R-:W-:Y:S01]  /*4940*/  FADD.FTZ R21, -R10, R29 ;  /* 0x0000001d0a157221 */ /* 0x000fe20000010100 */
[----:B------:R-:W-:-:S02]  /*4950*/  HADD2.F32 R48, -RZ, R48.H1_H1 ;  /* 0x30000030ff307230 */ /* 0x000fc40000004100 */
[C---:B------:R-:W-:Y:S01]  /*4960*/  FADD.FTZ R20, -R10.reuse, R19 ;  /* 0x000000130a147221 */ /* 0x040fe20000010100 */
[----:B------:R-:W-:Y:S01]  /*4970*/  @!P1 STS.64 [UR5+0x98], R12 ;  /* 0x0000980cff009988 */ /* 0x000fe20008000a05 */
[----:B-1----:R-:W-:Y:S02]  /*4980*/  IMAD R14, R15, UR10, R14 ;  /* 0x0000000a0f0e7c24 */ /* 0x002fe4000f8e020e */
[----:B------:R-:W-:Y:S01]  /*4990*/  FADD.FTZ R46, -R10, R25 ;  /* 0x000000190a2e7221 */ /* 0x000fe20000010100 */
[--C-:B------:R-:W-:Y:S01]  /*49a0*/  HADD2.F32 R15, -RZ, R50.reuse.H0_H0 ;  /* 0x20000032ff0f7230 */ /* 0x100fe20000004100 */
[----:B------:R-:W-:Y:S01]  /*49b0*/  BAR.SYNC.DEFER_BLOCKING 0x0 ;  /* 0x0000000000007b1d */ /* 0x000fe20000010000 */
[----:B--2---:R-:W-:Y:S01]  /*49c0*/  HADD2.F32 R17, -RZ, R50.H1_H1 ;  /* 0x30000032ff117230 */ /* 0x004fe20000004100 */
        /* <DEDUP_REMOVED lines=19> */
[----:B------:R-:W3:Y:S02]  /*4b00*/  LDS.64 R12, [UR5+0x98] ;  /* 0x00009805ff0c7984 */ /* 0x000ee40008000a00 */
[----:B---3--:R-:W-:Y:S01]  /*4b10*/  FMUL.FTZ R27, R12, UR6 ;  /* 0x000000060c1b7c20 */ /* 0x008fe20008410000 */
        /* <DEDUP_REMOVED lines=22> */
.L_x_922:
[C-C-:B------:R-:W-:Y:S01]  /*4c80*/  FFMA.FTZ R17, R27.reuse, R17, R28.reuse ;  /* 0x000000111b117223 */ /* 0x140fe2000001001c */
[----:B------:R-:W-:Y:S01]  /*4c90*/  FFMA.FTZ R46, R27, R40, R28 ;  /* 0x000000281b2e7223 */ /* 0x000fe2000001001c */
        /* <DEDUP_REMOVED lines=19> */
.L_x_924:
[----:B------:R-:W-:Y:S05]  /*4dd0*/  BSYNC.RECONVERGENT B0 ;  /* 0x0000000000007941 */ /* 0x000fea0003800200 */
.L_x_923:
[--C-:B0-----:R-:W-:Y:S02]  /*4de0*/  HADD2.F32 R13, -RZ, R37.reuse.H0_H0 ;  /* 0x20000025ff0d7230 */ /* 0x101fe40000004100 */
[----:B------:R-:W-:Y:S01]  /*4df0*/  FFMA.FTZ R17, R27, R39, R28 ;  /* 0x000000271b117223 */ /* 0x000fe2000001001c */
        /* <DEDUP_REMOVED lines=21> */
.L_x_925:
        /* <DEDUP_REMOVED lines=21> */
.L_x_927:
[----:B------:R-:W-:Y:S05]  /*50a0*/  BSYNC.RECONVERGENT B0 ;  /* 0x0000000000007941 */ /* 0x000fea0003800200 */
.L_x_926:
        /* <DEDUP_REMOVED lines=23> */
.L_x_928:
        /* <DEDUP_REMOVED lines=18> */
.L_x_930:
[----:B------:R-:W-:Y:S05]  /*5340*/  BSYNC.RECONVERGENT B0 ;  /* 0x0000000000007941 */ /* 0x000fea0003800200 */
.L_x_929:
        /* <DEDUP_REMOVED lines=23> */
.L_x_931:
        /* <DEDUP_REMOVED lines=20> */
.L_x_933:
[----:B------:R-:W-:Y:S05]  /*5600*/  BSYNC.RECONVERGENT B0 ;  /* 0x0000000000007941 */ /* 0x000fea0003800200 */
.L_x_932:
[----:B------:R-:W-:Y:S01]  /*5610*/  UISETP.NE.AND UP0, UPT, UR11, URZ, UPT ;  /* 0x000000ff0b00728c */ /* 0x000fe2000bf05270 */
[----:B------:R-:W-:Y:S01]  /*5620*/  ISETP.GE.U32.AND P1, PT, R43, UR12, PT ;  /* 0x0000000c2b007c0c */ /* 0x000fe2000bf26070 */
[-C--:B------:R-:W-:Y:S01]  /*5630*/  FMUL.FTZ R32, R23, R55.reuse ;  /* 0x0000003717207220 */ /* 0x080fe20000410000 */
[----:B------:R-:W-:Y:S01]  /*5640*/  IADD3 R29, PT, PT, R14, 0x80, RZ ;  /* 0x000000800e1d7810 */ /* 0x000fe20007ffe0ff */
[-C--:B------:R-:W-:Y:S01]  /*5650*/  FMUL.FTZ R23, R22, R55.reuse ;  /* 0x0000003716177220 */ /* 0x080fe20000410000 */
[-C--:B------:R-:W-:Y:S01]  /*5660*/  FMUL.FTZ R22, R21, R55.reuse ;  /* 0x0000003715167220 */ /* 0x080fe20000410000 */
[----:B------:R-:W-:Y:S01]  /*5670*/  ISETP.GE.U32.AND P0, PT, R44, UR12, PT ;  /* 0x0000000c2c007c0c */ /* 0x000fe2000bf06070 */
[-C--:B------:R-:W-:Y:S01]  /*5680*/  FMUL.FTZ R35, R24, R55.reuse ;  /* 0x0000003718237220 */ /* 0x080fe20000410000 */
[-C--:B------:R-:W-:Y:S01]  /*5690*/  FMUL.FTZ R21, R20, R55.reuse ;  /* 0x0000003714157220 */ /* 0x080fe20000410000 */
[-C--:B------:R-:W-:Y:S01]  /*56a0*/  FMUL.FTZ R18, R19, R55.reuse ;  /* 0x0000003713127220 */ /* 0x080fe20000410000 */
[----:B------:R-:W-:Y:S01]  /*56b0*/  ISETP.GE.AND.EX P3, PT, R8, UR13, PT, P1 ;  /* 0x0000000d08007c0c */ /* 0x000fe2000bf66310 */
[-C--:B0-----:R-:W-:Y:S01]  /*56c0*/  FMUL.FTZ R17, R15, R55.reuse ;  /* 0x000000370f117220 */ /* 0x081fe20000410000 */
[----:B------:R-:W-:Y:S01]  /*56d0*/  IADD3 R16, PT, PT, R14, 0xe0, RZ ;  /* 0x000000e00e107810 */ /* 0x000fe20007ffe0ff */
[----:B------:R-:W-:Y:S01]  /*56e0*/  FMUL.FTZ R10, R10, R55 ;  /* 0x000000370a0a7220 */ /* 0x000fe20000410000 */
[----:B------:R-:W-:Y:S01]  /*56f0*/  ISETP.GE.U32.AND P1, PT, R29, UR12, PT ;  /* 0x0000000c1d007c0c */ /* 0x000fe2000bf26070 */
[C-C-:B------:R-:W-:Y:S01]  /*5700*/  FFMA.FTZ R13, R27.reuse, R35, R28.reuse ;  /* 0x000000231b0d7223 */ /* 0x140fe2000001001c */
[----:B------:R-:W-:Y:S01]  /*5710*/  SHF.R.S32.HI R12, RZ, 0x1f, R29 ;  /* 0x0000001fff0c7819 */ /* 0x000fe2000001141d */
[--C-:B------:R-:W-:Y:S01]  /*5720*/  FFMA.FTZ R14, R27, R32, R28.reuse ;  /* 0x000000201b0e7223 */ /* 0x100fe2000001001c */
[----:B------:R-:W-:Y:S01]  /*5730*/  ISETP.GE.AND.EX P2, PT, R7, UR13, PT, P0 ;  /* 0x0000000d07007c0c */ /* 0x000fe2000bf46300 */
[C-C-:B------:R-:W-:Y:S01]  /*5740*/  FFMA.FTZ R31, R27.reuse, R23, R28.reuse ;  /* 0x000000171b1f7223 */ /* 0x140fe2000001001c */
        /* <DEDUP_REMOVED lines=9> */
[----:B------:R-:W-:Y:S11]  /*57e0*/  BRA.U !UP0, `(.L_x_934) ;  /* 0x0000000108487547 */ /* 0x000ff6000b800000 */
        /* <DEDUP_REMOVED lines=18> */
.L_x_934:
[----:B------:R-:W-:Y:S01]  /*5910*/  BSSY.RECONVERGENT B0, `(.L_x_935) ;  /* 0x0000012000007945 */ /* 0x000fe20003800200 */
[----:B------:R-:W-:Y:S01]  /*5920*/  FFMA.FTZ R26, R52, R15, -R13 ;  /* 0x0000000f341a7223 */ /* 0x000fe2000001080d */
[----:B------:R-:W-:Y:S02]  /*5930*/  FFMA.FTZ R14, R11, R33, -R14 ;  /* 0x000000210b0e7223 */ /* 0x000fe4000001080e */
[----:B------:R-:W-:Y:S05]  /*5940*/  @P1 BRA `(.L_x_936) ;  /* 0x0000000000381947 */ /* 0x000fea0003800000 */
[----:B------:R-:W0:Y:S01]  /*5950*/  LDCU.64 UR6, c[0x0][0x3f8] ;  /* 0x00007f00ff0677ac */ /* 0x000e220008000a00 */
[----:B------:R-:W-:Y:S01]  /*5960*/  MOV R13, R61 ;  /* 0x0000003d000d7202 */ /* 0x000fe20000000f00 */
[-C--:B------:R-:W-:Y:S01]  /*5970*/  FMUL.FTZ R27, R26, R55.reuse ;  /* 0x000000371a1b7220 */ /* 0x080fe20000410000 */
[----:B------:R-:W-:Y:S01]  /*5980*/  FMUL.FTZ R26, R14, R55 ;  /* 0x000000370e1a7220 */ /* 0x000fe20000410000 */
        /* <DEDUP_REMOVED lines=10> */
.L_x_936:
[----:B------:R-:W-:Y:S05]  /*5a30*/  BSYNC.RECONVERGENT B0 ;  /* 0x0000000000007941 */ /* 0x000fea0003800200 */
.L_x_935:
        /* <DEDUP_REMOVED lines=21> */
.L_x_937:
        /* <DEDUP_REMOVED lines=18> */
.L_x_939:
[----:B------:R-:W-:Y:S05]  /*5cb0*/  BSYNC.RECONVERGENT B0 ;  /* 0x0000000000007941 */ /* 0x000fea0003800200 */
.L_x_938:
[--C-:B0-----:R-:W-:Y:S02]  /*5cc0*/  HADD2.F32 R9, -RZ, R47.reuse.H0_H0 ;  /* 0x2000002fff097230 */ /* 0x101fe40000004100 */
        /* <DEDUP_REMOVED lines=20> */
.L_x_940:
        /* <DEDUP_REMOVED lines=18> */
.L_x_942:
[----:B------:R-:W-:Y:S05]  /*5f30*/  BSYNC.RECONVERGENT B0 ;  /* 0x0000000000007941 */ /* 0x000fea0003800200 */
.L_x_941:
[--C-:B0-----:R-:W-:Y:S01]  /*5f40*/  HADD2.F32 R9, -RZ, R49.reuse.H0_H0 ;  /* 0x20000031ff097230 */ /* 0x101fe20000004100 */
        /* <DEDUP_REMOVED lines=21> */
.L_x_943:
        /* <DEDUP_REMOVED lines=18> */
.L_x_945:
[----:B------:R-:W-:Y:S05]  /*61c0*/  BSYNC.RECONVERGENT B0 ;  /* 0x0000000000007941 */ /* 0x000fea0003800200 */
.L_x_944:
[----:B------:R-:W-:Y:S02]  /*61d0*/  IADD3 R41, PT, PT, R4, R41, RZ ;  /* 0x0000002904297210 */ /* 0x000fe40007ffe0ff */
[----:B------:R-:W-:Y:S02]  /*61e0*/  IADD3 R42, PT, PT, R42, 0x1, RZ ;  /* 0x000000012a2a7810 */ /* 0x000fe40007ffe0ff */
[----:B------:R-:W-:-:S13]  /*61f0*/  ISETP.GE.AND P0, PT, R41, UR4, PT ;  /* 0x0000000429007c0c */ /* 0x000fda000bf06270 */
[----:B------:R-:W-:Y:S05]  /*6200*/  @!P0 BRA `(.L_x_946) ;  /* 0xffffff9c00e08947 */ /* 0x000fea000383ffff */
.L_x_903:
[----:B------:R-:W1:Y:S01]  /*6210*/  LDC R6, c[0x0][0x370] ;  /* 0x0000dc00ff067b82 */ /* 0x000e620000000800 */
[----:B------:R-:W-:Y:S01]  /*6220*/  ISETP.NE.AND P2, PT, R2, RZ, PT ;  /* 0x000000ff0200720c */ /* 0x000fe20003f45270 */
[----:B------:R-:W-:Y:S06]  /*6230*/  BSSY.RECONVERGENT B0, `(.L_x_947) ;  /* 0x0000011000007945 */ /* 0x000fec0003800200 */
[----:B------:R-:W2:Y:S08]  /*6240*/  LDC R7, c[0x0][0x374] ;  /* 0x0000dd00ff077b82 */ /* 0x000eb00000000800 */
[----:B------:R-:W3:Y:S01]  /*6250*/  LDC.64 R4, c[0x0][0x3c8] ;  /* 0x0000f200ff047b82 */ /* 0x000ee20000000a00 */
[----:B-1----:R-:W-:-:S02]  /*6260*/  ISETP.NE.AND P1, PT, R6, 0x1, PT ;  /* 0x000000010600780c */ /* 0x002fc40003f25270 */
[----:B------:R-:W-:Y:S02]  /*6270*/  IADD3 R8, PT, PT, R6, -0x1, RZ ;  /* 0xffffffff06087810 */ /* 0x000fe40007ffe0ff */
[----:B--2---:R-:W-:-:S04]  /*6280*/  IADD3 R3, PT, PT, R7, -0x1, RZ ;  /* 0xffffffff07037810 */ /* 0x004fc80007ffe0ff */
        /* <DEDUP_REMOVED lines=11> */
.L_x_948:
[----:B------:R-:W-:Y:S05]  /*6340*/  BSYNC.RECONVERGENT B0 ;  /* 0x0000000000007941 */ /* 0x000fea0003800200 */
.L_x_947:
[----:B------:R-:W-:Y:S05]  /*6350*/  @P0 EXIT ;  /* 0x000000000000094d */ /* 0x000fea0003800000 */
[----:B------:R-:W-:Y:S05]  /*6360*/  @P2 BRA `(.L_x_949) ;  /* 0x0000000000202947 */ /* 0x000fea0003800000 */
[----:B------:R-:W-:-:S05]  /*6370*/  IMAD R0, R6, R7, RZ ;  /* 0x0000000706007224 */ /* 0x000fca00078e02ff */
[----:B------:R-:W-:-:S13]  /*6380*/  ISETP.NE.AND P0, PT, R0, -0x1, PT ;  /* 0xffffffff0000780c */ /* 0x000fda0003f05270 */
[----:B------:R-:W-:Y:S05]  /*6390*/  @!P0 BRA `(.L_x_949) ;  /* 0x0000000000148947 */ /* 0x000fea0003800000 */
.L_x_950:
[----:B-1----:R-:W2:Y:S04]  /*63a0*/  LDG.E.STRONG.GPU R3, desc[UR8][R4.64] ;  /* 0x0000000804037981 */ /* 0x002ea8000c1ef900 */
[----:B--2---:R-:W-:Y:S01]  /*63b0*/  CCTL.IVALL ;  /* 0x00000000ff00798f */ /* 0x004fe20002000000 */
[----:B------:R-:W-:Y:S05]  /*63c0*/  YIELD ;  /* 0x0000000000007946 */ /* 0x000fea0003800000 */
[----:B------:R-:W-:-:S13]  /*63d0*/  ISETP.NE.AND P0, PT, R3, R0, PT ;  /* 0x000000000300720c */ /* 0x000fda0003f05270 */
[----:B------:R-:W-:Y:S05]  /*63e0*/  @P0 BRA `(.L_x_950) ;  /* 0xfffffffc00ec0947 */ /* 0x000fea000383ffff */
.L_x_949:
        /* <DEDUP_REMOVED lines=14> */
[----:B0-----:R-:W-:Y:S02]  /*64d0*/  IADD3.X R9, PT, PT, RZ, R7, RZ, P1, !PT ;  /* 0x00000007ff097210 */ /* 0x001fe40000ffe4ff */
[----:B------:R-:W-:Y:S02]  /*64e0*/  LOP3.LUT R4, RZ, R2, RZ, 0x33, !PT ;  /* 0x00000002ff047212 */ /* 0x000fe400078e33ff */
[----:B------:R-:W-:-:S02]  /*64f0*/  ISETP.GT.AND.EX P0, PT, R0, R9, PT, P0 ;  /* 0x000000090000720c */ /* 0x000fc40003f04300 */
[----:B------:R-:W-:Y:S02]  /*6500*/  LEA R11, R13, R13, 0x1 ;  /* 0x0000000d0d0b7211 */ /* 0x000fe400078e08ff */
[----:B------:R-:W-:Y:S02]  /*6510*/  SEL R5, R3, R6, P0 ;  /* 0x0000000603057207 */ /* 0x000fe40000000000 */
[----:B------:R-:W-:Y:S02]  /*6520*/  LOP3.LUT R6, RZ, R7, RZ, 0x33, !PT ;  /* 0x00000007ff067212 */ /* 0x000fe400078e33ff */
[----:B------:R-:W-:Y:S01]  /*6530*/  IADD3 R18, P1, PT, R4, R5, RZ ;  /* 0x0000000504127210 */ /* 0x000fe20007f3e0ff */
[----:B------:R-:W-:Y:S01]  /*6540*/  IMAD.WIDE.U32 R4, R12, 0x3, RZ ;  /* 0x000000030c047825 */ /* 0x000fe200078e00ff */
[----:B------:R-:W-:Y:S02]  /*6550*/  SEL R9, R0, R9, P0 ;  /* 0x0000000900097207 */ /* 0x000fe40000000000 */
        /* <DEDUP_REMOVED lines=23> */
[----:B------:R-:W-:Y:S01]  /*66d0*/  IADD3 R2, P3, PT, R5, R2, RZ ;  /* 0x0000000205027210 */ /* 0x000fe20007f7e0ff */
[----:B------:R-:W-:Y:S01]  /*66e0*/  IMAD.WIDE.U32 R4, R12, 0x4, RZ ;  /* 0x000000040c047825 */ /* 0x000fe200078e00ff */
        /* <DEDUP_REMOVED lines=12> */
.L_x_953:
        /* <DEDUP_REMOVED lines=31> */
.L_x_952:
[----:B------:R-:W-:Y:S05]  /*69a0*/  BSYNC.RECONVERGENT B0 ;  /* 0x0000000000007941 */ /* 0x000fea0003800200 */
.L_x_951:
        /* <DEDUP_REMOVED lines=10> */
.L_x_954:
        /* <DEDUP_REMOVED lines=67> */
[----:B------:R1:W5:Y:S04]  /*6e80*/  LDG.E R6, desc[UR8][R6.64+0x1800] ;  /* 0x0018000806067981 */ /* 0x000368000c1e1900 */
        /* <DEDUP_REMOVED lines=12> */
[----:B-1----:R-:W-:Y:S01]  /*6f50*/  HFMA2 R7, -RZ, RZ, 0, 0 ;  /* 0x00000000ff077431 */ /* 0x002fe200000001ff */
[----:B----4-:R-:W-:Y:S02]  /*6f60*/  F2FP.BF16.F32.PACK_AB R11, R11, R4 ;  /* 0x000000040b0b723e */ /* 0x010fe400000010ff */
[----:B-----5:R-:W-:-:S03]  /*6f70*/  F2FP.BF16.F32.PACK_AB R5, R9, R6 ;  /* 0x000000060905723e */ /* 0x020fc600000010ff */
[----:B------:R3:W-:Y:S04]  /*6f80*/  STG.E desc[UR8][R28.64], R11 ;  /* 0x0000000b1c007986 */ /* 0x0007e8000c101908 */
[----:B------:R3:W-:Y:S02]  /*6f90*/  STG.E desc[UR8][R26.64], R5 ;  /* 0x000000051a007986 */ /* 0x0007e4000c101908 */
[----:B------:R-:W-:Y:S05]  /*6fa0*/  @P0 BRA `(.L_x_954) ;  /* 0xfffffff800a80947 */ /* 0x000fea000383ffff */
[----:B------:R-:W-:Y:S05]  /*6fb0*/  EXIT ;  /* 0x000000000000794d */ /* 0x000fea0003800000 */
.L_x_955:
        /* <DEDUP_REMOVED lines=12> */
.L_x_3425:


//--------------------- .text._Z35group_norm_nhwc_bwd_one_pass_kernelI11Fp16IOBf16WLi512ELi32ELi512EEv26Group_norm_nhwc_bwd_params --------------------------
	.section	.text._Z35group_norm_nhwc_bwd_one_pass_kernelI11Fp16IOBf16WLi512ELi32ELi512EEv26Group_norm_nhwc_bwd_params,"ax",@progbits
	.align	128
        .global         _Z35group_norm_nhwc_bwd_one_pass_kernelI11Fp16IOBf16WLi512ELi32ELi512EEv26Group_norm_nhwc_bwd_params
        .type           _Z35group_norm_nhwc_bwd_one_pass_kernelI11Fp16IOBf16WLi512ELi32ELi512EEv26Group_norm_nhwc_bwd_params,@function
        .size           _Z35group_norm_nhwc_bwd_one_pass_kernelI11Fp16IOBf16WLi512ELi32ELi512EEv26Group_norm_nhwc_bwd_params,(.L_x_3426 - _Z35group_norm_nhwc_bwd_one_pass_kernelI11Fp16IOBf16WLi512ELi32ELi512EEv26Group_norm_nhwc_bwd_params)
        .other          _Z35group_norm_nhwc_bwd_one_pass_kernelI11Fp16IOBf16WLi512ELi32ELi512EEv26Group_norm_nhwc_bwd_params,@"STO_CUDA_ENTRY STV_DEFAULT"
_Z35group_norm_nhwc_bwd_one_pass_kernelI11Fp16IOBf16WLi512ELi32ELi512EEv26Group_norm_nhwc_bwd_params:
.text._Z35group_norm_nhwc_bwd_one_pass_kernelI11Fp16IOBf16WLi512ELi32ELi512EEv26Group_norm_nhwc_bwd_params:
        /* <DEDUP_REMOVED lines=9> */
.L_x_1023:
[----:B0-----:R-:W0:Y:S01]  /*0090*/  LDC R6, c[0x0][0x410] ;  /* 0x00010400ff067b82 */ /* 0x001e220000000800 */
[----:B------:R-:W1:Y:S01]  /*00a0*/  S2R R26, SR_TID.X ;  /* 0x00000000001a7919 */ /* 0x000e620000002100 */
[----:B------:R-:W2:Y:S01]  /*00b0*/  LDCU UR5, c[0x0][0x41c] ;  /* 0x00008380ff0577ac */ /* 0x000ea20008000800 */
[----:B------:R-:W-:Y:S01]  /*00c0*/  ISETP.LE.AND P3, PT, RZ, UR6, PT ;  /* 0x00000006ff007c0c */ /* 0x000fe2000bf63270 */
[----:B------:R-:W-:Y:S01]  /*00d0*/  HFMA2 R42, -RZ, RZ, 0, 0 ;  /* 0x00000000ff2a7431 */ /* 0x000fe200000001ff */
[----:B------:R-:W3:Y:S01]  /*00e0*/  LDCU.128 UR12, c[0x0][0x400] ;  /* 0x00008000ff0c77ac */ /* 0x000ee20008000c00 */
[----:B------:R-:W-:Y:S02]  /*00f0*/  CS2R R40, SRZ ;  /* 0x0000000000287805 */ /* 0x000fe4000001ff00 */
[----:B------:R-:W-:Y:S02]  /*0100*/  CS2R R38, SRZ ;  /* 0x0000000000267805 */ /* 0x000fe4000001ff00 */
[----:B------:R-:W-:-:S02]  /*0110*/  CS2R R36, SRZ ;  /* 0x0000000000247805 */ /* 0x000fc4000001ff00 */
        /* <DEDUP_REMOVED lines=31> */
[----:B------:R-:W-:Y:S02]  /*0310*/  IADD3 R5, PT, PT, R2, -R5, RZ ;  /* 0x8000000502057210 */ /* 0x000fe40007ffe0ff */
[----:B------:R-:W-:Y:S02]  /*0320*/  @!P4 IADD3 R3, PT, PT, R3, 0x1, RZ ;  /* 0x000000010303c810 */ /* 0x000fe40007ffe0ff */
[----:B------:R-:W-:Y:S02]  /*0330*/  SEL R2, R5, R2, !P5 ;  /* 0x0000000205027207 */ /* 0x000fe40006800000 */
[----:B------:R-:W-:Y:S02]  /*0340*/  IADD3 R23, PT, PT, R29, 0x20, RZ ;  /* 0x000000201d177810 */ /* 0x000fe40007ffe0ff */
[----:B------:R-:W-:Y:S01]  /*0350*/  @P2 IADD3 R3, PT, PT, R3, 0x1, RZ ;  /* 0x0000000103032810 */ /* 0x000fe20007ffe0ff */
[----:B------:R-:W0:Y:S01]  /*0360*/  @!P0 LDC.64 R24, c[0x0][0x3f8] ;  /* 0x0000fe00ff188b82 */ /* 0x000e220000000a00 */
[----:B------:R-:W-:-:S02]  /*0370*/  ISETP.NE.AND P4, PT, R6, RZ, PT ;  /* 0x000000ff0600720c */ /* 0x000fc40003f85270 */
[----:B------:R-:W-:Y:S02]  /*0380*/  LOP3.LUT R5, RZ, R6, RZ, 0x33, !PT ;  /* 0x00000006ff057212 */ /* 0x000fe400078e33ff */
[----:B------:R-:W-:Y:S02]  /*0390*/  ISETP.GE.U32.AND P2, PT, R23, UR12, PT ;  /* 0x0000000c17007c0c */ /* 0x000fe4000bf46070 */
[----:B------:R-:W-:Y:S01]  /*03a0*/  SHF.R.S32.HI R21, RZ, 0x1f, R23 ;  /* 0x0000001fff157819 */ /* 0x000fe20000011417 */
[----:B------:R-:W1:Y:S01]  /*03b0*/  @!P0 LDC.64 R6, c[0x0][0x3a0] ;  /* 0x0000e800ff068b82 */ /* 0x000e620000000a00 */
[----:B------:R-:W-:Y:S02]  /*03c0*/  @!P3 IADD3 R2, PT, PT, -R2, RZ, RZ ;  /* 0x000000ff0202b210 */ /* 0x000fe40007ffe1ff */
[----:B------:R-:W-:Y:S02]  /*03d0*/  @!P1 IADD3 R3, PT, PT, -R3, RZ, RZ ;  /* 0x000000ff03039210 */ /* 0x000fe40007ffe1ff */
[----:B------:R-:W-:-:S02]  /*03e0*/  ISETP.GE.AND.EX P2, PT, R21, UR13, PT, P2 ;  /* 0x0000000d15007c0c */ /* 0x000fc4000bf46320 */
[C---:B------:R-:W-:Y:S01]  /*03f0*/  SEL R27, R5.reuse, R2, !P4 ;  /* 0x00000002051b7207 */ /* 0x040fe20006000000 */
[----:B------:R-:W2:Y:S01]  /*0400*/  @!P0 LDC.64 R14, c[0x0][0x398] ;  /* 0x0000e600ff0e8b82 */ /* 0x000ea20000000a00 */
[----:B------:R-:W-:Y:S02]  /*0410*/  SEL R3, R5, R3, !P4 ;  /* 0x0000000305037207 */ /* 0x000fe40006000000 */
[----:B------:R-:W-:Y:S02]  /*0420*/  SHF.L.U32 R5, R27, 0x5, RZ ;  /* 0x000000051b057819 */ /* 0x000fe400000006ff */
[----:B------:R-:W-:Y:S02]  /*0430*/  SHF.R.S32.HI R2, RZ, 0x1f, R3 ;  /* 0x0000001fff027819 */ /* 0x000fe40000011403 */
[----:B------:R-:W-:Y:S02]  /*0440*/  SHF.R.S32.HI R59, RZ, 0x1f, R5 ;  /* 0x0000001fff3b7819 */ /* 0x000fe40000011405 */
[----:B------:R-:W-:Y:S01]  /*0450*/  LOP3.LUT R58, R5, R28, RZ, 0xfc, !PT ;  /* 0x0000001c053a7212 */ /* 0x000fe200078efcff */
[----:B------:R-:W-:Y:S01]  /*0460*/  IMAD R2, R2, UR14, RZ ;  /* 0x0000000e02027c24 */ /* 0x000fe2000f8e02ff */
[----:B------:R-:W3:Y:S01]  /*0470*/  @!P2 LDC.64 R4, c[0x0][0x3f8] ;  /* 0x0000fe00ff04ab82 */ /* 0x000ee20000000a00 */
[----:B------:R-:W-:-:S02]  /*0480*/  IADD3 R9, PT, PT, R29, 0x40, RZ ;  /* 0x000000401d097810 */ /* 0x000fc40007ffe0ff */
[----:B------:R-:W-:Y:S01]  /*0490*/  IMAD.WIDE.U32 R58, R3, UR14, R58 ;  /* 0x0000000e033a7c25 */ /* 0x000fe2000f8e003a */
[----:B------:R-:W-:Y:S02]  /*04a0*/  IADD3 R8, PT, PT, R29, 0x60, RZ ;  /* 0x000000601d087810 */ /* 0x000fe40007ffe0ff */
[----:B------:R-:W-:Y:S01]  /*04b0*/  ISETP.GE.U32.AND P3, PT, R9, UR12, PT ;  /* 0x0000000c09007c0c */ /* 0x000fe2000bf66070 */
[----:B------:R-:W-:Y:S01]  /*04c0*/  IMAD R3, R3, UR15, R2 ;  /* 0x0000000f03037c24 */ /* 0x000fe2000f8e0202 */
[----:B------:R-:W-:Y:S01]  /*04d0*/  @!P0 MOV R60, R58 ;  /* 0x0000003a003c8202 */ /* 0x000fe20000000f00 */
[----:B0-----:R-:W-:Y:S01]  /*04e0*/  @!P0 IMAD R2, R11, R24, RZ ;  /* 0x000000180b028224 */ /* 0x001fe200078e02ff */
[----:B------:R-:W-:Y:S01]  /*04f0*/  SHF.R.S32.HI R17, RZ, 0x1f, R9 ;  /* 0x0000001fff117819 */ /* 0x000fe20000011409 */
[----:B------:R-:W0:Y:S01]  /*0500*/  @!P2 LDC.64 R10, c[0x0][0x3a0] ;  /* 0x0000e800ff0aab82 */ /* 0x000e220000000a00 */
[----:B------:R-:W-:Y:S01]  /*0510*/  IADD3 R61, PT, PT, R59, R3, RZ ;  /* 0x000000033b3d7210 */ /* 0x000fe20007ffe0ff */
[----:B------:R-:W-:Y:S01]  /*0520*/  @!P0 IMAD R25, R29, R25, R2 ;  /* 0x000000191d198224 */ /* 0x000fe200078e0202 */
[----:B------:R-:W-:-:S02]  /*0530*/  ISETP.GE.AND.EX P3, PT, R17, UR13, PT, P3 ;  /* 0x0000000d11007c0c */ /* 0x000fc4000bf66330 */
[----:B------:R-:W-:Y:S01]  /*0540*/  ISETP.GE.U32.AND P4, PT, R8, UR12, PT ;  /* 0x0000000c08007c0c */ /* 0x000fe2000bf86070 */
[----:B------:R-:W-:Y:S01]  /*0550*/  @!P0 IMAD.WIDE.U32 R12, R29, R24, R60 ;  /* 0x000000181d0c8225 */ /* 0x000fe200078e003c */
[----:B------:R-:W-:-:S04]  /*0560*/  SHF.R.S32.HI R19, RZ, 0x1f, R8 ;  /* 0x0000001fff137819 */ /* 0x000fc80000011408 */
[----:B------:R-:W-:Y:S02]  /*0570*/  @!P0 IADD3 R25, PT, PT, R13, R25, RZ ;  /* 0x000000190d198210 */ /* 0x000fe40007ffe0ff */
[C---:B------:R-:W-:Y:S02]  /*0580*/  @!P0 SHF.L.U32 R13, R12.reuse, 0x1, RZ ;  /* 0x000000010c0d8819 */ /* 0x040fe400000006ff */
[----:B------:R-:W-:Y:S01]  /*0590*/  @!P0 SHF.L.U64.HI R16, R12, 0x1, R25 ;  /* 0x000000010c108819 */ /* 0x000fe20000010219 */
[----:B---3--:R-:W-:Y:S01]  /*05a0*/  @!P2 IMAD R12, R21, R4, RZ ;  /* 0x00000004150ca224 */ /* 0x008fe200078e02ff */
[----:B-1----:R-:W-:Y:S01]  /*05b0*/  @!P0 IADD3 R20, P1, PT, R13, R6, RZ ;  /* 0x000000060d148210 */ /* 0x002fe20007f3e0ff */
[----:B------:R-:W1:Y:S01]  /*05c0*/  @!P3 LDC.64 R2, c[0x0][0x3f8] ;  /* 0x0000fe00ff02bb82 */ /* 0x000e620000000a00 */
[----:B------:R-:W-:Y:S01]  /*05d0*/  ISETP.GE.AND.EX P4, PT, R19, UR13, PT, P4 ;  /* 0x0000000d13007c0c */ /* 0x000fe2000bf86340 */
[----:B------:R-:W-:Y:S01]  /*05e0*/  @!P2 IMAD R25, R23, R5, R12 ;  /* 0x000000051719a224 */ /* 0x000fe200078e020c */
[----:B------:R-:W-:-:S02]  /*05f0*/  @!P0 IADD3.X R21, PT, PT, R16, R7, RZ, P1, !PT ;  /* 0x0000000710158210 */ /* 0x000fc40000ffe4ff */
[----:B------:R-:W-:Y:S02]  /*0600*/  @!P2 MOV R6, R58 ;  /* 0x0000003a0006a202 */ /* 0x000fe40000000f00 */
[----:B------:R-:W-:Y:S01]  /*0610*/  @!P2 MOV R7, R61 ;  /* 0x0000003d0007a202 */ /* 0x000fe20000000f00 */
[----:B------:R3:W5:Y:S01]  /*0620*/  @!P0 LDG.E R42, desc[UR10][R20.64] ;  /* 0x0000000a142a8981 */ /* 0x000762000c1e1900 */
[----:B--2---:R-:W-:Y:S02]  /*0630*/  @!P0 IADD3 R22, P1, PT, R13, R14, RZ ;  /* 0x0000000e0d168210 */ /* 0x004fe40007f3e0ff */
[----:B------:R-:W2:Y:S01]  /*0640*/  @!P2 LDC.64 R12, c[0x0][0x398] ;  /* 0x0000e600ff0cab82 */ /* 0x000ea20000000a00 */
[----:B------:R-:W-:-:S05]  /*0650*/  @!P2 IMAD.WIDE.U32 R4, R23, R4, R6 ;  /* 0x000000041704a225 */ /* 0x000fca00078e0006 */
[----:B------:R-:W-:Y:S02]  /*0660*/  @!P2 IADD3 R5, PT, PT, R5, R25, RZ ;  /* 0x000000190505a210 */ /* 0x000fe40007ffe0ff */
[----:B------:R-:W4:Y:S01]  /*0670*/  @!P4 LDC.64 R6, c[0x0][0x3f8] ;  /* 0x0000fe00ff06cb82 */ /* 0x000f220000000a00 */
[C---:B------:R-:W-:Y:S02]  /*0680*/  @!P2 SHF.L.U32 R25, R4.reuse, 0x1, RZ ;  /* 0x000000010419a819 */ /* 0x040fe400000006ff */
[----:B------:R-:W-:-:S05]  /*0690*/  @!P2 SHF.L.U64.HI R14, R4, 0x1, R5 ;  /* 0x00000001040ea819 */ /* 0x000fca0000010205 */
[----:B------:R-:W2:Y:S01]  /*06a0*/  @!P3 LDC.64 R4, c[0x0][0x3a0] ;  /* 0x0000e800ff04bb82 */ /* 0x000ea20000000a00 */
[----:B------:R-:W-:Y:S01]  /*06b0*/  @!P0 IADD3.X R23, PT, PT, R16, R15, RZ, P1, !PT ;  /* 0x0000000f10178210 */ /* 0x000fe20000ffe4ff */
[----:B-1----:R-:W-:Y:S01]  /*06c0*/  @!P3 IMAD R16, R17, R2, RZ ;  /* 0x000000021110b224 */ /* 0x002fe200078e02ff */
[----:B---3--:R-:W-:Y:S02]  /*06d0*/  @!P3 MOV R20, R58 ;  /* 0x0000003a0014b202 */ /* 0x008fe40000000f00 */
[----:B------:R-:W-:Y:S02]  /*06e0*/  @!P3 MOV R21, R61 ;  /* 0x0000003d0015b202 */ /* 0x000fe40000000f00 */
[----:B------:R-:W-:Y:S01]  /*06f0*/  IADD3 R15, PT, PT, R29, 0x80, RZ ;  /* 0x000000801d0f7810 */ /* 0x000fe20007ffe0ff */
[----:B------:R-:W-:Y:S01]  /*0700*/  @!P3 IMAD R31, R9, R3, R16 ;  /* 0x00000003091fb224 */ /* 0x000fe200078e0210 */
[----:B0-----:R-:W-:Y:S01]  /*0710*/  @!P2 IADD3 R10, P1, PT, R25, R10, RZ ;  /* 0x0000000a190aa210 */ /* 0x001fe20007f3e0ff */
[----:B------:R-:W-:Y:S01]  /*0720*/  @!P3 IMAD.WIDE.U32 R20, R9, R2, R20 ;  /* 0x000000020914b225 */ /* 0x000fe200078e0014 */
[----:B------:R0:W5:Y:S01]  /*0730*/  @!P0 LDG.E R41, desc[UR10][R22.64] ;  /* 0x0000000a16298981 */ /* 0x000162000c1e1900 */
[----:B------:R-:W-:Y:S01]  /*0740*/  ISETP.GE.U32.AND P0, PT, R15, UR12, PT ;  /* 0x0000000c0f007c0c */ /* 0x000fe2000bf06070 */
[----:B------:R-:W1:Y:S01]  /*0750*/  @!P3 LDC.64 R2, c[0x0][0x398] ;  /* 0x0000e600ff02bb82 */ /* 0x000e620000000a00 */
[----:B------:R-:W-:-:S02]  /*0760*/  SHF.R.S32.HI R17, RZ, 0x1f, R15 ;  /* 0x0000001fff117819 */ /* 0x000fc4000001140f */
[----:B------:R-:W-:Y:S01]  /*0770*/  @!P2 IADD3.X R11, PT, PT, R14, R11, RZ, P1, !PT ;  /* 0x0000000b0e0ba210 */ /* 0x000fe20000ffe4ff */
[----:B----4-:R-:W-:Y:S01]  /*0780*/  @!P4 IMAD R16, R19, R6, RZ ;  /* 0x000000061310c224 */ /* 0x010fe200078e02ff */
[----:B--2---:R-:W-:Y:S02]  /*0790*/  @!P2 IADD3 R12, P1, PT, R25, R12, RZ ;  /* 0x0000000c190ca210 */ /* 0x004fe40007f3e0ff */
[----:B------:R-:W-:Y:S01]  /*07a0*/  @!P3 IADD3 R9, PT, PT, R21, R31, RZ ;  /* 0x0000001f1509b210 */ /* 0x000fe20007ffe0ff */
[----:B------:R2:W5:Y:S01]  /*07b0*/  @!P2 LDG.E R40, desc[UR10][R10.64] ;  /* 0x0000000a0a28a981 */ /* 0x000562000c1e1900 */
[----:B------:R-:W-:Y:S02]  /*07c0*/  @!P3 SHF.L.U32 R19, R20, 0x1, RZ ;  /* 0x000000011413b819 */ /* 0x000fe400000006ff */
[----:B------:R-:W-:Y:S02]  /*07d0*/  ISETP.GE.AND.EX P0, PT, R17, UR13, PT, P0 ;  /* 0x0000000d11007c0c */ /* 0x000fe4000bf06300 */
[----:B------:R-:W-:-:S02]  /*07e0*/  @!P2 IADD3.X R13, PT, PT, R14, R13, RZ, P1, !PT ;  /* 0x0000000d0e0da210 */ /* 0x000fc40000ffe4ff */
[----:B------:R-:W-:Y:S02]  /*07f0*/  @!P3 SHF.L.U64.HI R20, R20, 0x1, R9 ;  /* 0x000000011414b819 */ /* 0x000fe40000010209 */
[----:B0-----:R-:W-:Y:S02]  /*0800*/  @!P3 IADD3 R22, P1, PT, R19, R4, RZ ;  /* 0x000000041316b210 */ /* 0x001fe40007f3e0ff */
[----:B------:R-:W-:Y:S02]  /*0810*/  @!P4 MOV R24, R58 ;  /* 0x0000003a0018c202 */ /* 0x000fe40000000f00 */
[----:B------:R-:W-:Y:S01]  /*0820*/  @!P4 MOV R25, R61 ;  /* 0x0000003d0019c202 */ /* 0x000fe20000000f00 */
[----:B------:R-:W-:Y:S01]  /*0830*/  @!P4 IMAD R31, R8, R7, R16 ;  /* 0x00000007081fc224 */ /* 0x000fe200078e0210 */
[----:B------:R-:W-:Y:S01]  /*0840*/  IADD3 R14, PT, PT, R29, 0xa0, RZ ;  /* 0x000000a01d0e7810 */ /* 0x000fe20007ffe0ff */
[----:B------:R0:W5:Y:S01]  /*0850*/  @!P2 LDG.E R39, desc[UR10][R12.64] ;  /* 0x0000000a0c27a981 */ /* 0x000162000c1e1900 */
[----:B------:R-:W-:Y:S01]  /*0860*/  @!P3 IADD3.X R23, PT, PT, R20, R5, RZ, P1, !PT ;  /* 0x000000051417b210 */ /* 0x000fe20000ffe4ff */
[----:B--2---:R-:W2:Y:S01]  /*0870*/  @!P4 LDC.64 R10, c[0x0][0x3a0] ;  /* 0x0000e800ff0acb82 */ /* 0x004ea20000000a00 */
[----:B------:R-:W-:-:S02]  /*0880*/  ISETP.GE.U32.AND P1, PT, R14, UR12, PT ;  /* 0x0000000c0e007c0c */ /* 0x000fc4000bf26070 */
[----:B------:R-:W-:Y:S01]  /*0890*/  SHF.R.S32.HI R21, RZ, 0x1f, R14 ;  /* 0x0000001fff157819 */ /* 0x000fe2000001140e */
[----:B------:R-:W-:Y:S01]  /*08a0*/  @!P4 IMAD.WIDE.U32 R24, R8, R6, R24 ;  /* 0x000000060818c225 */ /* 0x000fe200078e0018 */
[----:B-1----:R-:W-:Y:S01]  /*08b0*/  @!P3 IADD3 R18, P2, PT, R19, R2, RZ ;  /* 0x000000021312b210 */ /* 0x002fe20007f5e0ff */
[----:B------:R1:W5:Y:S01]  /*08c0*/  @!P3 LDG.E R38, desc[UR10][R22.64] ;  /* 0x0000000a1626b981 */ /* 0x000362000c1e1900 */
[----:B------:R-:W-:Y:S01]  /*08d0*/  ISETP.GE.AND.EX P1, PT, R21, UR13, PT, P1 ;  /* 0x0000000d15007c0c */ /* 0x000fe2000bf26310 */
[----:B------:R-:W3:Y:S01]  /*08e0*/  @!P0 LDC.64 R6, c[0x0][0x3f8] ;  /* 0x0000fe00ff068b82 */ /* 0x000ee20000000a00 */
[----:B------:R-:W-:Y:S02]  /*08f0*/  @!P4 IADD3 R5, PT, PT, R25, R31, RZ ;  /* 0x0000001f1905c210 */ /* 0x000fe40007ffe0ff */
[----:B------:R-:W-:-:S05]  /*0900*/  @!P3 IADD3.X R19, PT, PT, R20, R3, RZ, P2, !PT ;  /* 0x000000031413b210 */ /* 0x000fca00017fe4ff */
[----:B------:R-:W4:Y:S01]  /*0910*/  @!P4 LDC.64 R8, c[0x0][0x398] ;  /* 0x0000e600ff08cb82 */ /* 0x000f220000000a00 */
[C---:B------:R-:W-:Y:S01]  /*0920*/  @!P4 SHF.L.U32 R31, R24.reuse, 0x1, RZ ;  /* 0x00000001181fc819 */ /* 0x040fe200000006ff */
[----:B------:R-:W5:Y:S01]  /*0930*/  @!P3 LDG.E R37, desc[UR10][R18.64] ;  /* 0x0000000a1225b981 */ /* 0x000f62000c1e1900 */
[----:B------:R-:W-:Y:S02]  /*0940*/  @!P4 SHF.L.U64.HI R24, R24, 0x1, R5 ;  /* 0x000000011818c819 */ /* 0x000fe40000010205 */
[----:B------:R-:W-:-:S03]  /*0950*/  IADD3 R16, PT, PT, R29, 0xc0, RZ ;  /* 0x000000c01d107810 */ /* 0x000fc60007ffe0ff */
[----:B------:R-:W4:Y:S01]  /*0960*/  @!P1 LDC.64 R2, c[0x0][0x3f8] ;  /* 0x0000fe00ff029b82 */ /* 0x000f220000000a00 */
[----:B------:R-:W-:-:S07]  /*0970*/  ISETP.GE.U32.AND P2, PT, R16, UR12, PT ;  /* 0x0000000c10007c0c */ /* 0x000fce000bf46070 */
[----:B------:R-:W4:Y:S01]  /*0980*/  @!P0 LDC.64 R4, c[0x0][0x3a0] ;  /* 0x0000e800ff048b82 */ /* 0x000f220000000a00 */
[----:B------:R-:W-:-:S07]  /*0990*/  SHF.R.S32.HI R25, RZ, 0x1f, R16 ;  /* 0x0000001fff197819 */ /* 0x000fce0000011410 */
[----:B0-----:R-:W0:Y:S01]  /*09a0*/  @!P0 LDC.64 R12, c[0x0][0x398] ;  /* 0x0000e600ff0c8b82 */ /* 0x001e220000000a00 */
[----:B------:R-:W-:Y:S01]  /*09b0*/  ISETP.GE.AND.EX P2, PT, R25, UR13, PT, P2 ;  /* 0x0000000d19007c0c */ /* 0x000fe2000bf46320 */
[----:B---3--:R-:W-:Y:S01]  /*09c0*/  @!P0 IMAD R20, R17, R6, RZ ;  /* 0x0000000611148224 */ /* 0x008fe200078e02ff */
[----:B-1----:R-:W-:Y:S02]  /*09d0*/  @!P0 MOV R22, R58 ;  /* 0x0000003a00168202 */ /* 0x002fe40000000f00 */
[----:B------:R-:W-:Y:S01]  /*09e0*/  @!P0 MOV R23, R61 ;  /* 0x0000003d00178202 */ /* 0x000fe20000000f00 */
[----:B------:R-:W-:Y:S01]  /*09f0*/  @!P0 IMAD R17, R15, R7, R20 ;  /* 0x000000070f118224 */ /* 0x000fe200078e0214 */
[----:B--2---:R-:W-:Y:S01]  /*0a00*/  @!P4 IADD3 R10, P5, PT, R31, R10, RZ ;  /* 0x0000000a1f0ac210 */ /* 0x004fe20007fbe0ff */
[----:B------:R-:W-:Y:S01]  /*0a10*/  @!P0 IMAD.WIDE.U32 R22, R15, R6, R22 ;  /* 0x000000060f168225 */ /* 0x000fe200078e0016 */
[----:B----4-:R-:W-:Y:S02]  /*0a20*/  @!P4 IADD3 R8, P3, PT, R31, R8, RZ ;  /* 0x000000081f08c210 */ /* 0x010fe40007f7e0ff */
[----:B------:R-:W-:-:S03]  /*0a30*/  @!P4 IADD3.X R11, PT, PT, R24, R11, RZ, P5, !PT ;  /* 0x0000000b180bc210 */ /* 0x000fc60002ffe4ff */
[----:B------:R-:W1:Y:S01]  /*0a40*/  @!P2 LDC.64 R6, c[0x0][0x3f8] ;  /* 0x0000fe00ff06ab82 */ /* 0x000e620000000a00 */
[----:B------:R-:W-:Y:S02]  /*0a50*/  @!P0 IADD3 R17, PT, PT, R23, R17, RZ ;  /* 0x0000001117118210 */ /* 0x000fe40007ffe0ff */
[----:B------:R-:W-:Y:S01]  /*0a60*/  @!P0 SHF.L.U32 R15, R22, 0x1, RZ ;  /* 0x00000001160f8819 */ /* 0x000fe200000006ff */
[----:B------:R-:W-:Y:S01]  /*0a70*/  @!P1 IMAD R21, R21, R2, RZ ;  /* 0x0000000215159224 */ /* 0x000fe200078e02ff */
[----:B------:R-:W-:Y:S01]  /*0a80*/  @!P4 IADD3.X R9, PT, PT, R24, R9, RZ, P3, !PT ;  /* 0x000000091809c210 */ /* 0x000fe20001ffe4ff */
[----:B------:R2:W5:Y:S01]  /*0a90*/  @!P4 LDG.E R36, desc[UR10][R10.64] ;  /* 0x0000000a0a24c981 */ /* 0x000562000c1e1900 */
[----:B------:R-:W-:Y:S02]  /*0aa0*/  @!P0 SHF.L.U64.HI R22, R22, 0x1, R17 ;  /* 0x0000000116168819 */ /* 0x000fe40000010211 */
[----:B------:R-:W-:Y:S01]  /*0ab0*/  @!P0 IADD3 R20, P3, PT, R15, R4, RZ ;  /* 0x000000040f148210 */ /* 0x000fe20007f7e0ff */
[----:B------:R3:W5:Y:S01]  /*0ac0*/  @!P4 LDG.E R35, desc[UR10][R8.64] ;  /* 0x0000000a0823c981 */ /* 0x000762000c1e1900 */
[----:B------:R-:W-:-:S02]  /*0ad0*/  IADD3 R23, PT, PT, R29, 0xe0, RZ ;  /* 0x000000e01d177810 */ /* 0x000fc40007ffe0ff */
[----:B0-----:R-:W-:Y:S01]  /*0ae0*/  @!P0 IADD3 R12, P5, PT, R15, R12, RZ ;  /* 0x0000000c0f0c8210 */ /* 0x001fe20007fbe0ff */
[----:B------:R-:W-:Y:S01]  /*0af0*/  @!P1 IMAD R15, R14, R3, R21 ;  /* 0x000000030e0f9224 */ /* 0x000fe200078e0215 */
[----:B------:R-:W-:Y:S01]  /*0b00*/  @!P0 IADD3.X R21, PT, PT, R22, R5, RZ, P3, !PT ;  /* 0x0000000516158210 */ /* 0x000fe20001ffe4ff */
[----:B--2---:R-:W0:Y:S01]  /*0b10*/  @!P1 LDC.64 R10, c[0x0][0x3a0] ;  /* 0x0000e800ff0a9b82 */ /* 0x004e220000000a00 */
[----:B------:R-:W-:Y:S02]  /*0b20*/  ISETP.GE.U32.AND P4, PT, R23, UR12, PT ;  /* 0x0000000c17007c0c */ /* 0x000fe4000bf86070 */
[----:B------:R-:W-:Y:S01]  /*0b30*/  SHF.R.S32.HI R19, RZ, 0x1f, R23 ;  /* 0x0000001fff137819 */ /* 0x000fe20000011417 */
[----:B------:R2:W5:Y:S01]  /*0b40*/  @!P0 LDG.E R34, desc[UR10][R20.64] ;  /* 0x0000000a14228981 */ /* 0x000562000c1e1900 */
[----:B------:R-:W-:Y:S02]  /*0b50*/  @!P1 MOV R4, R58 ;  /* 0x0000003a00049202 */ /* 0x000fe40000000f00 */
[----:B------:R-:W-:-:S02]  /*0b60*/  @!P1 MOV R5, R61 ;  /* 0x0000003d00059202 */ /* 0x000fc40000000f00 */
[----:B------:R-:W-:Y:S01]  /*0b70*/  ISETP.GE.AND.EX P4, PT, R19, UR13, PT, P4 ;  /* 0x0000000d13007c0c */ /* 0x000fe2000bf86340 */
[----:B------:R-:W-:-:S03]  /*0b80*/  @!P1 IMAD.WIDE.U32 R2, R14, R2, R4 ;  /* 0x000000020e029225 */ /* 0x000fc600078e0004 */
[----:B------:R-:W4:Y:S02]  /*0b90*/  @!P1 LDC.64 R4, c[0x0][0x398] ;  /* 0x0000e600ff049b82 */ /* 0x000f240000000a00 */
[----:B------:R-:W-:Y:S01]  /*0ba0*/  @!P1 IADD3 R3, PT, PT, R3, R15, RZ ;  /* 0x0000000f03039210 */ /* 0x000fe20007ffe0ff */
[----:B-1----:R-:W-:Y:S01]  /*0bb0*/  @!P2 IMAD R25, R25, R6, RZ ;  /* 0x000000061919a224 */ /* 0x002fe200078e02ff */
[----:B------:R-:W-:-:S04]  /*0bc0*/  IADD3 R17, PT, PT, R29, 0x100, RZ ;  /* 0x000001001d117810 */ /* 0x000fc80007ffe0ff */
[----:B------:R-:W1:Y:S01]  /*0bd0*/  @!P2 LDC.64 R14, c[0x0][0x398] ;  /* 0x0000e600ff0eab82 */ /* 0x000e620000000a00 */
[C---:B------:R-:W-:Y:S02]  /*0be0*/  @!P1 SHF.L.U32 R31, R2.reuse, 0x1, RZ ;  /* 0x00000001021f9819 */ /* 0x040fe400000006ff */
[----:B------:R-:W-:-:S05]  /*0bf0*/  @!P1 SHF.L.U64.HI R18, R2, 0x1, R3 ;  /* 0x0000000102129819 */ /* 0x000fca0000010203 */
[----:B---3--:R-:W3:Y:S01]  /*0c00*/  @!P4 LDC.64 R8, c[0x0][0x3f8] ;  /* 0x0000fe00ff08cb82 */ /* 0x008ee20000000a00 */
[----:B------:R-:W-:Y:S01]  /*0c10*/  @!P2 IMAD R43, R16, R7, R25 ;  /* 0x00000007102ba224 */ /* 0x000fe200078e0219 */
[----:B------:R-:W-:Y:S02]  /*0c20*/  ISETP.GE.U32.AND P3, PT, R17, UR12, PT ;  /* 0x0000000c11007c0c */ /* 0x000fe4000bf66070 */
[----:B--2---:R-:W-:-:S04]  /*0c30*/  SHF.R.S32.HI R21, RZ, 0x1f, R17 ;  /* 0x0000001fff157819 */ /* 0x004fc80000011411 */
[----:B------:R-:W2:Y:S01]  /*0c40*/  @!P2 LDC.64 R2, c[0x0][0x3a0] ;  /* 0x0000e800ff02ab82 */ /* 0x000ea20000000a00 */
[----:B------:R-:W-:Y:S02]  /*0c50*/  @!P2 MOV R24, R58 ;  /* 0x0000003a0018a202 */ /* 0x000fe40000000f00 */
[----:B------:R-:W-:Y:S02]  /*0c60*/  @!P2 MOV R25, R61 ;  /* 0x0000003d0019a202 */ /* 0x000fe40000000f00 */
[----:B------:R-:W-:Y:S02]  /*0c70*/  @!P0 IADD3.X R13, PT, PT, R22, R13, RZ, P5, !PT ;  /* 0x0000000d160d8210 */ /* 0x000fe40002ffe4ff */
[----:B------:R-:W-:Y:S01]  /*0c80*/  ISETP.GE.AND.EX P3, PT, R21, UR13, PT, P3 ;  /* 0x0000000d15007c0c */ /* 0x000fe2000bf66330 */
[----:B------:R-:W-:Y:S01]  /*0c90*/  @!P2 IMAD.WIDE.U32 R6, R16, R6, R24 ;  /* 0x000000061006a225 */ /* 0x000fe200078e0018 */
[C---:B0-----:R-:W-:Y:S01]  /*0ca0*/  @!P1 IADD3 R10, P5, PT, R31.reuse, R10, RZ ;  /* 0x0000000a1f0a9210 */ /* 0x041fe20007fbe0ff */
[----:B------:R0:W5:Y:S01]  /*0cb0*/  @!P0 LDG.E R33, desc[UR10][R12.64] ;  /* 0x0000000a0c218981 */ /* 0x000162000c1e1900 */
[----:B----4-:R-:W-:-:S02]  /*0cc0*/  @!P1 IADD3 R4, P0, PT, R31, R4, RZ ;  /* 0x000000041f049210 */ /* 0x010fc40007f1e0ff */
[----:B------:R-:W-:Y:S02]  /*0cd0*/  CS2R R30, SRZ ;  /* 0x00000000001e7805 */ /* 0x000fe4000001ff00 */
[----:B------:R-:W-:Y:S02]  /*0ce0*/  @!P2 IADD3 R7, PT, PT, R7, R43, RZ ;  /* 0x0000002b0707a210 */ /* 0x000fe40007ffe0ff */
[C---:B------:R-:W-:Y:S02]  /*0cf0*/  @!P1 IADD3.X R11, PT, PT, R18.reuse, R11, RZ, P5, !PT ;  /* 0x0000000b120b9210 */ /* 0x040fe40002ffe4ff */
[----:B------:R-:W-:Y:S02]  /*0d00*/  @!P1 IADD3.X R5, PT, PT, R18, R5, RZ, P0, !PT ;  /* 0x0000000512059210 */ /* 0x000fe400007fe4ff */
[C---:B------:R-:W-:Y:S01]  /*0d10*/  @!P2 SHF.L.U32 R25, R6.reuse, 0x1, RZ ;  /* 0x000000010619a819 */ /* 0x040fe200000006ff */
[----:B------:R3:W5:Y:S01]  /*0d20*/  @!P1 LDG.E R32, desc[UR10][R10.64] ;  /* 0x0000000a0a209981 */ /* 0x000762000c1e1900 */
[----:B------:R-:W-:Y:S01]  /*0d30*/  @!P2 SHF.L.U64.HI R16, R6, 0x1, R7 ;  /* 0x000000010610a819 */ /* 0x000fe20000010207 */
[----:B0-----:R-:W0:Y:S02]  /*0d40*/  @!P4 LDC.64 R12, c[0x0][0x3a0] ;  /* 0x0000e800ff0ccb82 */ /* 0x001e240000000a00 */
[----:B------:R4:W5:Y:S01]  /*0d50*/  @!P1 LDG.E R31, desc[UR10][R4.64] ;  /* 0x0000000a041f9981 */ /* 0x000962000c1e1900 */
[----:B-1----:R-:W-:-:S05]  /*0d60*/  @!P2 IADD3 R14, P1, PT, R25, R14, RZ ;  /* 0x0000000e190ea210 */ /* 0x002fca0007f3e0ff */
[----:B------:R-:W1:Y:S01]  /*0d70*/  @!P3 LDC.64 R6, c[0x0][0x3f8] ;  /* 0x0000fe00ff06bb82 */ /* 0x000e620000000a00 */
[----:B---3--:R-:W-:Y:S01]  /*0d80*/  @!P4 IMAD R10, R19, R8, RZ ;  /* 0x00000008130ac224 */ /* 0x008fe200078e02ff */
[----:B------:R-:W-:Y:S02]  /*0d90*/  IADD3 R19, PT, PT, R29, 0x120, RZ ;  /* 0x000001201d137810 */ /* 0x000fe40007ffe0ff */
[----:B--2---:R-:W-:Y:S01]  /*0da0*/  @!P2 IADD3 R2, P0, PT, R25, R2, RZ ;  /* 0x000000021902a210 */ /* 0x004fe20007f1e0ff */
[----:B------:R-:W-:Y:S01]  /*0db0*/  @!P4 IMAD R43, R23, R9, R10 ;  /* 0x00000009172bc224 */ /* 0x000fe200078e020a */
[----:B------:R-:W-:Y:S02]  /*0dc0*/  @!P2 IADD3.X R15, PT, PT, R16, R15, RZ, P1, !PT ;  /* 0x0000000f100fa210 */ /* 0x000fe40000ffe4ff */
[----:B------:R-:W-:Y:S01]  /*0dd0*/  ISETP.GE.U32.AND P1, PT, R19, UR12, PT ;  /* 0x0000000c13007c0c */ /* 0x000fe2000bf26070 */
[----:B----4-:R-:W2:Y:S01]  /*0de0*/  @!P4 LDC.64 R4, c[0x0][0x398] ;  /* 0x0000e600ff04cb82 */ /* 0x010ea20000000a00 */
[----:B------:R-:W-:-:S02]  /*0df0*/  SHF.R.S32.HI R25, RZ, 0x1f, R19 ;  /* 0x0000001fff197819 */ /* 0x000fc40000011413 */
[----:B------:R-:W-:Y:S02]  /*0e00*/  @!P4 MOV R10, R58 ;  /* 0x0000003a000ac202 */ /* 0x000fe40000000f00 */
[----:B------:R-:W-:Y:S02]  /*0e10*/  @!P4 MOV R11, R61 ;  /* 0x0000003d000bc202 */ /* 0x000fe40000000f00 */
[----:B------:R-:W-:Y:S01]  /*0e20*/  ISETP.GE.AND.EX P1, PT, R25, UR13, PT, P1 ;  /* 0x0000000d19007c0c */ /* 0x000fe2000bf26310 */
[----:B------:R-:W-:Y:S02]  /*0e30*/  @!P4 IMAD.WIDE.U32 R8, R23, R8, R10 ;  /* 0x000000081708c225 */ /* 0x000fe400078e000a */
[----:B------:R-:W3:Y:S01]  /*0e40*/  @!P3 LDC.64 R22, c[0x0][0x3a0] ;  /* 0x0000e800ff16bb82 */ /* 0x000ee20000000a00 */
[----:B------:R-:W-:Y:S02]  /*0e50*/  @!P2 IADD3.X R3, PT, PT, R16, R3, RZ, P0, !PT ;  /* 0x000000031003a210 */ /* 0x000fe400007fe4ff */
[----:B------:R-:W-:Y:S01]  /*0e60*/  @!P4 IADD3 R9, PT, PT, R9, R43, RZ ;  /* 0x0000002b0909c210 */ /* 0x000fe20007ffe0ff */
[----:B------:R-:W-:Y:S01]  /*0e70*/  HFMA2 R11, -RZ, RZ, 0, 0 ;  /* 0x00000000ff0b7431 */ /* 0x000fe200000001ff */
[C---:B------:R-:W-:Y:S01]  /*0e80*/  @!P4 SHF.L.U32 R43, R8.reuse, 0x1, RZ ;  /* 0x00000001082bc819 */ /* 0x040fe200000006ff */
[----:B------:R4:W5:Y:S01]  /*0e90*/  @!P2 LDG.E R30, desc[UR10][R2.64] ;  /* 0x0000000a021ea981 */ /* 0x000962000c1e1900 */
[----:B------:R-:W-:Y:S01]  /*0ea0*/  @!P4 SHF.L.U64.HI R10, R8, 0x1, R9 ;  /* 0x00000001080ac819 */ /* 0x000fe20000010209 */
[----:B-1----:R-:W-:-:S02]  /*0eb0*/  @!P3 IMAD R16, R21, R6, RZ ;  /* 0x000000061510b224 */ /* 0x002fc400078e02ff */
[----:B------:R-:W1:Y:S01]  /*0ec0*/  @!P1 LDC.64 R8, c[0x0][0x3f8] ;  /* 0x0000fe00ff089b82 */ /* 0x000e620000000a00 */
[----:B------:R-:W-:Y:S01]  /*0ed0*/  IADD3 R51, PT, PT, R29, 0x140, RZ ;  /* 0x000001401d337810 */ /* 0x000fe20007ffe0ff */
[----:B------:R2:W5:Y:S01]  /*0ee0*/  @!P2 LDG.E R11, desc[UR10][R14.64] ;  /* 0x0000000a0e0ba981 */ /* 0x000562000c1e1900 */
[----:B------:R-:W-:Y:S01]  /*0ef0*/  @!P3 IMAD R45, R17, R7, R16 ;  /* 0x00000007112db224 */ /* 0x000fe200078e0210 */
[----:B----4-:R-:W-:-:S04]  /*0f00*/  @!P3 MOV R2, R58 ;  /* 0x0000003a0002b202 */ /* 0x010fc80000000f00 */
[----:B------:R-:W4:Y:S01]  /*0f10*/  @!P3 LDC.64 R20, c[0x0][0x398] ;  /* 0x0000e600ff14bb82 */ /* 0x000f220000000a00 */
[----:B------:R-:W-:Y:S02]  /*0f20*/  @!P3 MOV R3, R61 ;  /* 0x0000003d0003b202 */ /* 0x000fe40000000f00 */
[----:B------:R-:W-:Y:S02]  /*0f30*/  ISETP.GE.U32.AND P2, PT, R51, UR12, PT ;  /* 0x0000000c33007c0c */ /* 0x000fe4000bf46070 */
[----:B------:R-:W-:Y:S01]  /*0f40*/  SHF.R.S32.HI R49, RZ, 0x1f, R51 ;  /* 0x0000001fff317819 */ /* 0x000fe20000011433 */
[----:B------:R-:W-:Y:S01]  /*0f50*/  @!P3 IMAD.WIDE.U32 R6, R17, R6, R2 ;  /* 0x000000061106b225 */ /* 0x000fe200078e0002 */
[----:B0-----:R-:W-:Y:S01]  /*0f60*/  @!P4 IADD3 R12, P0, PT, R43, R12, RZ ;  /* 0x0000000c2b0cc210 */ /* 0x001fe20007f1e0ff */
[----:B------:R-:W0:Y:S01]  /*0f70*/  @!P1 LDC.64 R16, c[0x0][0x3a0] ;  /* 0x0000e800ff109b82 */ /* 0x000e220000000a00 */
[----:B------:R-:W-:Y:S02]  /*0f80*/  ISETP.GE.AND.EX P2, PT, R49, UR13, PT, P2 ;  /* 0x0000000d31007c0c */ /* 0x000fe4000bf46320 */
[----:B------:R-:W-:-:S02]  /*0f90*/  @!P4 IADD3.X R13, PT, PT, R10, R13, RZ, P0, !PT ;  /* 0x0000000d0a0dc210 */ /* 0x000fc400007fe4ff */
[----:B--2---:R-:W-:Y:S02]  /*0fa0*/  @!P4 IADD3 R4, P0, PT, R43, R4, RZ ;  /* 0x000000042b04c210 */ /* 0x004fe40007f1e0ff */
[----:B------:R-:W-:Y:S02]  /*0fb0*/  @!P3 IADD3 R15, PT, PT, R7, R45, RZ ;  /* 0x0000002d070fb210 */ /* 0x000fe40007ffe0ff */
[----:B------:R-:W-:Y:S02]  /*0fc0*/  @!P3 SHF.L.U32 R7, R6, 0x1, RZ ;  /* 0x000000010607b819 */ /* 0x000fe400000006ff */
[----:B------:R-:W-:Y:S02]  /*0fd0*/  @!P4 IADD3.X R5, PT, PT, R10, R5, RZ, P0, !PT ;  /* 0x000000050a05c210 */ /* 0x000fe400007fe4ff */
[----:B------:R-:W-:Y:S02]  /*0fe0*/  CS2R R2, SRZ ;  /* 0x0000000000027805 */ /* 0x000fe4000001ff00 */
[----:B------:R-:W-:-:S02]  /*0ff0*/  @!P3 SHF.L.U64.HI R10, R6, 0x1, R15 ;  /* 0x00000001060ab819 */ /* 0x000fc4000001020f */
[----:B---3--:R-:W-:Y:S01]  /*1000*/  @!P3 IADD3 R22, P0, PT, R7, R22, RZ ;  /* 0x000000160716b210 */ /* 0x008fe20007f1e0ff */
[----:B------:R-:W2:Y:S01]  /*1010*/  @!P2 LDC.64 R14, c[0x0][0x3f8] ;  /* 0x0000fe00ff0eab82 */ /* 0x000ea20000000a00 */
[----:B------:R-:W-:Y:S01]  /*1020*/  IADD3 R47, PT, PT, R29, 0x160, RZ ;  /* 0x000001601d2f7810 */ /* 0x000fe20007ffe0ff */
[----:B------:R1:W5:Y:S01]  /*1030*/  @!P4 LDG.E R2, desc[UR10][R12.64] ;  /* 0x0000000a0c02c981 */ /* 0x000362000c1e1900 */
[----:B------:R-:W-:Y:S02]  /*1040*/  @!P3 IADD3.X R23, PT, PT, R10, R23, RZ, P0, !PT ;  /* 0x000000170a17b210 */ /* 0x000fe400007fe4ff */
[----:B------:R-:W-:Y:S01]  /*1050*/  ISETP.GE.U32.AND P0, PT, R47, UR12, PT ;  /* 0x0000000c2f007c0c */ /* 0x000fe2000bf06070 */
[----:B------:R3:W5:Y:S01]  /*1060*/  @!P4 LDG.E R3, desc[UR10][R4.64] ;  /* 0x0000000a0403c981 */ /* 0x000762000c1e1900 */
[----:B------:R-:W-:Y:S02]  /*1070*/  SHF.R.S32.HI R43, RZ, 0x1f, R47 ;  /* 0x0000001fff2b7819 */ /* 0x000fe4000001142f */
[----:B----4-:R-:W-:-:S02]  /*1080*/  @!P3 IADD3 R20, P4, PT, R7, R20, RZ ;  /* 0x000000140714b210 */ /* 0x010fc40007f9e0ff */
[----:B------:R-:W-:Y:S01]  /*1090*/  ISETP.GE.AND.EX P0, PT, R43, UR13, PT, P0 ;  /* 0x0000000d2b007c0c */ /* 0x000fe2000bf06300 */
[----:B-1----:R-:W-:Y:S01]  /*10a0*/  @!P1 IMAD R12, R25, R8, RZ ;  /* 0x00000008190c9224 */ /* 0x002fe200078e02ff */
[----:B------:R-:W1:Y:S01]  /*10b0*/  @!P1 LDC.64 R6, c[0x0][0x398] ;  /* 0x0000e600ff069b82 */ /* 0x000e620000000a00 */
[----:B------:R-:W-:Y:S02]  /*10c0*/  @!P1 MOV R13, R61 ;  /* 0x0000003d000d9202 */ /* 0x000fe40000000f00 */
[----:B------:R-:W-:Y:S01]  /*10d0*/  @!P1 IMAD R45, R19, R9, R12 ;  /* 0x00000009132d9224 */ /* 0x000fe200078e020c */
[----:B------:R-:W-:-:S05]  /*10e0*/  @!P1 MOV R12, R58 ;  /* 0x0000003a000c9202 */ /* 0x000fca0000000f00 */
[----:B------:R-:W-:Y:S01]  /*10f0*/  @!P1 IMAD.WIDE.U32 R8, R19, R8, R12 ;  /* 0x0000000813089225 */ /* 0x000fe200078e000c */
[----:B---3--:R-:W-:Y:S01]  /*1100*/  CS2R R4, SRZ ;  /* 0x0000000000047805 */ /* 0x008fe2000001ff00 */
[----:B------:R-:W3:Y:S01]  /*1110*/  @!P0 LDC.64 R12, c[0x0][0x3f8] ;  /* 0x0000fe00ff0c8b82 */ /* 0x000ee20000000a00 */
[----:B------:R-:W-:Y:S02]  /*1120*/  @!P3 IADD3.X R21, PT, PT, R10, R21, RZ, P4, !PT ;  /* 0x000000150a15b210 */ /* 0x000fe400027fe4ff */
[----:B------:R-:W-:Y:S02]  /*1130*/  @!P1 IADD3 R9, PT, PT, R9, R45, RZ ;  /* 0x0000002d09099210 */ /* 0x000fe40007ffe0ff */
[C---:B------:R-:W-:Y:S01]  /*1140*/  @!P1 SHF.L.U32 R53, R8.reuse, 0x1, RZ ;  /* 0x0000000108359819 */ /* 0x040fe200000006ff */
[----:B------:R1:W5:Y:S01]  /*1150*/  @!P3 LDG.E R4, desc[UR10][R22.64] ;  /* 0x0000000a1604b981 */ /* 0x000362000c1e1900 */
[----:B------:R-:W-:Y:S01]  /*1160*/  IADD3 R25, PT, PT, R29, 0x180, RZ ;  /* 0x000001801d197810 */ /* 0x000fe20007ffe0ff */
[----:B--2---:R-:W-:Y:S01]  /*1170*/  @!P2 IMAD R24, R49, R14, RZ ;  /* 0x0000000e3118a224 */ /* 0x004fe200078e02ff */
[----:B------:R-:W-:Y:S01]  /*1180*/  @!P1 SHF.L.U64.HI R10, R8, 0x1, R9 ;  /* 0x00000001080a9819 */ /* 0x000fe20000010209 */
[----:B------:R2:W5:Y:S01]  /*1190*/  @!P3 LDG.E R5, desc[UR10][R20.64] ;  /* 0x0000000a1405b981 */ /* 0x000562000c1e1900 */
[----:B0-----:R-:W-:Y:S01]  /*11a0*/  @!P1 IADD3 R48, P4, PT, R53, R16, RZ ;  /* 0x0000001035309210 */ /* 0x001fe20007f9e0ff */
[----:B------:R-:W0:Y:S01]  /*11b0*/  @!P2 LDC.64 R18, c[0x0][0x3a0] ;  /* 0x0000e800ff12ab82 */ /* 0x000e220000000a00 */
[----:B------:R-:W-:-:S02]  /*11c0*/  ISETP.GE.U32.AND P3, PT, R25, UR12, PT ;  /* 0x0000000c19007c0c */ /* 0x000fc4000bf66070 */
[----:B------:R-:W-:Y:S02]  /*11d0*/  SHF.R.S32.HI R45, RZ, 0x1f, R25 ;  /* 0x0000001fff2d7819 */ /* 0x000fe40000011419 */
[----:B------:R-:W-:Y:S02]  /*11e0*/  @!P1 IADD3.X R49, PT, PT, R10, R17, RZ, P4, !PT ;  /* 0x000000110a319210 */ /* 0x000fe400027fe4ff */
[----:B------:R-:W-:Y:S01]  /*11f0*/  @!P2 MOV R16, R58 ;  /* 0x0000003a0010a202 */ /* 0x000fe20000000f00 */
[----:B------:R-:W4:Y:S01]  /*1200*/  @!P2 LDC.64 R8, c[0x0][0x398] ;  /* 0x0000e600ff08ab82 */ /* 0x000f220000000a00 */
[----:B------:R-:W-:Y:S02]  /*1210*/  @!P2 MOV R17, R61 ;  /* 0x0000003d0011a202 */ /* 0x000fe40000000f00 */
[----:B------:R-:W-:Y:S02]  /*1220*/  ISETP.GE.AND.EX P3, PT, R45, UR13, PT, P3 ;  /* 0x0000000d2d007c0c */ /* 0x000fe4000bf66330 */
[----:B-1----:R-:W-:Y:S01]  /*1230*/  @!P1 IADD3 R22, P5, PT, R53, R6, RZ ;  /* 0x0000000635169210 */ /* 0x002fe20007fbe0ff */
[----:B------:R-:W-:-:S02]  /*1240*/  @!P2 IMAD R15, R51, R15, R24 ;  /* 0x0000000f330fa224 */ /* 0x000fc400078e0218 */
[----:B------:R-:W-:Y:S01]  /*1250*/  @!P2 IMAD.WIDE.U32 R16, R51, R14, R16 ;  /* 0x0000000e3310a225 */ /* 0x000fe200078e0010 */
[----:B------:R-:W-:Y:S02]  /*1260*/  @!P1 IADD3.X R23, PT, PT, R10, R7, RZ, P5, !PT ;  /* 0x000000070a179210 */ /* 0x000fe40002ffe4ff */
[----:B------:R-:W-:Y:S02]  /*1270*/  CS2R R6, SRZ ;  /* 0x0000000000067805 */ /* 0x000fe4000001ff00 */
[----:B------:R-:W-:Y:S02]  /*1280*/  IADD3 R46, PT, PT, R29, 0x1a0, RZ ;  /* 0x000001a01d2e7810 */ /* 0x000fe40007ffe0ff */
[----:B------:R-:W-:Y:S01]  /*1290*/  @!P2 IADD3 R17, PT, PT, R17, R15, RZ ;  /* 0x0000000f1111a210 */ /* 0x000fe20007ffe0ff */
[----:B---3--:R-:W-:Y:S01]  /*12a0*/  @!P0 IMAD R24, R43, R12, RZ ;  /* 0x0000000c2b188224 */ /* 0x008fe200078e02ff */
[C---:B--2---:R-:W-:Y:S01]  /*12b0*/  @!P2 SHF.L.U32 R21, R16.reuse, 0x1, RZ ;  /* 0x000000011015a819 */ /* 0x044fe200000006ff */
[----:B------:R-:W5:Y:S01]  /*12c0*/  @!P1 LDG.E R6, desc[UR10][R48.64] ;  /* 0x0000000a30069981 */ /* 0x000f62000c1e1900 */
[----:B------:R-:W1:Y:S01]  /*12d0*/  @!P3 LDC.64 R14, c[0x0][0x3f8] ;  /* 0x0000fe00ff0ebb82 */ /* 0x000e620000000a00 */
[----:B------:R-:W-:-:S02]  /*12e0*/  @!P2 SHF.L.U64.HI R10, R16, 0x1, R17 ;  /* 0x00000001100aa819 */ /* 0x000fc40000010211 */
[----:B------:R2:W5:Y:S01]  /*12f0*/  @!P1 LDG.E R7, desc[UR10][R22.64] ;  /* 0x0000000a16079981 */ /* 0x000562000c1e1900 */
[----:B------:R-:W-:Y:S02]  /*1300*/  ISETP.GE.U32.AND P1, PT, R46, UR12, PT ;  /* 0x0000000c2e007c0c */ /* 0x000fe4000bf26070 */
[----:B------:R-:W-:Y:S02]  /*1310*/  SHF.R.S32.HI R43, RZ, 0x1f, R46 ;  /* 0x0000001fff2b7819 */ /* 0x000fe4000001142e */
[----:B------:R-:W3:Y:S02]  /*1320*/  @!P0 LDC.64 R16, c[0x0][0x3a0] ;  /* 0x0000e800ff108b82 */ /* 0x000ee40000000a00 */
[----:B------:R-:W-:Y:S02]  /*1330*/  ISETP.GE.AND.EX P1, PT, R43, UR13, PT, P1 ;  /* 0x0000000d2b007c0c */ /* 0x000fe4000bf26310 */
[----:B--2---:R-:W-:Y:S02]  /*1340*/  @!P0 MOV R22, R58 ;  /* 0x0000003a00168202 */ /* 0x004fe40000000f00 */
[----:B------:R-:W-:Y:S01]  /*1350*/  @!P0 MOV R23, R61 ;  /* 0x0000003d00178202 */ /* 0x000fe20000000f00 */
[----:B------:R-:W-:Y:S01]  /*1360*/  @!P0 IMAD R49, R47, R13, R24 ;  /* 0x0000000d2f318224 */ /* 0x000fe200078e0218 */
[----:B0-----:R-:W-:-:S02]  /*1370*/  @!P2 IADD3 R20, P4, PT, R21, R18, RZ ;  /* 0x000000121514a210 */ /* 0x001fc40007f9e0ff */
[----:B----4-:R-:W-:Y:S01]  /*1380*/  @!P2 IADD3 R18, P5, PT, R21, R8, RZ ;  /* 0x000000081512a210 */ /* 0x010fe20007fbe0ff */
[----:B------:R-:W-:Y:S01]  /*1390*/  @!P0 IMAD.WIDE.U32 R12, R47, R12, R22 ;  /* 0x0000000c2f0c8225 */ /* 0x000fe200078e0016 */
[C---:B------:R-:W-:Y:S02]  /*13a0*/  @!P2 IADD3.X R21, PT, PT, R10.reuse, R19, RZ, P4, !PT ;  /* 0x000000130a15a210 */ /* 0x040fe400027fe4ff */
[----:B------:R-:W-:Y:S02]  /*13b0*/  @!P2 IADD3.X R19, PT, PT, R10, R9, RZ, P5, !PT ;  /* 0x000000090a13a210 */ /* 0x000fe40002ffe4ff */
[----:B------:R-:W-:Y:S02]  /*13c0*/  CS2R R8, SRZ ;  /* 0x0000000000087805 */ /* 0x000fe4000001ff00 */
[----:B------:R-:W-:Y:S01]  /*13d0*/  @!P0 IADD3 R13, PT, PT, R13, R49, RZ ;  /* 0x000000310d0d8210 */ /* 0x000fe20007ffe0ff */
[----:B------:R-:W-:Y:S01]  /*13e0*/  UIMAD.WIDE UR8, UR6, 0x8, UR8 ;  /* 0x00000008060878a5 */ /* 0x000fe2000f8e0208 */
[----:B------:R-:W0:Y:S01]  /*13f0*/  @!P1 LDC.64 R22, c[0x0][0x3f8] ;  /* 0x0000fe00ff169b82 */ /* 0x000e220000000a00 */
[----:B------:R-:W-:-:S02]  /*1400*/  @!P0 SHF.L.U32 R51, R12, 0x1, RZ ;  /* 0x000000010c338819 */ /* 0x000fc400000006ff */
[----:B------:R-:W-:Y:S01]  /*1410*/  @!P0 SHF.L.U64.HI R44, R12, 0x1, R13 ;  /* 0x000000010c2c8819 */ /* 0x000fe2000001020d */
[----:B------:R2:W5:Y:S04]  /*1420*/  @!P2 LDG.E R9, desc[UR10][R18.64] ;  /* 0x0000000a1209a981 */ /* 0x000568000c1e1900 */
[----:B------:R-:W4:Y:S01]  /*1430*/  @!P0 LDC.64 R12, c[0x0][0x398] ;  /* 0x0000e600ff0c8b82 */ /* 0x000f220000000a00 */
[----:B------:R2:W5:Y:S01]  /*1440*/  @!P2 LDG.E R8, desc[UR10][R20.64] ;  /* 0x0000000a1408a981 */ /* 0x000562000c1e1900 */
[----:B-1----:R-:W-:Y:S01]  /*1450*/  @!P3 IMAD R10, R45, R14, RZ ;  /* 0x0000000e2d0ab224 */ /* 0x002fe200078e02ff */
[----:B---3--:R-:W-:Y:S02]  /*1460*/  @!P0 IADD3 R24, P2, PT, R51, R16, RZ ;  /* 0x0000001033188210 */ /* 0x008fe40007f5e0ff */
[----:B--2---:R-:W-:-:S02]  /*1470*/  MOV R18, UR8 ;  /* 0x0000000800127c02 */ /* 0x004fc40008000f00 */
[----:B------:R-:W-:Y:S02]  /*1480*/  MOV R19, UR9 ;  /* 0x0000000900137c02 */ /* 0x000fe40008000f00 */
[----:B------:R-:W-:Y:S02]  /*1490*/  @!P3 MOV R20, R58 ;  /* 0x0000003a0014b202 */ /* 0x000fe40000000f00 */
[----:B------:R-:W-:Y:S02]  /*14a0*/  @!P3 MOV R21, R61 ;  /* 0x0000003d0015b202 */ /* 0x000fe40000000f00 */
[----:B------:R-:W-:Y:S01]  /*14b0*/  IADD3 R48, PT, PT, R29, 0x1c0, RZ ;  /* 0x000001c01d307810 */ /* 0x000fe20007ffe0ff */
[C---:B------:R-:W-:Y:S01]  /*14c0*/  @!P3 IMAD R45, R25.reuse, R15, R10 ;  /* 0x0000000f192db224 */ /* 0x040fe200078e020a */
[----:B------:R-:W2:Y:S01]  /*14d0*/  LDG.E.64 R18, desc[UR10][R18.64] ;  /* 0x0000000a12127981 */ /* 0x000ea2000c1e1b00 */
[----:B------:R-:W-:Y:S01]  /*14e0*/  @!P3 IMAD.WIDE.U32 R20, R25, R14, R20 ;  /* 0x0000000e1914b225 */ /* 0x000fe200078e0014 */
[----:B------:R-:W-:Y:S01]  /*14f0*/  @!P0 IADD3.X R25, PT, PT, R44, R17, RZ, P2, !PT ;  /* 0x000000112c198210 */ /* 0x000fe200017fe4ff */
[----:B------:R-:W1:Y:S01]  /*1500*/  @!P3 LDC.64 R14, c[0x0][0x3a0] ;  /* 0x0000e800ff0ebb82 */ /* 0x000e620000000a00 */
[----:B------:R-:W-:-:S02]  /*1510*/  ISETP.GE.U32.AND P2, PT, R48, UR12, PT ;  /* 0x0000000c30007c0c */ /* 0x000fc4000bf46070 */
[----:B------:R-:W-:Y:S01]  /*1520*/  SHF.R.S32.HI R53, RZ, 0x1f, R48 ;  /* 0x0000001fff357819 */ /* 0x000fe20000011430 */
[----:B------:R-:W-:-:S03]  /*1530*/  HFMA2 R10, -RZ, RZ, 0, 0 ;  /* 0x00000000ff0a7431 */ /* 0x000fc600000001ff */
[----:B------:R-:W-:Y:S01]  /*1540*/  ISETP.GE.AND.EX P2, PT, R53, UR13, PT, P2 ;  /* 0x0000000d35007c0c */ /* 0x000fe2000bf46320 */
[----:B------:R-:W3:Y:S01]  /*1550*/  @!P3 LDC.64 R16, c[0x0][0x398] ;  /* 0x0000e600ff10bb82 */ /* 0x000ee20000000a00 */
[----:B------:R-:W-:Y:S01]  /*1560*/  @!P3 IADD3 R21, PT, PT, R21, R45, RZ ;  /* 0x0000002d1515b210 */ /* 0x000fe20007ffe0ff */
[----:B------:R4:W5:Y:S01]  /*1570*/  @!P0 LDG.E R10, desc[UR10][R24.64] ;  /* 0x0000000a180a8981 */ /* 0x000962000c1e1900 */
[----:B------:R-:W-:Y:S01]  /*1580*/  IADD3 R29, PT, PT, R29, 0x1e0, RZ ;  /* 0x000001e01d1d7810 */ /* 0x000fe20007ffe0ff */
[----:B0-----:R-:W-:Y:S01]  /*1590*/  @!P1 IMAD R55, R43, R22, RZ ;  /* 0x000000162b379224 */ /* 0x001fe200078e02ff */
[----:B----4-:R-:W-:Y:S02]  /*15a0*/  @!P0 IADD3 R50, P5, PT, R51, R12, RZ ;  /* 0x0000000c33328210 */ /* 0x010fe40007fbe0ff */
[----:B------:R-:W-:Y:S01]  /*15b0*/  ISETP.GE.U32.AND P4, PT, R29, UR12, PT ;  /* 0x0000000c1d007c0c */ /* 0x000fe2000bf86070 */
[----:B------:R-:W-:Y:S01]  /*15c0*/  @!P1 IMAD R55, R46, R23, R55 ;  /* 0x000000172e379224 */ /* 0x000fe200078e0237 */
[----:B------:R-:W-:-:S02]  /*15d0*/  @!P1 MOV R24, R58 ;  /* 0x0000003a00189202 */ /* 0x000fc40000000f00 */
[----:B------:R-:W-:Y:S02]  /*15e0*/  @!P1 MOV R25, R61 ;  /* 0x0000003d00199202 */ /* 0x000fe40000000f00 */
[----:B------:R-:W-:Y:S02]  /*15f0*/  SHF.R.S32.HI R49, RZ, 0x1f, R29 ;  /* 0x0000001fff317819 */ /* 0x000fe4000001141d */
[----:B------:R-:W-:Y:S01]  /*1600*/  @!P3 SHF.L.U32 R45, R20, 0x1, RZ ;  /* 0x00000001142db819 */ /* 0x000fe200000006ff */
[----:B------:R-:W-:Y:S01]  /*1610*/  @!P1 IMAD.WIDE.U32 R46, R46, R22, R24 ;  /* 0x000000162e2e9225 */ /* 0x000fe200078e0018 */
[----:B------:R-:W-:Y:S01]  /*1620*/  @!P3 SHF.L.U64.HI R12, R20, 0x1, R21 ;  /* 0x00000001140cb819 */ /* 0x000fe20000010215 */
[----:B------:R-:W0:Y:S01]  /*1630*/  @!P2 LDC.64 R24, c[0x0][0x3f8] ;  /* 0x0000fe00ff18ab82 */ /* 0x000e220000000a00 */
[----:B------:R-:W-:-:S07]  /*1640*/  ISETP.GE.AND.EX P4, PT, R49, UR13, PT, P4 ;  /* 0x0000000d31007c0c */ /* 0x000fce000bf86340 */
[----:B------:R-:W4:Y:S01]  /*1650*/  @!P1 LDC.64 R20, c[0x0][0x3a0] ;  /* 0x0000e800ff149b82 */ /* 0x000f220000000a00 */
[----:B------:R-:W-:Y:S02]  /*1660*/  @!P0 IADD3.X R51, PT, PT, R44, R13, RZ, P5, !PT ;  /* 0x0000000d2c338210 */ /* 0x000fe40002ffe4ff */
[C---:B-1----:R-:W-:Y:S02]  /*1670*/  @!P3 IADD3 R14, P6, PT, R45.reuse, R14, RZ ;  /* 0x0000000e2d0eb210 */ /* 0x042fe40007fde0ff */
[----:B---3--:R-:W-:Y:S02]  /*1680*/  @!P3 IADD3 R16, P5, PT, R45, R16, RZ ;  /* 0x000000102d10b210 */ /* 0x008fe40007fbe0ff */
[C---:B------:R-:W-:Y:S01]  /*1690*/  @!P3 IADD3.X R15, PT, PT, R12.reuse, R15, RZ, P6, !PT ;  /* 0x0000000f0c0fb210 */ /* 0x040fe200037fe4ff */
[----:B------:R-:W1:Y:S01]  /*16a0*/  @!P1 LDC.64 R22, c[0x0][0x398] ;  /* 0x0000e600ff169b82 */ /* 0x000e620000000a00 */
[----:B------:R-:W-:Y:S02]  /*16b0*/  @!P3 IADD3.X R17, PT, PT, R12, R17, RZ, P5, !PT ;  /* 0x000000110c11b210 */ /* 0x000fe40002ffe4ff */
[----:B------:R-:W-:-:S05]  /*16c0*/  @!P1 IADD3 R55, PT, PT, R47, R55, RZ ;  /* 0x000000372f379210 */ /* 0x000fca0007ffe0ff */
[----:B------:R-:W3:Y:S01]  /*16d0*/  @!P4 LDC.64 R12, c[0x0][0x3f8] ;  /* 0x0000fe00ff0ccb82 */ /* 0x000ee20000000a00 */
[C---:B------:R-:W-:Y:S01]  /*16e0*/  @!P1 SHF.L.U32 R57, R46.reuse, 0x1, RZ ;  /* 0x000000012e399819 */ /* 0x040fe200000006ff */
[----:B------:R-:W-:Y:S01]  /*16f0*/  HFMA2 R43, -RZ, RZ, 0, 0 ;  /* 0x00000000ff2b7431 */ /* 0x000fe200000001ff */
[----:B------:R-:W-:Y:S01]  /*1700*/  @!P1 SHF.L.U64.HI R46, R46, 0x1, R55 ;  /* 0x000000012e2e9819 */ /* 0x000fe20000010237 */
[----:B0-----:R-:W-:Y:S01]  /*1710*/  @!P2 IMAD R53, R53, R24, RZ ;  /* 0x000000183535a224 */ /* 0x001fe200078e02ff */
[----:B----4-:R-:W-:-:S03]  /*1720*/  @!P1 IADD3 R54, P5, PT, R57, R20, RZ ;  /* 0x0000001439369210 */ /* 0x010fc60007fbe0ff */
[----:B------:R0:W5:Y:S01]  /*1730*/  @!P0 LDG.E R43, desc[UR10][R50.64] ;  /* 0x0000000a322b8981 */ /* 0x000162000c1e1900 */
[----:B------:R-:W-:Y:S02]  /*1740*/  @!P2 MOV R52, R58 ;  /* 0x0000003a0034a202 */ /* 0x000fe40000000f00 */
[----:B------:R-:W-:Y:S01]  /*1750*/  @!P1 IADD3.X R55, PT, PT, R46, R21, RZ, P5, !PT ;  /* 0x000000152e379210 */ /* 0x000fe20002ffe4ff */
[C---:B------:R-:W-:Y:S01]  /*1760*/  @!P2 IMAD R21, R48.reuse, R25, R53 ;  /* 0x000000193015a224 */ /* 0x040fe200078e0235 */
[----:B------:R-:W-:Y:S01]  /*1770*/  @!P2 MOV R53, R61 ;  /* 0x0000003d0035a202 */ /* 0x000fe20000000f00 */
[----:B------:R-:W-:Y:S01]  /*1780*/  HFMA2 R45, -RZ, RZ, 0, 0 ;  /* 0x00000000ff2d7431 */ /* 0x000fe200000001ff */
[----:B------:R-:W-:Y:S02]  /*1790*/  ISETP.NE.AND P0, PT, RZ, UR7, PT ;  /* 0x00000007ff007c0c */ /* 0x000fe4000bf05270 */
[----:B------:R-:W-:Y:S01]  /*17a0*/  MOV R44, RZ ;  /* 0x000000ff002c7202 */ /* 0x000fe20000000f00 */
[----:B------:R-:W-:Y:S01]  /*17b0*/  @!P2 IMAD.WIDE.U32 R52, R48, R24, R52 ;  /* 0x000000183034a225 */ /* 0x000fe200078e0034 */
[----:B0-----:R-:W0:Y:S01]  /*17c0*/  LDC.64 R50, c[0x0][0x3a8] ;  /* 0x0000ea00ff327b82 */ /* 0x001e220000000a00 */
[----:B------:R4:W5:Y:S02]  /*17d0*/  @!P3 LDG.E R45, desc[UR10][R16.64] ;  /* 0x0000000a102db981 */ /* 0x000964000c1e1900 */
[----:B---3--:R-:W-:-:S02]  /*17e0*/  @!P4 IMAD R20, R49, R12, RZ ;  /* 0x0000000c3114c224 */ /* 0x008fc400078e02ff */
[----:B------:R3:W5:Y:S01]  /*17f0*/  @!P3 LDG.E R44, desc[UR10][R14.64] ;  /* 0x0000000a0e2cb981 */ /* 0x000762000c1e1900 */
[----:B-1----:R-:W-:-:S03]  /*1800*/  @!P1 IADD3 R56, P3, PT, R57, R22, RZ ;  /* 0x0000001639389210 */ /* 0x002fc60007f7e0ff */
[----:B------:R-:W1:Y:S01]  /*1810*/  @P0 LDC.64 R24, c[0x0][0x3b0] ;  /* 0x0000ec00ff180b82 */ /* 0x000e620000000a00 */
[----:B----4-:R-:W-:Y:S01]  /*1820*/  @!P2 IADD3 R17, PT, PT, R53, R21, RZ ;  /* 0x000000153511a210 */ /* 0x010fe20007ffe0ff */
[----:B------:R-:W-:Y:S01]  /*1830*/  @!P4 IMAD R53, R29, R13, R20 ;  /* 0x0000000d1d35c224 */ /* 0x000fe200078e0214 */
[----:B------:R-:W-:-:S05]  /*1840*/  @!P2 SHF.L.U32 R49, R52, 0x1, RZ ;  /* 0x000000013431a819 */ /* 0x000fca00000006ff */
[----:B---3--:R-:W3:Y:S01]  /*1850*/  @!P2 LDC.64 R14, c[0x0][0x3a0] ;  /* 0x0000e800ff0eab82 */ /* 0x008ee20000000a00 */
[----:B------:R-:W-:Y:S02]  /*1860*/  @!P1 IADD3.X R57, PT, PT, R46, R23, RZ, P3, !PT ;  /* 0x000000172e399210 */ /* 0x000fe40001ffe4ff */
[----:B------:R-:W-:Y:S02]  /*1870*/  @!P2 SHF.L.U64.HI R52, R52, 0x1, R17 ;  /* 0x000000013434a819 */ /* 0x000fe40000010211 */
[----:B------:R-:W-:-:S03]  /*1880*/  CS2R R46, SRZ ;  /* 0x00000000002e7805 */ /* 0x000fc6000001ff00 */
[----:B------:R-:W4:Y:S03]  /*1890*/  @!P2 LDC.64 R16, c[0x0][0x398] ;  /* 0x0000e600ff10ab82 */ /* 0x000f260000000a00 */
[----:B------:R0:W5:Y:S04]  /*18a0*/  @!P1 LDG.E R46, desc[UR10][R54.64] ;  /* 0x0000000a362e9981 */ /* 0x000168000c1e1900 */
[----:B------:R-:W5:Y:S01]  /*18b0*/  @!P1 LDG.E R47, desc[UR10][R56.64] ;  /* 0x0000000a382f9981 */ /* 0x000f62000c1e1900 */
[----:B------:R-:W4:Y:S08]  /*18c0*/  @!P4 LDC.64 R20, c[0x0][0x3a0] ;  /* 0x0000e800ff14cb82 */ /* 0x000f300000000a00 */
[----:B------:R-:W4:Y:S01]  /*18d0*/  @!P4 LDC.64 R22, c[0x0][0x398] ;  /* 0x0000e600ff16cb82 */ /* 0x000f220000000a00 */
[----:B0-----:R-:W-:-:S02]  /*18e0*/  @!P4 MOV R54, R58 ;  /* 0x0000003a0036c202 */ /* 0x001fc40000000f00 */
[----:B------:R-:W-:-:S03]  /*18f0*/  @!P4 MOV R55, R61 ;  /* 0x0000003d0037c202 */ /* 0x000fc60000000f00 */
[----:B------:R-:W-:Y:S01]  /*1900*/  @!P4 IMAD.WIDE.U32 R54, R29, R12, R54 ;  /* 0x0000000c1d36c225 */ /* 0x000fe200078e0036 */
[----:B------:R-:W-:Y:S02]  /*1910*/  LEA R29, R27, R28, 0x5 ;  /* 0x0000001c1b1d7211 */ /* 0x000fe400078e28ff */
[----:B---3--:R-:W-:Y:S02]  /*1920*/  @!P2 IADD3 R14, P1, PT, R49, R14, RZ ;  /* 0x0000000e310ea210 */ /* 0x008fe40007f3e0ff */
[----:B------:R-:W-:Y:S02]  /*1930*/  @!P4 IADD3 R55, PT, PT, R55, R53, RZ ;  /* 0x000000353737c210 */ /* 0x000fe40007ffe0ff */
[----:B------:R-:W-:Y:S01]  /*1940*/  @!P4 SHF.L.U32 R53, R54, 0x1, RZ ;  /* 0x000000013635c819 */ /* 0x000fe200000006ff */
[----:B-1----:R-:W-:Y:S01]  /*1950*/  @P0 IMAD.WIDE R24, R29, 0x2, R24 ;  /* 0x000000021d180825 */ /* 0x002fe200078e0218 */
[----:B------:R-:W-:Y:S02]  /*1960*/  @!P2 IADD3.X R15, PT, PT, R52, R15, RZ, P1, !PT ;  /* 0x0000000f340fa210 */ /* 0x000fe40000ffe4ff */
[----:B----4-:R-:W-:Y:S01]  /*1970*/  @!P2 IADD3 R16, P1, PT, R49, R16, RZ ;  /* 0x000000103110a210 */ /* 0x010fe20007f3e0ff */
[----:B------:R-:W-:Y:S01]  /*1980*/  IMAD.WIDE R28, R29, 0x2, R50 ;  /* 0x000000021d1c7825 */ /* 0x000fe200078e0232 */
[----:B------:R-:W-:-:S02]  /*1990*/  @!P4 SHF.L.U64.HI R54, R54, 0x1, R55 ;  /* 0x000000013636c819 */ /* 0x000fc40000010237 */
[C---:B------:R-:W-:Y:S02]  /*19a0*/  @!P4 IADD3 R20, P3, PT, R53.reuse, R20, RZ ;  /* 0x000000143514c210 */ /* 0x040fe40007f7e0ff */
[----:B------:R-:W-:Y:S02]  /*19b0*/  @!P4 IADD3 R22, P5, PT, R53, R22, RZ ;  /* 0x000000163516c210 */ /* 0x000fe40007fbe0ff */
[----:B------:R-:W-:Y:S02]  /*19c0*/  CS2R R50, SRZ ;  /* 0x0000000000327805 */ /* 0x000fe4000001ff00 */
[----:B------:R-:W-:Y:S01]  /*19d0*/  MOV R49, RZ ;  /* 0x000000ff00317202 */ /* 0x000fe20000000f00 */
[----:B------:R-:W3:Y:S01]  /*19e0*/  @P0 LDG.E.U16 R12, desc[UR10][R24.64] ;  /* 0x0000000a180c0981 */ /* 0x000ee2000c1e1500 */
[----:B------:R-:W-:Y:S02]  /*19f0*/  @!P2 IADD3.X R17, PT, PT, R52, R17, RZ, P1, !PT ;  /* 0x000000113411a210 */ /* 0x000fe40000ffe4ff */
[C---:B------:R-:W-:Y:S01]  /*1a00*/  @!P4 IADD3.X R21, PT, PT, R54.reuse, R21, RZ, P3, !PT ;  /* 0x000000153615c210 */ /* 0x040fe20001ffe4ff */
[----:B------:R-:W4:Y:S01]  /*1a10*/  @P0 LDG.E.U16 R13, desc[UR10][R24.64+0x2] ;  /* 0x0000020a180d0981 */ /* 0x000f22000c1e1500 */
[----:B------:R-:W-:-:S03]  /*1a20*/  @!P4 IADD3.X R23, PT, PT, R54, R23, RZ, P5, !PT ;  /* 0x000000173617c210 */ /* 0x000fc60002ffe4ff */
[----:B------:R-:W4:Y:S04]  /*1a30*/  LDG.E.U16 R53, desc[UR10][R28.64] ;  /* 0x0000000a1c357981 */ /* 0x000f28000c1e1500 */
[----:B------:R-:W4:Y:S04]  /*1a40*/  LDG.E.U16 R52, desc[UR10][R28.64+0x2] ;  /* 0x0000020a1c347981 */ /* 0x000f28000c1e1500 */
[----:B------:R-:W5:Y:S04]  /*1a50*/  @!P2 LDG.E R51, desc[UR10][R16.64] ;  /* 0x0000000a1033a981 */ /* 0x000f68000c1e1900 */
[----:B------:R-:W5:Y:S04]  /*1a60*/  @!P4 LDG.E R50, desc[UR10][R20.64] ;  /* 0x0000000a1432c981 */ /* 0x000f68000c1e1900 */
[----:B------:R-:W5:Y:S01]  /*1a70*/  @!P4 LDG.E R49, desc[UR10][R22.64] ;  /* 0x0000000a1631c981 */ /* 0x000f62000c1e1900 */
[----:B------:R-:W-:-:S06]  /*1a80*/  HFMA2 R48, -RZ, RZ, 0, 0 ;  /* 0x00000000ff307431 */ /* 0x000fcc00000001ff */
[----:B------:R0:W5:Y:S01]  /*1a90*/  @!P2 LDG.E R48, desc[UR10][R14.64] ;  /* 0x0000000a0e30a981 */ /* 0x000162000c1e1900 */
[----:B------:R-:W-:Y:S01]  /*1aa0*/  UISETP.NE.AND UP1, UPT, UR7, URZ, UPT ;  /* 0x000000ff0700728c */ /* 0x000fe2000bf25270 */
[----:B------:R-:W-:Y:S01]  /*1ab0*/  CS2R R54, SRZ ;  /* 0x0000000000367805 */ /* 0x000fe2000001ff00 */
[----:B------:R-:W-:Y:S01]  /*1ac0*/  UMOV UR12, 0x3f800000 ;  /* 0x3f800000000c7882 */ /* 0x000fe20000000000 */
[----:B--2---:R-:W-:-:S13]  /*1ad0*/  R2UR UR9, R18 ;  /* 0x00000000120972ca */ /* 0x004fda00000e0000 */
[----:B0-----:R-:W-:-:S05]  /*1ae0*/  MOV R14, UR9 ;  /* 0x00000009000e7c02 */ /* 0x001fca0008000f00 */
        /* <DEDUP_REMOVED lines=9> */
[----:B---3--:R-:W-:Y:S02]  /*1b80*/  @P0 SHF.L.U32 R54, R12, 0x10, RZ ;  /* 0x000000100c360819 */ /* 0x008fe400000006ff */
[----:B----4-:R-:W-:Y:S02]  /*1b90*/  @P0 SHF.L.U32 R55, R13, 0x10, RZ ;  /* 0x000000100d370819 */ /* 0x010fe400000006ff */
[----:B------:R-:W-:Y:S02]  /*1ba0*/  SHF.L.U32 R53, R53, 0x10, RZ ;  /* 0x0000001035357819 */ /* 0x000fe400000006ff */
        /* <DEDUP_REMOVED lines=15> */
[----:B------:R-:W-:Y:S01]  /*1ca0*/  FADD.FTZ R20, R20, -UR9 ;  /* 0x8000000914147e21 */ /* 0x000fe20008010000 */
[----:B------:R-:W-:Y:S02]  /*1cb0*/  HADD2.F32 R18, -RZ, R39.H0_H0 ;  /* 0x20000027ff127230 */ /* 0x000fe40000004100 */
[----:B------:R-:W-:Y:S01]  /*1cc0*/  FADD.FTZ R16, R17, R16 ;  /* 0x0000001011107221 */ /* 0x000fe20000010000 */
[----:B------:R-:W-:Y:S01]  /*1cd0*/  FFMA.FTZ R19, R14, R17, R19 ;  /* 0x000000110e137223 */ /* 0x000fe20000010013 */
[----:B------:R-:W-:Y:S01]  /*1ce0*/  FFMA.FTZ R15, R12, R15, RZ ;  /* 0x0000000f0c0f7223 */ /* 0x000fe200000100ff */
[----:B------:R-:W-:Y:S01]  /*1cf0*/  FADD.FTZ R21, RZ, R12 ;  /* 0x0000000cff157221 */ /* 0x000fe20000010000 */
[----:B------:R-:W-:Y:S01]  /*1d00*/  FMUL.FTZ R20, R20, UR12 ;  /* 0x0000000c14147c20 */ /* 0x000fe20008410000 */
[----:B------:R-:W-:-:S02]  /*1d10*/  HADD2.F32 R17, -RZ, R40.H1_H1 ;  /* 0x30000028ff117230 */ /* 0x000fc40000004100 */
[----:B------:R-:W-:Y:S01]  /*1d20*/  FMUL.FTZ R23, R53, R18 ;  /* 0x0000001235177220 */ /* 0x000fe20000410000 */
[C---:B------:R-:W-:Y:S01]  /*1d30*/  FADD.FTZ R12, R18.reuse, R21 ;  /* 0x00000015120c7221 */ /* 0x040fe20000010000 */
[----:B------:R-:W-:Y:S01]  /*1d40*/  FFMA.FTZ R15, R18, R20, R15 ;  /* 0x00000014120f7223 */ /* 0x000fe2000001000f */
[----:B------:R-:W-:Y:S01]  /*1d50*/  FFMA.FTZ R14, R13, R14, RZ ;  /* 0x0000000e0d0e7223 */ /* 0x000fe200000100ff */
[----:B------:R-:W-:Y:S01]  /*1d60*/  FADD.FTZ R18, R17, -UR9 ;  /* 0x8000000911127e21 */ /* 0x000fe20008010000 */
[----:B------:R-:W-:Y:S02]  /*1d70*/  HADD2.F32 R17, -RZ, R39.H1_H1 ;  /* 0x30000027ff117230 */ /* 0x000fe40000004100 */
[----:B------:R-:W-:Y:S01]  /*1d80*/  FADD.FTZ R16, R16, R23 ;  /* 0x0000001710107221 */ /* 0x000fe20000010000 */
[----:B------:R-:W-:Y:S01]  /*1d90*/  FFMA.FTZ R23, R20, R23, R19 ;  /* 0x0000001714177223 */ /* 0x000fe20000010013 */
[----:B------:R-:W-:Y:S01]  /*1da0*/  FADD.FTZ R20, RZ, R13 ;  /* 0x0000000dff147221 */ /* 0x000fe20000010000 */
[----:B------:R-:W-:Y:S01]  /*1db0*/  FMUL.FTZ R18, R18, UR12 ;  /* 0x0000000c12127c20 */ /* 0x000fe20008410000 */
[----:B------:R-:W-:-:S02]  /*1dc0*/  HADD2.F32 R21, -RZ, R38.H0_H0 ;  /* 0x20000026ff157230 */ /* 0x000fc40000004100 */
[----:B------:R-:W-:Y:S01]  /*1dd0*/  FMUL.FTZ R19, R52, R17 ;  /* 0x0000001134137220 */ /* 0x000fe20000410000 */
[C---:B------:R-:W-:Y:S01]  /*1de0*/  FADD.FTZ R13, R17.reuse, R20 ;  /* 0x00000014110d7221 */ /* 0x040fe20000010000 */
[----:B------:R-:W-:Y:S01]  /*1df0*/  FFMA.FTZ R14, R17, R18, R14 ;  /* 0x00000012110e7223 */ /* 0x000fe2000001000e */
[----:B------:R-:W-:Y:S02]  /*1e00*/  HADD2.F32 R20, -RZ, R38.H1_H1 ;  /* 0x30000026ff147230 */ /* 0x000fe40000004100 */
[----:B------:R-:W-:Y:S01]  /*1e10*/  FFMA.FTZ R17, R18, R19, R23 ;  /* 0x0000001312117223 */ /* 0x000fe20000010017 */
[----:B------:R-:W-:Y:S01]  /*1e20*/  FADD.FTZ R18, R21, -UR9 ;  /* 0x8000000915127e21 */ /* 0x000fe20008010000 */
[--C-:B------:R-:W-:Y:S02]  /*1e30*/  HADD2.F32 R22, -RZ, R37.reuse.H0_H0 ;  /* 0x20000025ff167230 */ /* 0x100fe40000004100 */
[----:B------:R-:W-:Y:S01]  /*1e40*/  FADD.FTZ R16, R19, R16 ;  /* 0x0000001013107221 */ /* 0x000fe20000010000 */
[----:B------:R-:W-:Y:S01]  /*1e50*/  FADD.FTZ R19, R20, -UR9 ;  /* 0x8000000914137e21 */ /* 0x000fe20008010000 */
[----:B------:R-:W-:-:S02]  /*1e60*/  HADD2.F32 R21, -RZ, R37.H1_H1 ;  /* 0x30000025ff157230 */ /* 0x000fc40000004100 */
[----:B------:R-:W-:Y:S01]  /*1e70*/  FMUL.FTZ R20, R18, UR12 ;  /* 0x0000000c12147c20 */ /* 0x000fe20008410000 */
[----:B------:R-:W-:Y:S02]  /*1e80*/  HADD2.F32 R18, -RZ, R36.H0_H0 ;  /* 0x20000024ff127230 */ /* 0x000fe40000004100 */
[----:B------:R-:W-:Y:S01]  /*1e90*/  FMUL.FTZ R23, R53, R22 ;  /* 0x0000001635177220 */ /* 0x000fe20000410000 */
[----:B------:R-:W-:Y:S01]  /*1ea0*/  FADD.FTZ R12, R12, R22 ;  /* 0x000000160c0c7221 */ /* 0x000fe20000010000 */
[----:B------:R-:W-:Y:S01]  /*1eb0*/  FFMA.FTZ R15, R22, R20, R15 ;  /* 0x00000014160f7223 */ /* 0x000fe2000001000f */
[----:B------:R-:W-:Y:S01]  /*1ec0*/  FMUL.FTZ R19, R19, UR12 ;  /* 0x0000000c13137c20 */ /* 0x000fe20008410000 */
[----:B------:R-:W-:Y:S01]  /*1ed0*/  FMUL.FTZ R22, R52, R21 ;  /* 0x0000001534167220 */ /* 0x000fe20000410000 */
[----:B------:R-:W-:Y:S01]  /*1ee0*/  FFMA.FTZ R20, R20, R23, R17 ;  /* 0x0000001714147223 */ /* 0x000fe20000010011 */
[----:B------:R-:W-:Y:S01]  /*1ef0*/  FADD.FTZ R18, R18, -UR9 ;  /* 0x8000000912127e21 */ /* 0x000fe20008010000 */
[----:B------:R-:W-:-:S02]  /*1f00*/  HADD2.F32 R24, -RZ, R35.H0_H0 ;  /* 0x20000023ff187230 */ /* 0x000fc40000004100 */
[----:B------:R-:W-:Y:S01]  /*1f10*/  FADD.FTZ R13, R13, R21 ;  /* 0x000000150d0d7221 */ /* 0x000fe20000010000 */
[----:B------:R-:W-:Y:S01]  /*1f20*/  FFMA.FTZ R17, R19, R22, R20 ;  /* 0x0000001613117223 */ /* 0x000fe20000010014 */
[----:B------:R-:W-:Y:S01]  /*1f30*/  FMUL.FTZ R20, R18, UR12 ;  /* 0x0000000c12147c20 */ /* 0x000fe20008410000 */
[----:B------:R-:W-:Y:S02]  /*1f40*/  HADD2.F32 R18, -RZ, R36.H1_H1 ;  /* 0x30000024ff127230 */ /* 0x000fe40000004100 */
[----:B------:R-:W-:Y:S01]  /*1f50*/  FFMA.FTZ R14, R21, R19, R14 ;  /* 0x00000013150e7223 */ /* 0x000fe2000001000e */
[----:B------:R-:W-:Y:S01]  /*1f60*/  FADD.FTZ R21, R16, R23 ;  /* 0x0000001710157221 */ /* 0x000fe20000010000 */
[----:B------:R-:W-:Y:S01]  /*1f70*/  FMUL.FTZ R19, R53, R24 ;  /* 0x0000001835137220 */ /* 0x000fe20000410000 */
[----:B------:R-:W-:Y:S01]  /*1f80*/  FFMA.FTZ R15, R24, R20, R15 ;  /* 0x00000014180f7223 */ /* 0x000fe2000001000f */
[----:B------:R-:W-:Y:S01]  /*1f90*/  FADD.FTZ R18, R18, -UR9 ;  /* 0x8000000912127e21 */ /* 0x000fe20008010000 */
[----:B------:R-:W-:Y:S01]  /*1fa0*/  FADD.FTZ R16, R22, R21 ;  /* 0x0000001516107221 */ /* 0x000fe20000010000 */
[----:B------:R-:W-:-:S02]  /*1fb0*/  HADD2.F32 R22, -RZ, R34.H0_H0 ;  /* 0x20000022ff167230 */ /* 0x000fc40000004100 */
[----:B------:R-:W-:Y:S01]  /*1fc0*/  FFMA.FTZ R17, R20, R19, R17 ;  /* 0x0000001314117223 */ /* 0x000fe20000010011 */
[----:B------:R-:W-:Y:S02]  /*1fd0*/  HADD2.F32 R21, -RZ, R35.H1_H1 ;  /* 0x30000023ff157230 */ /* 0x000fe40000004100 */
[----:B------:R-:W-:Y:S01]  /*1fe0*/  FMUL.FTZ R20, R18, UR12 ;  /* 0x0000000c12147c20 */ /* 0x000fe20008410000 */
[----:B------:R-:W-:Y:S01]  /*1ff0*/  FADD.FTZ R16, R16, R19 ;  /* 0x0000001310107221 */ /* 0x000fe20000010000 */
[----:B------:R-:W-:Y:S01]  /*2000*/  FADD.FTZ R23, R22, -UR9 ;  /* 0x8000000916177e21 */ /* 0x000fe20008010000 */
[----:B------:R-:W-:Y:S02]  /*2010*/  HADD2.F32 R22, -RZ, R33.H0_H0 ;  /* 0x20000021ff167230 */ /* 0x000fe40000004100 */
[----:B------:R-:W-:Y:S01]  /*2020*/  FADD.FTZ R13, R13, R21 ;  /* 0x000000150d0d7221 */ /* 0x000fe20000010000 */
[----:B------:R-:W-:Y:S01]  /*2030*/  FFMA.FTZ R14, R21, R20, R14 ;  /* 0x00000014150e7223 */ /* 0x000fe2000001000e */
[----:B------:R-:W-:-:S02]  /*2040*/  HADD2.F32 R19, -RZ, R34.H1_H1 ;  /* 0x30000022ff137230 */ /* 0x000fc40000004100 */
[----:B------:R-:W-:Y:S01]  /*2050*/  FMUL.FTZ R21, R52, R21 ;  /* 0x0000001534157220 */ /* 0x000fe20000410000 */
[----:B------:R-:W-:Y:S01]  /*2060*/  FADD.FTZ R12, R12, R24 ;  /* 0x000000180c0c7221 */ /* 0x000fe20000010000 */
[----:B------:R-:W-:Y:S01]  /*2070*/  FMUL.FTZ R18, R23, UR12 ;  /* 0x0000000c17127c20 */ /* 0x000fe20008410000 */
[----:B------:R-:W-:Y:S01]  /*2080*/  FMUL.FTZ R23, R53, R22 ;  /* 0x0000001635177220 */ /* 0x000fe20000410000 */
[----:B------:R-:W-:Y:S01]  /*2090*/  FFMA.FTZ R17, R20, R21, R17 ;  /* 0x0000001514117223 */ /* 0x000fe20000010011 */
[----:B------:R-:W-:Y:S01]  /*20a0*/  FADD.FTZ R16, R21, R16 ;  /* 0x0000001015107221 */ /* 0x000fe20000010000 */
[----:B------:R-:W-:Y:S01]  /*20b0*/  FADD.FTZ R20, R19, -UR9 ;  /* 0x8000000913147e21 */ /* 0x000fe20008010000 */
[----:B------:R-:W-:Y:S02]  /*20c0*/  HADD2.F32 R19, -RZ, R33.H1_H1 ;  /* 0x30000021ff137230 */ /* 0x000fe40000004100 */
[----:B------:R-:W-:Y:S01]  /*20d0*/  FADD.FTZ R12, R12, R22 ;  /* 0x000000160c0c7221 */ /* 0x000fe20000010000 */
[----:B------:R-:W-:Y:S01]  /*20e0*/  FFMA.FTZ R15, R22, R18, R15 ;  /* 0x00000012160f7223 */ /* 0x000fe2000001000f */
[----:B------:R-:W-:Y:S01]  /*20f0*/  FADD.FTZ R22, R16, R23 ;  /* 0x0000001710167221 */ /* 0x000fe20000010000 */
[----:B------:R-:W-:Y:S01]  /*2100*/  FFMA.FTZ R23, R18, R23, R17 ;  /* 0x0000001712177223 */ /* 0x000fe20000010011 */
[----:B------:R-:W-:Y:S01]  /*2110*/  FMUL.FTZ R20, R20, UR12 ;  /* 0x0000000c14147c20 */ /* 0x000fe20008410000 */
[----:B------:R-:W-:-:S02]  /*2120*/  HADD2.F32 R18, -RZ, R32.H0_H0 ;  /* 0x20000020ff127230 */ /* 0x000fc40000004100 */
[----:B------:R-:W-:Y:S01]  /*2130*/  FMUL.FTZ R17, R52, R19 ;  /* 0x0000001334117220 */ /* 0x000fe20000410000 */
[----:B------:R-:W-:Y:S01]  /*2140*/  FADD.FTZ R13, R13, R19 ;  /* 0x000000130d0d7221 */ /* 0x000fe20000010000 */
[----:B------:R-:W-:Y:S01]  /*2150*/  FFMA.FTZ R16, R19, R20, R14 ;  /* 0x0000001413107223 */ /* 0x000fe2000001000e */
[----:B------:R-:W-:Y:S02]  /*2160*/  HADD2.F32 R19, -RZ, R32.H1_H1 ;  /* 0x30000020ff137230 */ /* 0x000fe40000004100 */
[----:B------:R-:W-:Y:S01]  /*2170*/  FADD.FTZ R14, R17, R22 ;  /* 0x00000016110e7221 */ /* 0x000fe20000010000 */
[----:B------:R-:W-:Y:S01]  /*2180*/  FADD.FTZ R18, R18, -UR9 ;  /* 0x8000000912127e21 */ /* 0x000fe20008010000 */
[--C-:B------:R-:W-:Y:S02]  /*2190*/  HADD2.F32 R22, -RZ, R31.reuse.H0_H0 ;  /* 0x2000001fff167230 */ /* 0x100fe40000004100 */
[----:B------:R-:W-:Y:S01]  /*21a0*/  FFMA.FTZ R17, R20, R17, R23 ;  /* 0x0000001114117223 */ /* 0x000fe20000010017 */
[----:B------:R-:W-:-:S02]  /*21b0*/  HADD2.F32 R21, -RZ, R31.H1_H1 ;  /* 0x3000001fff157230 */ /* 0x000fc40000004100 */
[----:B------:R-:W-:Y:S01]  /*21c0*/  FMUL.FTZ R20, R18, UR12 ;  /* 0x0000000c12147c20 */ /* 0x000fe20008410000 */
[----:B------:R-:W-:Y:S01]  /*21d0*/  FADD.FTZ R19, R19, -UR9 ;  /* 0x8000000913137e21 */ /* 0x000fe20008010000 */
        /* <DEDUP_REMOVED lines=28> */
[----:B------:R-:W-:Y:S01]  /*23a0*/  FMUL.FTZ R21, R52, R21 ;  /* 0x0000001534157220 */ /* 0x000fe20000410000 */
[----:B------:R-:W-:-:S02]  /*23b0*/  HADD2.F32 R19, -RZ, R2.H1_H1 ;  /* 0x30000002ff137230 */ /* 0x000fc40000004100 */
[----:B------:R-:W-:Y:S01]  /*23c0*/  FMUL.FTZ R18, R23, UR12 ;  /* 0x0000000c17127c20 */ /* 0x000fe20008410000 */
[----:B------:R-:W-:Y:S01]  /*23d0*/  FMUL.FTZ R23, R53, R22 ;  /* 0x0000001635177220 */ /* 0x000fe20000410000 */
[----:B------:R-:W-:Y:S01]  /*23e0*/  FADD.FTZ R14, R21, R14 ;  /* 0x0000000e150e7221 */ /* 0x000fe20000010000 */
[----:B------:R-:W-:Y:S01]  /*23f0*/  FFMA.FTZ R17, R20, R21, R17 ;  /* 0x0000001514117223 */ /* 0x000fe20000010011 */
[----:B------:R-:W-:Y:S01]  /*2400*/  FADD.FTZ R20, R19, -UR9 ;  /* 0x8000000913147e21 */ /* 0x000fe20008010000 */
[----:B------:R-:W-:Y:S02]  /*2410*/  HADD2.F32 R19, -RZ, R3.H1_H1 ;  /* 0x30000003ff137230 */ /* 0x000fe40000004100 */
[----:B------:R-:W-:Y:S01]  /*2420*/  FADD.FTZ R14, R14, R23 ;  /* 0x000000170e0e7221 */ /* 0x000fe20000010000 */
[----:B------:R-:W-:Y:S01]  /*2430*/  FFMA.FTZ R15, R22, R18, R15 ;  /* 0x00000012160f7223 */ /* 0x000fe2000001000f */
[----:B------:R-:W-:Y:S01]  /*2440*/  FFMA.FTZ R23, R18, R23, R17 ;  /* 0x0000001712177223 */ /* 0x000fe20000010011 */
[----:B------:R-:W-:Y:S01]  /*2450*/  FADD.FTZ R12, R12, R24 ;  /* 0x000000180c0c7221 */ /* 0x000fe20000010000 */
[----:B------:R-:W-:Y:S01]  /*2460*/  FMUL.FTZ R20, R20, UR12 ;  /* 0x0000000c14147c20 */ /* 0x000fe20008410000 */
[----:B------:R-:W-:-:S02]  /*2470*/  HADD2.F32 R18, -RZ, R4.H0_H0 ;  /* 0x20000004ff127230 */ /* 0x000fc40000004100 */
[----:B------:R-:W-:Y:S01]  /*2480*/  FMUL.FTZ R17, R52, R19 ;  /* 0x0000001334117220 */ /* 0x000fe20000410000 */
[----:B------:R-:W-:Y:S01]  /*2490*/  FADD.FTZ R12, R12, R22 ;  /* 0x000000160c0c7221 */ /* 0x000fe20000010000 */
[----:B------:R-:W-:Y:S01]  /*24a0*/  FADD.FTZ R13, R13, R19 ;  /* 0x000000130d0d7221 */ /* 0x000fe20000010000 */
[----:B------:R-:W-:Y:S01]  /*24b0*/  FFMA.FTZ R16, R19, R20, R16 ;  /* 0x0000001413107223 */ /* 0x000fe20000010010 */
[----:B------:R-:W-:Y:S02]  /*24c0*/  HADD2.F32 R19, -RZ, R4.H1_H1 ;  /* 0x30000004ff137230 */ /* 0x000fe40000004100 */
[----:B------:R-:W-:Y:S01]  /*24d0*/  FADD.FTZ R18, R18, -UR9 ;  /* 0x8000000912127e21 */ /* 0x000fe20008010000 */
[--C-:B------:R-:W-:Y:S02]  /*24e0*/  HADD2.F32 R22, -RZ, R5.reuse.H0_H0 ;  /* 0x20000005ff167230 */ /* 0x100fe40000004100 */
[----:B------:R-:W-:Y:S01]  /*24f0*/  FADD.FTZ R14, R17, R14 ;  /* 0x0000000e110e7221 */ /* 0x000fe20000010000 */
        /* <DEDUP_REMOVED lines=66> */
[----:B------:R-:W-:Y:S01]  /*2920*/  FADD.FTZ R13, R13, R21 ;  /* 0x000000150d0d7221 */ /* 0x000fe20000010000 */
[----:B------:R-:W-:Y:S01]  /*2930*/  FFMA.FTZ R16, R21, R19, R16 ;  /* 0x0000001315107223 */ /* 0x000fe20000010010 */
[----:B------:R-:W-:-:S02]  /*2940*/  HADD2.F32 R24, -RZ, R45.H0_H0 ;  /* 0x2000002dff187230 */ /* 0x000fc40000004100 */
[----:B------:R-:W-:Y:S01]  /*2950*/  FFMA.FTZ R17, R19, R22, R20 ;  /* 0x0000001613117223 */ /* 0x000fe20000010014 */
[----:B------:R-:W-:Y:S01]  /*2960*/  FADD.FTZ R21, R14, R23 ;  /* 0x000000170e157221 */ /* 0x000fe20000010000 */
[----:B------:R-:W-:Y:S01]  /*2970*/  FMUL.FTZ R20, R18, UR12 ;  /* 0x0000000c12147c20 */ /* 0x000fe20008410000 */
[----:B------:R-:W-:Y:S02]  /*2980*/  HADD2.F32 R18, -RZ, R44.H1_H1 ;  /* 0x3000002cff127230 */ /* 0x000fe40000004100 */
[----:B------:R-:W-:Y:S01]  /*2990*/  FMUL.FTZ R19, R53, R24 ;  /* 0x0000001835137220 */ /* 0x000fe20000410000 */
[----:B------:R-:W-:Y:S01]  /*29a0*/  FADD.FTZ R14, R22, R21 ;  /* 0x00000015160e7221 */ /* 0x000fe20000010000 */
[----:B------:R-:W-:Y:S02]  /*29b0*/  HADD2.F32 R21, -RZ, R46.H0_H0 ;  /* 0x2000002eff157230 */ /* 0x000fe40000004100 */
[----:B------:R-:W-:Y:S01]  /*29c0*/  FFMA.FTZ R15, R24, R20, R15 ;  /* 0x00000014180f7223 */ /* 0x000fe2000001000f */
[----:B------:R-:W-:Y:S01]  /*29d0*/  FADD.FTZ R18, R18, -UR9 ;  /* 0x8000000912127e21 */ /* 0x000fe20008010000 */
[----:B------:R-:W-:Y:S01]  /*29e0*/  FADD.FTZ R14, R14, R19 ;  /* 0x000000130e0e7221 */ /* 0x000fe20000010000 */
[----:B------:R-:W-:Y:S01]  /*29f0*/  FFMA.FTZ R17, R20, R19, R17 ;  /* 0x0000001314117223 */ /* 0x000fe20000010011 */
[----:B------:R-:W-:-:S02]  /*2a00*/  HADD2.F32 R19, -RZ, R45.H1_H1 ;  /* 0x3000002dff137230 */ /* 0x000fc40000004100 */
[----:B------:R-:W-:Y:S01]  /*2a10*/  FMUL.FTZ R20, R18, UR12 ;  /* 0x0000000c12147c20 */ /* 0x000fe20008410000 */
[----:B------:R-:W-:Y:S01]  /*2a20*/  FADD.FTZ R23, R21, -UR9 ;  /* 0x8000000915177e21 */ /* 0x000fe20008010000 */
[--C-:B------:R-:W-:Y:S02]  /*2a30*/  HADD2.F32 R22, -RZ, R47.reuse.H0_H0 ;  /* 0x2000002fff167230 */ /* 0x100fe40000004100 */
[----:B------:R-:W-:Y:S01]  /*2a40*/  FADD.FTZ R12, R12, R24 ;  /* 0x000000180c0c7221 */ /* 0x000fe20000010000 */
        /* <DEDUP_REMOVED lines=31> */
[----:B------:R-:W-:Y:S01]  /*2c40*/  FADD.FTZ R25, R25, R18 ;  /* 0x0000001219197221 */ /* 0x000fe20000010000 */
[----:B------:R-:W-:Y:S01]  /*2c50*/  FMUL.FTZ R21, R21, UR12 ;  /* 0x0000000c15157c20 */ /* 0x000fe20008410000 */
[----:B------:R-:W-:Y:S01]  /*2c60*/  FMUL.FTZ R14, R52, R17 ;  /* 0x00000011340e7220 */ /* 0x000fe20000410000 */
[----:B------:R-:W-:-:S02]  /*2c70*/  HADD2.F32 R19, -RZ, R50.H0_H0 ;  /* 0x20000032ff137230 */ /* 0x000fc40000004100 */
[--C-:B------:R-:W-:Y:S02]  /*2c80*/  HADD2.F32 R20, -RZ, R49.reuse.H0_H0 ;  /* 0x20000031ff147230 */ /* 0x100fe40000004100 */
[----:B------:R-:W-:Y:S01]  /*2c90*/  FFMA.FTZ R18, R17, R21, R16 ;  /* 0x0000001511127223 */ /* 0x000fe20000010010 */
[----:B------:R-:W-:Y:S01]  /*2ca0*/  FADD.FTZ R25, R14, R25 ;  /* 0x000000190e197221 */ /* 0x000fe20000010000 */
[----:B------:R-:W-:Y:S01]  /*2cb0*/  FFMA.FTZ R22, R21, R14, R22 ;  /* 0x0000000e15167223 */ /* 0x000fe20000010016 */
[----:B------:R-:W-:Y:S01]  /*2cc0*/  FADD.FTZ R21, R19, -UR9 ;  /* 0x8000000913157e21 */ /* 0x000fe20008010000 */
[----:B------:R-:W-:Y:S02]  /*2cd0*/  HADD2.F32 R14, -RZ, R50.H1_H1 ;  /* 0x30000032ff0e7230 */ /* 0x000fe40000004100 */
[----:B------:R-:W-:Y:S01]  /*2ce0*/  FMUL.FTZ R16, R53, R20 ;  /* 0x0000001435107220 */ /* 0x000fe20000410000 */
[----:B------:R-:W-:Y:S02]  /*2cf0*/  HADD2.F32 R19, -RZ, R49.H1_H1 ;  /* 0x30000031ff137230 */ /* 0x000fe40000004100 */
[----:B------:R-:W-:Y:S01]  /*2d00*/  FMUL.FTZ R21, R21, UR12 ;  /* 0x0000000c15157c20 */ /* 0x000fe20008410000 */
[----:B------:R-:W-:Y:S01]  /*2d10*/  FADD.FTZ R14, R14, -UR9 ;  /* 0x800000090e0e7e21 */ /* 0x000fe20008010000 */
[----:B------:R-:W-:-:S02]  /*2d20*/  FADD.FTZ R25, R25, R16 ;  /* 0x0000001019197221 */ /* 0x000fc40000010000 */
[----:B------:R-:W-:Y:S01]  /*2d30*/  FFMA.FTZ R28, R21, R16, R22 ;  /* 0x00000010151c7223 */ /* 0x000fe20000010016 */
[----:B------:R-:W-:Y:S01]  /*2d40*/  FMUL.FTZ R24, R52, R19 ;  /* 0x0000001334187220 */ /* 0x000fe20000410000 */
[----:B------:R-:W-:Y:S01]  /*2d50*/  FMUL.FTZ R23, R14, UR12 ;  /* 0x0000000c0e177c20 */ /* 0x000fe20008410000 */
[----:B------:R-:W-:Y:S01]  /*2d60*/  FADD.FTZ R22, R13, R17 ;  /* 0x000000110d167221 */ /* 0x000fe20000010000 */
[----:B------:R-:W-:Y:S01]  /*2d70*/  FADD.FTZ R14, R12, R20 ;  /* 0x000000140c0e7221 */ /* 0x000fe20000010000 */
[----:B------:R-:W-:Y:S01]  /*2d80*/  FFMA.FTZ R12, R20, R21, R15 ;  /* 0x00000015140c7223 */ /* 0x000fe2000001000f */
[----:B------:R-:W-:Y:S01]  /*2d90*/  FADD.FTZ R16, R24, R25 ;  /* 0x0000001918107221 */ /* 0x000fe20000010000 */
[----:B------:R-:W-:Y:S01]  /*2da0*/  FFMA.FTZ R17, R23, R24, R28 ;  /* 0x0000001817117223 */ /* 0x000fe2000001001c */
[----:B------:R-:W-:Y:S01]  /*2db0*/  FADD.FTZ R15, R22, R19 ;  /* 0x00000013160f7221 */ /* 0x000fe20000010000 */
[----:B------:R-:W-:Y:S01]  /*2dc0*/  FFMA.FTZ R13, R19, R23, R18 ;  /* 0x00000017130d7223 */ /* 0x000fe20000010012 */
[----:B------:R-:W-:Y:S06]  /*2dd0*/  BRA `(.L_x_958) ;  /* 0x0000002400007947 */ /* 0x000fec0003800000 */
.L_x_957:
[----:B-----5:R-:W-:Y:S02]  /*2de0*/  HADD2.F32 R12, -RZ, R42.H0_H0 ;  /* 0x2000002aff0c7230 */ /* 0x020fe40000004100 */
[--C-:B------:R-:W-:Y:S02]  /*2df0*/  HADD2.F32 R17, -RZ, R40.reuse.H0_H0 ;  /* 0x20000028ff117230 */ /* 0x100fe40000004100 */
[----:B------:R-:W-:Y:S02]  /*2e00*/  HADD2.F32 R18, -RZ, R40.H1_H1 ;  /* 0x30000028ff127230 */ /* 0x000fe40000004100 */
[----:B------:R-:W-:Y:S01]  /*2e10*/  FADD.FTZ R12, R12, -UR9 ;  /* 0x800000090c0c7e21 */ /* 0x000fe20008010000 */
[----:B------:R-:W-:Y:S02]  /*2e20*/  HADD2.F32 R29, -RZ, R41.H0_H0 ;  /* 0x20000029ff1d7230 */ /* 0x000fe40000004100 */
[----:B------:R-:W-:Y:S01]  /*2e30*/  FADD.FTZ R17, R17, -UR9 ;  /* 0x8000000911117e21 */ /* 0x000fe20008010000 */
[----:B------:R-:W-:-:S02]  /*2e40*/  HADD2.F32 R56, -RZ, R38.H1_H1 ;  /* 0x30000026ff387230 */ /* 0x000fc40000004100 */
[----:B------:R-:W-:Y:S01]  /*2e50*/  FMUL.FTZ R13, R12, UR12 ;  /* 0x0000000c0c0d7c20 */ /* 0x000fe20008410000 */
[----:B------:R-:W-:Y:S02]  /*2e60*/  HADD2.F32 R12, -RZ, R42.H1_H1 ;  /* 0x3000002aff0c7230 */ /* 0x000fe40000004100 */
[----:B------:R-:W-:Y:S01]  /*2e70*/  FMUL.FTZ R17, R17, UR12 ;  /* 0x0000000c11117c20 */ /* 0x000fe20008410000 */
[----:B------:R-:W-:Y:S01]  /*2e80*/  FADD.FTZ R18, R18, -UR9 ;  /* 0x8000000912127e21 */ /* 0x000fe20008010000 */
[C-C-:B------:R-:W-:Y:S01]  /*2e90*/  FFMA.FTZ R15, R53.reuse, R13, R54.reuse ;  /* 0x0000000d350f7223 */ /* 0x140fe20000010036 */
[----:B------:R-:W-:Y:S02]  /*2ea0*/  HADD2.F32 R57, -RZ, R37.H0_H0 ;  /* 0x20000025ff397230 */ /* 0x000fe40000004100 */
[----:B------:R-:W-:Y:S01]  /*2eb0*/  FADD.FTZ R12, R12, -UR9 ;  /* 0x800000090c0c7e21 */ /* 0x000fe20008010000 */
[----:B------:R-:W-:Y:S01]  /*2ec0*/  FFMA.FTZ R28, R53, R17, R54 ;  /* 0x00000011351c7223 */ /* 0x000fe20000010036 */
[----:B------:R-:W-:Y:S01]  /*2ed0*/  FMUL.FTZ R16, R15, -1.4426950216293334961 ;  /* 0xbfb8aa3b0f107820 */ /* 0x000fe20000410000 */
[----:B------:R-:W-:Y:S01]  /*2ee0*/  FMUL.FTZ R22, R18, UR12 ;  /* 0x0000000c12167c20 */ /* 0x000fe20008410000 */
[----:B------:R-:W-:Y:S01]  /*2ef0*/  FMUL.FTZ R12, R12, UR12 ;  /* 0x0000000c0c0c7c20 */ /* 0x000fe20008410000 */
[----:B------:R-:W-:-:S02]  /*2f00*/  FMUL.FTZ R25, R28, -1.4426950216293334961 ;  /* 0xbfb8aa3b1c197820 */ /* 0x000fc40000410000 */
[C-C-:B------:R-:W-:Y:S01]  /*2f10*/  FFMA.FTZ R18, R52.reuse, R22, R55.reuse ;  /* 0x0000001634127223 */ /* 0x140fe20000010037 */
[----:B------:R-:W0:Y:S01]  /*2f20*/  MUFU.EX2 R16, R16 ;  /* 0x0000001000107308 */ /* 0x000e220000000800 */
[----:B------:R-:W-:Y:S02]  /*2f30*/  FFMA.FTZ R14, R52, R12, R55 ;  /* 0x0000000c340e7223 */ /* 0x000fe40000010037 */
[----:B------:R-:W-:Y:S01]  /*2f40*/  FMUL.FTZ R19, R18, -1.4426950216293334961 ;  /* 0xbfb8aa3b12137820 */ /* 0x000fe20000410000 */
[----:B------:R-:W1:Y:S01]  /*2f50*/  MUFU.EX2 R25, R25 ;  /* 0x0000001900197308 */ /* 0x000e620000000800 */
[----:B------:R-:W-:-:S04]  /*2f60*/  FMUL.FTZ R20, R14, -1.4426950216293334961 ;  /* 0xbfb8aa3b0e147820 */ /* 0x000fc80000410000 */
[----:B------:R-:W-:Y:S04]  /*2f70*/  MUFU.EX2 R19, R19 ;  /* 0x0000001300137308 */ /* 0x000fe80000000800 */
[----:B------:R-:W2:Y:S01]  /*2f80*/  MUFU.EX2 R20, R20 ;  /* 0x0000001400147308 */ /* 0x000ea20000000800 */
[----:B0-----:R-:W-:-:S04]  /*2f90*/  FADD.FTZ R21, R16, 1 ;  /* 0x3f80000010157421 */ /* 0x001fc80000010000 */
[----:B------:R0:W3:Y:S01]  /*2fa0*/  MUFU.RCP R16, R21 ;  /* 0x0000001500107308 */ /* 0x0000e20000001000 */
[----:B-1----:R-:W-:Y:S01]  /*2fb0*/  FADD.FTZ R23, R25, 1 ;  /* 0x3f80000019177421 */ /* 0x002fe20000010000 */
[----:B------:R-:W-:-:S05]  /*2fc0*/  HADD2.F32 R25, -RZ, R38.H0_H0 ;  /* 0x20000026ff197230 */ /* 0x000fca0000004100 */
[----:B------:R-:W-:Y:S01]  /*2fd0*/  FADD.FTZ R25, R25, -UR9 ;  /* 0x8000000919197e21 */ /* 0x000fe20008010000 */
[----:B------:R-:W-:Y:S01]  /*2fe0*/  MUFU.RCP R23, R23 ;  /* 0x0000001700177308 */ /* 0x000fe20000001000 */
[----:B--2---:R-:W-:Y:S01]  /*2ff0*/  FADD.FTZ R20, R20, 1 ;  /* 0x3f80000014147421 */ /* 0x004fe20000010000 */
[----:B0-----:R-:W-:-:S06]  /*3000*/  HADD2.F32 R21, -RZ, R41.H1_H1 ;  /* 0x30000029ff157230 */ /* 0x001fcc0000004100 */
[----:B------:R-:W0:Y:S01]  /*3010*/  MUFU.RCP R20, R20 ;  /* 0x0000001400147308 */ /* 0x000e220000001000 */
[----:B---3--:R-:W-:Y:S01]  /*3020*/  FADD.FTZ R24, -R16, 1 ;  /* 0x3f80000010187421 */ /* 0x008fe20000010100 */
[----:B------:R-:W-:-:S03]  /*3030*/  FMUL.FTZ R16, R29, R16 ;  /* 0x000000101d107220 */ /* 0x000fc60000410000 */
[----:B------:R-:W-:Y:S01]  /*3040*/  FFMA.FTZ R15, R15, R24, 1 ;  /* 0x3f8000000f0f7423 */ /* 0x000fe20000010018 */
[----:B------:R-:W-:-:S03]  /*3050*/  FADD.FTZ R24, R19, 1 ;  /* 0x3f80000013187421 */ /* 0x000fc60000010000 */
[----:B------:R-:W-:Y:S01]  /*3060*/  FMUL.FTZ R16, R16, R15 ;  /* 0x0000000f10107220 */ /* 0x000fe20000410000 */
[----:B------:R-:W1:Y:S01]  /*3070*/  MUFU.RCP R19, R24 ;  /* 0x0000001800137308 */ /* 0x000e620000001000 */
[----:B0-----:R-:W-:Y:S01]  /*3080*/  FADD.FTZ R15, -R20, 1 ;  /* 0x3f800000140f7421 */ /* 0x001fe20000010100 */
[----:B------:R-:W-:Y:S01]  /*3090*/  FMUL.FTZ R21, R21, R20 ;  /* 0x0000001415157220 */ /* 0x000fe20000410000 */
[----:B------:R-:W-:Y:S02]  /*30a0*/  HADD2.F32 R20, -RZ, R39.H0_H0 ;  /* 0x20000027ff147230 */ /* 0x000fe40000004100 */
[----:B------:R-:W-:Y:S01]  /*30b0*/  FFMA.FTZ R14, R14, R15, 1 ;  /* 0x3f8000000e0e7423 */ /* 0x000fe2000001000f */
[----:B------:R-:W-:Y:S01]  /*30c0*/  FMUL.FTZ R15, R25, UR12 ;  /* 0x0000000c190f7c20 */ /* 0x000fe20008410000 */
[----:B------:R-:W-:Y:S01]  /*30d0*/  FADD.FTZ R25, -R23, 1 ;  /* 0x3f80000017197421 */ /* 0x000fe20000010100 */
[----:B------:R-:W-:Y:S01]  /*30e0*/  FMUL.FTZ R23, R20, R23 ;  /* 0x0000001714177220 */ /* 0x000fe20000410000 */
[----:B------:R-:W-:Y:S01]  /*30f0*/  FMUL.FTZ R21, R21, R14 ;  /* 0x0000000e15157220 */ /* 0x000fe20000410000 */
[----:B------:R-:W-:Y:S01]  /*3100*/  FFMA.FTZ R14, R53, R15, R54 ;  /* 0x0000000f350e7223 */ /* 0x000fe20000010036 */
[----:B------:R-:W-:Y:S01]  /*3110*/  FFMA.FTZ R28, R28, R25, 1 ;  /* 0x3f8000001c1c7423 */ /* 0x000fe20000010019 */
[----:B-1----:R-:W-:-:S02]  /*3120*/  FADD.FTZ R25, -R19, 1 ;  /* 0x3f80000013197421 */ /* 0x002fc40000010100 */
[----:B------:R-:W-:Y:S01]  /*3130*/  FMUL.FTZ R29, R14, -1.4426950216293334961 ;  /* 0xbfb8aa3b0e1d7820 */ /* 0x000fe20000410000 */
[----:B------:R-:W-:Y:S01]  /*3140*/  FMUL.FTZ R28, R23, R28 ;  /* 0x0000001c171c7220 */ /* 0x000fe20000410000 */
[----:B------:R-:W-:Y:S01]  /*3150*/  FFMA.FTZ R20, R18, R25, 1 ;  /* 0x3f80000012147423 */ /* 0x000fe20000010019 */
[----:B------:R-:W-:Y:S01]  /*3160*/  HADD2.F32 R18, -RZ, R39.H1_H1 ;  /* 0x30000027ff127230 */ /* 0x000fe20000004100 */
[----:B------:R-:W0:Y:S04]  /*3170*/  MUFU.EX2 R24, R29 ;  /* 0x0000001d00187308 */ /* 0x000e280000000800 */
[----:B------:R-:W-:Y:S01]  /*3180*/  FMUL.FTZ R25, R18, R19 ;  /* 0x0000001312197220 */ /* 0x000fe20000410000 */
[----:B------:R-:W-:-:S03]  /*3190*/  FADD.FTZ R18, R56, -UR9 ;  /* 0x8000000938127e21 */ /* 0x000fc60008010000 */
[----:B------:R-:W-:Y:S01]  /*31a0*/  FMUL.FTZ R23, R25, R20 ;  /* 0x0000001419177220 */ /* 0x000fe20000410000 */
[----:B------:R-:W-:-:S04]  /*31b0*/  FMUL.FTZ R18, R18, UR12 ;  /* 0x0000000c12127c20 */ /* 0x000fc80008410000 */
[----:B------:R-:W-:Y:S01]  /*31c0*/  FFMA.FTZ R19, R52, R18, R55 ;  /* 0x0000001234137223 */ /* 0x000fe20000010037 */
[----:B0-----:R-:W-:-:S03]  /*31d0*/  FADD.FTZ R24, R24, 1 ;  /* 0x3f80000018187421 */ /* 0x001fc60000010000 */
[----:B------:R-:W-:-:S03]  /*31e0*/  FMUL.FTZ R29, R19, -1.4426950216293334961 ;  /* 0xbfb8aa3b131d7820 */ /* 0x000fc60000410000 */
[----:B------:R-:W0:Y:S08]  /*31f0*/  MUFU.RCP R24, R24 ;  /* 0x0000001800187308 */ /* 0x000e300000001000 */
[----:B------:R-:W1:Y:S01]  /*3200*/  MUFU.EX2 R29, R29 ;  /* 0x0000001d001d7308 */ /* 0x000e620000000800 */
[----:B0-----:R-:W-:Y:S01]  /*3210*/  FADD.FTZ R25, -R24, 1 ;  /* 0x3f80000018197421 */ /* 0x001fe20000010100 */
[----:B-1----:R-:W-:-:S03]  /*3220*/  FADD.FTZ R20, R29, 1 ;  /* 0x3f8000001d147421 */ /* 0x002fc60000010000 */
[----:B------:R-:W-:Y:S01]  /*3230*/  FFMA.FTZ R25, R14, R25, 1 ;  /* 0x3f8000000e197423 */ /* 0x000fe20000010019 */
[----:B------:R-:W-:Y:S01]  /*3240*/  FMUL.FTZ R14, R57, R24 ;  /* 0x00000018390e7220 */ /* 0x000fe20000410000 */
[----:B------:R-:W-:Y:S01]  /*3250*/  FMUL.FTZ R24, R53, R16 ;  /* 0x0000001035187220 */ /* 0x000fe20000410000 */
[----:B------:R-:W0:Y:S02]  /*3260*/  MUFU.RCP R20, R20 ;  /* 0x0000001400147308 */ /* 0x000e240000001000 */
[----:B------:R-:W-:Y:S01]  /*3270*/  FMUL.FTZ R14, R14, R25 ;  /* 0x000000190e0e7220 */ /* 0x000fe20000410000 */
[----:B------:R-:W-:Y:S01]  /*3280*/  FFMA.FTZ R29, R13, R24, RZ ;  /* 0x000000180d1d7223 */ /* 0x000fe200000100ff */
[----:B------:R-:W-:Y:S01]  /*3290*/  FADD.FTZ R24, RZ, R24 ;  /* 0x00000018ff187221 */ /* 0x000fe20000010000 */
[----:B------:R-:W-:-:S04]  /*32a0*/  FMUL.FTZ R25, R52, R21 ;  /* 0x0000001534197220 */ /* 0x000fc80000410000 */
[----:B------:R-:W-:Y:S01]  /*32b0*/  FFMA.FTZ R56, R12, R25, R29 ;  /* 0x000000190c387223 */ /* 0x000fe2000001001d */
[----:B------:R-:W-:Y:S01]  /*32c0*/  FADD.FTZ R24, R25, R24 ;  /* 0x0000001819187221 */ /* 0x000fe20000010000 */
[----:B------:R-:W-:-:S05]  /*32d0*/  HADD2.F32 R25, -RZ, R37.H1_H1 ;  /* 0x30000025ff197230 */ /* 0x000fca0000004100 */
[----:B0-----:R-:W-:Y:S01]  /*32e0*/  FMUL.FTZ R25, R25, R20 ;  /* 0x0000001419197220 */ /* 0x001fe20000410000 */
[----:B------:R-:W-:Y:S01]  /*32f0*/  FADD.FTZ R29, -R20, 1 ;  /* 0x3f800000141d7421 */ /* 0x000fe20000010100 */
[----:B------:R-:W-:Y:S01]  /*3300*/  FFMA.FTZ R20, R13, R16, RZ ;  /* 0x000000100d147223 */ /* 0x000fe200000100ff */
[----:B------:R-:W-:Y:S02]  /*3310*/  HADD2.F32 R13, -RZ, R36.H0_H0 ;  /* 0x20000024ff0d7230 */ /* 0x000fe40000004100 */
[----:B------:R-:W-:Y:S01]  /*3320*/  FFMA.FTZ R19, R19, R29, 1 ;  /* 0x3f80000013137423 */ /* 0x000fe2000001001d */
[-C--:B------:R-:W-:Y:S01]  /*3330*/  FMUL.FTZ R29, R53, R28.reuse ;  /* 0x0000001c351d7220 */ /* 0x080fe20000410000 */
[----:B------:R-:W-:Y:S01]  /*3340*/  FFMA.FTZ R20, R17, R28, R20 ;  /* 0x0000001c11147223 */ /* 0x000fe20000010014 */
[----:B------:R-:W-:Y:S01]  /*3350*/  FADD.FTZ R13, R13, -UR9 ;  /* 0x800000090d0d7e21 */ /* 0x000fe20008010000 */
[----:B------:R-:W-:Y:S01]  /*3360*/  FMUL.FTZ R19, R25, R19 ;  /* 0x0000001319137220 */ /* 0x000fe20000410000 */
[----:B------:R-:W-:Y:S01]  /*3370*/  FADD.FTZ R25, RZ, R16 ;  /* 0x00000010ff197221 */ /* 0x000fe20000010000 */
[----:B------:R-:W-:Y:S01]  /*3380*/  FADD.FTZ R24, R24, R29 ;  /* 0x0000001d18187221 */ /* 0x000fe20000010000 */
[----:B------:R-:W-:Y:S01]  /*3390*/  FMUL.FTZ R16, R13, UR12 ;  /* 0x0000000c0d107c20 */ /* 0x000fe20008410000 */
[----:B------:R-:W-:Y:S01]  /*33a0*/  FFMA.FTZ R13, R17, R29, R56 ;  /* 0x0000001d110d7223 */ /* 0x000fe20000010038 */
[----:B------:R-:W-:Y:S01]  /*33b0*/  FADD.FTZ R25, R25, R28 ;  /* 0x0000001c19197221 */ /* 0x000fe20000010000 */
[----:B------:R-:W-:-:S02]  /*33c0*/  HADD2.F32 R29, -RZ, R35.H0_H0 ;  /* 0x20000023ff1d7230 */ /* 0x000fc40000004100 */
[----:B------:R-:W-:-:S04]  /*33d0*/  FFMA.FTZ R17, R53, R16, R54 ;  /* 0x0000001035117223 */ /* 0x000fc80000010036 */
[----:B------:R-:W-:-:S06]  /*33e0*/  FMUL.FTZ R56, R17, -1.4426950216293334961 ;  /* 0xbfb8aa3b11387820 */ /* 0x000fcc0000410000 */
[----:B------:R-:W0:Y:S02]  /*33f0*/  MUFU.EX2 R56, R56 ;  /* 0x0000003800387308 */ /* 0x000e240000000800 */
[----:B0-----:R-:W-:Y:S01]  /*3400*/  FADD.FTZ R57, R56, 1 ;  /* 0x3f80000038397421 */ /* 0x001fe20000010000 */
[----:B------:R-:W-:-:S03]  /*3410*/  FMUL.FTZ R56, R52, R23 ;  /* 0x0000001734387220 */ /* 0x000fc60000410000 */
[----:B------:R-:W0:Y:S02]  /*3420*/  MUFU.RCP R28, R57 ;  /* 0x00000039001c7308 */ /* 0x000e240000001000 */
[----:B0-----:R-:W-:Y:S01]  /*3430*/  FMUL.FTZ R29, R29, R28 ;  /* 0x0000001c1d1d7220 */ /* 0x001fe20000410000 */
[----:B------:R-:W-:-:S04]  /*3440*/  FADD.FTZ R28, -R28, 1 ;  /* 0x3f8000001c1c7421 */ /* 0x000fc80000010100 */
[----:B------:R-:W-:-:S04]  /*3450*/  FFMA.FTZ R28, R17, R28, 1 ;  /* 0x3f800000111c7423 */ /* 0x000fc8000001001c */
[----:B------:R-:W-:Y:S01]  /*3460*/  FMUL.FTZ R17, R29, R28 ;  /* 0x0000001c1d117220 */ /* 0x000fe20000410000 */
[----:B------:R-:W-:Y:S01]  /*3470*/  FFMA.FTZ R29, R12, R21, RZ ;  /* 0x000000150c1d7223 */ /* 0x000fe200000100ff */
[----:B------:R-:W-:Y:S02]  /*3480*/  HADD2.F32 R12, -RZ, R36.H1_H1 ;  /* 0x30000024ff0c7230 */ /* 0x000fe40000004100 */
[----:B------:R-:W-:Y:S01]  /*3490*/  FADD.FTZ R28, RZ, R21 ;  /* 0x00000015ff1c7221 */ /* 0x000fe20000010000 */
[C---:B------:R-:W-:Y:S01]  /*34a0*/  FFMA.FTZ R21, R22.reuse, R23, R29 ;  /* 0x0000001716157223 */ /* 0x040fe2000001001d */
[----:B------:R-:W-:Y:S01]  /*34b0*/  FFMA.FTZ R22, R22, R56, R13 ;  /* 0x0000003816167223 */ /* 0x000fe2000001000d */
[----:B------:R-:W-:Y:S01]  /*34c0*/  FADD.FTZ R12, R12, -UR9 ;  /* 0x800000090c0c7e21 */ /* 0x000fe20008010000 */
[----:B------:R-:W-:Y:S01]  /*34d0*/  FADD.FTZ R28, R28, R23 ;  /* 0x000000171c1c7221 */ /* 0x000fe20000010000 */
[----:B------:R-:W-:Y:S01]  /*34e0*/  FADD.FTZ R29, R56, R24 ;  /* 0x00000018381d7221 */ /* 0x000fe20000010000 */
[----:B------:R-:W-:-:S02]  /*34f0*/  HADD2.F32 R24, -RZ, R35.H1_H1 ;  /* 0x30000023ff187230 */ /* 0x000fc40000004100 */
[----:B------:R-:W-:Y:S01]  /*3500*/  FMUL.FTZ R12, R12, UR12 ;  /* 0x0000000c0c0c7c20 */ /* 0x000fe20008410000 */
[----:B------:R-:W-:-:S03]  /*3510*/  FFMA.FTZ R21, R18, R19, R21 ;  /* 0x0000001312157223 */ /* 0x000fc60000010015 */
        /* <DEDUP_REMOVED lines=9> */
[----:B------:R-:W-:Y:S02]  /*35b0*/  FFMA.FTZ R23, R15, R14, R20 ;  /* 0x0000000e0f177223 */ /* 0x000fe40000010014 */
[----:B------:R-:W-:Y:S02]  /*35c0*/  FFMA.FTZ R13, R13, R56, 1 ;  /* 0x3f8000000d0d7423 */ /* 0x000fe40000010038 */
[----:B------:R-:W-:Y:S02]  /*35d0*/  FFMA.FTZ R23, R16, R17, R23 ;  /* 0x0000001110177223 */ /* 0x000fe40000010017 */
[----:B------:R-:W-:Y:S01]  /*35e0*/  FMUL.FTZ R13, R24, R13 ;  /* 0x0000000d180d7220 */ /* 0x000fe20000410000 */
[----:B------:R-:W-:-:S05]  /*35f0*/  HADD2.F32 R24, -RZ, R34.H0_H0 ;  /* 0x20000022ff187230 */ /* 0x000fca0000004100 */
[----:B------:R-:W-:Y:S01]  /*3600*/  FADD.FTZ R56, R24, -UR9 ;  /* 0x8000000918387e21 */ /* 0x000fe20008010000 */
[----:B------:R-:W-:Y:S01]  /*3610*/  FADD.FTZ R24, R25, R14 ;  /* 0x0000000e19187221 */ /* 0x000fe20000010000 */
[----:B------:R-:W-:Y:S01]  /*3620*/  FFMA.FTZ R25, R15, R57, R22 ;  /* 0x000000390f197223 */ /* 0x000fe20000010016 */
[----:B------:R-:W-:Y:S02]  /*3630*/  HADD2.F32 R57, -RZ, R33.H0_H0 ;  /* 0x20000021ff397230 */ /* 0x000fe40000004100 */
[----:B------:R-:W-:Y:S01]  /*3640*/  FMUL.FTZ R14, R56, UR12 ;  /* 0x0000000c380e7c20 */ /* 0x000fe20008410000 */
[----:B------:R-:W-:-:S03]  /*3650*/  FADD.FTZ R24, R24, R17 ;  /* 0x0000001118187221 */ /* 0x000fc60000010000 */
[----:B------:R-:W-:-:S04]  /*3660*/  FFMA.FTZ R15, R53, R14, R54 ;  /* 0x0000000e350f7223 */ /* 0x000fc80000010036 */
[----:B------:R-:W-:-:S06]  /*3670*/  FMUL.FTZ R22, R15, -1.4426950216293334961 ;  /* 0xbfb8aa3b0f167820 */ /* 0x000fcc0000410000 */
[----:B------:R-:W0:Y:S02]  /*3680*/  MUFU.EX2 R22, R22 ;  /* 0x0000001600167308 */ /* 0x000e240000000800 */
[----:B0-----:R-:W-:Y:S01]  /*3690*/  FADD.FTZ R20, R22, 1 ;  /* 0x3f80000016147421 */ /* 0x001fe20000010000 */
[----:B------:R-:W-:-:S05]  /*36a0*/  FADD.FTZ R22, R28, R19 ;  /* 0x000000131c167221 */ /* 0x000fca0000010000 */
[----:B------:R-:W0:Y:S02]  /*36b0*/  MUFU.RCP R20, R20 ;  /* 0x0000001400147308 */ /* 0x000e240000001000 */
[----:B0-----:R-:W-:Y:S01]  /*36c0*/  FMUL.FTZ R56, R57, R20 ;  /* 0x0000001439387220 */ /* 0x001fe20000410000 */
[----:B------:R-:W-:Y:S01]  /*36d0*/  FADD.FTZ R57, -R20, 1 ;  /* 0x3f80000014397421 */ /* 0x000fe20000010100 */
[----:B------:R-:W-:-:S03]  /*36e0*/  FMUL.FTZ R20, R52, R19 ;  /* 0x0000001334147220 */ /* 0x000fc60000410000 */
[----:B------:R-:W-:Y:S01]  /*36f0*/  FFMA.FTZ R15, R15, R57, 1 ;  /* 0x3f8000000f0f7423 */ /* 0x000fe20000010039 */
[----:B------:R-:W-:Y:S01]  /*3700*/  FFMA.FTZ R25, R18, R20, R25 ;  /* 0x0000001412197223 */ /* 0x000fe20000010019 */
[----:B------:R-:W-:Y:S02]  /*3710*/  HADD2.F32 R57, -RZ, R33.H1_H1 ;  /* 0x30000021ff397230 */ /* 0x000fe40000004100 */
[----:B------:R-:W-:Y:S01]  /*3720*/  FADD.FTZ R29, R20, R29 ;  /* 0x0000001d141d7221 */ /* 0x000fe20000010000 */
        /* <DEDUP_REMOVED lines=11> */
[----:B------:R-:W-:-:S04]  /*37e0*/  FFMA.FTZ R57, R18, R57, 1 ;  /* 0x3f80000012397423 */ /* 0x000fc80000010039 */
[----:B------:R-:W-:Y:S01]  /*37f0*/  FMUL.FTZ R18, R20, R57 ;  /* 0x0000003914127220 */ /* 0x000fe20000410000 */
[----:B------:R-:W-:-:S05]  /*3800*/  HADD2.F32 R20, -RZ, R32.H0_H0 ;  /* 0x20000020ff147230 */ /* 0x000fca0000004100 */
[----:B------:R-:W-:Y:S01]  /*3810*/  FADD.FTZ R57, R20, -UR9 ;  /* 0x8000000914397e21 */ /* 0x000fe20008010000 */
[----:B------:R-:W-:-:S03]  /*3820*/  FMUL.FTZ R20, R53, R17 ;  /* 0x0000001135147220 */ /* 0x000fc60000410000 */
[----:B------:R-:W-:Y:S01]  /*3830*/  FMUL.FTZ R17, R57, UR12 ;  /* 0x0000000c39117c20 */ /* 0x000fe20008410000 */
[----:B------:R-:W-:Y:S01]  /*3840*/  FFMA.FTZ R57, R16, R20, R25 ;  /* 0x0000001410397223 */ /* 0x000fe20000010019 */
[----:B------:R-:W-:Y:S01]  /*3850*/  FADD.FTZ R29, R29, R20 ;  /* 0x000000141d1d7221 */ /* 0x000fe20000010000 */
[----:B------:R-:W-:Y:S02]  /*3860*/  HADD2.F32 R20, -RZ, R31.H0_H0 ;  /* 0x2000001fff147230 */ /* 0x000fe40000004100 */
[----:B------:R-:W-:-:S04]  /*3870*/  FFMA.FTZ R16, R53, R17, R54 ;  /* 0x0000001135107223 */ /* 0x000fc80000010036 */
[----:B------:R-:W-:-:S06]  /*3880*/  FMUL.FTZ R28, R16, -1.4426950216293334961 ;  /* 0xbfb8aa3b101c7820 */ /* 0x000fcc0000410000 */
[----:B------:R-:W0:Y:S02]  /*3890*/  MUFU.EX2 R28, R28 ;  /* 0x0000001c001c7308 */ /* 0x000e240000000800 */
[----:B0-----:R-:W-:-:S04]  /*38a0*/  FADD.FTZ R56, R28, 1 ;  /* 0x3f8000001c387421 */ /* 0x001fc80000010000 */
[----:B------:R-:W0:Y:S02]  /*38b0*/  MUFU.RCP R25, R56 ;  /* 0x0000003800197308 */ /* 0x000e240000001000 */
[----:B0-----:R-:W-:Y:S01]  /*38c0*/  FMUL.FTZ R20, R20, R25 ;  /* 0x0000001914147220 */ /* 0x001fe20000410000 */
[----:B------:R-:W-:-:S04]  /*38d0*/  FADD.FTZ R25, -R25, 1 ;  /* 0x3f80000019197421 */ /* 0x000fc80000010100 */
[----:B------:R-:W-:Y:S01]  /*38e0*/  FFMA.FTZ R25, R16, R25, 1 ;  /* 0x3f80000010197423 */ /* 0x000fe20000010019 */
[----:B------:R-:W-:-:S03]  /*38f0*/  HADD2.F32 R16, -RZ, R32.H1_H1 ;  /* 0x30000020ff107230 */ /* 0x000fc60000004100 */
[----:B------:R-:W-:Y:S01]  /*3900*/  FMUL.FTZ R20, R20, R25 ;  /* 0x0000001914147220 */ /* 0x000fe20000410000 */
[----:B------:R-:W-:Y:S01]  /*3910*/  FADD.FTZ R25, R22, R13 ;  /* 0x0000000d16197221 */ /* 0x000fe20000010000 */
[----:B------:R-:W-:Y:S01]  /*3920*/  FADD.FTZ R28, R16, -UR9 ;  /* 0x80000009101c7e21 */ /* 0x000fe20008010000 */
[-C--:B------:R-:W-:Y:S01]  /*3930*/  FFMA.FTZ R16, R12, R13.reuse, R21 ;  /* 0x0000000d0c107223 */ /* 0x080fe20000010015 */
[----:B------:R-:W-:Y:S01]  /*3940*/  FMUL.FTZ R22, R52, R13 ;  /* 0x0000000d34167220 */ /* 0x000fe20000410000 */
[----:B------:R-:W-:Y:S01]  /*3950*/  FADD.FTZ R25, R25, R18 ;  /* 0x0000001219197221 */ /* 0x000fe20000010000 */
[----:B------:R-:W-:Y:S01]  /*3960*/  FMUL.FTZ R13, R28, UR12 ;  /* 0x0000000c1c0d7c20 */ /* 0x000fe20008410000 */
[----:B------:R-:W-:Y:S01]  /*3970*/  FFMA.FTZ R16, R19, R18, R16 ;  /* 0x0000001213107223 */ /* 0x000fe20000010010 */
[----:B------:R-:W-:Y:S01]  /*3980*/  FFMA.FTZ R57, R12, R22, R57 ;  /* 0x000000160c397223 */ /* 0x000fe20000010039 */
[----:B------:R-:W-:Y:S01]  /*3990*/  FADD.FTZ R29, R22, R29 ;  /* 0x0000001d161d7221 */ /* 0x000fe20000010000 */
[----:B------:R-:W-:Y:S01]  /*39a0*/  FFMA.FTZ R12, R52, R13, R55 ;  /* 0x0000000d340c7223 */ /* 0x000fe20000010037 */
[----:B------:R-:W-:-:S03]  /*39b0*/  HADD2.F32 R22, -RZ, R31.H1_H1 ;  /* 0x3000001fff167230 */ /* 0x000fc60000004100 */
        /* <DEDUP_REMOVED lines=8> */
[----:B------:R-:W-:-:S04]  /*3a40*/  FFMA.FTZ R21, R12, R21, 1 ;  /* 0x3f8000000c157423 */ /* 0x000fc80000010015 */
[----:B------:R-:W-:Y:S01]  /*3a50*/  FMUL.FTZ R12, R22, R21 ;  /* 0x00000015160c7220 */ /* 0x000fe20000410000 */
[----:B------:R-:W-:-:S05]  /*3a60*/  HADD2.F32 R21, -RZ, R30.H0_H0 ;  /* 0x2000001eff157230 */ /* 0x000fca0000004100 */
[----:B------:R-:W-:Y:S01]  /*3a70*/  FADD.FTZ R22, R21, -UR9 ;  /* 0x8000000915167e21 */ /* 0x000fe20008010000 */
[----:B------:R-:W-:Y:S01]  /*3a80*/  FADD.FTZ R21, R24, R15 ;  /* 0x0000000f18157221 */ /* 0x000fe20000010000 */
[----:B------:R-:W-:Y:S02]  /*3a90*/  FFMA.FTZ R24, R14, R15, R23 ;  /* 0x0000000f0e187223 */ /* 0x000fe40000010017 */
[----:B------:R-:W-:Y:S01]  /*3aa0*/  FMUL.FTZ R15, R22, UR12 ;  /* 0x0000000c160f7c20 */ /* 0x000fe20008410000 */
[----:B------:R-:W-:Y:S01]  /*3ab0*/  FFMA.FTZ R22, R14, R28, R57 ;  /* 0x0000001c0e167223 */ /* 0x000fe20000010039 */
[----:B------:R-:W-:Y:S02]  /*3ac0*/  HADD2.F32 R28, -RZ, R11.H0_H0 ;  /* 0x2000000bff1c7230 */ /* 0x000fe40000004100 */
[----:B------:R-:W-:Y:S01]  /*3ad0*/  FFMA.FTZ R24, R17, R20, R24 ;  /* 0x0000001411187223 */ /* 0x000fe20000010018 */
[----:B------:R-:W-:Y:S01]  /*3ae0*/  FFMA.FTZ R14, R53, R15, R54 ;  /* 0x0000000f350e7223 */ /* 0x000fe20000010036 */
[----:B------:R-:W-:-:S03]  /*3af0*/  FADD.FTZ R21, R21, R20 ;  /* 0x0000001415157221 */ /* 0x000fc60000010000 */
        /* <DEDUP_REMOVED lines=13> */
[----:B------:R-:W-:Y:S01]  /*3bd0*/  FADD.FTZ R21, R21, R14 ;  /* 0x0000000e15157221 */ /* 0x000fe20000010000 */
        /* <DEDUP_REMOVED lines=11> */
[----:B------:R-:W-:-:S03]  /*3c90*/  FMUL.FTZ R57, R53, R20 ;  /* 0x0000001435397220 */ /* 0x000fc60000410000 */
[----:B------:R-:W-:Y:S01]  /*3ca0*/  FMUL.FTZ R19, R23, R19 ;  /* 0x0000001317137220 */ /* 0x000fe20000410000 */
[----:B------:R-:W-:Y:S02]  /*3cb0*/  HADD2.F32 R23, -RZ, R2.H0_H0 ;  /* 0x20000002ff177230 */ /* 0x000fe40000004100 */
[----:B------:R-:W-:Y:S01]  /*3cc0*/  FFMA.FTZ R28, R17, R57, R22 ;  /* 0x00000039111c7223 */ /* 0x000fe20000010016 */
[----:B------:R-:W-:Y:S01]  /*3cd0*/  FADD.FTZ R29, R29, R57 ;  /* 0x000000391d1d7221 */ /* 0x000fe20000010000 */
[----:B------:R-:W-:Y:S02]  /*3ce0*/  HADD2.F32 R57, -RZ, R3.H0_H0 ;  /* 0x20000003ff397230 */ /* 0x000fe40000004100 */
[----:B------:R-:W-:-:S04]  /*3cf0*/  FADD.FTZ R23, R23, -UR9 ;  /* 0x8000000917177e21 */ /* 0x000fc80008010000 */
[----:B------:R-:W-:-:S04]  /*3d00*/  FMUL.FTZ R23, R23, UR12 ;  /* 0x0000000c17177c20 */ /* 0x000fc80008410000 */
[----:B------:R-:W-:-:S04]  /*3d10*/  FFMA.FTZ R17, R53, R23, R54 ;  /* 0x0000001735117223 */ /* 0x000fc80000010036 */
[----:B------:R-:W-:-:S06]  /*3d20*/  FMUL.FTZ R22, R17, -1.4426950216293334961 ;  /* 0xbfb8aa3b11167820 */ /* 0x000fcc0000410000 */
[----:B------:R-:W0:Y:S02]  /*3d30*/  MUFU.EX2 R22, R22 ;  /* 0x0000001600167308 */ /* 0x000e240000000800 */
[----:B0-----:R-:W-:Y:S01]  /*3d40*/  FADD.FTZ R56, R22, 1 ;  /* 0x3f80000016387421 */ /* 0x001fe20000010000 */
[----:B------:R-:W-:Y:S01]  /*3d50*/  FADD.FTZ R22, R25, R12 ;  /* 0x0000000c19167221 */ /* 0x000fe20000010000 */
[----:B------:R-:W-:Y:S02]  /*3d60*/  FMUL.FTZ R25, R52, R12 ;  /* 0x0000000c34197220 */ /* 0x000fe40000410000 */
[----:B------:R-:W0:Y:S01]  /*3d70*/  MUFU.RCP R20, R56 ;  /* 0x0000003800147308 */ /* 0x000e220000001000 */
[----:B------:R-:W-:Y:S01]  /*3d80*/  FADD.FTZ R22, R22, R19 ;  /* 0x0000001316167221 */ /* 0x000fe20000010000 */
[----:B------:R-:W-:Y:S01]  /*3d90*/  FFMA.FTZ R28, R13, R25, R28 ;  /* 0x000000190d1c7223 */ /* 0x000fe2000001001c */
[----:B------:R-:W-:Y:S01]  /*3da0*/  FADD.FTZ R29, R25, R29 ;  /* 0x0000001d191d7221 */ /* 0x000fe20000010000 */
[----:B------:R-:W-:-:S02]  /*3db0*/  HADD2.F32 R25, -RZ, R3.H1_H1 ;  /* 0x30000003ff197230 */ /* 0x000fc40000004100 */
[----:B0-----:R-:W-:Y:S01]  /*3dc0*/  FMUL.FTZ R57, R57, R20 ;  /* 0x0000001439397220 */ /* 0x001fe20000410000 */
[----:B------:R-:W-:-:S04]  /*3dd0*/  FADD.FTZ R20, -R20, 1 ;  /* 0x3f80000014147421 */ /* 0x000fc80000010100 */
[----:B------:R-:W-:Y:S01]  /*3de0*/  FFMA.FTZ R20, R17, R20, 1 ;  /* 0x3f80000011147423 */ /* 0x000fe20000010014 */
[----:B------:R-:W-:-:S03]  /*3df0*/  HADD2.F32 R17, -RZ, R2.H1_H1 ;  /* 0x30000002ff117230 */ /* 0x000fc60000004100 */
[----:B------:R-:W-:Y:S02]  /*3e00*/  FMUL.FTZ R20, R57, R20 ;  /* 0x0000001439147220 */ /* 0x000fe40000410000 */
[----:B------:R-:W-:Y:S01]  /*3e10*/  FADD.FTZ R57, R17, -UR9 ;  /* 0x8000000911397e21 */ /* 0x000fe20008010000 */
[----:B------:R-:W-:-:S03]  /*3e20*/  FFMA.FTZ R17, R13, R12, R16 ;  /* 0x0000000c0d117223 */ /* 0x000fc60000010010 */
[----:B------:R-:W-:Y:S01]  /*3e30*/  FMUL.FTZ R12, R57, UR12 ;  /* 0x0000000c390c7c20 */ /* 0x000fe20008410000 */
[----:B------:R-:W-:-:S03]  /*3e40*/  FFMA.FTZ R17, R18, R19, R17 ;  /* 0x0000001312117223 */ /* 0x000fc60000010011 */
        /* <DEDUP_REMOVED lines=11> */
[----:B------:R-:W-:Y:S01]  /*3f00*/  FADD.FTZ R29, R29, R57 ;  /* 0x000000391d1d7221 */ /* 0x000fe20000010000 */
[----:B------:R-:W-:Y:S01]  /*3f10*/  FADD.FTZ R22, R22, R13 ;  /* 0x0000000d16167221 */ /* 0x000fe20000010000 */
[----:B------:R-:W-:Y:S01]  /*3f20*/  FFMA.FTZ R17, R12, R13, R17 ;  /* 0x0000000d0c117223 */ /* 0x000fe20000010011 */
        /* <DEDUP_REMOVED lines=13> */
[----:B------:R-:W-:-:S05]  /*4000*/  HADD2.F32 R56, -RZ, R4.H1_H1 ;  /* 0x30000004ff387230 */ /* 0x000fca0000004100 */
[----:B------:R-:W-:Y:S01]  /*4010*/  FADD.FTZ R57, R56, -UR9 ;  /* 0x8000000938397e21 */ /* 0x000fe20008010000 */
[----:B------:R-:W-:-:S03]  /*4020*/  FMUL.FTZ R56, R52, R19 ;  /* 0x0000001334387220 */ /* 0x000fc60000410000 */
[----:B------:R-:W-:Y:S01]  /*4030*/  FMUL.FTZ R16, R57, UR12 ;  /* 0x0000000c39107c20 */ /* 0x000fe20008410000 */
[----:B------:R-:W-:Y:S01]  /*4040*/  FFMA.FTZ R28, R18, R56, R25 ;  /* 0x00000038121c7223 */ /* 0x000fe20000010019 */
[----:B------:R-:W-:Y:S01]  /*4050*/  FADD.FTZ R29, R56, R29 ;  /* 0x0000001d381d7221 */ /* 0x000fe20000010000 */
[----:B------:R-:W-:Y:S02]  /*4060*/  HADD2.F32 R56, -RZ, R5.H1_H1 ;  /* 0x30000005ff387230 */ /* 0x000fe40000004100 */
        /* <DEDUP_REMOVED lines=8> */
[----:B------:R-:W-:Y:S02]  /*40f0*/  HADD2.F32 R57, -RZ, R7.H0_H0 ;  /* 0x20000007ff397230 */ /* 0x000fe40000004100 */
[----:B-1----:R-:W-:Y:S01]  /*4100*/  FMUL.FTZ R56, R56, R19 ;  /* 0x0000001338387220 */ /* 0x002fe20000410000 */
[----:B------:R-:W-:-:S04]  /*4110*/  FADD.FTZ R19, -R19, 1 ;  /* 0x3f80000013137421 */ /* 0x000fc80000010100 */
[----:B------:R-:W-:Y:S01]  /*4120*/  FFMA.FTZ R19, R18, R19, 1 ;  /* 0x3f80000012137423 */ /* 0x000fe20000010013 */
[----:B------:R-:W-:-:S03]  /*4130*/  HADD2.F32 R18, -RZ, R6.H0_H0 ;  /* 0x20000006ff127230 */ /* 0x000fc60000004100 */
[----:B------:R-:W-:Y:S02]  /*4140*/  FMUL.FTZ R19, R56, R19 ;  /* 0x0000001338137220 */ /* 0x000fe40000410000 */
[----:B------:R-:W-:Y:S01]  /*4150*/  FADD.FTZ R56, R18, -UR9 ;  /* 0x8000000912387e21 */ /* 0x000fe20008010000 */
[----:B------:R-:W-:Y:S01]  /*4160*/  FADD.FTZ R18, R21, R20 ;  /* 0x0000001415127221 */ /* 0x000fe20000010000 */
[----:B------:R-:W-:Y:S02]  /*4170*/  FFMA.FTZ R21, R23, R20, R24 ;  /* 0x0000001417157223 */ /* 0x000fe40000010018 */
[----:B------:R-:W-:Y:S01]  /*4180*/  FMUL.FTZ R20, R56, UR12 ;  /* 0x0000000c38147c20 */ /* 0x000fe20008410000 */
[----:B------:R-:W-:Y:S01]  /*4190*/  FADD.FTZ R18, R18, R15 ;  /* 0x0000000f12127221 */ /* 0x000fe20000010000 */
        /* <DEDUP_REMOVED lines=40> */
[----:B------:R-:W-:-:S04]  /*4420*/  FFMA.FTZ R25, R14, R25, 1 ;  /* 0x3f8000000e197423 */ /* 0x000fc80000010019 */
[----:B------:R-:W-:Y:S01]  /*4430*/  FMUL.FTZ R14, R24, R25 ;  /* 0x00000019180e7220 */ /* 0x000fe20000410000 */
[----:B------:R-:W-:Y:S02]  /*4440*/  HADD2.F32 R24, -RZ, R8.H1_H1 ;  /* 0x30000008ff187230 */ /* 0x000fe40000004100 */
[----:B------:R-:W-:Y:S01]  /*4450*/  FADD.FTZ R25, R22, R19 ;  /* 0x0000001316197221 */ /* 0x000fe20000010000 */
[-C--:B------:R-:W-:Y:S02]  /*4460*/  FFMA.FTZ R22, R16, R19.reuse, R17 ;  /* 0x0000001310167223 */ /* 0x080fe40000010011 */
        /* <DEDUP_REMOVED lines=26> */
[----:B------:R-:W-:Y:S01]  /*4610*/  FADD.FTZ R19, R19, R14 ;  /* 0x0000000e13137221 */ /* 0x000fe20000010000 */
[----:B------:R-:W-:Y:S01]  /*4620*/  FFMA.FTZ R20, R53, R21, R54 ;  /* 0x0000001535147223 */ /* 0x000fe20000010036 */
[----:B------:R-:W-:-:S03]  /*4630*/  FFMA.FTZ R18, R15, R14, R18 ;  /* 0x0000000e0f127223 */ /* 0x000fc60000010012 */
        /* <DEDUP_REMOVED lines=12> */
[----:B------:R-:W-:-:S03]  /*4700*/  HADD2.F32 R23, -RZ, R43.H1_H1 ;  /* 0x3000002bff177230 */ /* 0x000fc60000004100 */
        /* <DEDUP_REMOVED lines=29> */
[-C--:B------:R-:W-:Y:S02]  /*48e0*/  FMUL.FTZ R25, R52, R16.reuse ;  /* 0x0000001034197220 */ /* 0x080fe40000410000 */
[----:B------:R-:W-:Y:S01]  /*48f0*/  FADD.FTZ R56, R23, -UR9 ;  /* 0x8000000917387e21 */ /* 0x000fe20008010000 */
[C---:B------:R-:W-:Y:S01]  /*4900*/  FFMA.FTZ R23, R17.reuse, R16, R22 ;  /* 0x0000001011177223 */ /* 0x040fe20000010016 */
[----:B------:R-:W-:Y:S01]  /*4910*/  FFMA.FTZ R28, R17, R25, R28 ;  /* 0x00000019111c7223 */ /* 0x000fe2000001001c */
[----:B------:R-:W-:Y:S01]  /*4920*/  FADD.FTZ R29, R25, R29 ;  /* 0x0000001d191d7221 */ /* 0x000fe20000010000 */
[----:B------:R-:W-:Y:S01]  /*4930*/  FMUL.FTZ R16, R56, UR12 ;  /* 0x0000000c38107c20 */ /* 0x000fe20008410000 */
[----:B------:R-:W-:-:S02]  /*4940*/  HADD2.F32 R25, -RZ, R45.H1_H1 ;  /* 0x3000002dff197230 */ /* 0x000fc40000004100 */
[----:B------:R-:W-:Y:S01]  /*4950*/  FADD.FTZ R24, R24, R13 ;  /* 0x0000000d18187221 */ /* 0x000fe20000010000 */
[----:B------:R-:W-:Y:S01]  /*4960*/  FFMA.FTZ R23, R12, R13, R23 ;  /* 0x0000000d0c177223 */ /* 0x000fe20000010017 */
        /* <DEDUP_REMOVED lines=9> */
[----:B------:R-:W-:Y:S02]  /*4a00*/  HADD2.F32 R22, -RZ, R46.H0_H0 ;  /* 0x2000002eff167230 */ /* 0x000fe40000004100 */
[----:B------:R-:W-:-:S03]  /*4a10*/  FMUL.FTZ R25, R53, R20 ;  /* 0x0000001435197220 */ /* 0x000fc60000410000 */
[----:B------:R-:W-:Y:S01]  /*4a20*/  FADD.FTZ R56, R22, -UR9 ;  /* 0x8000000916387e21 */ /* 0x000fe20008010000 */
[----:B------:R-:W-:Y:S01]  /*4a30*/  FADD.FTZ R22, R19, R20 ;  /* 0x0000001413167221 */ /* 0x000fe20000010000 */
[C---:B------:R-:W-:Y:S01]  /*4a40*/  FFMA.FTZ R19, R21.reuse, R20, R18 ;  /* 0x0000001415137223 */ /* 0x040fe20000010012 */
[----:B------:R-:W-:Y:S01]  /*4a50*/  FFMA.FTZ R21, R21, R25, R28 ;  /* 0x0000001915157223 */ /* 0x000fe2000001001c */
[----:B------:R-:W-:Y:S01]  /*4a60*/  FMUL.FTZ R18, R56, UR12 ;  /* 0x0000000c38127c20 */ /* 0x000fe20008410000 */
[----:B------:R-:W-:Y:S01]  /*4a70*/  FADD.FTZ R29, R29, R25 ;  /* 0x000000191d1d7221 */ /* 0x000fe20000010000 */
[----:B------:R-:W-:Y:S02]  /*4a80*/  HADD2.F32 R25, -RZ, R47.H0_H0 ;  /* 0x2000002fff197230 */ /* 0x000fe40000004100 */
[----:B------:R-:W-:Y:S01]  /*4a90*/  FFMA.FTZ R19, R14, R15, R19 ;  /* 0x0000000f0e137223 */ /* 0x000fe20000010013 */
        /* <DEDUP_REMOVED lines=9> */
[----:B------:R-:W-:Y:S02]  /*4b30*/  FADD.FTZ R29, R28, R29 ;  /* 0x0000001d1c1d7221 */ /* 0x000fe40000010000 */
[----:B------:R-:W-:Y:S01]  /*4b40*/  FMUL.FTZ R20, R25, R20 ;  /* 0x0000001419147220 */ /* 0x000fe20000410000 */
[----:B------:R-:W-:-:S05]  /*4b50*/  HADD2.F32 R25, -RZ, R46.H1_H1 ;  /* 0x3000002eff197230 */ /* 0x000fca0000004100 */
[----:B------:R-:W-:-:S04]  /*4b60*/  FADD.FTZ R25, R25, -UR9 ;  /* 0x8000000919197e21 */ /* 0x000fc80008010000 */
[----:B------:R-:W-:Y:S01]  /*4b70*/  FMUL.FTZ R13, R25, UR12 ;  /* 0x0000000c190d7c20 */ /* 0x000fe20008410000 */
[----:B------:R-:W-:Y:S01]  /*4b80*/  FFMA.FTZ R25, R12, R28, R21 ;  /* 0x0000001c0c197223 */ /* 0x000fe20000010015 */
[----:B------:R-:W-:Y:S02]  /*4b90*/  HADD2.F32 R28, -RZ, R47.H1_H1 ;  /* 0x3000002fff1c7230 */ /* 0x000fe40000004100 */
        /* <DEDUP_REMOVED lines=9> */
[----:B------:R-:W-:-:S05]  /*4c30*/  HADD2.F32 R21, -RZ, R48.H0_H0 ;  /* 0x20000030ff157230 */ /* 0x000fca0000004100 */
[----:B------:R-:W-:Y:S01]  /*4c40*/  FADD.FTZ R28, R21, -UR9 ;  /* 0x80000009151c7e21 */ /* 0x000fe20008010000 */
[----:B------:R-:W-:Y:S01]  /*4c50*/  FADD.FTZ R21, R22, R15 ;  /* 0x0000000f16157221 */ /* 0x000fe20000010000 */
[----:B------:R-:W-:Y:S02]  /*4c60*/  FMUL.FTZ R22, R53, R15 ;  /* 0x0000000f35167220 */ /* 0x000fe40000410000 */
[----:B------:R-:W-:Y:S01]  /*4c70*/  FMUL.FTZ R15, R28, UR12 ;  /* 0x0000000c1c0f7c20 */ /* 0x000fe20008410000 */
[----:B------:R-:W-:Y:S01]  /*4c80*/  FADD.FTZ R21, R21, R20 ;  /* 0x0000001415157221 */ /* 0x000fe20000010000 */
[----:B------:R-:W-:Y:S01]  /*4c90*/  FFMA.FTZ R57, R14, R22, R25 ;  /* 0x000000160e397223 */ /* 0x000fe20000010019 */
[----:B------:R-:W-:Y:S01]  /*4ca0*/  FADD.FTZ R29, R29, R22 ;  /* 0x000000161d1d7221 */ /* 0x000fe20000010000 */
[----:B------:R-:W-:Y:S01]  /*4cb0*/  FFMA.FTZ R14, R53, R15, R54 ;  /* 0x0000000f350e7223 */ /* 0x000fe20000010036 */
[----:B------:R-:W-:-:S03]  /*4cc0*/  HADD2.F32 R22, -RZ, R51.H0_H0 ;  /* 0x20000033ff167230 */ /* 0x000fc60000004100 */
        /* <DEDUP_REMOVED lines=10> */
[-C--:B------:R-:W-:Y:S01]  /*4d70*/  FMUL.FTZ R24, R52, R17.reuse ;  /* 0x0000001134187220 */ /* 0x080fe20000410000 */
[----:B------:R-:W-:Y:S01]  /*4d80*/  FADD.FTZ R21, R21, R14 ;  /* 0x0000000e15157221 */ /* 0x000fe20000010000 */
        /* <DEDUP_REMOVED lines=19> */
[-C--:B------:R-:W-:Y:S01]  /*4ec0*/  FFMA.FTZ R24, R18, R20.reuse, R19 ;  /* 0x0000001412187223 */ /* 0x080fe20000010013 */
[----:B------:R-:W-:Y:S02]  /*4ed0*/  FMUL.FTZ R20, R53, R20 ;  /* 0x0000001435147220 */ /* 0x000fe40000410000 */
[----:B------:R-:W-:Y:S01]  /*4ee0*/  FMUL.FTZ R19, R56, UR12 ;  /* 0x0000000c38137c20 */ /* 0x000fe20008410000 */
[----:B------:R-:W-:Y:S01]  /*4ef0*/  FFMA.FTZ R24, R15, R14, R24 ;  /* 0x0000000e0f187223 */ /* 0x000fe20000010018 */
[----:B------:R-:W-:Y:S01]  /*4f00*/  FFMA.FTZ R28, R18, R20, R57 ;  /* 0x00000014121c7223 */ /* 0x000fe20000010039 */
[----:B------:R-:W-:Y:S01]  /*4f10*/  FADD.FTZ R29, R29, R20 ;  /* 0x000000141d1d7221 */ /* 0x000fe20000010000 */
[----:B------:R-:W-:Y:S01]  /*4f20*/  FFMA.FTZ R18, R53, R19, R54 ;  /* 0x0000001335127223 */ /* 0x000fe20000010036 */
[----:B------:R-:W-:-:S03]  /*4f30*/  HADD2.F32 R20, -RZ, R49.H0_H0 ;  /* 0x20000031ff147230 */ /* 0x000fc60000004100 */
        /* <DEDUP_REMOVED lines=23> */
[----:B------:R-:W-:Y:S01]  /*50b0*/  FMUL.FTZ R13, R53, R14 ;  /* 0x0000000e350d7220 */ /* 0x000fe20000410000 */
[----:B------:R-:W-:Y:S02]  /*50c0*/  FADD.FTZ R14, R21, R18 ;  /* 0x00000012150e7221 */ /* 0x000fe40000010000 */
[----:B------:R-:W-:Y:S01]  /*50d0*/  FMUL.FTZ R23, R23, R12 ;  /* 0x0000000c17177220 */ /* 0x000fe20000410000 */
[----:B------:R-:W-:Y:S01]  /*50e0*/  FFMA.FTZ R28, R15, R13, R28 ;  /* 0x0000000d0f1c7223 */ /* 0x000fe2000001001c */
[----:B------:R-:W-:Y:S01]  /*50f0*/  FADD.FTZ R29, R29, R13 ;  /* 0x0000000d1d1d7221 */ /* 0x000fe20000010000 */
[CC--:B------:R-:W-:Y:S01]  /*5100*/  FMUL.FTZ R12, R52.reuse, R16.reuse ;  /* 0x00000010340c7220 */ /* 0x0c0fe20000410000 */
[-C--:B------:R-:W-:Y:S01]  /*5110*/  FMUL.FTZ R15, R52, R23.reuse ;  /* 0x00000017340f7220 */ /* 0x080fe20000410000 */
[----:B------:R-:W-:Y:S01]  /*5120*/  FFMA.FTZ R13, R17, R16, R22 ;  /* 0x00000010110d7223 */ /* 0x000fe20000010016 */
[----:B------:R-:W-:Y:S01]  /*5130*/  FADD.FTZ R22, R25, R16 ;  /* 0x0000001019167221 */ /* 0x000fe20000010000 */
[----:B------:R-:W-:Y:S01]  /*5140*/  FFMA.FTZ R28, R17, R12, R28 ;  /* 0x0000000c111c7223 */ /* 0x000fe2000001001c */
[----:B------:R-:W-:Y:S01]  /*5150*/  FADD.FTZ R29, R12, R29 ;  /* 0x0000001d0c1d7221 */ /* 0x000fe20000010000 */
[----:B------:R-:W-:Y:S01]  /*5160*/  FMUL.FTZ R12, R53, R18 ;  /* 0x00000012350c7220 */ /* 0x000fe20000410000 */
[----:B------:R-:W-:-:S03]  /*5170*/  FFMA.FTZ R13, R20, R23, R13 ;  /* 0x00000017140d7223 */ /* 0x000fc6000001000d */
[----:B------:R-:W-:Y:S01]  /*5180*/  FFMA.FTZ R57, R19, R12, R28 ;  /* 0x0000000c13397223 */ /* 0x000fe2000001001c */
[----:B------:R-:W-:-:S03]  /*5190*/  FADD.FTZ R12, R29, R12 ;  /* 0x0000000c1d0c7221 */ /* 0x000fc60000010000 */
[----:B------:R-:W-:Y:S01]  /*51a0*/  FFMA.FTZ R17, R20, R15, R57 ;  /* 0x0000000f14117223 */ /* 0x000fe20000010039 */
[----:B------:R-:W-:Y:S01]  /*51b0*/  FADD.FTZ R16, R15, R12 ;  /* 0x0000000c0f107221 */ /* 0x000fe20000010000 */
[----:B------:R-:W-:Y:S01]  /*51c0*/  FFMA.FTZ R12, R19, R18, R24 ;  /* 0x00000012130c7223 */ /* 0x000fe20000010018 */
[----:B------:R-:W-:-:S07]  /*51d0*/  FADD.FTZ R15, R22, R23 ;  /* 0x00000017160f7221 */ /* 0x000fce0000010000 */
.L_x_958:
[----:B------:R-:W0:Y:S01]  /*51e0*/  S2R R20, SR_LANEID ;  /* 0x0000000000147919 */ /* 0x000e220000000000 */
[----:B------:R-:W1:Y:S01]  /*51f0*/  S2UR UR13, SR_CgaCtaId ;  /* 0x00000000000d79c3 */ /* 0x000e620000008800 */
[----:B------:R-:W-:Y:S01]  /*5200*/  UMOV UR8, 0x400 ;  /* 0x0000040000087882 */ /* 0x000fe20000000000 */
[----:B------:R-:W2:Y:S01]  /*5210*/  LDCU UR7, c[0x0][0x374] ;  /* 0x00006e80ff0777ac */ /* 0x000ea20008000800 */
[----:B------:R-:W3:Y:S01]  /*5220*/  SHFL.DOWN PT, R18, R17, 0x1, 0x1f ;  /* 0x08201f0011127f89 */ /* 0x000ee200000e0000 */
[----:B------:R-:W-:Y:S01]  /*5230*/  BSSY.RECONVERGENT B0, `(.L_x_959) ;  /* 0x0000029000007945 */ /* 0x000fe20003800200 */
[C---:B------:R-:W-:Y:S01]  /*5240*/  ISETP.NE.AND P1, PT, R26.reuse, RZ, PT ;  /* 0x000000ff1a00720c */ /* 0x040fe20003f25270 */
[----:B------:R-:W-:Y:S01]  /*5250*/  UIADD3 UR5, UPT, UPT, UR8, 0xa0, URZ ;  /* 0x000000a008057890 */ /* 0x000fe2000fffe0ff */
[----:B------:R-:W4:Y:S01]  /*5260*/  SHFL.DOWN PT, R19, R16, 0x1, 0x1f ;  /* 0x08201f0010137f89 */ /* 0x000f2200000e0000 */
[----:B------:R-:W-:Y:S02]  /*5270*/  ISETP.GT.U32.AND P3, PT, R26, 0xf, PT ;  /* 0x0000000f1a00780c */ /* 0x000fe40003f64070 */
[----:B------:R-:W-:Y:S01]  /*5280*/  LEA R56, R27, R26, 0x4 ;  /* 0x0000001a1b387211 */ /* 0x000fe200078e20ff */
[----:B-1----:R-:W-:-:S06]  /*5290*/  ULEA UR5, UR13, UR5, 0x18 ;  /* 0x000000050d057291 */ /* 0x002fcc000f8ec0ff */
[----:B------:R-:W-:Y:S02]  /*52a0*/  LEA R57, R26, UR5, 0x4 ;  /* 0x000000051a397c11 */ /* 0x000fe4000f8e20ff */
[C---:B0-----:R-:W-:Y:S02]  /*52b0*/  ISETP.GT.AND P0, PT, R20.reuse, 0x1e, PT ;  /* 0x0000001e1400780c */ /* 0x041fe40003f04270 */
[----:B------:R-:W-:Y:S01]  /*52c0*/  ISETP.GT.AND P2, PT, R20, 0xf, PT ;  /* 0x0000000f1400780c */ /* 0x000fe20003f44270 */
[----:B------:R-:W-:Y:S10]  /*52d0*/  STS.128 [R57], R12 ;  /* 0x0000000c39007388 */ /* 0x000ff40000000c00 */
[----:B---3--:R-:W-:Y:S01]  /*52e0*/  @!P0 FADD.FTZ R17, R18, R17 ;  /* 0x0000001112118221 */ /* 0x008fe20000010000 */
        /* <DEDUP_REMOVED lines=19> */
[----:B------:R0:W3:Y:S01]  /*5420*/  SHFL.DOWN PT, R16, R29, 0x10, 0x1f ;  /* 0x0a001f001d107f89 */ /* 0x0000e200000e0000 */
[----:B--2---:R-:W-:Y:S05]  /*5430*/  @P2 BRA `(.L_x_960) ;  /* 0x0000000000202947 */ /* 0x004fea0003800000 */
[----:B------:R-:W-:Y:S01]  /*5440*/  ISETP.NE.AND P0, PT, R20, RZ, PT ;  /* 0x000000ff1400720c */ /* 0x000fe20003f05270 */
[----:B01----:R-:W-:Y:S01]  /*5450*/  FADD.FTZ R28, R18, R17 ;  /* 0x00000011121c7221 */ /* 0x003fe20000010000 */
[----:B---3--:R-:W-:-:S11]  /*5460*/  FADD.FTZ R29, R19, R16 ;  /* 0x00000010131d7221 */ /* 0x008fd60000010000 */
[----:B------:R-:W-:Y:S01]  /*5470*/  VOTEU.ALL UP0, P0 ;  /* 0x0000000000ff7886 */ /* 0x000fe20000000000 */
[----:B------:R-:W-:-:S04]  /*5480*/  @!P0 SHF.R.U32.HI R26, RZ, 0x2, R26 ;  /* 0x00000002ff1a8819 */ /* 0x000fc8000001161a */
[----:B------:R-:W-:Y:S01]  /*5490*/  @!UP0 ULEA UR5, UR13, UR8, 0x18 ;  /* 0x000000080d058291 */ /* 0x000fe2000f8ec0ff */
[----:B------:R-:W-:-:S08]  /*54a0*/  @!P0 LOP3.LUT R26, R26, 0xf8, RZ, 0xc0, !PT ;  /* 0x000000f81a1a8812 */ /* 0x000fd000078ec0ff */
[----:B------:R2:W-:Y:S03]  /*54b0*/  @!P0 STS.64 [R26+UR5+0x10], R28 ;  /* 0x0000101c1a008988 */ /* 0x0005e60008000a05 */
.L_x_960:
[----:B------:R-:W-:Y:S05]  /*54c0*/  BSYNC.RECONVERGENT B0 ;  /* 0x0000000000007941 */ /* 0x000fea0003800200 */
.L_x_959:
[----:B------:R-:W-:Y:S06]  /*54d0*/  BAR.SYNC.DEFER_BLOCKING 0x0 ;  /* 0x0000000000007b1d */ /* 0x000fec0000010000 */
[----:B------:R-:W-:Y:S04]  /*54e0*/  BSSY.RECONVERGENT B0, `(.L_x_961) ;  /* 0x0000029000007945 */ /* 0x000fe80003800200 */
[----:B------:R-:W-:Y:S05]  /*54f0*/  @P1 BRA `(.L_x_962) ;  /* 0x00000000009c1947 */ /* 0x000fea0003800000 */
[----:B------:R-:W-:-:S09]  /*5500*/  ULEA UR5, UR13, UR8, 0x18 ;  /* 0x000000080d057291 */ /* 0x000fd2000f8ec0ff */
[----:B------:R-:W4:Y:S04]  /*5510*/  LDS.64 R24, [UR5+0x18] ;  /* 0x00001805ff187984 */ /* 0x000f280008000a00 */
[----:B-1-3--:R-:W0:Y:S04]  /*5520*/  LDS.128 R16, [UR5+0x20] ;  /* 0x00002005ff107984 */ /* 0x00ae280008000c00 */
[----:B------:R-:W1:Y:S01]  /*5530*/  LDS.128 R20, [UR5+0x30] ;  /* 0x00003005ff147984 */ /* 0x000e620008000c00 */
[----:B----4-:R-:W-:Y:S01]  /*5540*/  FADD.FTZ R27, R28, R24 ;  /* 0x000000181c1b7221 */ /* 0x010fe20000010000 */
[----:B------:R-:W-:-:S03]  /*5550*/  FADD.FTZ R24, R29, R25 ;  /* 0x000000191d187221 */ /* 0x000fc60000010000 */
[----:B0-2---:R-:W-:Y:S01]  /*5560*/  FADD.FTZ R29, R27, R16 ;  /* 0x000000101b1d7221 */ /* 0x005fe20000010000 */
[----:B------:R-:W-:Y:S02]  /*5570*/  FADD.FTZ R16, R24, R17 ;  /* 0x0000001118107221 */ /* 0x000fe40000010000 */
[----:B------:R-:W0:Y:S01]  /*5580*/  LDS.128 R24, [UR5+0x40] ;  /* 0x00004005ff187984 */ /* 0x000e220008000c00 */
[----:B------:R-:W-:Y:S01]  /*5590*/  FADD.FTZ R29, R29, R18 ;  /* 0x000000121d1d7221 */ /* 0x000fe20000010000 */
[----:B------:R-:W-:-:S03]  /*55a0*/  FADD.FTZ R16, R16, R19 ;  /* 0x0000001310107221 */ /* 0x000fc60000010000 */
[----:B-1----:R-:W-:Y:S01]  /*55b0*/  FADD.FTZ R29, R29, R20 ;  /* 0x000000141d1d7221 */ /* 0x002fe20000010000 */
[----:B------:R-:W-:Y:S02]  /*55c0*/  FADD.FTZ R20, R16, R21 ;  /* 0x0000001510147221 */ /* 0x000fe40000010000 */
[----:B------:R-:W1:Y:S01]  /*55d0*/  LDS.128 R16, [UR5+0x50] ;  /* 0x00005005ff107984 */ /* 0x000e620008000c00 */
[----:B------:R-:W-:Y:S01]  /*55e0*/  FADD.FTZ R29, R29, R22 ;  /* 0x000000161d1d7221 */ /* 0x000fe20000010000 */
[----:B------:R-:W-:-:S03]  /*55f0*/  FADD.FTZ R20, R20, R23 ;  /* 0x0000001714147221 */ /* 0x000fc60000010000 */
[----:B0-----:R-:W-:Y:S01]  /*5600*/  FADD.FTZ R29, R29, R24 ;  /* 0x000000181d1d7221 */ /* 0x001fe20000010000 */
[----:B------:R-:W-:Y:S02]  /*5610*/  FADD.FTZ R24, R20, R25 ;  /* 0x0000001914187221 */ /* 0x000fe40000010000 */
[----:B------:R-:W0:Y:S01]  /*5620*/  LDS.128 R20, [UR5+0x60] ;  /* 0x00006005ff147984 */ /* 0x000e220008000c00 */
[----:B------:R-:W-:Y:S01]  /*5630*/  FADD.FTZ R29, R29, R26 ;  /* 0x0000001a1d1d7221 */ /* 0x000fe20000010000 */
[----:B------:R-:W-:-:S03]  /*5640*/  FADD.FTZ R24, R24, R27 ;  /* 0x0000001b18187221 */ /* 0x000fc60000010000 */
[----:B-1----:R-:W-:Y:S01]  /*5650*/  FADD.FTZ R29, R29, R16 ;  /* 0x000000101d1d7221 */ /* 0x002fe20000010000 */
[----:B------:R-:W-:-:S03]  /*5660*/  FADD.FTZ R24, R24, R17 ;  /* 0x0000001118187221 */ /* 0x000fc60000010000 */
[----:B------:R-:W-:Y:S01]  /*5670*/  FADD.FTZ R29, R29, R18 ;  /* 0x000000121d1d7221 */ /* 0x000fe20000010000 */
[----:B------:R-:W-:Y:S02]  /*5680*/  FADD.FTZ R24, R24, R19 ;  /* 0x0000001318187221 */ /* 0x000fe40000010000 */
[----:B------:R-:W1:Y:S01]  /*5690*/  LDS.128 R16, [UR5+0x70] ;  /* 0x00007005ff107984 */ /* 0x000e620008000c00 */
        /* <DEDUP_REMOVED lines=13> */
.L_x_962:
[----:B------:R-:W-:Y:S05]  /*5770*/  BSYNC.RECONVERGENT B0 ;  /* 0x0000000000007941 */ /* 0x000fea0003800200 */
.L_x_961:
[----:B------:R-:W-:Y:S06]  /*5780*/  BAR.SYNC.DEFER_BLOCKING 0x0 ;  /* 0x0000000000007b1d */ /* 0x000fec0000010000 */
[----:B------:R-:W-:Y:S04]  /*5790*/  BSSY.RECONVERGENT B0, `(.L_x_963) ;  /* 0x000009d000007945 */ /* 0x000fe80003800200 */
[----:B------:R-:W-:Y:S05]  /*57a0*/  @P3 BRA `(.L_x_964) ;  /* 0x00000008006c3947 */ /* 0x000fea0003800000 */
[----:B-1-3--:R-:W1:Y:S04]  /*57b0*/  LDS.128 R16, [R57+0x100] ;  /* 0x0001000039107984 */ /* 0x00ae680000000c00 */
[----:B------:R-:W3:Y:S04]  /*57c0*/  LDS.128 R20, [R57+0x200] ;  /* 0x0002000039147984 */ /* 0x000ee80000000c00 */
[----:B--2---:R-:W2:Y:S01]  /*57d0*/  LDS.128 R24, [R57+0x300] ;  /* 0x0003000039187984 */ /* 0x004ea20000000c00 */
        /* <DEDUP_REMOVED lines=152> */
.L_x_964:
[----:B------:R-:W-:Y:S05]  /*6160*/  BSYNC.RECONVERGENT B0 ;  /* 0x0000000000007941 */ /* 0x000fea0003800200 */
.L_x_963:
[----:B------:R-:W-:Y:S04]  /*6170*/  BSSY.RECONVERGENT B0, `(.L_x_965) ;  /* 0x000001c000007945 */ /* 0x000fe80003800200 */
[----:B------:R-:W-:Y:S05]  /*6180*/  @P3 BRA `(.L_x_966) ;  /* 0x0000000000683947 */ /* 0x000fea0003800000 */
[----:B-1-3--:R-:W1:Y:S08]  /*6190*/  LDC.64 R16, c[0x0][0x3f8] ;  /* 0x0000fe00ff107b82 */ /* 0x00ae700000000a00 */
[----:B------:R-:W3:Y:S01]  /*61a0*/  LDC.64 R18, c[0x0][0x3d8] ;  /* 0x0000f600ff127b82 */ /* 0x000ee20000000a00 */
[----:B-1----:R-:W-:Y:S01]  /*61b0*/  IMAD.WIDE.U32 R20, R16, 0x3, RZ ;  /* 0x0000000310147825 */ /* 0x002fe200078e00ff */
[----:B------:R-:W-:-:S04]  /*61c0*/  LEA R23, R17, R17, 0x1 ;  /* 0x0000001111177211 */ /* 0x000fc800078e08ff */
[----:B------:R-:W-:Y:S02]  /*61d0*/  IADD3 R23, PT, PT, R21, R23, RZ ;  /* 0x0000001715177210 */ /* 0x000fe40007ffe0ff */
[----:B------:R-:W-:Y:S01]  /*61e0*/  LEA.HI R21, P0, R17, R16, RZ, 0x1 ;  /* 0x0000001011157211 */ /* 0x000fe200078108ff */
[----:B---3--:R-:W-:Y:S01]  /*61f0*/  IMAD.WIDE R56, R56, 0x4, R18 ;  /* 0x0000000438387825 */ /* 0x008fe200078e0212 */
        /* <DEDUP_REMOVED lines=19> */
.L_x_966:
[----:B------:R-:W-:Y:S05]  /*6330*/  BSYNC.RECONVERGENT B0 ;  /* 0x0000000000007941 */ /* 0x000fea0003800200 */
.L_x_965:
[----:B------:R-:W5:Y:S02]  /*6340*/  LDCU UR5, c[0x0][0x370] ;  /* 0x00006e00ff0577ac */ /* 0x000f640008000800 */
[----:B-----5:R-:W-:-:S09]  /*6350*/  UISETP.GE.U32.AND UP0, UPT, UR5, 0x2, UPT ;  /* 0x000000020500788c */ /* 0x020fd2000bf06070 */
[----:B------:R-:W-:Y:S05]  /*6360*/  BRA.U !UP0, `(.L_x_967) ;  /* 0x0000000908f07547 */ /* 0x000fea000b800000 */
[----:B----4-:R-:W4:Y:S01]  /*6370*/  LDC R12, c[0x0][0x370] ;  /* 0x0000dc00ff0c7b82 */ /* 0x010f220000000800 */
[----:B------:R-:W-:Y:S01]  /*6380*/  ULOP3.LUT UR5, UR4, 0x1, URZ, 0xc0, !UPT ;  /* 0x0000000104057892 */ /* 0x000fe2000f8ec0ff */
[----:B------:R-:W0:Y:S05]  /*6390*/  S2R R21, SR_CTAID.Y ;  /* 0x0000000000157919 */ /* 0x000e2a0000002600 */
[----:B------:R-:W-:Y:S01]  /*63a0*/  MOV R15, UR5 ;  /* 0x00000005000f7c02 */ /* 0x000fe20008000f00 */
[----:B--2---:R-:W2:Y:S04]  /*63b0*/  LDC.64 R26, c[0x0][0x3d0] ;  /* 0x0000f400ff1a7b82 */ /* 0x004ea80000000a00 */
[----:B------:R-:W-:-:S04]  /*63c0*/  IMAD R15, R15, UR7, RZ ;  /* 0x000000070f0f7c24 */ /* 0x000fc8000f8e02ff */
[----:B----4-:R-:W-:-:S05]  /*63d0*/  IMAD R12, R15, R12, RZ ;  /* 0x0000000c0f0c7224 */ /* 0x010fca00078e02ff */
[----:B------:R-:W-:-:S05]  /*63e0*/  SHF.L.U32 R13, R12, 0x1, RZ ;  /* 0x000000010c0d7819 */ /* 0x000fca00000006ff */
[----:B--2---:R-:W-:Y:S01]  /*63f0*/  IMAD.WIDE R26, R13, 0x4, R26 ;  /* 0x000000040d1a7825 */ /* 0x004fe200078e021a */
[----:B0-----:R-:W-:Y:S06]  /*6400*/  @P1 BRA `(.L_x_968) ;  /* 0x00000000005c1947 */ /* 0x001fec0003800000 */
[----:B------:R-:W0:Y:S01]  /*6410*/  LDC.64 R12, c[0x0][0x3c8] ;  /* 0x0000f200ff0c7b82 */ /* 0x000e220000000a00 */
[----:B------:R-:W-:Y:S01]  /*6420*/  ULOP3.LUT UP0, UR5, UR4, 0x2, URZ, 0xc0, !UPT ;  /* 0x0000000204057892 */ /* 0x000fe2000f80c0ff */
[----:B------:R-:W-:Y:S01]  /*6430*/  IADD3 R15, PT, PT, R15, R21, RZ ;  /* 0x000000150f0f7210 */ /* 0x000fe20007ffe0ff */
[----:B-1----:R-:W-:Y:S02]  /*6440*/  IMAD R17, R0, UR7, R21 ;  /* 0x0000000700117c24 */ /* 0x002fe4000f8e0215 */
[----:B------:R-:W-:-:S03]  /*6450*/  UIADD3 UR5, UPT, UPT, -UR5, 0x1, URZ ;  /* 0x0000000105057890 */ /* 0x000fc6000fffe1ff */
[----:B---3--:R-:W1:Y:S01]  /*6460*/  LDC R16, c[0x0][0x370] ;  /* 0x0000dc00ff107b82 */ /* 0x008e620000000800 */
[----:B------:R-:W-:Y:S02]  /*6470*/  PLOP3.LUT P0, PT, PT, PT, UP0, 0x80, 0x8 ;  /* 0x000000000008781c */ /* 0x000fe40003f0f008 */
[----:B------:R-:W-:Y:S01]  /*6480*/  MOV R19, UR5 ;  /* 0x0000000500137c02 */ /* 0x000fe20008000f00 */
        /* <DEDUP_REMOVED lines=10> */
.L_x_969:
[----:B0-----:R-:W2:Y:S04]  /*6530*/  LDG.E.STRONG.GPU R14, desc[UR10][R12.64] ;  /* 0x0000000a0c0e7981 */ /* 0x001ea8000c1ef900 */
[----:B--2---:R-:W-:Y:S01]  /*6540*/  CCTL.IVALL ;  /* 0x00000000ff00798f */ /* 0x004fe20002000000 */
[----:B------:R-:W-:Y:S05]  /*6550*/  YIELD ;  /* 0x0000000000007946 */ /* 0x000fea0003800000 */
[----:B------:R-:W-:-:S13]  /*6560*/  ISETP.NE.AND P0, PT, R14, R17, PT ;  /* 0x000000110e00720c */ /* 0x000fda0003f05270 */
[----:B------:R-:W-:Y:S05]  /*6570*/  @P0 BRA `(.L_x_969) ;  /* 0xfffffffc00ec0947 */ /* 0x000fea000383ffff */
.L_x_968:
        /* <DEDUP_REMOVED lines=18> */
[----:B-1----:R-:W-:Y:S02]  /*66a0*/  IADD3 R17, PT, PT, -R0, RZ, RZ ;  /* 0x000000ff00117210 */ /* 0x002fe40007ffe1ff */
[-C--:B---3--:R-:W-:Y:S02]  /*66b0*/  MOV R16, R21.reuse ;  /* 0x0000001500107202 */ /* 0x088fe40000000f00 */
[-C--:B------:R-:W-:Y:S02]  /*66c0*/  LEA R24, R24, R21.reuse, 0x1 ;  /* 0x0000001518187211 */ /* 0x080fe400078e08ff */
[----:B------:R-:W-:-:S07]  /*66d0*/  LEA R19, R56, R21, 0x2 ;  /* 0x0000001538137211 */ /* 0x000fce00078e10ff */
.L_x_971:
        /* <DEDUP_REMOVED lines=66> */
.L_x_970:
[----:B------:R-:W0:Y:S02]  /*6b00*/  LDCU UR5, c[0x0][0x370] ;  /* 0x00006e00ff0577ac */ /* 0x000e240008000800 */
[----:B0-----:R-:W-:-:S09]  /*6b10*/  ULOP3.LUT UP0, URZ, UR5, 0x7, URZ, 0xc0, !UPT ;  /* 0x0000000705ff7892 */ /* 0x001fd2000f80c0ff */
[----:B------:R-:W-:Y:S05]  /*6b20*/  BRA.U !UP0, `(.L_x_967) ;  /* 0x0000000508007547 */ /* 0x000fea000b800000 */
[----:B------:R-:W0:Y:S01]  /*6b30*/  LDCU UR5, c[0x0][0x370] ;  /* 0x00006e00ff0577ac */ /* 0x000e220008000800 */
[----:B------:R-:W2:Y:S01]  /*6b40*/  LDCU UR8, c[0x0][0x370] ;  /* 0x00006e00ff0877ac */ /* 0x000ea20008000800 */
[----:B0-----:R-:W-:-:S04]  /*6b50*/  ULOP3.LUT UR5, UR5, 0x7, URZ, 0xc0, !UPT ;  /* 0x0000000705057892 */ /* 0x001fc8000f8ec0ff */
[----:B------:R-:W-:Y:S02]  /*6b60*/  UIADD3 UR5, UPT, UPT, UR5, -0x1, URZ ;  /* 0xffffffff05057890 */ /* 0x000fe4000fffe0ff */
[----:B--2---:R-:W-:Y:S02]  /*6b70*/  ULOP3.LUT UP1, UR8, UR8, 0x3, URZ, 0xc0, !UPT ;  /* 0x0000000308087892 */ /* 0x004fe4000f82c0ff */
[----:B------:R-:W-:-:S09]  /*6b80*/  UISETP.GE.U32.AND UP0, UPT, UR5, 0x3, UPT ;  /* 0x000000030500788c */ /* 0x000fd2000bf06070 */
[----:B------:R-:W-:Y:S05]  /*6b90*/  BRA.U !UP0, `(.L_x_972) ;  /* 0x0000000108707547 */ /* 0x000fea000b800000 */
[C---:B------:R-:W-:Y:S02]  /*6ba0*/  IADD3 R15, PT, PT, R20.reuse, 0x1, RZ ;  /* 0x00000001140f7810 */ /* 0x040fe40007ffe0ff */
[CC--:B------:R-:W-:Y:S02]  /*6bb0*/  ISETP.EQ.OR P0, PT, R20.reuse, R0.reuse, P1 ;  /* 0x000000001400720c */ /* 0x0c0fe40000f02670 */
[C---:B-1----:R-:W-:Y:S02]  /*6bc0*/  IADD3 R17, PT, PT, R20.reuse, 0x2, RZ ;  /* 0x0000000214117810 */ /* 0x042fe40007ffe0ff */
[-C--:B------:R-:W-:Y:S02]  /*6bd0*/  ISETP.EQ.OR P2, PT, R15, R0.reuse, P1 ;  /* 0x000000000f00720c */ /* 0x080fe40000f42670 */
[----:B------:R-:W-:Y:S02]  /*6be0*/  IADD3 R19, PT, PT, R20, 0x3, RZ ;  /* 0x0000000314137810 */ /* 0x000fe40007ffe0ff */
        /* <DEDUP_REMOVED lines=9> */
[--C-:B---3--:R-:W-:Y:S01]  /*6c80*/  @!P3 IMAD.WIDE.U32 R16, R17, 0x8, R26.reuse ;  /* 0x000000081110b825 */ /* 0x108fe200078e001a */
        /* <DEDUP_REMOVED lines=13> */
.L_x_972:
[----:B------:R-:W-:Y:S05]  /*6d60*/  BRA.U !UP1, `(.L_x_967) ;  /* 0x0000000109707547 */ /* 0x000fea000b800000 */
[----:B---3--:R-:W0:Y:S01]  /*6d70*/  LDC R16, c[0x0][0x370] ;  /* 0x0000dc00ff107b82 */ /* 0x008e220000000800 */
        /* <DEDUP_REMOVED lines=17> */
.L_x_973:
        /* <DEDUP_REMOVED lines=9> */
.L_x_974:
[----:B------:R-:W-:Y:S05]  /*6f20*/  BSYNC.RECONVERGENT B0 ;  /* 0x0000000000007941 */ /* 0x000fea0003800200 */
.L_x_967:
[----:B------:R-:W5:Y:S01]  /*6f30*/  S2UR UR8, SR_CgaCtaId ;  /* 0x00000000000879c3 */ /* 0x000f620000008800 */
[----:B------:R-:W-:Y:S01]  /*6f40*/  UMOV UR5, 0x400 ;  /* 0x0000040000057882 */ /* 0x000fe20000000000 */
[----:B----4-:R-:W4:Y:S01]  /*6f50*/  S2R R14, SR_TID.X ;  /* 0x00000000000e7919 */ /* 0x010f220000002100 */
[--C-:B------:R-:W-:Y:S02]  /*6f60*/  HADD2.F32 R15, -RZ, R42.reuse.H0_H0 ;  /* 0x2000002aff0f7230 */ /* 0x100fe40000004100 */
[----:B------:R-:W-:-:S03]  /*6f70*/  HADD2.F32 R42, -RZ, R42.H1_H1 ;  /* 0x3000002aff2a7230 */ /* 0x000fc60000004100 */
[----:B------:R-:W-:-:S04]  /*6f80*/  FADD.FTZ R15, R15, -UR9 ;  /* 0x800000090f0f7e21 */ /* 0x000fc80008010000 */
[----:B------:R-:W-:Y:S01]  /*6f90*/  FMUL.FTZ R15, R15, UR12 ;  /* 0x0000000c0f0f7c20 */ /* 0x000fe20008410000 */
[----:B-----5:R-:W-:Y:S01]  /*6fa0*/  ULEA UR5, UR8, UR5, 0x18 ;  /* 0x0000000508057291 */ /* 0x020fe2000f8ec0ff */
[----:B------:R-:W5:Y:S08]  /*6fb0*/  LDCU.U8 UR8, c[0x0][0x414] ;  /* 0x00008280ff0877ac */ /* 0x000f700008000000 */
[----:B------:R-:W-:Y:S01]  /*6fc0*/  @!P1 STS.64 [UR5+0x98], R28 ;  /* 0x0000981cff009988 */ /* 0x000fe20008000a05 */
[----:B------:R-:W-:Y:S01]  /*6fd0*/  BAR.SYNC.DEFER_BLOCKING 0x0 ;  /* 0x0000000000007b1d */ /* 0x000fe20000010000 */
[----:B-----5:R-:W-:-:S05]  /*6fe0*/  UISETP.NE.AND UP0, UPT, UR8, URZ, UPT ;  /* 0x000000ff0800728c */ /* 0x020fca000bf05270 */
[----:B------:R-:W3:Y:S01]  /*6ff0*/  LDS.64 R12, [UR5+0x98] ;  /* 0x00009805ff0c7984 */ /* 0x000ee20008000a00 */
[----:B------:R-:W3:Y:S02]  /*7000*/  LDCU UR5, c[0x0][0x42c] ;  /* 0x00008580ff0577ac */ /* 0x000ee40008000800 */
[----:B---3--:R-:W-:Y:S01]  /*7010*/  FMUL.FTZ R16, R13, UR5 ;  /* 0x000000050d107c20 */ /* 0x008fe20008410000 */
[----:B------:R-:W-:Y:S01]  /*7020*/  FADD.FTZ R13, R42, -UR9 ;  /* 0x800000092a0d7e21 */ /* 0x000fe20008010000 */
[----:B-1----:R-:W-:Y:S01]  /*7030*/  FMUL.FTZ R17, R12, UR5 ;  /* 0x000000050c117c20 */ /* 0x002fe20008410000 */
[--C-:B------:R-:W-:Y:S02]  /*7040*/  HADD2.F32 R12, -RZ, R41.reuse.H0_H0 ;  /* 0x20000029ff0c7230 */ /* 0x100fe40000004100 */
[----:B------:R-:W-:Y:S02]  /*7050*/  HADD2.F32 R41, -RZ, R41.H1_H1 ;  /* 0x30000029ff297230 */ /* 0x000fe40000004100 */
[----:B------:R-:W-:Y:S01]  /*7060*/  FMUL.FTZ R13, R13, UR12 ;  /* 0x0000000c0d0d7c20 */ /* 0x000fe20008410000 */
[----:B----4-:R-:W-:Y:S06]  /*7070*/  BRA.U !UP0, `(.L_x_975) ;  /* 0x0000000108487547 */ /* 0x010fec000b800000 */
[----:B------:R-:W-:Y:S01]  /*7080*/  FFMA.FTZ R18, R53, R15, R54 ;  /* 0x0000000f35127223 */ /* 0x000fe20000010036 */
[----:B------:R-:W-:-:S03]  /*7090*/  FFMA.FTZ R19, R52, R13, R55 ;  /* 0x0000000d34137223 */ /* 0x000fc60000010037 */
[----:B------:R-:W-:Y:S01]  /*70a0*/  FMUL.FTZ R20, R18, -1.4426950216293334961 ;  /* 0xbfb8aa3b12147820 */ /* 0x000fe20000410000 */
[----:B------:R-:W-:-:S05]  /*70b0*/  FMUL.FTZ R22, R19, -1.4426950216293334961 ;  /* 0xbfb8aa3b13167820 */ /* 0x000fca0000410000 */
[----:B------:R-:W1:Y:S04]  /*70c0*/  MUFU.EX2 R20, R20 ;  /* 0x0000001400147308 */ /* 0x000e680000000800 */
[----:B------:R-:W3:Y:S01]  /*70d0*/  MUFU.EX2 R22, R22 ;  /* 0x0000001600167308 */ /* 0x000ee20000000800 */
[----:B-1----:R-:W-:Y:S01]  /*70e0*/  FADD.FTZ R21, R20, 1 ;  /* 0x3f80000014157421 */ /* 0x002fe20000010000 */
[----:B---3--:R-:W-:-:S05]  /*70f0*/  FADD.FTZ R23, R22, 1 ;  /* 0x3f80000016177421 */ /* 0x008fca0000010000 */
        /* <DEDUP_REMOVED lines=10> */
.L_x_975:
[----:B------:R-:W1:Y:S01]  /*71a0*/  LDCU UR8, c[0x0][0x41c] ;  /* 0x00008380ff0877ac */ /* 0x000e620008000800 */
[----:B------:R-:W-:Y:S01]  /*71b0*/  SHF.R.U32.HI R19, RZ, 0x4, R14 ;  /* 0x00000004ff137819 */ /* 0x000fe2000001160e */
[----:B------:R-:W-:Y:S01]  /*71c0*/  BSSY.RECONVERGENT B0, `(.L_x_976) ;  /* 0x0000021000007945 */ /* 0x000fe20003800200 */
[----:B------:R-:W-:Y:S01]  /*71d0*/  R2UR UR5, R17 ;  /* 0x00000000110572ca */ /* 0x000fe200000e0000 */
[----:B------:R-:W3:-:S12]  /*71e0*/  LDCU.64 UR14, c[0x0][0x400] ;  /* 0x00008000ff0e77ac */ /* 0x000ed80008000a00 */
[--C-:B------:R-:W-:Y:S01]  /*71f0*/  FFMA.FTZ R14, R15, UR5, R16.reuse ;  /* 0x000000050f0e7c23 */ /* 0x100fe20008010010 */
[--C-:B------:R-:W-:Y:S02]  /*7200*/  HADD2.F32 R15, -RZ, R40.reuse.H0_H0 ;  /* 0x20000028ff0f7230 */ /* 0x100fe40000004100 */
[----:B------:R-:W-:Y:S01]  /*7210*/  FFMA.FTZ R13, R13, UR5, R16 ;  /* 0x000000050d0d7c23 */ /* 0x000fe20008010010 */
[----:B-1----:R-:W-:Y:S02]  /*7220*/  IMAD R17, R0, UR8, R19 ;  /* 0x0000000800117c24 */ /* 0x002fe4000f8e0213 */
[----:B------:R-:W-:Y:S01]  /*7230*/  FFMA.FTZ R14, R53, R12, -R14 ;  /* 0x0000000c350e7223 */ /* 0x000fe2000001080e */
[----:B------:R-:W-:Y:S02]  /*7240*/  HADD2.F32 R40, -RZ, R40.H1_H1 ;  /* 0x30000028ff287230 */ /* 0x000fe40000004100 */
[----:B------:R-:W-:Y:S01]  /*7250*/  FADD.FTZ R22, R15, -UR9 ;  /* 0x800000090f167e21 */ /* 0x000fe20008010000 */
[----:B------:R-:W-:Y:S01]  /*7260*/  FFMA.FTZ R18, R52, R41, -R13 ;  /* 0x0000002934127223 */ /* 0x000fe2000001080d */
[----:B---3--:R-:W-:-:S02]  /*7270*/  ISETP.GE.U32.AND P0, PT, R17, UR14, PT ;  /* 0x0000000e11007c0c */ /* 0x008fc4000bf06070 */
[----:B------:R-:W-:Y:S02]  /*7280*/  SHF.R.S32.HI R19, RZ, 0x1f, R17 ;  /* 0x0000001fff137819 */ /* 0x000fe40000011411 */
[----:B------:R-:W-:Y:S02]  /*7290*/  IADD3 R21, PT, PT, R17, 0x20, RZ ;  /* 0x0000002011157810 */ /* 0x000fe40007ffe0ff */
[----:B------:R-:W-:Y:S02]  /*72a0*/  ISETP.GE.AND.EX P0, PT, R19, UR15, PT, P0 ;  /* 0x0000000f13007c0c */ /* 0x000fe4000bf06300 */
[----:B------:R-:W-:Y:S02]  /*72b0*/  ISETP.GE.U32.AND P1, PT, R21, UR14, PT ;  /* 0x0000000e15007c0c */ /* 0x000fe4000bf26070 */
[----:B------:R-:W-:-:S04]  /*72c0*/  SHF.R.S32.HI R0, RZ, 0x1f, R21 ;  /* 0x0000001fff007819 */ /* 0x000fc80000011415 */
[----:B------:R-:W-:-:S05]  /*72d0*/  ISETP.GE.AND.EX P1, PT, R0, UR15, PT, P1 ;  /* 0x0000000f00007c0c */ /* 0x000fca000bf26310 */
[----:B------:R-:W-:Y:S08]  /*72e0*/  @P0 BRA `(.L_x_977) ;  /* 0x0000000000380947 */ /* 0x000ff00003800000 */
[----:B------:R-:W1:Y:S01]  /*72f0*/  LDCU.64 UR18, c[0x0][0x3f8] ;  /* 0x00007f00ff1277ac */ /* 0x000e620008000a00 */
[----:B------:R-:W-:Y:S01]  /*7300*/  MOV R12, R58 ;  /* 0x0000003a000c7202 */ /* 0x000fe20000000f00 */
[----:B------:R-:W-:Y:S01]  /*7310*/  FMUL.FTZ R18, R18, UR12 ;  /* 0x0000000c12127c20 */ /* 0x000fe20008410000 */
[----:B------:R-:W-:Y:S01]  /*7320*/  MOV R13, R61 ;  /* 0x0000003d000d7202 */ /* 0x000fe20000000f00 */
[----:B------:R-:W3:Y:S01]  /*7330*/  LDCU.64 UR16, c[0x0][0x380] ;  /* 0x00007000ff1077ac */ /* 0x000ee20008000a00 */
[----:B-1----:R-:W-:Y:S02]  /*7340*/  IMAD R20, R19, UR18, RZ ;  /* 0x0000001213147c24 */ /* 0x002fe4000f8e02ff */
[----:B------:R-:W-:Y:S01]  /*7350*/  FMUL.FTZ R19, R14, UR12 ;  /* 0x0000000c0e137c20 */ /* 0x000fe20008410000 */
[----:B------:R-:W-:-:S04]  /*7360*/  IMAD.WIDE.U32 R12, R17, UR18, R12 ;  /* 0x00000012110c7c25 */ /* 0x000fc8000f8e000c */
[----:B------:R-:W-:Y:S01]  /*7370*/  IMAD R15, R17, UR19, R20 ;  /* 0x00000013110f7c24 */ /* 0x000fe2000f8e0214 */
[----:B---3--:R-:W-:-:S04]  /*7380*/  LEA R14, P0, R12, UR16, 0x1 ;  /* 0x000000100c0e7c11 */ /* 0x008fc8000f8008ff */
[----:B------:R-:W-:Y:S02]  /*7390*/  IADD3 R15, PT, PT, R13, R15, RZ ;  /* 0x0000000f0d0f7210 */ /* 0x000fe40007ffe0ff */
[----:B------:R-:W-:Y:S02]  /*73a0*/  F2FP.F16.F32.PACK_AB R13, R18, R19 ;  /* 0x00000013120d723e */ /* 0x000fe400000000ff */
[----:B------:R-:W-:-:S05]  /*73b0*/  LEA.HI.X R15, R12, UR17, R15, 0x1, P0 ;  /* 0x000000110c0f7c11 */ /* 0x000fca00080f0c0f */
[----:B------:R1:W-:Y:S02]  /*73c0*/  STG.E desc[UR10][R14.64], R13 ;  /* 0x0000000d0e007986 */ /* 0x0003e4000c10190a */
.L_x_977:
[----:B------:R-:W-:Y:S05]  /*73d0*/  BSYNC.RECONVERGENT B0 ;  /* 0x0000000000007941 */ /* 0x000fea0003800200 */
.L_x_976:
[----:B-1----:R-:W-:Y:S01]  /*73e0*/  FMUL.FTZ R15, R22, UR12 ;  /* 0x0000000c160f7c20 */ /* 0x002fe20008410000 */
        /* <DEDUP_REMOVED lines=10> */
[----:B------:R-:W1:Y:S04]  /*7490*/  MUFU.EX2 R18, R18 ;  /* 0x0000001200127308 */ /* 0x000e680000000800 */
[----:B------:R-:W3:Y:S01]  /*74a0*/  MUFU.EX2 R22, R22 ;  /* 0x0000001600167308 */ /* 0x000ee20000000800 */
[----:B-1----:R-:W-:Y:S01]  /*74b0*/  FADD.FTZ R19, R18, 1 ;  /* 0x3f80000012137421 */ /* 0x002fe20000010000 */
[----:B---3--:R-:W-:-:S03]  /*74c0*/  FADD.FTZ R23, R22, 1 ;  /* 0x3f80000016177421 */ /* 0x008fc60000010000 */
        /* <DEDUP_REMOVED lines=10> */
.L_x_978:
[----:B------:R-:W-:Y:S01]  /*7570*/  FFMA.FTZ R15, R27, UR5, R16 ;  /* 0x000000051b0f7c23 */ /* 0x000fe20008010010 */
[----:B------:R-:W-:Y:S01]  /*7580*/  BSSY.RECONVERGENT B0, `(.L_x_979) ;  /* 0x0000014000007945 */ /* 0x000fe20003800200 */
[----:B------:R-:W-:Y:S01]  /*7590*/  FFMA.FTZ R14, R53, R13, -R12 ;  /* 0x0000000d350e7223 */ /* 0x000fe2000001080c */
[C---:B------:R-:W-:Y:S01]  /*75a0*/  IADD3 R23, PT, PT, R17.reuse, 0x40, RZ ;  /* 0x0000004011177810 */ /* 0x040fe20007ffe0ff */
[----:B------:R-:W-:Y:S01]  /*75b0*/  FFMA.FTZ R15, R52, R39, -R15 ;  /* 0x00000027340f7223 */ /* 0x000fe2000001080f */
[----:B------:R-:W-:Y:S01]  /*75c0*/  IADD3 R19, PT, PT, R17, 0x60, RZ ;  /* 0x0000006011137810 */ /* 0x000fe20007ffe0ff */
[----:B------:R-:W-:Y:S06]  /*75d0*/  @P1 BRA `(.L_x_980) ;  /* 0x0000000000381947 */ /* 0x000fec0003800000 */
[----:B------:R-:W1:Y:S01]  /*75e0*/  LDCU.64 UR16, c[0x0][0x3f8] ;  /* 0x00007f00ff1077ac */ /* 0x000e620008000a00 */
[----:B------:R-:W-:Y:S02]  /*75f0*/  MOV R12, R58 ;  /* 0x0000003a000c7202 */ /* 0x000fe40000000f00 */
[----:B------:R-:W-:Y:S01]  /*7600*/  MOV R13, R61 ;  /* 0x0000003d000d7202 */ /* 0x000fe20000000f00 */
[----:B------:R-:W3:Y:S01]  /*7610*/  LDCU.64 UR18, c[0x0][0x380] ;  /* 0x00007000ff1277ac */ /* 0x000ee20008000a00 */
[----:B-1----:R-:W-:Y:S02]  /*7620*/  IMAD R0, R0, UR16, RZ ;  /* 0x0000001000007c24 */ /* 0x002fe4000f8e02ff */
[----:B------:R-:W-:-:S04]  /*7630*/  IMAD.WIDE.U32 R12, R21, UR16, R12 ;  /* 0x00000010150c7c25 */ /* 0x000fc8000f8e000c */
[----:B------:R-:W-:Y:S02]  /*7640*/  IMAD R25, R21, UR17, R0 ;  /* 0x0000001115197c24 */ /* 0x000fe4000f8e0200 */
[----:B------:R-:W-:Y:S01]  /*7650*/  FMUL.FTZ R21, R14, UR12 ;  /* 0x0000000c0e157c20 */ /* 0x000fe20008410000 */
[----:B------:R-:W-:Y:S01]  /*7660*/  FMUL.FTZ R0, R15, UR12 ;  /* 0x0000000c0f007c20 */ /* 0x000fe20008410000 */
[----:B---3--:R-:W-:Y:S02]  /*7670*/  LEA R14, P0, R12, UR18, 0x1 ;  /* 0x000000120c0e7c11 */ /* 0x008fe4000f8008ff */
[----:B------:R-:W-:Y:S02]  /*7680*/  IADD3 R25, PT, PT, R13, R25, RZ ;  /* 0x000000190d197210 */ /* 0x000fe40007ffe0ff */
[----:B------:R-:W-:Y:S02]  /*7690*/  F2FP.F16.F32.PACK_AB R13, R0, R21 ;  /* 0x00000015000d723e */ /* 0x000fe400000000ff */
[----:B------:R-:W-:-:S05]  /*76a0*/  LEA.HI.X R15, R12, UR19, R25, 0x1, P0 ;  /* 0x000000130c0f7c11 */ /* 0x000fca00080f0c19 */
[----:B------:R1:W-:Y:S02]  /*76b0*/  STG.E desc[UR10][R14.64], R13 ;  /* 0x0000000d0e007986 */ /* 0x0003e4000c10190a */
.L_x_980:
[----:B------:R-:W-:Y:S05]  /*76c0*/  BSYNC.RECONVERGENT B0 ;  /* 0x0000000000007941 */ /* 0x000fea0003800200 */
.L_x_979:
[--C-:B-1----:R-:W-:Y:S01]  /*76d0*/  HADD2.F32 R13, -RZ, R38.reuse.H0_H0 ;  /* 0x20000026ff0d7230 */ /* 0x102fe20000004100 */
        /* <DEDUP_REMOVED lines=25> */
[----:B------:R-:W0:Y:S01]  /*7870*/  MUFU.RCP R26, R26 ;  /* 0x0000001a001a7308 */ /* 0x000e220000001000 */
[----:B-1----:R-:W-:Y:S01]  /*7880*/  FADD.FTZ R27, -R24, 1 ;  /* 0x3f800000181b7421 */ /* 0x002fe20000010100 */
[----:B------:R-:W-:-:S03]  /*7890*/  FMUL.FTZ R15, R15, R24 ;  /* 0x000000180f0f7220 */ /* 0x000fc60000410000 */
[----:B------:R-:W-:Y:S01]  /*78a0*/  FFMA.FTZ R18, R18, R27, 1 ;  /* 0x3f80000012127423 */ /* 0x000fe2000001001b */
[----:B0-----:R-:W-:Y:S01]  /*78b0*/  FADD.FTZ R29, -R26, 1 ;  /* 0x3f8000001a1d7421 */ /* 0x001fe20000010100 */
[----:B------:R-:W-:Y:S02]  /*78c0*/  FMUL.FTZ R37, R37, R26 ;  /* 0x0000001a25257220 */ /* 0x000fe40000410000 */
[----:B------:R-:W-:Y:S01]  /*78d0*/  FMUL.FTZ R15, R15, R18 ;  /* 0x000000120f0f7220 */ /* 0x000fe20000410000 */
[----:B------:R-:W-:-:S04]  /*78e0*/  FFMA.FTZ R20, R20, R29, 1 ;  /* 0x3f80000014147423 */ /* 0x000fc8000001001d */
[----:B------:R-:W-:-:S07]  /*78f0*/  FMUL.FTZ R37, R37, R20 ;  /* 0x0000001425257220 */ /* 0x000fce0000410000 */
.L_x_981:
[----:B------:R-:W-:Y:S01]  /*7900*/  FFMA.FTZ R21, R21, UR5, R16 ;  /* 0x0000000515157c23 */ /* 0x000fe20008010010 */
[----:B------:R-:W-:Y:S01]  /*7910*/  BSSY.RECONVERGENT B0, `(.L_x_982) ;  /* 0x0000014000007945 */ /* 0x000fe20003800200 */
[----:B------:R-:W-:Y:S01]  /*7920*/  FFMA.FTZ R14, R53, R15, -R14 ;  /* 0x0000000f350e7223 */ /* 0x000fe2000001080e */
[----:B------:R-:W-:Y:S02]  /*7930*/  HADD2.F32 R36, -RZ, R36.H1_H1 ;  /* 0x30000024ff247230 */ /* 0x000fe40000004100 */
[----:B------:R-:W-:Y:S01]  /*7940*/  FADD.FTZ R22, R13, -UR9 ;  /* 0x800000090d167e21 */ /* 0x000fe20008010000 */
[----:B------:R-:W-:Y:S01]  /*7950*/  FFMA.FTZ R18, R52, R37, -R21 ;  /* 0x0000002534127223 */ /* 0x000fe20000010815 */
[----:B------:R-:W-:Y:S06]  /*7960*/  @P0 BRA `(.L_x_983) ;  /* 0x0000000000380947 */ /* 0x000fec0003800000 */
[----:B------:R-:W1:Y:S01]  /*7970*/  LDCU.64 UR16, c[0x0][0x3f8] ;  /* 0x00007f00ff1077ac */ /* 0x000e620008000a00 */
[----:B------:R-:W-:Y:S01]  /*7980*/  MOV R13, R61 ;  /* 0x0000003d000d7202 */ /* 0x000fe20000000f00 */
[----:B------:R-:W-:Y:S01]  /*7990*/  FMUL.FTZ R21, R14, UR12 ;  /* 0x0000000c0e157c20 */ /* 0x000fe20008410000 */
[----:B------:R-:W-:Y:S01]  /*79a0*/  FMUL.FTZ R18, R18, UR12 ;  /* 0x0000000c12127c20 */ /* 0x000fe20008410000 */
[----:B------:R-:W3:Y:S01]  /*79b0*/  LDCU.64 UR18, c[0x0][0x380] ;  /* 0x00007000ff1277ac */ /* 0x000ee20008000a00 */
[----:B-1----:R-:W-:Y:S01]  /*79c0*/  IMAD R20, R12, UR16, RZ ;  /* 0x000000100c147c24 */ /* 0x002fe2000f8e02ff */
[----:B------:R-:W-:-:S05]  /*79d0*/  MOV R12, R58 ;  /* 0x0000003a000c7202 */ /* 0x000fca0000000f00 */
[----:B------:R-:W-:-:S04]  /*79e0*/  IMAD.WIDE.U32 R12, R23, UR16, R12 ;  /* 0x00000010170c7c25 */ /* 0x000fc8000f8e000c */
[----:B------:R-:W-:Y:S01]  /*79f0*/  IMAD R23, R23, UR17, R20 ;  /* 0x0000001117177c24 */ /* 0x000fe2000f8e0214 */
[----:B---3--:R-:W-:-:S04]  /*7a00*/  LEA R14, P0, R12, UR18, 0x1 ;  /* 0x000000120c0e7c11 */ /* 0x008fc8000f8008ff */
[----:B------:R-:W-:Y:S02]  /*7a10*/  IADD3 R23, PT, PT, R13, R23, RZ ;  /* 0x000000170d177210 */ /* 0x000fe40007ffe0ff */
[----:B------:R-:W-:Y:S02]  /*7a20*/  F2FP.F16.F32.PACK_AB R13, R18, R21 ;  /* 0x00000015120d723e */ /* 0x000fe400000000ff */
[----:B------:R-:W-:-:S05]  /*7a30*/  LEA.HI.X R15, R12, UR19, R23, 0x1, P0 ;  /* 0x000000130c0f7c11 */ /* 0x000fca00080f0c17 */
[----:B------:R1:W-:Y:S02]  /*7a40*/  STG.E desc[UR10][R14.64], R13 ;  /* 0x0000000d0e007986 */ /* 0x0003e4000c10190a */
.L_x_983:
[----:B------:R-:W-:Y:S05]  /*7a50*/  BSYNC.RECONVERGENT B0 ;  /* 0x0000000000007941 */ /* 0x000fea0003800200 */
.L_x_982:
[----:B-1----:R-:W-:Y:S01]  /*7a60*/  FMUL.FTZ R13, R22, UR12 ;  /* 0x0000000c160d7c20 */ /* 0x002fe20008410000 */
[----:B------:R-:W-:Y:S01]  /*7a70*/  FADD.FTZ R36, R36, -UR9 ;  /* 0x8000000924247e21 */ /* 0x000fe20008010000 */
[--C-:B------:R-:W-:Y:S02]  /*7a80*/  HADD2.F32 R12, -RZ, R35.reuse.H0_H0 ;  /* 0x20000023ff0c7230 */ /* 0x100fe40000004100 */
[----:B------:R-:W-:Y:S02]  /*7a90*/  HADD2.F32 R35, -RZ, R35.H1_H1 ;  /* 0x30000023ff237230 */ /* 0x000fe40000004100 */
[----:B--2---:R-:W-:Y:S01]  /*7aa0*/  FFMA.FTZ R26, R13, UR5, R16 ;  /* 0x000000050d1a7c23 */ /* 0x004fe20008010010 */
[----:B------:R-:W-:Y:S01]  /*7ab0*/  FMUL.FTZ R25, R36, UR12 ;  /* 0x0000000c24197c20 */ /* 0x000fe20008410000 */
        /* <DEDUP_REMOVED lines=19> */
.L_x_984:
        /* <DEDUP_REMOVED lines=10> */
[----:B------:R-:W2:Y:S01]  /*7c90*/  LDCU.64 UR18, c[0x0][0x380] ;  /* 0x00007000ff1277ac */ /* 0x000ea20008000a00 */
[----:B-1----:R-:W-:Y:S02]  /*7ca0*/  IMAD R0, R0, UR16, RZ ;  /* 0x0000001000007c24 */ /* 0x002fe4000f8e02ff */
[----:B------:R-:W-:-:S04]  /*7cb0*/  IMAD.WIDE.U32 R12, R19, UR16, R12 ;  /* 0x00000010130c7c25 */ /* 0x000fc8000f8e000c */
[----:B------:R-:W-:Y:S02]  /*7cc0*/  IMAD R15, R19, UR17, R0 ;  /* 0x00000011130f7c24 */ /* 0x000fe4000f8e0200 */
[----:B------:R-:W-:Y:S01]  /*7cd0*/  FMUL.FTZ R19, R26, UR12 ;  /* 0x0000000c1a137c20 */ /* 0x000fe20008410000 */
[----:B------:R-:W-:Y:S01]  /*7ce0*/  FMUL.FTZ R0, R35, UR12 ;  /* 0x0000000c23007c20 */ /* 0x000fe20008410000 */
[----:B--2---:R-:W-:Y:S02]  /*7cf0*/  LEA R14, P0, R12, UR18, 0x1 ;  /* 0x000000120c0e7c11 */ /* 0x004fe4000f8008ff */
[----:B------:R-:W-:Y:S02]  /*7d00*/  IADD3 R15, PT, PT, R13, R15, RZ ;  /* 0x0000000f0d0f7210 */ /* 0x000fe40007ffe0ff */
[----:B------:R-:W-:Y:S02]  /*7d10*/  F2FP.F16.F32.PACK_AB R13, R0, R19 ;  /* 0x00000013000d723e */ /* 0x000fe400000000ff */
[----:B------:R-:W-:-:S05]  /*7d20*/  LEA.HI.X R15, R12, UR19, R15, 0x1, P0 ;  /* 0x000000130c0f7c11 */ /* 0x000fca00080f0c0f */
[----:B------:R1:W-:Y:S02]  /*7d30*/  STG.E desc[UR10][R14.64], R13 ;  /* 0x0000000d0e007986 */ /* 0x0003e4000c10190a */
.L_x_986:
[----:B------:R-:W-:Y:S05]  /*7d40*/  BSYNC.RECONVERGENT B0 ;  /* 0x0000000000007941 */ /* 0x000fea0003800200 */
.L_x_985:
        /* <DEDUP_REMOVED lines=14> */
[----:B0-----:R-:W-:Y:S01]  /*7e30*/  FFMA.FTZ R28, R15, UR5, R16 ;  /* 0x000000050f1c7c23 */ /* 0x001fe20008010010 */
        /* <DEDUP_REMOVED lines=20> */
.L_x_987:
        /* <DEDUP_REMOVED lines=21> */
.L_x_989:
[----:B------:R-:W-:Y:S05]  /*80d0*/  BSYNC.RECONVERGENT B0 ;  /* 0x0000000000007941 */ /* 0x000fea0003800200 */
.L_x_988:
        /* <DEDUP_REMOVED lines=25> */
.L_x_990:
[----:B------:R-:W-:Y:S01]  /*8270*/  FFMA.FTZ R13, R25, UR5, R16 ;  /* 0x00000005190d7c23 */ /* 0x000fe20008010010 */
[----:B------:R-:W-:Y:S01]  /*8280*/  BSSY.RECONVERGENT B0, `(.L_x_991) ;  /* 0x0000014000007945 */ /* 0x000fe20003800200 */
[----:B------:R-:W-:Y:S01]  /*8290*/  FFMA.FTZ R26, R53, R12, -R26 ;  /* 0x0000000c351a7223 */ /* 0x000fe2000001081a */
[C---:B------:R-:W-:Y:S01]  /*82a0*/  IADD3 R19, PT, PT, R17.reuse, 0xc0, RZ ;  /* 0x000000c011137810 */ /* 0x040fe20007ffe0ff */
        /* <DEDUP_REMOVED lines=17> */
.L_x_992:
[----:B------:R-:W-:Y:S05]  /*83c0*/  BSYNC.RECONVERGENT B0 ;  /* 0x0000000000007941 */ /* 0x000fea0003800200 */
.L_x_991:
[--C-:B0-----:R-:W-:Y:S01]  /*83d0*/  HADD2.F32 R13, -RZ, R30.reuse.H0_H0 ;  /* 0x2000001eff0d7230 */ /* 0x101fe20000004100 */
[----:B------:R-:W-:Y:S01]  /*83e0*/  ISETP.GE.U32.AND P0, PT, R19, UR14, PT ;  /* 0x0000000e13007c0c */ /* 0x000fe2000bf06070 */
[----:B------:R-:W-:Y:S01]  /*83f0*/  HADD2.F32 R30, -RZ, R30.H1_H1 ;  /* 0x3000001eff1e7230 */ /* 0x000fe20000004100 */
[----:B------:R-:W-:Y:S01]  /*8400*/  ISETP.GE.U32.AND P1, PT, R18, UR14, PT ;  /* 0x0000000e12007c0c */ /* 0x000fe2000bf26070 */
[--C-:B------:R-:W-:Y:S02]  /*8410*/  HADD2.F32 R14, -RZ, R11.reuse.H0_H0 ;  /* 0x2000000bff0e7230 */ /* 0x100fe40000004100 */
[----:B------:R-:W-:Y:S01]  /*8420*/  FADD.FTZ R13, R13, -UR9 ;  /* 0x800000090d0d7e21 */ /* 0x000fe20008010000 */
[----:B------:R-:W-:Y:S01]  /*8430*/  SHF.R.S32.HI R12, RZ, 0x1f, R19 ;  /* 0x0000001fff0c7819 */ /* 0x000fe20000011413 */
[----:B------:R-:W-:Y:S01]  /*8440*/  HADD2.F32 R11, -RZ, R11.H1_H1 ;  /* 0x3000000bff0b7230 */ /* 0x000fe20000004100 */
[----:B------:R-:W-:Y:S01]  /*8450*/  SHF.R.S32.HI R0, RZ, 0x1f, R18 ;  /* 0x0000001fff007819 */ /* 0x000fe20000011412 */
[----:B------:R-:W-:Y:S01]  /*8460*/  FMUL.FTZ R15, R13, UR12 ;  /* 0x0000000c0d0f7c20 */ /* 0x000fe20008410000 */
[----:B------:R-:W-:Y:S01]  /*8470*/  FADD.FTZ R13, R30, -UR9 ;  /* 0x800000091e0d7e21 */ /* 0x000fe20008010000 */
[----:B------:R-:W-:Y:S01]  /*8480*/  ISETP.GE.AND.EX P0, PT, R12, UR15, PT, P0 ;  /* 0x0000000f0c007c0c */ /* 0x000fe2000bf06300 */
[----:B------:R-:W-:Y:S01]  /*8490*/  HADD2.F32 R27, -RZ, R2.H0_H0 ;  /* 0x20000002ff1b7230 */ /* 0x000fe20000004100 */
        /* <DEDUP_REMOVED lines=22> */
.L_x_993:
[----:B------:R-:W-:Y:S01]  /*8600*/  FFMA.FTZ R13, R25, UR5, R16 ;  /* 0x00000005190d7c23 */ /* 0x000fe20008010010 */
[----:B------:R-:W-:Y:S01]  /*8610*/  BSSY.RECONVERGENT B0, `(.L_x_994) ;  /* 0x0000014000007945 */ /* 0x000fe20003800200 */
[----:B------:R-:W-:Y:S02]  /*8620*/  HADD2.F32 R20, -RZ, R2.H1_H1 ;  /* 0x30000002ff147230 */ /* 0x000fe40000004100 */
[----:B------:R-:W-:Y:S01]  /*8630*/  FFMA.FTZ R30, R53, R14, -R30 ;  /* 0x0000000e351e7223 */ /* 0x000fe2000001081e */
[----:B------:R-:W-:Y:S01]  /*8640*/  FADD.FTZ R27, R27, -UR9 ;  /* 0x800000091b1b7e21 */ /* 0x000fe20008010000 */
[----:B------:R-:W-:Y:S01]  /*8650*/  FFMA.FTZ R2, R52, R11, -R13 ;  /* 0x0000000b34027223 */ /* 0x000fe2000001080d */
[----:B------:R-:W-:Y:S06]  /*8660*/  @P0 BRA `(.L_x_995) ;  /* 0x0000000000380947 */ /* 0x000fec0003800000 */
[----:B------:R-:W0:Y:S01]  /*8670*/  LDCU.64 UR16, c[0x0][0x3f8] ;  /* 0x00007f00ff1077ac */ /* 0x000e220008000a00 */
[----:B------:R-:W-:Y:S01]  /*8680*/  MOV R13, R61 ;  /* 0x0000003d000d7202 */ /* 0x000fe20000000f00 */
[----:B------:R-:W-:Y:S01]  /*8690*/  FMUL.FTZ R11, R30, UR12 ;  /* 0x0000000c1e0b7c20 */ /* 0x000fe20008410000 */
[----:B------:R-:W-:Y:S01]  /*86a0*/  FMUL.FTZ R2, R2, UR12 ;  /* 0x0000000c02027c20 */ /* 0x000fe20008410000 */
[----:B------:R-:W1:Y:S04]  /*86b0*/  LDCU.64 UR18, c[0x0][0x380] ;  /* 0x00007000ff1277ac */ /* 0x000e680008000a00 */
[----:B------:R-:W-:Y:S01]  /*86c0*/  F2FP.F16.F32.PACK_AB R11, R2, R11 ;  /* 0x0000000b020b723e */ /* 0x000fe200000000ff */
[----:B0-----:R-:W-:Y:S01]  /*86d0*/  IMAD R14, R12, UR16, RZ ;  /* 0x000000100c0e7c24 */ /* 0x001fe2000f8e02ff */
[----:B------:R-:W-:-:S05]  /*86e0*/  MOV R12, R58 ;  /* 0x0000003a000c7202 */ /* 0x000fca0000000f00 */
[----:B------:R-:W-:-:S04]  /*86f0*/  IMAD.WIDE.U32 R12, R19, UR16, R12 ;  /* 0x00000010130c7c25 */ /* 0x000fc8000f8e000c */
[----:B------:R-:W-:Y:S01]  /*8700*/  IMAD R19, R19, UR17, R14 ;  /* 0x0000001113137c24 */ /* 0x000fe2000f8e020e */
[----:B-1----:R-:W-:-:S04]  /*8710*/  LEA R14, P0, R12, UR18, 0x1 ;  /* 0x000000120c0e7c11 */ /* 0x002fc8000f8008ff */
[----:B------:R-:W-:-:S04]  /*8720*/  IADD3 R19, PT, PT, R13, R19, RZ ;  /* 0x000000130d137210 */ /* 0x000fc80007ffe0ff */
[----:B------:R-:W-:-:S05]  /*8730*/  LEA.HI.X R15, R12, UR19, R19, 0x1, P0 ;  /* 0x000000130c0f7c11 */ /* 0x000fca00080f0c13 */
[----:B------:R0:W-:Y:S02]  /*8740*/  STG.E desc[UR10][R14.64], R11 ;  /* 0x0000000b0e007986 */ /* 0x0001e4000c10190a */
.L_x_995:
[----:B------:R-:W-:Y:S05]  /*8750*/  BSYNC.RECONVERGENT B0 ;  /* 0x0000000000007941 */ /* 0x000fea0003800200 */
.L_x_994:
[----:B------:R-:W-:Y:S01]  /*8760*/  FMUL.FTZ R27, R27, UR12 ;  /* 0x0000000c1b1b7c20 */ /* 0x000fe20008410000 */
[----:B------:R-:W-:Y:S01]  /*8770*/  FADD.FTZ R20, R20, -UR9 ;  /* 0x8000000914147e21 */ /* 0x000fe20008010000 */
[--C-:B------:R-:W-:Y:S02]  /*8780*/  HADD2.F32 R2, -RZ, R3.reuse.H0_H0 ;  /* 0x20000003ff027230 */ /* 0x100fe40000004100 */
[----:B------:R-:W-:Y:S02]  /*8790*/  HADD2.F32 R3, -RZ, R3.H1_H1 ;  /* 0x30000003ff037230 */ /* 0x000fe40000004100 */
[----:B------:R-:W-:Y:S01]  /*87a0*/  FFMA.FTZ R24, R27, UR5, R16 ;  /* 0x000000051b187c23 */ /* 0x000fe20008010010 */
[----:B------:R-:W-:Y:S01]  /*87b0*/  FMUL.FTZ R23, R20, UR12 ;  /* 0x0000000c14177c20 */ /* 0x000fe20008410000 */
[----:B------:R-:W-:Y:S06]  /*87c0*/  BRA.U !UP0, `(.L_x_996) ;  /* 0x0000000108487547 */ /* 0x000fec000b800000 */
[----:B------:R-:W-:Y:S01]  /*87d0*/  FFMA.FTZ R12, R52, R23, R55 ;  /* 0x00000017340c7223 */ /* 0x000fe20000010037 */
[----:B0-----:R-:W-:-:S03]  /*87e0*/  FFMA.FTZ R11, R53, R27, R54 ;  /* 0x0000001b350b7223 */ /* 0x001fc60000010036 */
        /* <DEDUP_REMOVED lines=16> */
.L_x_996:
[----:B------:R-:W-:Y:S01]  /*88f0*/  FFMA.FTZ R13, R23, UR5, R16 ;  /* 0x00000005170d7c23 */ /* 0x000fe20008010010 */
[----:B------:R-:W-:Y:S01]  /*8900*/  BSSY.RECONVERGENT B0, `(.L_x_997) ;  /* 0x0000014000007945 */ /* 0x000fe20003800200 */
[----:B------:R-:W-:Y:S01]  /*8910*/  FFMA.FTZ R24, R53, R2, -R24 ;  /* 0x0000000235187223 */ /* 0x000fe20000010818 */
[C---:B------:R-:W-:Y:S01]  /*8920*/  IADD3 R12, PT, PT, R17.reuse, 0x100, RZ ;  /* 0x00000100110c7810 */ /* 0x040fe20007ffe0ff */
[----:B0-----:R-:W-:Y:S01]  /*8930*/  FFMA.FTZ R14, R52, R3, -R13 ;  /* 0x00000003340e7223 */ /* 0x001fe2000001080d */
        /* <DEDUP_REMOVED lines=16> */
.L_x_998:
[----:B------:R-:W-:Y:S05]  /*8a40*/  BSYNC.RECONVERGENT B0 ;  /* 0x0000000000007941 */ /* 0x000fea0003800200 */
.L_x_997:
[--C-:B------:R-:W-:Y:S01]  /*8a50*/  HADD2.F32 R2, -RZ, R4.reuse.H0_H0 ;  /* 0x20000004ff027230 */ /* 0x100fe20000004100 */
[----:B------:R-:W-:Y:S01]  /*8a60*/  ISETP.GE.U32.AND P0, PT, R12, UR14, PT ;  /* 0x0000000e0c007c0c */ /* 0x000fe2000bf06070 */
[----:B------:R-:W-:Y:S01]  /*8a70*/  HADD2.F32 R4, -RZ, R4.H1_H1 ;  /* 0x30000004ff047230 */ /* 0x000fe20000004100 */
[----:B------:R-:W-:Y:S01]  /*8a80*/  ISETP.GE.U32.AND P1, PT, R11, UR14, PT ;  /* 0x0000000e0b007c0c */ /* 0x000fe2000bf26070 */
[----:B------:R-:W-:Y:S02]  /*8a90*/  HADD2.F32 R26, -RZ, R6.H0_H0 ;  /* 0x20000006ff1a7230 */ /* 0x000fe40000004100 */
[----:B0-----:R-:W-:Y:S01]  /*8aa0*/  FADD.FTZ R3, R2, -UR9 ;  /* 0x8000000902037e21 */ /* 0x001fe20008010000 */
        /* <DEDUP_REMOVED lines=29> */
.L_x_999:
        /* <DEDUP_REMOVED lines=21> */
.L_x_1001:
[----:B------:R-:W-:Y:S05]  /*8dd0*/  BSYNC.RECONVERGENT B0 ;  /* 0x0000000000007941 */ /* 0x000fea0003800200 */
.L_x_1000:
        /* <DEDUP_REMOVED lines=25> */
.L_x_1002:
        /* <DEDUP_REMOVED lines=21> */
.L_x_1004:
[----:B------:R-:W-:Y:S05]  /*90c0*/  BSYNC.RECONVERGENT B0 ;  /* 0x0000000000007941 */ /* 0x000fea0003800200 */
.L_x_1003:
        /* <DEDUP_REMOVED lines=35> */
.L_x_1005:
        /* <DEDUP_REMOVED lines=21> */
.L_x_1007:
[----:B------:R-:W-:Y:S05]  /*9450*/  BSYNC.RECONVERGENT B0 ;  /* 0x0000000000007941 */ /* 0x000fea0003800200 */
.L_x_1006:
        /* <DEDUP_REMOVED lines=25> */
.L_x_1008:
        /* <DEDUP_REMOVED lines=21> */
.L_x_1010:
[----:B------:R-:W-:Y:S05]  /*9740*/  BSYNC.RECONVERGENT B0 ;  /* 0x0000000000007941 */ /* 0x000fea0003800200 */
.L_x_1009:
        /* <DEDUP_REMOVED lines=35> */
.L_x_1011:
        /* <DEDUP_REMOVED lines=21> */
.L_x_1013:
[----:B------:R-:W-:Y:S05]  /*9ad0*/  BSYNC.RECONVERGENT B0 ;  /* 0x0000000000007941 */ /* 0x000fea0003800200 */
.L_x_1012:
        /* <DEDUP_REMOVED lines=25> */
.L_x_1014:
        /* <DEDUP_REMOVED lines=21> */
.L_x_1016:
[----:B------:R-:W-:Y:S05]  /*9dc0*/  BSYNC.RECONVERGENT B0 ;  /* 0x0000000000007941 */ /* 0x000fea0003800200 */
.L_x_1015:
[----:B------:R-:W-:Y:S01]  /*9dd0*/  IADD3 R15, PT, PT, R17, 0x1c0, RZ ;  /* 0x000001c0110f7810 */ /* 0x000fe20007ffe0ff */
[----:B------:R-:W-:Y:S01]  /*9de0*/  FADD.FTZ R6, R6, -UR9 ;  /* 0x8000000906067e21 */ /* 0x000fe20008010000 */
[----:B------:R-:W-:Y:S01]  /*9df0*/  FADD.FTZ R48, R48, -UR9 ;  /* 0x8000000930307e21 */ /* 0x000fe20008010000 */
[--C-:B------:R-:W-:Y:S01]  /*9e00*/  HADD2.F32 R0, -RZ, R51.reuse.H0_H0 ;  /* 0x20000033ff007230 */ /* 0x100fe20000004100 */
[----:B------:R-:W-:Y:S01]  /*9e10*/  ISETP.GE.U32.AND P0, PT, R15, UR14, PT ;  /* 0x0000000e0f007c0c */ /* 0x000fe2000bf06070 */
[--C-:B------:R-:W-:Y:S02]  /*9e20*/  HADD2.F32 R14, -RZ, R50.reuse.H0_H0 ;  /* 0x20000032ff0e7230 */ /* 0x100fe40000004100 */
[----:B------:R-:W-:Y:S01]  /*9e30*/  FMUL.FTZ R11, R6, UR12 ;  /* 0x0000000c060b7c20 */ /* 0x000fe20008410000 */
[----:B------:R-:W-:Y:S01]  /*9e40*/  HADD2.F32 R51, -RZ, R51.H1_H1 ;  /* 0x30000033ff337230 */ /* 0x000fe20000004100 */
[----:B------:R-:W-:Y:S01]  /*9e50*/  IADD3 R17, PT, PT, R17, 0x1e0, RZ ;  /* 0x000001e011117810 */ /* 0x000fe20007ffe0ff */
[----:B------:R-:W-:Y:S01]  /*9e60*/  HADD2.F32 R50, -RZ, R50.H1_H1 ;  /* 0x30000032ff327230 */ /* 0x000fe20000004100 */
[----:B------:R-:W-:Y:S01]  /*9e70*/  SHF.R.S32.HI R12, RZ, 0x1f, R15 ;  /* 0x0000001fff0c7819 */ /* 0x000fe2000001140f */
[----:B------:R-:W-:Y:S01]  /*9e80*/  FMUL.FTZ R13, R48, UR12 ;  /* 0x0000000c300d7c20 */ /* 0x000fe20008410000 */
[----:B------:R-:W-:Y:S06]  /*9e90*/  BRA.U !UP0, `(.L_x_1017) ;  /* 0x0000000108487547 */ /* 0x000fec000b800000 */
        /* <DEDUP_REMOVED lines=18> */
.L_x_1017:
[----:B------:R-:W-:Y:S01]  /*9fc0*/  ISETP.GE.AND.EX P0, PT, R12, UR15, PT, P0 ;  /* 0x0000000f0c007c0c */ /* 0x000fe2000bf06300 */
[--C-:B0-----:R-:W-:Y:S01]  /*9fd0*/  FFMA.FTZ R2, R11, UR5, R16.reuse ;  /* 0x000000050b027c23 */ /* 0x101fe20008010010 */
        /* <DEDUP_REMOVED lines=24> */
.L_x_1019:
[----:B------:R-:W-:Y:S05]  /*a160*/  BSYNC.RECONVERGENT B0 ;  /* 0x0000000000007941 */ /* 0x000fea0003800200 */
.L_x_1018:
[--C-:B------:R-:W-:Y:S02]  /*a170*/  HADD2.F32 R0, -RZ, R49.reuse.H0_H0 ;  /* 0x20000031ff007230 */ /* 0x100fe40000004100 */
[--C-:B------:R-:W-:Y:S01]  /*a180*/  FFMA.FTZ R10, R11, UR5, R16.reuse ;  /* 0x000000050b0a7c23 */ /* 0x100fe20008010010 */
[----:B------:R-:W-:Y:S01]  /*a190*/  FFMA.FTZ R9, R13, UR5, R16 ;  /* 0x000000050d097c23 */ /* 0x000fe20008010010 */
[----:B------:R-:W-:Y:S01]  /*a1a0*/  SHF.R.S32.HI R12, RZ, 0x1f, R17 ;  /* 0x0000001fff0c7819 */ /* 0x000fe20000011411 */
        /* <DEDUP_REMOVED lines=20> */
.L_x_1020:
[----:B------:R-:W-:Y:S01]  /*a2f0*/  ISETP.GE.AND.EX P1, PT, R12, UR15, PT, P1 ;  /* 0x0000000f0c007c0c */ /* 0x000fe2000bf26310 */
[----:B------:R-:W-:Y:S01]  /*a300*/  FFMA.FTZ R10, R53, R0, -R10 ;  /* 0x00000000350a7223 */ /* 0x000fe2000001080a */
[----:B------:R-:W-:Y:S01]  /*a310*/  FFMA.FTZ R9, R52, R49, -R9 ;  /* 0x0000003134097223 */ /* 0x000fe20000010809 */
[----:B------:R-:W-:Y:S02]  /*a320*/  BSSY.RECONVERGENT B0, `(.L_x_1021) ;  /* 0x000000f000007945 */ /* 0x000fe40003800200 */
[----:B0-----:R-:W-:Y:S01]  /*a330*/  FMUL.FTZ R5, R10, UR12 ;  /* 0x0000000c0a057c20 */ /* 0x001fe20008410000 */
        /* <DEDUP_REMOVED lines=13> */
.L_x_1022:
[----:B------:R-:W-:Y:S05]  /*a410*/  BSYNC.RECONVERGENT B0 ;  /* 0x0000000000007941 */ /* 0x000fea0003800200 */
.L_x_1021:
[----:B------:R-:W1:Y:S01]  /*a420*/  LDCU UR5, c[0x0][0x410] ;  /* 0x00008200ff0577ac */ /* 0x000e620008000800 */
[----:B------:R-:W1:Y:S01]  /*a430*/  LDCU UR8, c[0x0][0x3e0] ;  /* 0x00007c00ff0877ac */ /* 0x000e620008000800 */
[----:B------:R-:W-:Y:S02]  /*a440*/  UIADD3 UR6, UPT, UPT, UR7, UR6, URZ ;  /* 0x0000000607067290 */ /* 0x000fe4000fffe0ff */
[----:B------:R-:W-:Y:S02]  /*a450*/  UIADD3 UR4, UPT, UPT, UR4, 0x1, URZ ;  /* 0x0000000104047890 */ /* 0x000fe4000fffe0ff */
[----:B-1----:R-:W-:-:S04]  /*a460*/  UIMAD UR5, UR5, UR8, URZ ;  /* 0x00000008050572a4 */ /* 0x002fc8000f8e02ff */
[----:B------:R-:W-:-:S09]  /*a470*/  UISETP.GE.AND UP0, UPT, UR6, UR5, UPT ;  /* 0x000000050600728c */ /* 0x000fd2000bf06270 */
[----:B------:R-:W-:Y:S05]  /*a480*/  BRA.U !UP0, `(.L_x_1023) ;  /* 0xffffff5d08007547 */ /* 0x000fea000b83ffff */
.L_x_956:
        /* <DEDUP_REMOVED lines=16> */
.L_x_1025:
[----:B------:R-:W-:Y:S05]  /*a590*/  BSYNC.RECONVERGENT B0 ;  /* 0x0000000000007941 */ /* 0x000fea0003800200 */
.L_x_1024:
        /* <DEDUP_REMOVED lines=11> */
.L_x_1027:
[----:B------:R-:W2:Y:S04]  /*a650*/  LDG.E.STRONG.GPU R5, desc[UR10][R2.64] ;  /* 0x0000000a02057981 */ /* 0x000ea8000c1ef900 */
[----:B--2---:R-:W-:Y:S01]  /*a660*/  CCTL.IVALL ;  /* 0x00000000ff00798f */ /* 0x004fe20002000000 */
[----:B------:R-:W-:Y:S05]  /*a670*/  YIELD ;  /* 0x0000000000007946 */ /* 0x000fea0003800000 */
[----:B------:R-:W-:-:S13]  /*a680*/  ISETP.NE.AND P0, PT, R5, R0, PT ;  /* 0x000000000500720c */ /* 0x000fda0003f05270 */
[----:B------:R-:W-:Y:S05]  /*a690*/  @P0 BRA `(.L_x_1027) ;  /* 0xfffffffc00ec0947 */ /* 0x000fea000383ffff */
.L_x_1026:
        /* <DEDUP_REMOVED lines=61> */
.L_x_1030:
        /* <DEDUP_REMOVED lines=31> */
.L_x_1029:
[----:B------:R-:W-:Y:S05]  /*ac60*/  BSYNC.RECONVERGENT B0 ;  /* 0x0000000000007941 */ /* 0x000fea0003800200 */
.L_x_1028:
        /* <DEDUP_REMOVED lines=10> */
.L_x_1031:
        /* <DEDUP_REMOVED lines=87> */
.L_x_1032:
        /* <DEDUP_REMOVED lines=16> */
.L_x_3426:


//--------------------- .text._Z35group_norm_nhwc_bwd_one_pass_kernelI11Fp16IOFp16WLi64ELi32ELi512EEv26Group_norm_nhwc_bwd_params --------------------------
	.section	.text._Z35group_norm_nhwc_bwd_one_pass_kernelI11Fp16IOFp16WLi64ELi32ELi512EEv26Group_norm_nhwc_bwd_params,"ax",@progbits
	.align	128
        .global         _Z35group_norm_nhwc_bwd_one_pass_kernelI11Fp16IOFp16WLi64ELi32ELi512EEv26Group_norm_nhwc_bwd_params
        .type           _Z35group_norm_nhwc_bwd_one_pass_kernelI11Fp16IOFp16WLi64ELi32ELi512EEv26Group_norm_nhwc_bwd_params,@function
        .size           _Z35group_norm_nhwc_bwd_one_pass_kernelI11Fp16IOFp16WLi64ELi32ELi512EEv26Group_norm_nhwc_bwd_params,(.L_x_3427 - _Z35group_norm_nhwc_bwd_one_pass_kernelI11Fp16IOFp16WLi64ELi32ELi512EEv26Group_norm_nhwc_bwd_params)
        .other          _Z35group_norm_nhwc_bwd_one_pass_kernelI11Fp16IOFp16WLi64ELi32ELi512EEv26Group_norm_nhwc_bwd_params,@"STO_CUDA_ENTRY STV_DEFAULT"
_Z35group_norm_nhwc_bwd_one_pass_kernelI11Fp16IOFp16WLi64ELi32ELi512EEv26Group_norm_nhwc_bwd_params:
.text._Z35group_norm_nhwc_bwd_one_pass_kernelI11Fp16IOFp16WLi64ELi32ELi512EEv26Group_norm_nhwc_bwd_params:
        /* <DEDUP_REMOVED lines=39> */
.L_x_1058:
        /* <DEDUP_REMOVED lines=109> */
[----:B---3--:R-:W-:Y:S02]  /*0940*/  @P2 HADD2.F32 R21, -RZ, R2.H0_H0 ;  /* 0x20000002ff152230 */ /* 0x008fe40000004100 */
[----:B----4-:R-:W-:Y:S02]  /*0950*/  HADD2.F32 R2, -RZ, R4.H0_H0 ;  /* 0x20000004ff027230 */ /* 0x010fe40000004100 */
[----:B------:R-:W-:Y:S02]  /*0960*/  @P2 HADD2.F32 R23, -RZ, R14.H0_H0 ;  /* 0x2000000eff172230 */ /* 0x000fe40000004100 */
[----:B------:R-:W-:Y:S01]  /*0970*/  HADD2.F32 R4, -RZ, R12.H0_H0 ;  /* 0x2000000cff047230 */ /* 0x000fe20000004100 */
        /* <DEDUP_REMOVED lines=38> */
.L_x_1034:
        /* <DEDUP_REMOVED lines=72> */
.L_x_1035:
        /* <DEDUP_REMOVED lines=34> */
.L_x_1037:
[----:B------:R-:W-:Y:S05]  /*1280*/  BSYNC.RECONVERGENT B0 ;  /* 0x0000000000007941 */ /* 0x000fea0003800200 */
.L_x_1036:
        /* <DEDUP_REMOVED lines=45> */
.L_x_1039:
[----:B------:R-:W-:Y:S05]  /*1560*/  BSYNC.RECONVERGENT B0 ;  /* 0x0000000000007941 */ /* 0x000fea0003800200 */
.L_x_1038:
        /* <DEDUP_REMOVED lines=158> */
.L_x_1041:
[----:B------:R-:W-:Y:S05]  /*1f50*/  BSYNC.RECONVERGENT B0 ;  /* 0x0000000000007941 */ /* 0x000fea0003800200 */
.L_x_1040:
        /* <DEDUP_REMOVED lines=28> */
.L_x_1043:
[----:B------:R-:W-:Y:S05]  /*2120*/  BSYNC.RECONVERGENT B0 ;  /* 0x0000000000007941 */ /* 0x000fea0003800200 */
.L_x_1042:
        /* <DEDUP_REMOVED lines=29> */
.L_x_1046:
[----:B-1----:R-:W4:Y:S04]  /*2300*/  LDG.E.STRONG.GPU R8, desc[UR20][R10.64] ;  /* 0x000000140a087981 */ /* 0x002f28000c1ef900 */
[----:B----4-:R-:W-:Y:S01]  /*2310*/  CCTL.IVALL ;  /* 0x00000000ff00798f */ /* 0x010fe20002000000 */
[----:B------:R-:W-:Y:S05]  /*2320*/  YIELD ;  /* 0x0000000000007946 */ /* 0x000fea0003800000 */
[----:B------:R-:W-:-:S13]  /*2330*/  ISETP.NE.AND P1, PT, R8, R15, PT ;  /* 0x0000000f0800720c */ /* 0x000fda0003f25270 */
[----:B------:R-:W-:Y:S05]  /*2340*/  @P1 BRA `(.L_x_1046) ;  /* 0xfffffffc00ec1947 */ /* 0x000fea000383ffff */
.L_x_1045:
        /* <DEDUP_REMOVED lines=14> */
.L_x_1048:
        /* <DEDUP_REMOVED lines=84> */
.L_x_1047:
        /* <DEDUP_REMOVED lines=41> */
.L_x_1049:
        /* <DEDUP_REMOVED lines=23> */
.L_x_1050:
        /* <DEDUP_REMOVED lines=11> */
.L_x_1051:
[----:B------:R-:W-:Y:S05]  /*2e20*/  BSYNC.RECONVERGENT B0 ;  /* 0x0000000000007941 */ /* 0x000fea0003800200 */
.L_x_1044:
        /* <DEDUP_REMOVED lines=40> */
.L_x_1052:
        /* <DEDUP_REMOVED lines=20> */
.L_x_1054:
[----:B------:R-:W-:Y:S05]  /*31f0*/  BSYNC.RECONVERGENT B0 ;  /* 0x0000000000007941 */ /* 0x000fea0003800200 */
.L_x_1053:
        /* <DEDUP_REMOVED lines=24> */
.L_x_1055:
        /* <DEDUP_REMOVED lines=22> */
.L_x_1057:
[----:B------:R-:W-:Y:S05]  /*34e0*/  BSYNC.RECONVERGENT B0 ;  /* 0x0000000000007941 */ /* 0x000fea0003800200 */
.L_x_1056:
[----:B------:R-:W-:Y:S02]  /*34f0*/  UIADD3 UR14, UPT, UPT, UR23, UR14, URZ ;  /* 0x0000000e170e7290 */ /* 0x000fe4000fffe0ff */
[----:B------:R-:W-:Y:S02]  /*3500*/  UIADD3 UR4, UPT, UPT, UR4, 0x1, URZ ;  /* 0x0000000104047890 */ /* 0x000fe4000fffe0ff */
[----:B------:R-:W-:-:S09]  /*3510*/  UISETP.GE.AND UP0, UPT, UR14, UR8, UPT ;  /* 0x000000080e00728c */ /* 0x000fd2000bf06270 */
[----:B------:R-:W-:Y:S05]  /*3520*/  BRA.U !UP0, `(.L_x_1058) ;  /* 0xffffffcd08507547 */ /* 0x000fea000b83ffff */
.L_x_1033:
        /* <DEDUP_REMOVED lines=19> */
.L_x_1060:
[----:B------:R-:W-:Y:S05]  /*3660*/  BSYNC.RECONVERGENT B0 ;  /* 0x0000000000007941 */ /* 0x000fea0003800200 */
.L_x_1059:
[----:B------:R-:W-:Y:S05]  /*3670*/  @P0 EXIT ;  /* 0x000000000000094d */ /* 0x000fea0003800000 */
[----:B------:R-:W-:Y:S05]  /*3680*/  @P2 BRA `(.L_x_1061) ;  /* 0x0000000000202947 */ /* 0x000fea0003800000 */
[----:B------:R-:W-:-:S05]  /*3690*/  IMAD R0, R4, R7, RZ ;  /* 0x0000000704007224 */ /* 0x000fca00078e02ff */
[----:B------:R-:W-:-:S13]  /*36a0*/  ISETP.NE.AND P0, PT, R0, -0x1, PT ;  /* 0xffffffff0000780c */ /* 0x000fda0003f05270 */
[----:B------:R-:W-:Y:S05]  /*36b0*/  @!P0 BRA `(.L_x_1061) ;  /* 0x0000000000148947 */ /* 0x000fea0003800000 */
.L_x_1062:
[----:B0-----:R-:W3:Y:S04]  /*36c0*/  LDG.E.STRONG.GPU R5, desc[UR20][R2.64] ;  /* 0x0000001402057981 */ /* 0x001ee8000c1ef900 */
[----:B---3--:R-:W-:Y:S01]  /*36d0*/  CCTL.IVALL ;  /* 0x00000000ff00798f */ /* 0x008fe20002000000 */
[----:B------:R-:W-:Y:S05]  /*36e0*/  YIELD ;  /* 0x0000000000007946 */ /* 0x000fea0003800000 */
[----:B------:R-:W-:-:S13]  /*36f0*/  ISETP.NE.AND P0, PT, R5, R0, PT ;  /* 0x000000000500720c */ /* 0x000fda0003f05270 */
[----:B------:R-:W-:Y:S05]  /*3700*/  @P0 BRA `(.L_x_1062) ;  /* 0xfffffffc00ec0947 */ /* 0x000fea000383ffff */
.L_x_1061:
        /* <DEDUP_REMOVED lines=60> */
.L_x_1065:
        /* <DEDUP_REMOVED lines=18> */
[----:B--2---:R-:W-:Y:S02]  /*3bf0*/  F2FP.F16.F32.PACK_AB R27, R8, R27 ;  /* 0x0000001b081b723e */ /* 0x004fe400000000ff */
[----:B------:R-:W-:Y:S02]  /*3c00*/  MOV R8, R18 ;  /* 0x0000001200087202 */ /* 0x000fe40000000f00 */
[----:B---3--:R-:W-:Y:S02]  /*3c10*/  F2FP.F16.F32.PACK_AB R29, R13, R10 ;  /* 0x0000000a0d1d723e */ /* 0x008fe400000000ff */
        /* <DEDUP_REMOVED lines=8> */
.L_x_1064:
[----:B------:R-:W-:Y:S05]  /*3ca0*/  BSYNC.RECONVERGENT B0 ;  /* 0x0000000000007941 */ /* 0x000fea0003800200 */
.L_x_1063:
        /* <DEDUP_REMOVED lines=10> */
.L_x_1066:
        /* <DEDUP_REMOVED lines=21> */
[----:B-----5:R-:W-:Y:S02]  /*3ea0*/  F2FP.F16.F32.PACK_AB R31, R7, R4 ;  /* 0x00000004071f723e */ /* 0x020fe400000000ff */
[----:B------:R-:W-:-:S04]  /*3eb0*/  IADD3 R4, P1, PT, R12, UR4, RZ ;  /* 0x000000040c047c10 */ /* 0x000fc8000ff3e0ff */
[----:B------:R-:W-:Y:S02]  /*3ec0*/  IADD3.X R5, PT, PT, R5, UR5, RZ, P1, !PT ;  /* 0x0000000505057c10 */ /* 0x000fe40008ffe4ff */
[----:B------:R-:W-:Y:S02]  /*3ed0*/  F2FP.F16.F32.PACK_AB R33, R11, R8 ;  /* 0x000000080b21723e */ /* 0x000fe400000000ff */
        /* <DEDUP_REMOVED lines=57> */
[----:B----4-:R-:W-:-:S03]  /*4270*/  F2FP.F16.F32.PACK_AB R5, R9, R6 ;  /* 0x000000060905723e */ /* 0x010fc600000000ff */
[----:B------:R1:W-:Y:S04]  /*4280*/  STG.E desc[UR20][R30.64], R11 ;  /* 0x0000000b1e007986 */ /* 0x0003e8000c101914 */
[----:B------:R1:W-:Y:S02]  /*4290*/  STG.E desc[UR20][R28.64], R5 ;  /* 0x000000051c007986 */ /* 0x0003e4000c101914 */
[----:B------:R-:W-:Y:S05]  /*42a0*/  @P0 BRA `(.L_x_1066) ;  /* 0xfffffff800a80947 */ /* 0x000fea000383ffff */
[----:B------:R-:W-:Y:S05]  /*42b0*/  EXIT ;  /* 0x000000000000794d */ /* 0x000fea0003800000 */
.L_x_1067:
        /* <DEDUP_REMOVED lines=12> */
.L_x_3427:


//--------------------- .text._Z35group_norm_nhwc_bwd_one_pass_kernelI11Fp16IOFp16WLi128ELi32ELi512EEv26Group_norm_nhwc_bwd_params --------------------------
	.section	.text._Z35group_norm_nhwc_bwd_one_pass_kernelI11Fp16IOFp16WLi128ELi32ELi512EEv26Group_norm_nhwc_bwd_params,"ax",@progbits
	.align	128
        .global         _Z35group_norm_nhwc_bwd_one_pass_kernelI11Fp16IOFp16WLi128ELi32ELi512EEv26Group_norm_nhwc_bwd_params
        .type           _Z35group_norm_nhwc_bwd_one_pass_kernelI11Fp16IOFp16WLi128ELi32ELi512EEv26Group_norm_nhwc_bwd_params,@function
        .size           _Z35group_norm_nhwc_bwd_one_pass_kernelI11Fp16IOFp16WLi128ELi32ELi512EEv26Group_norm_nhwc_bwd_params,(.L_x_3428 - _Z35group_norm_nhwc_bwd_one_pass_kernelI11Fp16IOFp16WLi128ELi32ELi512EEv26Group_norm_nhwc_bwd_params)
        .other          _Z35group_norm_nhwc_bwd_one_pass_kernelI11Fp16IOFp16WLi128ELi32ELi512EEv26Group_norm_nhwc_bwd_params,@"STO_CUDA_ENTRY STV_DEFAULT"
_Z35group_norm_nhwc_bwd_one_pass_kernelI11Fp16IOFp16WLi128ELi32ELi512EEv26Group_norm_nhwc_bwd_params:
.text._Z35group_norm_nhwc_bwd_one_pass_kernelI11Fp16IOFp16WLi128ELi32ELi512EEv26Group_norm_nhwc_bwd_params:
        /* <DEDUP_REMOVED lines=10> */
.L_x_1099:
        /* <DEDUP_REMOVED lines=162> */
[----:B--2---:R-:W-:Y:S02]  /*0ac0*/  @P0 HADD2.F32 R20, -RZ, R3.H0_H0 ;  /* 0x20000003ff140230 */ /* 0x004fe40000004100 */
[----:B---3--:R-:W-:Y:S02]  /*0ad0*/  @P0 HADD2.F32 R21, -RZ, R4.H0_H0 ;  /* 0x20000004ff150230 */ /* 0x008fe40000004100 */
[----:B----4-:R-:W-:Y:S02]  /*0ae0*/  HADD2.F32 R3, -RZ, R16.H0_H0 ;  /* 0x20000010ff037230 */ /* 0x010fe40000004100 */
[----:B------:R-:W-:Y:S01]  /*0af0*/  HADD2.F32 R4, -RZ, R17.H0_H0 ;  /* 0x20000011ff047230 */ /* 0x000fe20000004100 */
        /* <DEDUP_REMOVED lines=74> */
.L_x_1069:
        /* <DEDUP_REMOVED lines=144> */
.L_x_1070:
        /* <DEDUP_REMOVED lines=44> */
.L_x_1072:
[----:B------:R-:W-:Y:S05]  /*1b60*/  BSYNC.RECONVERGENT B0 ;  /* 0x0000000000007941 */ /* 0x000fea0003800200 */
.L_x_1071:
        /* <DEDUP_REMOVED lines=42> */
.L_x_1074:
[----:B------:R-:W-:Y:S05]  /*1e10*/  BSYNC.RECONVERGENT B0 ;  /* 0x0000000000007941 */ /* 0x000fea0003800200 */
.L_x_1073:
        /* <DEDUP_REMOVED lines=158> */
.L_x_1076:
[----:B------:R-:W-:Y:S05]  /*2800*/  BSYNC.RECONVERGENT B0 ;  /* 0x0000000000007941 */ /* 0x000fea0003800200 */
.L_x_1075:
        /* <DEDUP_REMOVED lines=31> */
.L_x_1078:
[----:B------:R-:W-:Y:S05]  /*2a00*/  BSYNC.RECONVERGENT B0 ;  /* 0x0000000000007941 */ /* 0x000fea0003800200 */
.L_x_1077:
        /* <DEDUP_REMOVED lines=28> */
.L_x_1081:
[----:B0-----:R-:W2:Y:S04]  /*2bd0*/  LDG.E.STRONG.GPU R10, desc[UR12][R8.64] ;  /* 0x0000000c080a7981 */ /* 0x001ea8000c1ef900 */
[----:B--2---:R-:W-:Y:S01]  /*2be0*/  CCTL.IVALL ;  /* 0x00000000ff00798f */ /* 0x004fe20002000000 */
[----:B------:R-:W-:Y:S05]  /*2bf0*/  YIELD ;  /* 0x0000000000007946 */ /* 0x000fea0003800000 */
[----:B------:R-:W-:-:S13]  /*2c00*/  ISETP.NE.AND P0, PT, R10, R13, PT ;  /* 0x0000000d0a00720c */ /* 0x000fda0003f05270 */
[----:B------:R-:W-:Y:S05]  /*2c10*/  @P0 BRA `(.L_x_1081) ;  /* 0xfffffffc00ec0947 */ /* 0x000fea000383ffff */
.L_x_1080:
        /* <DEDUP_REMOVED lines=21> */
.L_x_1083:
        /* <DEDUP_REMOVED lines=62> */
.L_x_1082:
        /* <DEDUP_REMOVED lines=33> */
.L_x_1084:
        /* <DEDUP_REMOVED lines=19> */
.L_x_1085:
        /* <DEDUP_REMOVED lines=9> */
.L_x_1086:
[----:B------:R-:W-:Y:S05]  /*3520*/  BSYNC.RECONVERGENT B0 ;  /* 0x0000000000007941 */ /* 0x000fea0003800200 */
.L_x_1079:
        /* <DEDUP_REMOVED lines=38> */
.L_x_1087:
        /* <DEDUP_REMOVED lines=29> */
.L_x_1089:
[----:B------:R-:W-:Y:S05]  /*3960*/  BSYNC.RECONVERGENT B0 ;  /* 0x0000000000007941 */ /* 0x000fea0003800200 */
.L_x_1088:
        /* <DEDUP_REMOVED lines=53> */
.L_x_1090:
        /* <DEDUP_REMOVED lines=18> */
.L_x_1092:
[----:B------:R-:W-:Y:S05]  /*3de0*/  BSYNC.RECONVERGENT B0 ;  /* 0x0000000000007941 */ /* 0x000fea0003800200 */
.L_x_1091:
        /* <DEDUP_REMOVED lines=21> */
.L_x_1093:
        /* <DEDUP_REMOVED lines=18> */
.L_x_1095:
[----:B------:R-:W-:Y:S05]  /*4060*/  BSYNC.RECONVERGENT B0 ;  /* 0x0000000000007941 */ /* 0x000fea0003800200 */
.L_x_1094:
        /* <DEDUP_REMOVED lines=22> */
.L_x_1096:
        /* <DEDUP_REMOVED lines=18> */
.L_x_1098:
[----:B------:R-:W-:Y:S05]  /*42f0*/  BSYNC.RECONVERGENT B0 ;  /* 0x0000000000007941 */ /* 0x000fea0003800200 */
.L_x_1097:
[----:B------:R-:W2:Y:S01]  /*4300*/  LDCU UR5, c[0x0][0x410] ;  /* 0x00008200ff0577ac */ /* 0x000ea20008000800 */
[----:B------:R-:W2:Y:S01]  /*4310*/  LDCU UR7, c[0x0][0x3e0] ;  /* 0x00007c00ff0777ac */ /* 0x000ea20008000800 */
[----:B------:R-:W-:Y:S02]  /*4320*/  UIADD3 UR8, UPT, UPT, UR6, UR8, URZ ;  /* 0x0000000806087290 */ /* 0x000fe4000fffe0ff */
[----:B------:R-:W-:Y:S02]  /*4330*/  UIADD3 UR4, UPT, UPT, UR4, 0x1, URZ ;  /* 0x0000000104047890 */ /* 0x000fe4000fffe0ff */
[----:B--2---:R-:W-:-:S04]  /*4340*/  UIMAD UR5, UR5, UR7, URZ ;  /* 0x00000007050572a4 */ /* 0x004fc8000f8e02ff */
[----:B------:R-:W-:-:S09]  /*4350*/  UISETP.GE.AND UP0, UPT, UR8, UR5, UPT ;  /* 0x000000050800728c */ /* 0x000fd2000bf06270 */
[----:B------:R-:W-:Y:S05]  /*4360*/  BRA.U !UP0, `(.L_x_1099) ;  /* 0xffffffbd084c7547 */ /* 0x000fea000b83ffff */
.L_x_1068:
        /* <DEDUP_REMOVED lines=16> */
.L_x_1101:
[----:B------:R-:W-:Y:S05]  /*4470*/  BSYNC.RECONVERGENT B0 ;  /* 0x0000000000007941 */ /* 0x000fea0003800200 */
.L_x_1100:
        /* <DEDUP_REMOVED lines=11> */
.L_x_1103:
[----:B------:R-:W2:Y:S04]  /*4530*/  LDG.E.STRONG.GPU R5, desc[UR12][R2.64] ;  /* 0x0000000c02057981 */ /* 0x000ea8000c1ef900 */
[----:B--2---:R-:W-:Y:S01]  /*4540*/  CCTL.IVALL ;  /* 0x00000000ff00798f */ /* 0x004fe20002000000 */
[----:B------:R-:W-:Y:S05]  /*4550*/  YIELD ;  /* 0x0000000000007946 */ /* 0x000fea0003800000 */
[----:B------:R-:W-:-:S13]  /*4560*/  ISETP.NE.AND P0, PT, R5, R0, PT ;  /* 0x000000000500720c */ /* 0x000fda0003f05270 */
[----:B------:R-:W-:Y:S05]  /*4570*/  @P0 BRA `(.L_x_1103) ;  /* 0xfffffffc00ec0947 */ /* 0x000fea000383ffff */
.L_x_1102:
        /* <DEDUP_REMOVED lines=68> */
.L_x_1106:
        /* <DEDUP_REMOVED lines=22> */
[----:B--2---:R-:W-:Y:S02]  /*4b20*/  F2FP.F16.F32.PACK_AB R17, R5, R8 ;  /* 0x000000080511723e */ /* 0x004fe400000000ff */
[----:B------:R-:W-:Y:S02]  /*4b30*/  MOV R5, R23 ;  /* 0x0000001700057202 */ /* 0x000fe40000000f00 */
[----:B---3--:R-:W-:Y:S02]  /*4b40*/  F2FP.F16.F32.PACK_AB R15, R6, R15 ;  /* 0x0000000f060f723e */ /* 0x008fe400000000ff */
[----:B------:R-:W-:-:S03]  /*4b50*/  MOV R6, R14 ;  /* 0x0000000e00067202 */ /* 0x000fc60000000f00 */
[----:B------:R1:W-:Y:S04]  /*4b60*/  STG.E desc[UR12][R4.64], R15 ;  /* 0x0000000f04007986 */ /* 0x0003e8000c10190c */
[----:B------:R1:W-:Y:S01]  /*4b70*/  STG.E desc[UR12][R6.64], R17 ;  /* 0x0000001106007986 */ /* 0x0003e2000c10190c */
[----:B------:R-:W-:Y:S02]  /*4b80*/  IADD3 R14, P3, PT, R14, 0x800, RZ ;  /* 0x000008000e0e7810 */ /* 0x000fe40007f7e0ff */
[----:B------:R-:W-:Y:S02]  /*4b90*/  IADD3.X R23, PT, PT, RZ, R23, RZ, P4, !PT ;  /* 0x00000017ff177210 */ /* 0x000fe400027fe4ff */
[----:B------:R-:W-:Y:S01]  /*4ba0*/  IADD3.X R25, PT, PT, RZ, R25, RZ, P3, !PT ;  /* 0x00000019ff197210 */ /* 0x000fe20001ffe4ff */
[----:B------:R-:W-:Y:S08]  /*4bb0*/  @P1 BRA `(.L_x_1106) ;  /* 0xfffffffc00801947 */ /* 0x000ff0000383ffff */
.L_x_1105:
[----:B------:R-:W-:Y:S05]  /*4bc0*/  BSYNC.RECONVERGENT B0 ;  /* 0x0000000000007941 */ /* 0x000fea0003800200 */
.L_x_1104:
        /* <DEDUP_REMOVED lines=11> */
.L_x_1108:
        /* <DEDUP_REMOVED lines=20> */
[----:B--2---:R-:W-:Y:S02]  /*4dc0*/  F2FP.F16.F32.PACK_AB R17, R7, R4 ;  /* 0x000000040711723e */ /* 0x004fe400000000ff */
[----:B------:R-:W-:-:S02]  /*4dd0*/  IADD3 R4, P1, PT, R15, UR14, RZ ;  /* 0x0000000e0f047c10 */ /* 0x000fc4000ff3e0ff */
[----:B------:R-:W-:Y:S02]  /*4de0*/  IADD3.X R15, PT, PT, R16, UR19, RZ, P0, !PT ;  /* 0x00000013100f7c10 */ /* 0x000fe400087fe4ff */
[----:B------:R-:W-:Y:S02]  /*4df0*/  IADD3.X R5, PT, PT, R5, UR15, RZ, P1, !PT ;  /* 0x0000000f05057c10 */ /* 0x000fe40008ffe4ff */
[----:B-----5:R-:W-:Y:S02]  /*4e00*/  F2FP.F16.F32.PACK_AB R19, R11, R8 ;  /* 0x000000080b13723e */ /* 0x020fe400000000ff */
        /* <DEDUP_REMOVED lines=54> */
[----:B---3--:R-:W-:Y:S02]  /*5170*/  F2FP.F16.F32.PACK_AB R5, R11, R4 ;  /* 0x000000040b05723e */ /* 0x008fe400000000ff */
[----:B------:R-:W-:Y:S02]  /*5180*/  MOV R4, UR9 ;  /* 0x0000000900047c02 */ /* 0x000fe40008000f00 */
[----:B----4-:R-:W-:Y:S01]  /*5190*/  F2FP.F16.F32.PACK_AB R7, R9, R6 ;  /* 0x000000060907723e */ /* 0x010fe200000000ff */
[----:B------:R1:W-:Y:S04]  /*51a0*/  STG.E desc[UR12][R2.64], R5 ;  /* 0x0000000502007986 */ /* 0x0003e8000c10190c */
[----:B------:R1:W-:Y:S01]  /*51b0*/  STG.E desc[UR12][R14.64], R7 ;  /* 0x000000070e007986 */ /* 0x0003e2000c10190c */
[----:B------:R-:W-:Y:S01]  /*51c0*/  ISETP.GT.AND.EX P0, PT, R4, RZ, PT, P0 ;  /* 0x000000ff0400720c */ /* 0x000fe20003f04300 */
[----:B------:R-:W-:-:S12]  /*51d0*/  HFMA2 R11, -RZ, RZ, 0, 0 ;  /* 0x00000000ff0b7431 */ /* 0x000fd800000001ff */
[----:B-1----:R-:W-:Y:S05]  /*51e0*/  @P0 BRA `(.L_x_1108) ;  /* 0xfffffff800a40947 */ /* 0x002fea000383ffff */
[----:B------:R-:W-:Y:S05]  /*51f0*/  BSYNC.RECONVERGENT B0 ;  /* 0x0000000000007941 */ /* 0x000fea0003800200 */
.L_x_1107:
[----:B------:R-:W-:Y:S05]  /*5200*/  EXIT ;  /* 0x000000000000794d */ /* 0x000fea0003800000 */
.L_x_1109:
        /* <DEDUP_REMOVED lines=15> */
.L_x_3428:


//--------------------- .text._Z35group_norm_nhwc_bwd_one_pass_kernelI11Fp16IOFp16WLi256ELi32ELi512EEv26Group_norm_nhwc_bwd_params --------------------------
	.section	.text._Z35group_norm_nhwc_bwd_one_pass_kernelI11Fp16IOFp16WLi256ELi32ELi512EEv26Group_norm_nhwc_bwd_params,"ax",@progbits
	.align	128
        .global         _Z35group_norm_nhwc_bwd_one_pass_kernelI11Fp16IOFp16WLi256ELi32ELi512EEv26Group_norm_nhwc_bwd_params
        .type           _Z35group_norm_nhwc_bwd_one_pass_kernelI11Fp16IOFp16WLi256ELi32ELi512EEv26Group_norm_nhwc_bwd_params,@function
        .size           _Z35group_norm_nhwc_bwd_one_pass_kernelI11Fp16IOFp16WLi256ELi32ELi512EEv26Group_norm_nhwc_bwd_params,(.L_x_3429 - _Z35group_norm_nhwc_bwd_one_pass_kernelI11Fp16IOFp16WLi256ELi32ELi512EEv26Group_norm_nhwc_bwd_params)
        .other          _Z35group_norm_nhwc_bwd_one_pass_kernelI11Fp16IOFp16WLi256ELi32ELi512EEv26Group_norm_nhwc_bwd_params,@"STO_CUDA_ENTRY STV_DEFAULT"
_Z35group_norm_nhwc_bwd_one_pass_kernelI11Fp16IOFp16WLi256ELi32ELi512EEv26Group_norm_nhwc_bwd_params:
.text._Z35group_norm_nhwc_bwd_one_pass_kernelI11Fp16IOFp16WLi256ELi32ELi512EEv26Group_norm_nhwc_bwd_params:
        /* <DEDUP_REMOVED lines=25> */
.L_x_1153:
        /* <DEDUP_REMOVED lines=240> */
[----:B--2---:R-:W-:Y:S02]  /*1090*/  @P2 HADD2.F32 R54, -RZ, R15.H0_H0 ;  /* 0x2000000fff362230 */ /* 0x004fe40000004100 */
[----:B----4-:R-:W-:Y:S02]  /*10a0*/  @P2 HADD2.F32 R53, -RZ, R14.H0_H0 ;  /* 0x2000000eff352230 */ /* 0x010fe40000004100 */
[----:B------:R-:W-:Y:S02]  /*10b0*/  HADD2.F32 R52, -RZ, R52.H0_H0 ;  /* 0x20000034ff347230 */ /* 0x000fe40000004100 */
[----:B------:R-:W-:Y:S01]  /*10c0*/  HADD2.F32 R11, -RZ, R13.H0_H0 ;  /* 0x2000000dff0b7230 */ /* 0x000fe20000004100 */
        /* <DEDUP_REMOVED lines=146> */
.L_x_1111:
        /* <DEDUP_REMOVED lines=288> */
.L_x_1112:
        /* <DEDUP_REMOVED lines=44> */
.L_x_1114:
[----:B------:R-:W-:Y:S05]  /*2eb0*/  BSYNC.RECONVERGENT B0 ;  /* 0x0000000000007941 */ /* 0x000fea0003800200 */
.L_x_1113:
        /* <DEDUP_REMOVED lines=42> */
.L_x_1116:
[----:B------:R-:W-:Y:S05]  /*3160*/  BSYNC.RECONVERGENT B0 ;  /* 0x0000000000007941 */ /* 0x000fea0003800200 */
.L_x_1115:
        /* <DEDUP_REMOVED lines=159> */
.L_x_1118:
[----:B------:R-:W-:Y:S05]  /*3b60*/  BSYNC.RECONVERGENT B0 ;  /* 0x0000000000007941 */ /* 0x000fea0003800200 */
.L_x_1117:
        /* <DEDUP_REMOVED lines=28> */
.L_x_1120:
[----:B------:R-:W-:Y:S05]  /*3d30*/  BSYNC.RECONVERGENT B0 ;  /* 0x0000000000007941 */ /* 0x000fea0003800200 */
.L_x_1119:
        /* <DEDUP_REMOVED lines=24> */
.L_x_1123:
[----:B-1----:R-:W2:Y:S04]  /*3ec0*/  LDG.E.STRONG.GPU R16, desc[UR8][R14.64] ;  /* 0x000000080e107981 */ /* 0x002ea8000c1ef900 */
[----:B--2---:R-:W-:Y:S01]  /*3ed0*/  CCTL.IVALL ;  /* 0x00000000ff00798f */ /* 0x004fe20002000000 */
[----:B------:R-:W-:Y:S05]  /*3ee0*/  YIELD ;  /* 0x0000000000007946 */ /* 0x000fea0003800000 */
[----:B------:R-:W-:-:S13]  /*3ef0*/  ISETP.NE.AND P0, PT, R16, R21, PT ;  /* 0x000000151000720c */ /* 0x000fda0003f05270 */
[----:B------:R-:W-:Y:S05]  /*3f00*/  @P0 BRA `(.L_x_1123) ;  /* 0xfffffffc00ec0947 */ /* 0x000fea000383ffff */
.L_x_1122:
        /* <DEDUP_REMOVED lines=15> */
.L_x_1125:
        /* <DEDUP_REMOVED lines=59> */
.L_x_1124:
        /* <DEDUP_REMOVED lines=34> */
.L_x_1126:
        /* <DEDUP_REMOVED lines=18> */
.L_x_1127:
        /* <DEDUP_REMOVED lines=9> */
.L_x_1128:
[----:B------:R-:W-:Y:S05]  /*4780*/  BSYNC.RECONVERGENT B0 ;  /* 0x0000000000007941 */ /* 0x000fea0003800200 */
.L_x_1121:
        /* <DEDUP_REMOVED lines=79> */
.L_x_1129:
        /* <DEDUP_REMOVED lines=21> */
.L_x_1131:
[----:B------:R-:W-:Y:S05]  /*4dd0*/  BSYNC.RECONVERGENT B0 ;  /* 0x0000000000007941 */ /* 0x000fea0003800200 */
.L_x_1130:
        /* <DEDUP_REMOVED lines=23> */
.L_x_1132:
        /* <DEDUP_REMOVED lines=21> */
.L_x_1134:
[----:B------:R-:W-:Y:S05]  /*50a0*/  BSYNC.RECONVERGENT B0 ;  /* 0x0000000000007941 */ /* 0x000fea0003800200 */
.L_x_1133:
        /* <DEDUP_REMOVED lines=23> */
.L_x_1135:
        /* <DEDUP_REMOVED lines=18> */
.L_x_1137:
[----:B------:R-:W-:Y:S05]  /*5340*/  BSYNC.RECONVERGENT B0 ;  /* 0x0000000000007941 */ /* 0x000fea0003800200 */
.L_x_1136:
        /* <DEDUP_REMOVED lines=23> */
.L_x_1138:
        /* <DEDUP_REMOVED lines=20> */
.L_x_1140:
[----:B------:R-:W-:Y:S05]  /*5600*/  BSYNC.RECONVERGENT B0 ;  /* 0x0000000000007941 */ /* 0x000fea0003800200 */
.L_x_1139:
        /* <DEDUP_REMOVED lines=48> */
.L_x_1141:
        /* <DEDUP_REMOVED lines=18> */
.L_x_1143:
[----:B------:R-:W-:Y:S05]  /*5a30*/  BSYNC.RECONVERGENT B0 ;  /* 0x0000000000007941 */ /* 0x000fea0003800200 */
.L_x_1142:
        /* <DEDUP_REMOVED lines=21> */
.L_x_1144:
        /* <DEDUP_REMOVED lines=18> */
.L_x_1146:
[----:B------:R-:W-:Y:S05]  /*5cb0*/  BSYNC.RECONVERGENT B0 ;  /* 0x0000000000007941 */ /* 0x000fea0003800200 */
.L_x_1145:
        /* <DEDUP_REMOVED lines=21> */
.L_x_1147:
        /* <DEDUP_REMOVED lines=18> */
.L_x_1149:
[----:B------:R-:W-:Y:S05]  /*5f30*/  BSYNC.RECONVERGENT B0 ;  /* 0x0000000000007941 */ /* 0x000fea0003800200 */
.L_x_1148:
        /* <DEDUP_REMOVED lines=22> */
.L_x_1150:
        /* <DEDUP_REMOVED lines=18> */
.L_x_1152:
[----:B------:R-:W-:Y:S05]  /*61c0*/  BSYNC.RECONVERGENT B0 ;  /* 0x0000000000007941 */ /* 0x000fea0003800200 */
.L_x_1151:
[----:B------:R-:W-:Y:S02]  /*61d0*/  IADD3 R41, PT, PT, R4, R41, RZ ;  /* 0x0000002904297210 */ /* 0x000fe40007ffe0ff */
[----:B------:R-:W-:Y:S02]  /*61e0*/  IADD3 R42, PT, PT, R42, 0x1, RZ ;  /* 0x000000012a2a7810 */ /* 0x000fe40007ffe0ff */
[----:B------:R-:W-:-:S13]  /*61f0*/  ISETP.GE.AND P0, PT, R41, UR4, PT ;  /* 0x0000000429007c0c */ /* 0x000fda000bf06270 */
[----:B------:R-:W-:Y:S05]  /*6200*/  @!P0 BRA `(.L_x_1153) ;  /* 0xffffff9c00e08947 */ /* 0x000fea000383ffff */
.L_x_1110:
        /* <DEDUP_REMOVED lines=19> */
.L_x_1155:
[----:B------:R-:W-:Y:S05]  /*6340*/  BSYNC.RECONVERGENT B0 ;  /* 0x0000000000007941 */ /* 0x000fea0003800200 */
.L_x_1154:
[----:B------:R-:W-:Y:S05]  /*6350*/  @P0 EXIT ;  /* 0x000000000000094d */ /* 0x000fea0003800000 */
[----:B------:R-:W-:Y:S05]  /*6360*/  @P2 BRA `(.L_x_1156) ;  /* 0x0000000000202947 */ /* 0x000fea0003800000 */
[----:B------:R-:W-:-:S05]  /*6370*/  IMAD R0, R6, R7, RZ ;  /* 0x0000000706007224 */ /* 0x000fca00078e02ff */
[----:B------:R-:W-:-:S13]  /*6380*/  ISETP.NE.AND P0, PT, R0, -0x1, PT ;  /* 0xffffffff0000780c */ /* 0x000fda0003f05270 */
[----:B------:R-:W-:Y:S05]  /*6390*/  @!P0 BRA `(.L_x_1156) ;  /* 0x0000000000148947 */ /* 0x000fea0003800000 */
.L_x_1157:
[----:B-1----:R-:W2:Y:S04]  /*63a0*/  LDG.E.STRONG.GPU R3, desc[UR8][R4.64] ;  /* 0x0000000804037981 */ /* 0x002ea8000c1ef900 */
[----:B--2---:R-:W-:Y:S01]  /*63b0*/  CCTL.IVALL ;  /* 0x00000000ff00798f */ /* 0x004fe20002000000 */
[----:B------:R-:W-:Y:S05]  /*63c0*/  YIELD ;  /* 0x0000000000007946 */ /* 0x000fea0003800000 */
[----:B------:R-:W-:-:S13]  /*63d0*/  ISETP.NE.AND P0, PT, R3, R0, PT ;  /* 0x000000000300720c */ /* 0x000fda0003f05270 */
[----:B------:R-:W-:Y:S05]  /*63e0*/  @P0 BRA `(.L_x_1157) ;  /* 0xfffffffc00ec0947 */ /* 0x000fea000383ffff */
.L_x_1156:
        /* <DEDUP_REMOVED lines=60> */
.L_x_1160:
        /* <DEDUP_REMOVED lines=31> */
.L_x_1159:
[----:B------:R-:W-:Y:S05]  /*69a0*/  BSYNC.RECONVERGENT B0 ;  /* 0x0000000000007941 */ /* 0x000fea0003800200 */
.L_x_1158:
        /* <DEDUP_REMOVED lines=10> */
.L_x_1161:
        /* <DEDUP_REMOVED lines=81> */
[----:B----4-:R-:W-:Y:S02]  /*6f60*/  F2FP.F16.F32.PACK_AB R11, R11, R4 ;  /* 0x000000040b0b723e */ /* 0x010fe400000000ff */
[----:B-----5:R-:W-:-:S03]  /*6f70*/  F2FP.F16.F32.PACK_AB R5, R9, R6 ;  /* 0x000000060905723e */ /* 0x020fc600000000ff */
[----:B------:R3:W-:Y:S04]  /*6f80*/  STG.E desc[UR8][R28.64], R11 ;  /* 0x0000000b1c007986 */ /* 0x0007e8000c101908 */
[----:B------:R3:W-:Y:S02]  /*6f90*/  STG.E desc[UR8][R26.64], R5 ;  /* 0x000000051a007986 */ /* 0x0007e4000c101908 */
[----:B------:R-:W-:Y:S05]  /*6fa0*/  @P0 BRA `(.L_x_1161) ;  /* 0xfffffff800a80947 */ /* 0x000fea000383ffff */
[----:B------:R-:W-:Y:S05]  /*6fb0*/  EXIT ;  /* 0x000000000000794d */ /* 0x000fea0003800000 */
.L_x_1162:
        /* <DEDUP_REMOVED lines=12> */
.L_x_3429:


//--------------------- .text._Z35group_norm_nhwc_bwd_one_pass_kernelI11Fp16IOFp16WLi512ELi32ELi512EEv26Group_norm_nhwc_bwd_params --------------------------
	.section	.text._Z35group_norm_nhwc_bwd_one_pass_kernelI11Fp16IOFp16WLi512ELi32ELi512EEv26Group_norm_nhwc_bwd_params,"ax",@progbits
	.align	128
        .global         _Z35group_norm_nhwc_bwd_one_pass_kernelI11Fp16IOFp16WLi512ELi32ELi512EEv26Group_norm_nhwc_bwd_params
        .type           _Z35group_norm_nhwc_bwd_one_pass_kernelI11Fp16IOFp16WLi512ELi32ELi512EEv26Group_norm_nhwc_bwd_params,@function
        .size           _Z35group_norm_nhwc_bwd_one_pass_kernelI11Fp16IOFp16WLi512ELi32ELi512EEv26Group_norm_nhwc_bwd_params,(.L_x_3430 - _Z35group_norm_nhwc_bwd_one_pass_kernelI11Fp16IOFp16WLi512ELi32ELi512EEv26Group_norm_nhwc_bwd_params)
        .other          _Z35group_norm_nhwc_bwd_one_pass_kernelI11Fp16IOFp16WLi512ELi32ELi512EEv26Group_norm_nhwc_bwd_params,@"STO_CUDA_ENTRY STV_DEFAULT"
_Z35group_norm_nhwc_bwd_one_pass_kernelI11Fp16IOFp16WLi512ELi32ELi512EEv26Group_norm_nhwc_bwd_params:
.text._Z35group_norm_nhwc_bwd_one_pass_kernelI11Fp16IOFp16WLi512ELi32ELi512EEv26Group_norm_nhwc_bwd_params:
        /* <DEDUP_REMOVED lines=9> */
.L_x_1230:
        /* <DEDUP_REMOVED lines=431> */
[----:B---3--:R-:W-:Y:S02]  /*1b80*/  @P0 HADD2.F32 R54, -RZ, R12.H0_H0 ;  /* 0x2000000cff360230 */ /* 0x008fe40000004100 */
[----:B----4-:R-:W-:Y:S02]  /*1b90*/  @P0 HADD2.F32 R55, -RZ, R13.H0_H0 ;  /* 0x2000000dff370230 */ /* 0x010fe40000004100 */
[----:B------:R-:W-:Y:S02]  /*1ba0*/  HADD2.F32 R53, -RZ, R53.H0_H0 ;  /* 0x20000035ff357230 */ /* 0x000fe40000004100 */
        /* <DEDUP_REMOVED lines=291> */
.L_x_1164:
        /* <DEDUP_REMOVED lines=576> */
.L_x_1165:
        /* <DEDUP_REMOVED lines=46> */
.L_x_1167:
[----:B------:R-:W-:Y:S05]  /*54c0*/  BSYNC.RECONVERGENT B0 ;  /* 0x0000000000007941 */ /* 0x000fea0003800200 */
.L_x_1166:
        /* <DEDUP_REMOVED lines=42> */
.L_x_1169:
[----:B------:R-:W-:Y:S05]  /*5770*/  BSYNC.RECONVERGENT B0 ;  /* 0x0000000000007941 */ /* 0x000fea0003800200 */
.L_x_1168:
        /* <DEDUP_REMOVED lines=158> */
.L_x_1171:
[----:B------:R-:W-:Y:S05]  /*6160*/  BSYNC.RECONVERGENT B0 ;  /* 0x0000000000007941 */ /* 0x000fea0003800200 */
.L_x_1170:
        /* <DEDUP_REMOVED lines=28> */
.L_x_1173:
[----:B------:R-:W-:Y:S05]  /*6330*/  BSYNC.RECONVERGENT B0 ;  /* 0x0000000000007941 */ /* 0x000fea0003800200 */
.L_x_1172:
        /* <DEDUP_REMOVED lines=31> */
.L_x_1176:
[----:B0-----:R-:W2:Y:S04]  /*6530*/  LDG.E.STRONG.GPU R14, desc[UR10][R12.64] ;  /* 0x0000000a0c0e7981 */ /* 0x001ea8000c1ef900 */
[----:B--2---:R-:W-:Y:S01]  /*6540*/  CCTL.IVALL ;  /* 0x00000000ff00798f */ /* 0x004fe20002000000 */
[----:B------:R-:W-:Y:S05]  /*6550*/  YIELD ;  /* 0x0000000000007946 */ /* 0x000fea0003800000 */
[----:B------:R-:W-:-:S13]  /*6560*/  ISETP.NE.AND P0, PT, R14, R17, PT ;  /* 0x000000110e00720c */ /* 0x000fda0003f05270 */
[----:B------:R-:W-:Y:S05]  /*6570*/  @P0 BRA `(.L_x_1176) ;  /* 0xfffffffc00ec0947 */ /* 0x000fea000383ffff */
.L_x_1175:
        /* <DEDUP_REMOVED lines=22> */
.L_x_1178:
        /* <DEDUP_REMOVED lines=66> */
.L_x_1177:
        /* <DEDUP_REMOVED lines=38> */
.L_x_1179:
        /* <DEDUP_REMOVED lines=19> */
.L_x_1180:
        /* <DEDUP_REMOVED lines=9> */
.L_x_1181:
[----:B------:R-:W-:Y:S05]  /*6f20*/  BSYNC.RECONVERGENT B0 ;  /* 0x0000000000007941 */ /* 0x000fea0003800200 */
.L_x_1174:
        /* <DEDUP_REMOVED lines=39> */
.L_x_1182:
        /* <DEDUP_REMOVED lines=35> */
.L_x_1184:
[----:B------:R-:W-:Y:S05]  /*73d0*/  BSYNC.RECONVERGENT B0 ;  /* 0x0000000000007941 */ /* 0x000fea0003800200 */
.L_x_1183:
        /* <DEDUP_REMOVED lines=25> */
.L_x_1185:
        /* <DEDUP_REMOVED lines=21> */
.L_x_1187:
[----:B------:R-:W-:Y:S05]  /*76c0*/  BSYNC.RECONVERGENT B0 ;  /* 0x0000000000007941 */ /* 0x000fea0003800200 */
.L_x_1186:
        /* <DEDUP_REMOVED lines=35> */
.L_x_1188:
        /* <DEDUP_REMOVED lines=21> */
.L_x_1190:
[----:B------:R-:W-:Y:S05]  /*7a50*/  BSYNC.RECONVERGENT B0 ;  /* 0x0000000000007941 */ /* 0x000fea0003800200 */
.L_x_1189:
        /* <DEDUP_REMOVED lines=25> */
.L_x_1191:
        /* <DEDUP_REMOVED lines=21> */
.L_x_1193:
[----:B------:R-:W-:Y:S05]  /*7d40*/  BSYNC.RECONVERGENT B0 ;  /* 0x0000000000007941 */ /* 0x000fea0003800200 */
.L_x_1192:
        /* <DEDUP_REMOVED lines=35> */
.L_x_1194:
        /* <DEDUP_REMOVED lines=21> */
.L_x_1196:
[----:B------:R-:W-:Y:S05]  /*80d0*/  BSYNC.RECONVERGENT B0 ;  /* 0x0000000000007941 */ /* 0x000fea0003800200 */
.L_x_1195:
        /* <DEDUP_REMOVED lines=25> */
.L_x_1197:
        /* <DEDUP_REMOVED lines=21> */
.L_x_1199:
[----:B------:R-:W-:Y:S05]  /*83c0*/  BSYNC.RECONVERGENT B0 ;  /* 0x0000000000007941 */ /* 0x000fea0003800200 */
.L_x_1198:
        /* <DEDUP_REMOVED lines=35> */
.L_x_1200:
        /* <DEDUP_REMOVED lines=21> */
.L_x_1202:
[----:B------:R-:W-:Y:S05]  /*8750*/  BSYNC.RECONVERGENT B0 ;  /* 0x0000000000007941 */ /* 0x000fea0003800200 */
.L_x_1201:
        /* <DEDUP_REMOVED lines=25> */
.L_x_1203:
        /* <DEDUP_REMOVED lines=21> */
.L_x_1205:
[----:B------:R-:W-:Y:S05]  /*8a40*/  BSYNC.RECONVERGENT B0 ;  /* 0x0000000000007941 */ /* 0x000fea0003800200 */
.L_x_1204:
        /* <DEDUP_REMOVED lines=35> */
.L_x_1206:
        /* <DEDUP_REMOVED lines=21> */
.L_x_1208:
[----:B------:R-:W-:Y:S05]  /*8dd0*/  BSYNC.RECONVERGENT B0 ;  /* 0x0000000000007941 */ /* 0x000fea0003800200 */
.L_x_1207:
        /* <DEDUP_REMOVED lines=25> */
.L_x_1209:
        /* <DEDUP_REMOVED lines=21> */
.L_x_1211:
[----:B------:R-:W-:Y:S05]  /*90c0*/  BSYNC.RECONVERGENT B0 ;  /* 0x0000000000007941 */ /* 0x000fea0003800200 */
.L_x_1210:
        /* <DEDUP_REMOVED lines=35> */
.L_x_1212:
        /* <DEDUP_REMOVED lines=21> */
.L_x_1214:
[----:B------:R-:W-:Y:S05]  /*9450*/  BSYNC.RECONVERGENT B0 ;  /* 0x0000000000007941 */ /* 0x000fea0003800200 */
.L_x_1213:
        /* <DEDUP_REMOVED lines=25> */
.L_x_1215:
        /* <DEDUP_REMOVED lines=21> */
.L_x_1217:
[----:B------:R-:W-:Y:S05]  /*9740*/  BSYNC.RECONVERGENT B0 ;  /* 0x0000000000007941 */ /* 0x000fea0003800200 */
.L_x_1216:
        /* <DEDUP_REMOVED lines=35> */
.L_x_1218:
        /* <DEDUP_REMOVED lines=21> */
.L_x_1220:
[----:B------:R-:W-:Y:S05]  /*9ad0*/  BSYNC.RECONVERGENT B0 ;  /* 0x0000000000007941 */ /* 0x000fea0003800200 */
.L_x_1219:
        /* <DEDUP_REMOVED lines=25> */
.L_x_1221:
        /* <DEDUP_REMOVED lines=21> */
.L_x_1223:
[----:B------:R-:W-:Y:S05]  /*9dc0*/  BSYNC.RECONVERGENT B0 ;  /* 0x0000000000007941 */ /* 0x000fea0003800200 */
.L_x_1222:
        /* <DEDUP_REMOVED lines=31> */
.L_x_1224:
        /* <DEDUP_REMOVED lines=26> */
.L_x_1226:
[----:B------:R-:W-:Y:S05]  /*a160*/  BSYNC.RECONVERGENT B0 ;  /* 0x0000000000007941 */ /* 0x000fea0003800200 */
.L_x_1225:
        /* <DEDUP_REMOVED lines=24> */
.L_x_1227:
        /* <DEDUP_REMOVED lines=18> */
.L_x_1229:
[----:B------:R-:W-:Y:S05]  /*a410*/  BSYNC.RECONVERGENT B0 ;  /* 0x0000000000007941 */ /* 0x000fea0003800200 */
.L_x_1228:
[----:B------:R-:W1:Y:S01]  /*a420*/  LDCU UR5, c[0x0][0x410] ;  /* 0x00008200ff0577ac */ /* 0x000e620008000800 */
[----:B------:R-:W1:Y:S01]  /*a430*/  LDCU UR8, c[0x0][0x3e0] ;  /* 0x00007c00ff0877ac */ /* 0x000e620008000800 */
[----:B------:R-:W-:Y:S02]  /*a440*/  UIADD3 UR6, UPT, UPT, UR7, UR6, URZ ;  /* 0x0000000607067290 */ /* 0x000fe4000fffe0ff */
[----:B------:R-:W-:Y:S02]  /*a450*/  UIADD3 UR4, UPT, UPT, UR4, 0x1, URZ ;  /* 0x0000000104047890 */ /* 0x000fe4000fffe0ff */
[----:B-1----:R-:W-:-:S04]  /*a460*/  UIMAD UR5, UR5, UR8, URZ ;  /* 0x00000008050572a4 */ /* 0x002fc8000f8e02ff */
[----:B------:R-:W-:-:S09]  /*a470*/  UISETP.GE.AND UP0, UPT, UR6, UR5, UPT ;  /* 0x000000050600728c */ /* 0x000fd2000bf06270 */
[----:B------:R-:W-:Y:S05]  /*a480*/  BRA.U !UP0, `(.L_x_1230) ;  /* 0xffffff5d08007547 */ /* 0x000fea000b83ffff */
.L_x_1163:
        /* <DEDUP_REMOVED lines=16> */
.L_x_1232:
[----:B------:R-:W-:Y:S05]  /*a590*/  BSYNC.RECONVERGENT B0 ;  /* 0x0000000000007941 */ /* 0x000fea0003800200 */
.L_x_1231:
        /* <DEDUP_REMOVED lines=11> */
.L_x_1234:
[----:B------:R-:W2:Y:S04]  /*a650*/  LDG.E.STRONG.GPU R5, desc[UR10][R2.64] ;  /* 0x0000000a02057981 */ /* 0x000ea8000c1ef900 */
[----:B--2---:R-:W-:Y:S01]  /*a660*/  CCTL.IVALL ;  /* 0x00000000ff00798f */ /* 0x004fe20002000000 */
[----:B------:R-:W-:Y:S05]  /*a670*/  YIELD ;  /* 0x0000000000007946 */ /* 0x000fea0003800000 */
[----:B------:R-:W-:-:S13]  /*a680*/  ISETP.NE.AND P0, PT, R5, R0, PT ;  /* 0x000000000500720c */ /* 0x000fda0003f05270 */
[----:B------:R-:W-:Y:S05]  /*a690*/  @P0 BRA `(.L_x_1234) ;  /* 0xfffffffc00ec0947 */ /* 0x000fea000383ffff */
.L_x_1233:
        /* <DEDUP_REMOVED lines=61> */
.L_x_1237:
        /* <DEDUP_REMOVED lines=31> */
.L_x_1236:
[----:B------:R-:W-:Y:S05]  /*ac60*/  BSYNC.RECONVERGENT B0 ;  /* 0x0000000000007941 */ /* 0x000fea0003800200 */
.L_x_1235:
        /* <DEDUP_REMOVED lines=10> */
.L_x_1238:
        /* <DEDUP_REMOVED lines=87> */
.L_x_1239:
        /* <DEDUP_REMOVED lines=16> */
.L_x_3430:


//--------------------- .text._Z35group_norm_nhwc_bwd_one_pass_kernelI11Fp32IOFp32WLi64ELi32ELi512EEv26Group_norm_nhwc_bwd_params --------------------------
	.section	.text._Z35group_norm_nhwc_bwd_one_pass_kernelI11Fp32IOFp32WLi64ELi32ELi512EEv26Group_norm_nhwc_bwd_params,"ax",@progbits
	.align	128
        .global         _Z35group_norm_nhwc_bwd_one_pass_kernelI11Fp32IOFp32WLi64ELi32ELi512EEv26Group_norm_nhwc_bwd_params
        .type           _Z35group_norm_nhwc_bwd_one_pass_kernelI11Fp32IOFp32WLi64ELi32ELi512EEv26Group_norm_nhwc_bwd_params,@function
        .size           _Z35group_norm_nhwc_bwd_one_pass_kernelI11Fp32IOFp32WLi64ELi32ELi512EEv26Group_norm_nhwc_bwd_params,(.L_x_3431 - _Z35group_norm_nhwc_bwd_one_pass_kernelI11Fp32IOFp32WLi64ELi32ELi512EEv26Group_norm_nhwc_bwd_params)
        .other          _Z35group_norm_nhwc_bwd_one_pass_kernelI11Fp32IOFp32WLi64ELi32ELi512EEv26Group_norm_nhwc_bwd_params,@"STO_CUDA_ENTRY STV_DEFAULT"
_Z35group_norm_nhwc_bwd_one_pass_kernelI11Fp32IOFp32WLi64ELi32ELi512EEv26Group_norm_nhwc_bwd_params:
.text._Z35group_norm_nhwc_bwd_one_pass_kernelI11Fp32IOFp32WLi64ELi32ELi512EEv26Group_norm_nhwc_bwd_params:
        /* <DEDUP_REMOVED lines=35> */
[----:B------:R-:W-:Y:S02]  /*0230*/  UIMAD UR14, UR27, 0x3, UR5 ;  /* 0x000000031b0e78a4 */ /* 0x000fe4000f8e0205 */
[----:B------:R-:W-:Y:S01]  /*0240*/  LEA R50, R46, UR4, 0x4 ;  /* 0x000000042e327c11 */ /* 0x000fe2000f8e20ff */
[----:B------:R-:W-:Y:S02]  /*0250*/  ULEA UR15, UR27, UR5, 0x1 ;  /* 0x000000051b0f7291 */ /* 0x000fe4000f8e08ff */
[----:B---3--:R-:W-:Y:S02]  /*0260*/  ULOP3.LUT UR32, UR28, 0x7, URZ, 0xc0, !UPT ;  /* 0x000000071c207892 */ /* 0x008fe4000f8ec0ff */
[----:B------:R-:W-:Y:S01]  /*0270*/  ULOP3.LUT UR31, UR28, 0x7ffffff8, URZ, 0xc0, !UPT ;  /* 0x7ffffff81c1f7892 */ /* 0x000fe2000f8ec0ff */
[----:B-1----:R-:W-:-:S11]  /*0280*/  UMOV UR4, URZ ;  /* 0x000000ff00047c82 */ /* 0x002fd60008000000 */
.L_x_1265:
[----:B0-----:R-:W0:Y:S01]  /*0290*/  LDC R6, c[0x0][0x410] ;  /* 0x00010400ff067b82 */ /* 0x001e220000000800 */
[----:B------:R-:W1:Y:S01]  /*02a0*/  LDCU.64 UR6, c[0x0][0x3b8] ;  /* 0x00007700ff0677ac */ /* 0x000e620008000a00 */
[----:B------:R-:W2:Y:S01]  /*02b0*/  LDCU.128 UR20, c[0x0][0x400] ;  /* 0x00008000ff1477ac */ /* 0x000ea20008000c00 */
[----:B-1----:R-:W-:Y:S01]  /*02c0*/  UIMAD.WIDE UR6, UR16, 0x8, UR6 ;  /* 0x00000008100678a5 */ /* 0x002fe2000f8e0206 */
[----:B0-----:R-:W-:-:S05]  /*02d0*/  IABS R5, R6 ;  /* 0x0000000600057213 */ /* 0x001fca0000000000 */
[----:B------:R-:W-:Y:S01]  /*02e0*/  MOV R14, UR6 ;  /* 0x00000006000e7c02 */ /* 0x000fe20008000f00 */
[----:B------:R-:W0:Y:S01]  /*02f0*/  I2F.RP R0, R5 ;  /* 0x0000000500007306 */ /* 0x000e220000209400 */
[----:B------:R-:W-:-:S06]  /*0300*/  MOV R15, UR7 ;  /* 0x00000007000f7c02 */ /* 0x000fcc0008000f00 */
[----:B------:R-:W3:Y:S01]  /*0310*/  LDG.E.64 R14, desc[UR24][R14.64] ;  /* 0x000000180e0e7981 */ /* 0x000ee2000c1e1b00 */
[----:B0-----:R-:W0:Y:S02]  /*0320*/  MUFU.RCP R0, R0 ;  /* 0x0000000000007308 */ /* 0x001e240000001000 */
[----:B0-----:R-:W-:-:S06]  /*0330*/  IADD3 R2, PT, PT, R0, 0xffffffe, RZ ;  /* 0x0ffffffe00027810 */ /* 0x001fcc0007ffe0ff */
[----:B------:R0:W1:Y:S02]  /*0340*/  F2I.FTZ.U32.TRUNC.NTZ R3, R2 ;  /* 0x0000000200037305 */ /* 0x000064000021f000 */
[----:B0-----:R-:W-:Y:S01]  /*0350*/  HFMA2 R2, -RZ, RZ, 0, 0 ;  /* 0x00000000ff027431 */ /* 0x001fe200000001ff */
[----:B-1----:R-:W-:-:S05]  /*0360*/  IADD3 R4, PT, PT, RZ, -R3, RZ ;  /* 0x80000003ff047210 */ /* 0x002fca0007ffe0ff */
[----:B------:R-:W-:Y:S01]  /*0370*/  IMAD R7, R4, R5, RZ ;  /* 0x0000000504077224 */ /* 0x000fe200078e02ff */
[----:B------:R-:W-:-:S03]  /*0380*/  IABS R4, UR16 ;  /* 0x0000001000047c13 */ /* 0x000fc60008000000 */
[----:B------:R-:W-:-:S06]  /*0390*/  IMAD.HI.U32 R3, R3, R7, R2 ;  /* 0x0000000703037227 */ /* 0x000fcc00078e0002 */
[----:B------:R-:W-:-:S05]  /*03a0*/  IMAD.HI.U32 R3, R3, R4, RZ ;  /* 0x0000000403037227 */ /* 0x000fca00078e00ff */
[----:B------:R-:W-:-:S05]  /*03b0*/  IADD3 R0, PT, PT, -R3, RZ, RZ ;  /* 0x000000ff03007210 */ /* 0x000fca0007ffe1ff */
[----:B------:R-:W-:-:S05]  /*03c0*/  IMAD R0, R5, R0, R4 ;  /* 0x0000000005007224 */ /* 0x000fca00078e0204 */
[----:B------:R-:W-:Y:S02]  /*03d0*/  ISETP.GT.U32.AND P5, PT, R5, R0, PT ;  /* 0x000000000500720c */ /* 0x000fe40003fa4070 */
[----:B--2---:R-:W-:Y:S02]  /*03e0*/  ISETP.GE.U32.AND P0, PT, R51, UR20, PT ;  /* 0x0000001433007c0c */ /* 0x004fe4000bf06070 */
[----:B------:R-:W-:-:S09]  /*03f0*/  LOP3.LUT R2, R6, UR16, RZ, 0x3c, !PT ;  /* 0x0000001006027c12 */ /* 0x000fd2000f8e3cff */
[----:B------:R-:W-:-:S04]  /*0400*/  @!P5 IADD3 R0, PT, PT, R0, -R5, RZ ;  /* 0x800000050000d210 */ /* 0x000fc80007ffe0ff */
[----:B------:R-:W-:Y:S02]  /*0410*/  ISETP.GE.U32.AND P4, PT, R0, R5, PT ;  /* 0x000000050000720c */ /* 0x000fe40003f86070 */
[----:B------:R-:W-:Y:S02]  /*0420*/  ISETP.LE.AND P3, PT, RZ, UR16, PT ;  /* 0x00000010ff007c0c */ /* 0x000fe4000bf63270 */
[----:B------:R-:W-:Y:S02]  /*0430*/  ISETP.GE.AND.EX P0, PT, R47, UR21, PT, P0 ;  /* 0x000000152f007c0c */ /* 0x000fe4000bf06300 */
[----:B------:R-:W-:Y:S02]  /*0440*/  ISETP.GE.AND P2, PT, R2, RZ, PT ;  /* 0x000000ff0200720c */ /* 0x000fe40003f46270 */
[----:B------:R-:W-:Y:S02]  /*0450*/  @!P5 IADD3 R3, PT, PT, R3, 0x1, RZ ;  /* 0x000000010303d810 */ /* 0x000fe40007ffe0ff */
[----:B------:R-:W-:-:S02]  /*0460*/  ISETP.GE.U32.AND P1, PT, R48, UR20, PT ;  /* 0x0000001430007c0c */ /* 0x000fc4000bf26070 */
[-C--:B------:R-:W-:Y:S02]  /*0470*/  ISETP.GT.U32.AND P5, PT, R5, R0.reuse, PT ;  /* 0x000000000500720c */ /* 0x080fe40003fa4070 */
[----:B------:R-:W-:Y:S02]  /*0480*/  IADD3 R5, PT, PT, R0, -R5, RZ ;  /* 0x8000000500057210 */ /* 0x000fe40007ffe0ff */
[----:B------:R-:W-:Y:S01]  /*0490*/  @P4 IADD3 R3, PT, PT, R3, 0x1, RZ ;  /* 0x0000000103034810 */ /* 0x000fe20007ffe0ff */
[----:B------:R-:W0:Y:S01]  /*04a0*/  @!P0 LDC.64 R12, c[0x0][0x3a0] ;  /* 0x0000e800ff0c8b82 */ /* 0x000e220000000a00 */
[----:B------:R-:W-:Y:S02]  /*04b0*/  ISETP.GE.AND.EX P1, PT, R45, UR21, PT, P1 ;  /* 0x000000152d007c0c */ /* 0x000fe4000bf26310 */
[----:B------:R-:W-:Y:S02]  /*04c0*/  SEL R0, R5, R0, !P5 ;  /* 0x0000000005007207 */ /* 0x000fe40006800000 */
[----:B------:R-:W-:-:S02]  /*04d0*/  MOV R4, R3 ;  /* 0x0000000300047202 */ /* 0x000fc40000000f00 */
[----:B------:R-:W-:Y:S01]  /*04e0*/  ISETP.NE.AND P4, PT, R6, RZ, PT ;  /* 0x000000ff0600720c */ /* 0x000fe20003f85270 */
[----:B------:R-:W1:Y:S01]  /*04f0*/  @!P0 LDC.64 R22, c[0x0][0x398] ;  /* 0x0000e600ff168b82 */ /* 0x000e620000000a00 */
[----:B------:R-:W-:Y:S02]  /*0500*/  LOP3.LUT R5, RZ, R6, RZ, 0x33, !PT ;  /* 0x00000006ff057212 */ /* 0x000fe400078e33ff */
[----:B------:R-:W-:Y:S02]  /*0510*/  @!P3 IADD3 R0, PT, PT, -R0, RZ, RZ ;  /* 0x000000ff0000b210 */ /* 0x000fe40007ffe1ff */
[----:B------:R-:W-:-:S03]  /*0520*/  @!P2 IADD3 R4, PT, PT, -R4, RZ, RZ ;  /* 0x000000ff0404a210 */ /* 0x000fc60007ffe1ff */
[----:B------:R-:W2:Y:S01]  /*0530*/  @!P0 LDC.64 R6, c[0x0][0x3f8] ;  /* 0x0000fe00ff068b82 */ /* 0x000ea20000000a00 */
[C---:B------:R-:W-:Y:S02]  /*0540*/  SEL R17, R5.reuse, R0, !P4 ;  /* 0x0000000005117207 */ /* 0x040fe40006000000 */
[----:B------:R-:W-:Y:S02]  /*0550*/  SEL R9, R5, R4, !P4 ;  /* 0x0000000405097207 */ /* 0x000fe40006000000 */
[----:B------:R-:W-:Y:S02]  /*0560*/  SHF.L.U32 R5, R17, 0x5, RZ ;  /* 0x0000000511057819 */ /* 0x000fe400000006ff */
[----:B------:R-:W-:Y:S01]  /*0570*/  SHF.R.S32.HI R0, RZ, 0x1f, R9 ;  /* 0x0000001fff007819 */ /* 0x000fe20000011409 */
[----:B------:R-:W4:Y:S01]  /*0580*/  @!P1 LDC.64 R2, c[0x0][0x3f8] ;  /* 0x0000fe00ff029b82 */ /* 0x000f220000000a00 */
[----:B------:R-:W-:Y:S02]  /*0590*/  SHF.R.S32.HI R55, RZ, 0x1f, R5 ;  /* 0x0000001fff377819 */ /* 0x000fe40000011405 */
[----:B------:R-:W-:Y:S01]  /*05a0*/  LOP3.LUT R54, R5, R52, RZ, 0xfc, !PT ;  /* 0x0000003405367212 */ /* 0x000fe200078efcff */
[----:B------:R-:W-:Y:S01]  /*05b0*/  IMAD R0, R0, UR22, RZ ;  /* 0x0000001600007c24 */ /* 0x000fe2000f8e02ff */
[----:B------:R-:W-:-:S03]  /*05c0*/  ISETP.NE.AND P2, PT, RZ, UR29, PT ;  /* 0x0000001dff007c0c */ /* 0x000fc6000bf45270 */
[C---:B------:R-:W-:Y:S01]  /*05d0*/  IMAD.WIDE.U32 R54, R9.reuse, UR22, R54 ;  /* 0x0000001609367c25 */ /* 0x040fe2000f8e0036 */
[----:B------:R-:W1:Y:S03]  /*05e0*/  @!P1 LDC.64 R20, c[0x0][0x3a0] ;  /* 0x0000e800ff149b82 */ /* 0x000e660000000a00 */
[----:B------:R-:W-:Y:S01]  /*05f0*/  IMAD R9, R9, UR23, R0 ;  /* 0x0000001709097c24 */ /* 0x000fe2000f8e0200 */
[----:B------:R-:W-:Y:S01]  /*0600*/  @!P0 MOV R56, R54 ;  /* 0x0000003600388202 */ /* 0x000fe20000000f00 */
[----:B--2---:R-:W-:-:S03]  /*0610*/  @!P0 IMAD R0, R47, R6, RZ ;  /* 0x000000062f008224 */ /* 0x004fc600078e02ff */
[----:B------:R-:W2:Y:S01]  /*0620*/  @!P1 LDC.64 R18, c[0x0][0x398] ;  /* 0x0000e600ff129b82 */ /* 0x000ea20000000a00 */
[----:B------:R-:W-:Y:S01]  /*0630*/  IADD3 R57, PT, PT, R55, R9, RZ ;  /* 0x0000000937397210 */ /* 0x000fe20007ffe0ff */
[C---:B------:R-:W-:Y:S02]  /*0640*/  @!P0 IMAD R27, R51.reuse, R7, R0 ;  /* 0x00000007331b8224 */ /* 0x040fe400078e0200 */
[----:B------:R-:W-:-:S04]  /*0650*/  @!P0 IMAD.WIDE.U32 R10, R51, R6, R56 ;  /* 0x00000006330a8225 */ /* 0x000fc800078e0038 */
[----:B------:R-:W2:Y:S01]  /*0660*/  LDC.64 R8, c[0x0][0x3a8] ;  /* 0x0000ea00ff087b82 */ /* 0x000ea20000000a00 */
[----:B------:R-:W-:Y:S01]  /*0670*/  @!P1 MOV R24, R54 ;  /* 0x0000003600189202 */ /* 0x000fe20000000f00 */
[----:B----4-:R-:W-:Y:S01]  /*0680*/  @!P1 IMAD R4, R45, R2, RZ ;  /* 0x000000022d049224 */ /* 0x010fe200078e02ff */
[----:B------:R-:W-:-:S05]  /*0690*/  @!P1 MOV R25, R57 ;  /* 0x0000003900199202 */ /* 0x000fca0000000f00 */
[----:B------:R-:W4:Y:S01]  /*06a0*/  @P2 LDC.64 R6, c[0x0][0x3b0] ;  /* 0x0000ec00ff062b82 */ /* 0x000f220000000a00 */
[C---:B------:R-:W-:Y:S01]  /*06b0*/  @!P1 IMAD R29, R48.reuse, R3, R4 ;  /* 0x00000003301d9224 */ /* 0x040fe200078e0204 */
[----:B------:R-:W-:Y:S01]  /*06c0*/  @!P0 IADD3 R11, PT, PT, R11, R27, RZ ;  /* 0x0000001b0b0b8210 */ /* 0x000fe20007ffe0ff */
[----:B------:R-:W-:Y:S01]  /*06d0*/  @!P1 IMAD.WIDE.U32 R2, R48, R2, R24 ;  /* 0x0000000230029225 */ /* 0x000fe200078e0018 */
[C---:B------:R-:W-:Y:S02]  /*06e0*/  @!P0 SHF.L.U32 R25, R10.reuse, 0x2, RZ ;  /* 0x000000020a198819 */ /* 0x040fe400000006ff */
[----:B------:R-:W-:Y:S02]  /*06f0*/  @!P0 SHF.L.U64.HI R10, R10, 0x2, R11 ;  /* 0x000000020a0a8819 */ /* 0x000fe4000001020b */
[----:B------:R-:W-:Y:S02]  /*0700*/  @!P1 IADD3 R11, PT, PT, R3, R29, RZ ;  /* 0x0000001d030b9210 */ /* 0x000fe40007ffe0ff */
[----:B------:R-:W-:-:S02]  /*0710*/  @!P1 SHF.L.U32 R3, R2, 0x2, RZ ;  /* 0x0000000202039819 */ /* 0x000fc400000006ff */
[C---:B0-----:R-:W-:Y:S02]  /*0720*/  @!P0 IADD3 R12, P3, PT, R25.reuse, R12, RZ ;  /* 0x0000000c190c8210 */ /* 0x041fe40007f7e0ff */
[----:B-1----:R-:W-:Y:S02]  /*0730*/  @!P0 IADD3 R22, P4, PT, R25, R22, RZ ;  /* 0x0000001619168210 */ /* 0x002fe40007f9e0ff */
[----:B------:R-:W-:Y:S02]  /*0740*/  @!P1 SHF.L.U64.HI R2, R2, 0x2, R11 ;  /* 0x0000000202029819 */ /* 0x000fe4000001020b */
[C---:B------:R-:W-:Y:S02]  /*0750*/  @!P1 IADD3 R20, P5, PT, R3.reuse, R20, RZ ;  /* 0x0000001403149210 */ /* 0x040fe40007fbe0ff */
[----:B--2---:R-:W-:Y:S02]  /*0760*/  @!P1 IADD3 R18, P6, PT, R3, R18, RZ ;  /* 0x0000001203129210 */ /* 0x004fe40007fde0ff */
[----:B------:R-:W-:-:S02]  /*0770*/  IADD3 R27, PT, PT, R52, R5, RZ ;  /* 0x00000005341b7210 */ /* 0x000fc40007ffe0ff */
[----:B------:R-:W-:Y:S02]  /*0780*/  CS2R R4, SRZ ;  /* 0x0000000000047805 */ /* 0x000fe4000001ff00 */
[C---:B------:R-:W-:Y:S01]  /*0790*/  @!P0 IADD3.X R13, PT, PT, R10.reuse, R13, RZ, P3, !PT ;  /* 0x0000000d0a0d8210 */ /* 0x040fe20001ffe4ff */
[----:B------:R-:W-:Y:S01]  /*07a0*/  HFMA2 R3, -RZ, RZ, 0, 0 ;  /* 0x00000000ff037431 */ /* 0x000fe200000001ff */
[----:B------:R-:W-:Y:S01]  /*07b0*/  @!P0 IADD3.X R23, PT, PT, R10, R23, RZ, P4, !PT ;  /* 0x000000170a178210 */ /* 0x000fe200027fe4ff */
[C---:B------:R-:W-:Y:S01]  /*07c0*/  IMAD.WIDE R24, R27.reuse, 0x4, R8 ;  /* 0x000000041b187825 */ /* 0x040fe200078e0208 */
[C---:B------:R-:W-:Y:S02]  /*07d0*/  @!P1 IADD3.X R21, PT, PT, R2.reuse, R21, RZ, P5, !PT ;  /* 0x0000001502159210 */ /* 0x040fe40002ffe4ff */
[----:B------:R-:W-:Y:S02]  /*07e0*/  CS2R R10, SRZ ;  /* 0x00000000000a7805 */ /* 0x000fe4000001ff00 */
[----:B------:R-:W-:Y:S01]  /*07f0*/  @!P1 IADD3.X R19, PT, PT, R2, R19, RZ, P6, !PT ;  /* 0x0000001302139210 */ /* 0x000fe200037fe4ff */
[----:B----4-:R-:W-:Y:S01]  /*0800*/  @P2 IMAD.WIDE R26, R27, 0x4, R6 ;  /* 0x000000041b1a2825 */ /* 0x010fe200078e0206 */
[----:B------:R-:W-:Y:S01]  /*0810*/  MOV R2, RZ ;  /* 0x000000ff00027202 */ /* 0x000fe20000000f00 */
[----:B------:R0:W5:Y:S04]  /*0820*/  @!P0 LDG.E.64 R4, desc[UR24][R12.64] ;  /* 0x000000180c048981 */ /* 0x000168000c1e1b00 */
[----:B------:R0:W5:Y:S04]  /*0830*/  @P2 LDG.E.64 R10, desc[UR24][R26.64] ;  /* 0x000000181a0a2981 */ /* 0x000168000c1e1b00 */
[----:B------:R0:W5:Y:S04]  /*0840*/  @!P0 LDG.E.64 R2, desc[UR24][R22.64] ;  /* 0x0000001816028981 */ /* 0x000168000c1e1b00 */
[----:B------:R0:W5:Y:S01]  /*0850*/  LDG.E.64 R12, desc[UR24][R24.64] ;  /* 0x00000018180c7981 */ /* 0x000162000c1e1b00 */
[----:B------:R-:W-:-:S02]  /*0860*/  CS2R R6, SRZ ;  /* 0x0000000000067805 */ /* 0x000fc4000001ff00 */
[----:B------:R-:W-:-:S04]  /*0870*/  CS2R R8, SRZ ;  /* 0x0000000000087805 */ /* 0x000fc8000001ff00 */
[----:B------:R0:W5:Y:S04]  /*0880*/  @!P1 LDG.E.64 R6, desc[UR24][R20.64] ;  /* 0x0000001814069981 */ /* 0x000168000c1e1b00 */
[----:B------:R0:W5:Y:S01]  /*0890*/  @!P1 LDG.E.64 R8, desc[UR24][R18.64] ;  /* 0x0000001812089981 */ /* 0x000162000c1e1b00 */
        /* <DEDUP_REMOVED lines=14> */
[----:B-----5:R-:W-:Y:S01]  /*0980*/  FADD.FTZ R15, R4, -UR40 ;  /* 0x80000028040f7e21 */ /* 0x020fe20008010000 */
[----:B------:R-:W-:Y:S01]  /*0990*/  FADD.FTZ R0, R5, -UR40 ;  /* 0x8000002805007e21 */ /* 0x000fe20008010000 */
[----:B------:R-:W-:Y:S01]  /*09a0*/  FMUL.FTZ R14, R2, R12 ;  /* 0x0000000c020e7220 */ /* 0x000fe20000410000 */
[----:B------:R-:W-:Y:S01]  /*09b0*/  FMUL.FTZ R19, R3, R13 ;  /* 0x0000000d03137220 */ /* 0x000fe20000410000 */
[----:B------:R-:W-:Y:S01]  /*09c0*/  FMUL.FTZ R15, R15, UR33 ;  /* 0x000000210f0f7c20 */ /* 0x000fe20008410000 */
[----:B------:R-:W-:Y:S01]  /*09d0*/  FMUL.FTZ R0, R0, UR33 ;  /* 0x0000002100007c20 */ /* 0x000fe20008410000 */
[----:B------:R-:W-:Y:S02]  /*09e0*/  FADD.FTZ R16, RZ, R14 ;  /* 0x0000000eff107221 */ /* 0x000fe40000010000 */
[----:B------:R-:W-:Y:S01]  /*09f0*/  FFMA.FTZ R21, R15, R14, RZ ;  /* 0x0000000e0f157223 */ /* 0x000fe200000100ff */
[----:B------:R-:W-:Y:S01]  /*0a00*/  FADD.FTZ R14, R6, -UR40 ;  /* 0x80000028060e7e21 */ /* 0x000fe20008010000 */
[----:B------:R-:W-:Y:S01]  /*0a10*/  FADD.FTZ R16, R19, R16 ;  /* 0x0000001013107221 */ /* 0x000fe20000010000 */
[----:B------:R-:W-:Y:S01]  /*0a20*/  FFMA.FTZ R15, R2, R15, RZ ;  /* 0x0000000f020f7223 */ /* 0x000fe200000100ff */
[----:B------:R-:W-:Y:S01]  /*0a30*/  FFMA.FTZ R21, R0, R19, R21 ;  /* 0x0000001300157223 */ /* 0x000fe20000010015 */
[----:B------:R-:W-:Y:S01]  /*0a40*/  FMUL.FTZ R19, R8, R12 ;  /* 0x0000000c08137220 */ /* 0x000fe20000410000 */
[----:B------:R-:W-:Y:S01]  /*0a50*/  FMUL.FTZ R24, R14, UR33 ;  /* 0x000000210e187c20 */ /* 0x000fe20008410000 */
[----:B------:R-:W-:Y:S01]  /*0a60*/  FADD.FTZ R14, R7, -UR40 ;  /* 0x80000028070e7e21 */ /* 0x000fe20008010000 */
[----:B------:R-:W-:Y:S01]  /*0a70*/  FFMA.FTZ R0, R3, R0, RZ ;  /* 0x0000000003007223 */ /* 0x000fe200000100ff */
[----:B------:R-:W-:Y:S01]  /*0a80*/  FADD.FTZ R16, R16, R19 ;  /* 0x0000001310107221 */ /* 0x000fe20000010000 */
[----:B------:R-:W-:Y:S01]  /*0a90*/  FFMA.FTZ R21, R24, R19, R21 ;  /* 0x0000001318157223 */ /* 0x000fe20000010015 */
[----:B------:R-:W-:Y:S01]  /*0aa0*/  FMUL.FTZ R19, R9, R13 ;  /* 0x0000000d09137220 */ /* 0x000fe20000410000 */
[----:B------:R-:W-:Y:S01]  /*0ab0*/  FMUL.FTZ R14, R14, UR33 ;  /* 0x000000210e0e7c20 */ /* 0x000fe20008410000 */
[----:B------:R-:W-:-:S02]  /*0ac0*/  FFMA.FTZ R24, R8, R24, R15 ;  /* 0x0000001808187223 */ /* 0x000fc4000001000f */
[----:B------:R-:W-:Y:S01]  /*0ad0*/  FADD.FTZ R18, R19, R16 ;  /* 0x0000001013127221 */ /* 0x000fe20000010000 */
[----:B------:R-:W-:Y:S01]  /*0ae0*/  FFMA.FTZ R21, R14, R19, R21 ;  /* 0x000000130e157223 */ /* 0x000fe20000010015 */
[----:B------:R-:W-:Y:S01]  /*0af0*/  FADD.FTZ R19, RZ, R2 ;  /* 0x00000002ff137221 */ /* 0x000fe20000010000 */
[----:B------:R-:W-:Y:S01]  /*0b00*/  FADD.FTZ R16, RZ, R3 ;  /* 0x00000003ff107221 */ /* 0x000fe20000010000 */
[C---:B------:R-:W-:Y:S02]  /*0b10*/  FFMA.FTZ R25, R9.reuse, R14, R0 ;  /* 0x0000000e09197223 */ /* 0x040fe40000010000 */
[----:B------:R-:W-:Y:S01]  /*0b20*/  FADD.FTZ R26, R8, R19 ;  /* 0x00000013081a7221 */ /* 0x000fe20000010000 */
[----:B------:R-:W-:Y:S01]  /*0b30*/  FADD.FTZ R27, R9, R16 ;  /* 0x00000010091b7221 */ /* 0x000fe20000010000 */
[----:B------:R-:W-:Y:S06]  /*0b40*/  BRA `(.L_x_1242) ;  /* 0x0000000400007947 */ /* 0x000fec0003800000 */
.L_x_1241:
[----:B-----5:R-:W-:Y:S01]  /*0b50*/  FADD.FTZ R15, R4, -UR40 ;  /* 0x80000028040f7e21 */ /* 0x020fe20008010000 */
[----:B------:R-:W-:Y:S01]  /*0b60*/  FADD.FTZ R0, R5, -UR40 ;  /* 0x8000002805007e21 */ /* 0x000fe20008010000 */
[----:B------:R-:W-:Y:S01]  /*0b70*/  FADD.FTZ R19, R6, -UR40 ;  /* 0x8000002806137e21 */ /* 0x000fe20008010000 */
[----:B------:R-:W-:Y:S01]  /*0b80*/  FADD.FTZ R14, R7, -UR40 ;  /* 0x80000028070e7e21 */ /* 0x000fe20008010000 */
[----:B------:R-:W-:Y:S01]  /*0b90*/  FMUL.FTZ R15, R15, UR33 ;  /* 0x000000210f0f7c20 */ /* 0x000fe20008410000 */
[----:B------:R-:W-:Y:S01]  /*0ba0*/  FMUL.FTZ R0, R0, UR33 ;  /* 0x0000002100007c20 */ /* 0x000fe20008410000 */
[----:B------:R-:W-:Y:S01]  /*0bb0*/  FMUL.FTZ R19, R19, UR33 ;  /* 0x0000002113137c20 */ /* 0x000fe20008410000 */
[----:B------:R-:W-:Y:S01]  /*0bc0*/  FMUL.FTZ R14, R14, UR33 ;  /* 0x000000210e0e7c20 */ /* 0x000fe20008410000 */
[C-C-:B------:R-:W-:Y:S01]  /*0bd0*/  FFMA.FTZ R16, R12.reuse, R15, R10.reuse ;  /* 0x0000000f0c107223 */ /* 0x140fe2000001000a */
[C-C-:B------:R-:W-:Y:S01]  /*0be0*/  FFMA.FTZ R18, R13.reuse, R0, R11.reuse ;  /* 0x000000000d127223 */ /* 0x140fe2000001000b */
[----:B------:R-:W-:Y:S01]  /*0bf0*/  FFMA.FTZ R24, R12, R19, R10 ;  /* 0x000000130c187223 */ /* 0x000fe2000001000a */
[----:B------:R-:W-:Y:S01]  /*0c00*/  FFMA.FTZ R26, R13, R14, R11 ;  /* 0x0000000e0d1a7223 */ /* 0x000fe2000001000b */
[----:B------:R-:W-:Y:S01]  /*0c10*/  FMUL.FTZ R20, R16, -1.4426950216293334961 ;  /* 0xbfb8aa3b10147820 */ /* 0x000fe20000410000 */
[----:B------:R-:W-:Y:S01]  /*0c20*/  FMUL.FTZ R22, R18, -1.4426950216293334961 ;  /* 0xbfb8aa3b12167820 */ /* 0x000fe20000410000 */
[----:B------:R-:W-:Y:S01]  /*0c30*/  FMUL.FTZ R25, R24, -1.4426950216293334961 ;  /* 0xbfb8aa3b18197820 */ /* 0x000fe20000410000 */
[----:B------:R-:W-:-:S03]  /*0c40*/  FMUL.FTZ R28, R26, -1.4426950216293334961 ;  /* 0xbfb8aa3b1a1c7820 */ /* 0x000fc60000410000 */
[----:B------:R-:W0:Y:S04]  /*0c50*/  MUFU.EX2 R20, R20 ;  /* 0x0000001400147308 */ /* 0x000e280000000800 */
[----:B------:R-:W1:Y:S04]  /*0c60*/  MUFU.EX2 R22, R22 ;  /* 0x0000001600167308 */ /* 0x000e680000000800 */
[----:B------:R-:W2:Y:S04]  /*0c70*/  MUFU.EX2 R25, R25 ;  /* 0x0000001900197308 */ /* 0x000ea80000000800 */
[----:B------:R-:W3:Y:S01]  /*0c80*/  MUFU.EX2 R28, R28 ;  /* 0x0000001c001c7308 */ /* 0x000ee20000000800 */
[----:B0-----:R-:W-:Y:S01]  /*0c90*/  FADD.FTZ R21, R20, 1 ;  /* 0x3f80000014157421 */ /* 0x001fe20000010000 */
[----:B-1----:R-:W-:-:S05]  /*0ca0*/  FADD.FTZ R20, R22, 1 ;  /* 0x3f80000016147421 */ /* 0x002fca0000010000 */
[----:B------:R-:W0:Y:S01]  /*0cb0*/  MUFU.RCP R21, R21 ;  /* 0x0000001500157308 */ /* 0x000e220000001000 */
[----:B--2---:R-:W-:Y:S01]  /*0cc0*/  FADD.FTZ R27, R25, 1 ;  /* 0x3f800000191b7421 */ /* 0x004fe20000010000 */
[----:B---3--:R-:W-:-:S06]  /*0cd0*/  FADD.FTZ R22, R28, 1 ;  /* 0x3f8000001c167421 */ /* 0x008fcc0000010000 */
[----:B------:R-:W1:Y:S08]  /*0ce0*/  MUFU.RCP R20, R20 ;  /* 0x0000001400147308 */ /* 0x000e700000001000 */
[----:B------:R-:W2:Y:S01]  /*0cf0*/  MUFU.RCP R27, R27 ;  /* 0x0000001b001b7308 */ /* 0x000ea20000001000 */
[----:B0-----:R-:W-:Y:S01]  /*0d00*/  FADD.FTZ R23, -R21, 1 ;  /* 0x3f80000015177421 */ /* 0x001fe20000010100 */
[----:B------:R-:W-:-:S03]  /*0d10*/  FMUL.FTZ R21, R2, R21 ;  /* 0x0000001502157220 */ /* 0x000fc60000410000 */
[----:B------:R-:W-:-:S03]  /*0d20*/  FFMA.FTZ R16, R16, R23, 1 ;  /* 0x3f80000010107423 */ /* 0x000fc60000010017 */
[----:B------:R-:W0:Y:S01]  /*0d30*/  MUFU.RCP R22, R22 ;  /* 0x0000001600167308 */ /* 0x000e220000001000 */
[----:B-1----:R-:W-:Y:S01]  /*0d40*/  FADD.FTZ R25, -R20, 1 ;  /* 0x3f80000014197421 */ /* 0x002fe20000010100 */
[----:B------:R-:W-:Y:S01]  /*0d50*/  FMUL.FTZ R20, R3, R20 ;  /* 0x0000001403147220 */ /* 0x000fe20000410000 */
[----:B------:R-:W-:Y:S02]  /*0d60*/  FMUL.FTZ R16, R21, R16 ;  /* 0x0000001015107220 */ /* 0x000fe40000410000 */
[----:B------:R-:W-:Y:S02]  /*0d70*/  FFMA.FTZ R25, R18, R25, 1 ;  /* 0x3f80000012197423 */ /* 0x000fe40000010019 */
[----:B------:R-:W-:Y:S01]  /*0d80*/  FMUL.FTZ R18, R12, R16 ;  /* 0x000000100c127220 */ /* 0x000fe20000410000 */
[----:B--2---:R-:W-:Y:S01]  /*0d90*/  FADD.FTZ R29, -R27, 1 ;  /* 0x3f8000001b1d7421 */ /* 0x004fe20000010100 */
[----:B------:R-:W-:Y:S01]  /*0da0*/  FMUL.FTZ R27, R8, R27 ;  /* 0x0000001b081b7220 */ /* 0x000fe20000410000 */
[----:B------:R-:W-:-:S02]  /*0db0*/  FMUL.FTZ R20, R20, R25 ;  /* 0x0000001914147220 */ /* 0x000fc40000410000 */
[----:B------:R-:W-:Y:S02]  /*0dc0*/  FFMA.FTZ R24, R24, R29, 1 ;  /* 0x3f80000018187423 */ /* 0x000fe4000001001d */
[----:B------:R-:W-:Y:S01]  /*0dd0*/  FMUL.FTZ R21, R13, R20 ;  /* 0x000000140d157220 */ /* 0x000fe20000410000 */
[----:B0-----:R-:W-:Y:S01]  /*0de0*/  FADD.FTZ R23, -R22, 1 ;  /* 0x3f80000016177421 */ /* 0x001fe20000010100 */
[----:B------:R-:W-:Y:S01]  /*0df0*/  FMUL.FTZ R27, R27, R24 ;  /* 0x000000181b1b7220 */ /* 0x000fe20000410000 */
[----:B------:R-:W-:Y:S01]  /*0e00*/  FMUL.FTZ R24, R9, R22 ;  /* 0x0000001609187220 */ /* 0x000fe20000410000 */
[----:B------:R-:W-:Y:S01]  /*0e10*/  FADD.FTZ R22, RZ, R18 ;  /* 0x00000012ff167221 */ /* 0x000fe20000010000 */
[----:B------:R-:W-:Y:S01]  /*0e20*/  FFMA.FTZ R29, R26, R23, 1 ;  /* 0x3f8000001a1d7423 */ /* 0x000fe20000010017 */
[----:B------:R-:W-:Y:S01]  /*0e30*/  FFMA.FTZ R23, R15, R18, RZ ;  /* 0x000000120f177223 */ /* 0x000fe200000100ff */
[----:B------:R-:W-:Y:S01]  /*0e40*/  FMUL.FTZ R25, R12, R27 ;  /* 0x0000001b0c197220 */ /* 0x000fe20000410000 */
[----:B------:R-:W-:Y:S01]  /*0e50*/  FADD.FTZ R22, R21, R22 ;  /* 0x0000001615167221 */ /* 0x000fe20000010000 */
[----:B------:R-:W-:Y:S01]  /*0e60*/  FMUL.FTZ R29, R24, R29 ;  /* 0x0000001d181d7220 */ /* 0x000fe20000410000 */
[----:B------:R-:W-:Y:S01]  /*0e70*/  FFMA.FTZ R18, R0, R21, R23 ;  /* 0x0000001500127223 */ /* 0x000fe20000010017 */
[----:B------:R-:W-:Y:S01]  /*0e80*/  FFMA.FTZ R24, R15, R16, RZ ;  /* 0x000000100f187223 */ /* 0x000fe200000100ff */
[----:B------:R-:W-:Y:S01]  /*0e90*/  FADD.FTZ R22, R22, R25 ;  /* 0x0000001916167221 */ /* 0x000fe20000010000 */
[----:B------:R-:W-:Y:S01]  /*0ea0*/  FADD.FTZ R16, RZ, R16 ;  /* 0x00000010ff107221 */ /* 0x000fe20000010000 */
[----:B------:R-:W-:Y:S01]  /*0eb0*/  FFMA.FTZ R21, R19, R25, R18 ;  /* 0x0000001913157223 */ /* 0x000fe20000010012 */
        /* <DEDUP_REMOVED lines=9> */
.L_x_1242:
        /* <DEDUP_REMOVED lines=34> */
.L_x_1244:
[----:B------:R-:W-:Y:S05]  /*1170*/  BSYNC.RECONVERGENT B0 ;  /* 0x0000000000007941 */ /* 0x000fea0003800200 */
.L_x_1243:
        /* <DEDUP_REMOVED lines=8> */
[----:B--2---:R-:W2:Y:S04]  /*1200*/  LDS.128 R16, [UR6+0x20] ;  /* 0x00002006ff107984 */ /* 0x004ea80008000c00 */
[----:B-1----:R-:W1:Y:S04]  /*1210*/  LDS.128 R20, [UR6+0x30] ;  /* 0x00003006ff147984 */ /* 0x002e680008000c00 */
[----:B------:R-:W5:Y:S04]  /*1220*/  LDS.128 R36, [UR6+0x40] ;  /* 0x00004006ff247984 */ /* 0x000f680008000c00 */
[----:B------:R-:W5:Y:S04]  /*1230*/  LDS.128 R32, [UR6+0x50] ;  /* 0x00005006ff207984 */ /* 0x000f680008000c00 */
[----:B------:R-:W5:Y:S01]  /*1240*/  LDS.128 R28, [UR6+0x60] ;  /* 0x00006006ff1c7984 */ /* 0x000f620008000c00 */
[----:B----4-:R-:W-:Y:S01]  /*1250*/  FADD.FTZ R43, R14, R40 ;  /* 0x000000280e2b7221 */ /* 0x010fe20000010000 */
[----:B0--3--:R-:W-:-:S03]  /*1260*/  FADD.FTZ R14, R15, R41 ;  /* 0x000000290f0e7221 */ /* 0x009fc60000010000 */
        /* <DEDUP_REMOVED lines=30> */
.L_x_1246:
[----:B------:R-:W-:Y:S05]  /*1450*/  BSYNC.RECONVERGENT B0 ;  /* 0x0000000000007941 */ /* 0x000fea0003800200 */
.L_x_1245:
[----:B------:R-:W-:Y:S06]  /*1460*/  BAR.SYNC.DEFER_BLOCKING 0x0 ;  /* 0x0000000000007b1d */ /* 0x000fec0000010000 */
[----:B------:R-:W-:Y:S04]  /*1470*/  BSSY.RECONVERGENT B0, `(.L_x_1247) ;  /* 0x000009d000007945 */ /* 0x000fe80003800200 */
[----:B------:R-:W-:Y:S05]  /*1480*/  @P5 BRA `(.L_x_1248) ;  /* 0x00000008006c5947 */ /* 0x000fea0003800000 */
[----:B------:R-:W4:Y:S04]  /*1490*/  LDS.128 R40, [R50+0x100] ;  /* 0x0001000032287984 */ /* 0x000f280000000c00 */
[----:B------:R-:W5:Y:S04]  /*14a0*/  LDS.128 R36, [R50+0x200] ;  /* 0x0002000032247984 */ /* 0x000f680000000c00 */
[----:B------:R-:W0:Y:S04]  /*14b0*/  LDS.128 R28, [R50+0x300] ;  /* 0x00030000321c7984 */ /* 0x000e280000000c00 */
[----:B------:R-:W3:Y:S04]  /*14c0*/  LDS.128 R32, [R50+0x400] ;  /* 0x0004000032207984 */ /* 0x000ee80000000c00 */
[----:B--2---:R-:W2:Y:S04]  /*14d0*/  LDS.128 R16, [R50+0x500] ;  /* 0x0005000032107984 */ /* 0x004ea80000000c00 */
[----:B-1----:R-:W1:Y:S01]  /*14e0*/  LDS.128 R20, [R50+0x600] ;  /* 0x0006000032147984 */ /* 0x002e620000000c00 */
        /* <DEDUP_REMOVED lines=19> */
[----:B--2---:R-:W-:Y:S01]  /*1620*/  FADD.FTZ R53, R37, R16 ;  /* 0x0000001025357221 */ /* 0x004fe20000010000 */
[----:B------:R-:W2:Y:S01]  /*1630*/  LDS.128 R32, [R50+0xa00] ;  /* 0x000a000032207984 */ /* 0x000ea20000000c00 */
[----:B------:R-:W-:Y:S01]  /*1640*/  FADD.FTZ R16, R36, R17 ;  /* 0x0000001124107221 */ /* 0x000fe20000010000 */
[----:B------:R-:W-:Y:S01]  /*1650*/  FADD.FTZ R59, R59, R18 ;  /* 0x000000123b3b7221 */ /* 0x000fe20000010000 */
[----:B-1----:R-:W-:Y:S01]  /*1660*/  FADD.FTZ R53, R53, R20 ;  /* 0x0000001435357221 */ /* 0x002fe20000010000 */
[----:B------:R-:W1:Y:S01]  /*1670*/  LDS.128 R36, [R50+0xb00] ;  /* 0x000b000032247984 */ /* 0x000e620000000c00 */
        /* <DEDUP_REMOVED lines=124> */
.L_x_1248:
[----:B------:R-:W-:Y:S05]  /*1e40*/  BSYNC.RECONVERGENT B0 ;  /* 0x0000000000007941 */ /* 0x000fea0003800200 */
.L_x_1247:
[----:B------:R-:W-:Y:S04]  /*1e50*/  BSSY.RECONVERGENT B0, `(.L_x_1249) ;  /* 0x000001c000007945 */ /* 0x000fe80003800200 */
[----:B------:R-:W-:Y:S05]  /*1e60*/  @P5 BRA `(.L_x_1250) ;  /* 0x0000000000685947 */ /* 0x000fea0003800000 */
[----:B------:R-:W1:Y:S08]  /*1e70*/  LDC.64 R18, c[0x0][0x3f8] ;  /* 0x0000fe00ff127b82 */ /* 0x000e700000000a00 */
        /* <DEDUP_REMOVED lines=25> */
.L_x_1250:
[----:B------:R-:W-:Y:S05]  /*2010*/  BSYNC.RECONVERGENT B0 ;  /* 0x0000000000007941 */ /* 0x000fea0003800200 */
.L_x_1249:
        /* <DEDUP_REMOVED lines=11> */
[----:B--2-4-:R-:W2:Y:S01]  /*20d0*/  LDC.64 R16, c[0x0][0x3c8] ;  /* 0x0000f200ff107b82 */ /* 0x014ea20000000a00 */
[----:B------:R-:W-:Y:S01]  /*20e0*/  MOV R0, UR4 ;  /* 0x0000000400007c02 */ /* 0x000fe20008000f00 */
[----:B------:R-:W-:Y:S02]  /*20f0*/  UIADD3 UR17, UPT, UPT, UR18, UR5, URZ ;  /* 0x0000000512117290 */ /* 0x000fe4000fffe0ff */
[----:B------:R-:W-:Y:S01]  /*2100*/  UIMAD.WIDE.U32 UR20, UR30, 0x8, UR6 ;  /* 0x000000081e1478a5 */ /* 0x000fe2000f8e0006 */
[----:B------:R-:W-:-:S03]  /*2110*/  LOP3.LUT P1, R0, R0, 0x2, RZ, 0xc0, !PT ;  /* 0x0000000200007812 */ /* 0x000fc6000782c0ff */
[----:B-1----:R-:W-:Y:S02]  /*2120*/  MOV R21, UR17 ;  /* 0x0000001100157c02 */ /* 0x002fe40008000f00 */
[----:B------:R-:W-:Y:S02]  /*2130*/  SEL R23, RZ, UR28, P1 ;  /* 0x0000001cff177c07 */ /* 0x000fe40008800000 */
[----:B------:R-:W-:Y:S02]  /*2140*/  MOV R18, UR20 ;  /* 0x0000001400127c02 */ /* 0x000fe40008000f00 */
[----:B------:R-:W-:Y:S02]  /*2150*/  ISETP.NE.AND P1, PT, R23, -0x1, PT ;  /* 0xffffffff1700780c */ /* 0x000fe40003f25270 */
[----:B------:R-:W-:-:S05]  /*2160*/  MOV R19, UR21 ;  /* 0x0000001500137c02 */ /* 0x000fca0008000f00 */
[----:B------:R1:W-:Y:S01]  /*2170*/  STG.E.64 desc[UR24][R18.64], R14 ;  /* 0x0000000e12007986 */ /* 0x0003e2000c101b18 */
[----:B--2---:R-:W-:Y:S01]  /*2180*/  IMAD.WIDE.U32 R16, R21, 0x4, R16 ;  /* 0x0000000415107825 */ /* 0x004fe200078e0010 */
[----:B------:R-:W-:Y:S01]  /*2190*/  IADD3 R21, PT, PT, -R0, 0x1, RZ ;  /* 0x0000000100157810 */ /* 0x000fe20007ffe1ff */
[----:B------:R-:W-:Y:S06]  /*21a0*/  MEMBAR.ALL.GPU ;  /* 0x0000000000007992 */ /* 0x000fec000000a000 */
[----:B------:R-:W-:-:S00]  /*21b0*/  ERRBAR ;  /* 0x00000000000079ab */ /* 0x000fc00000000000 */
[----:B------:R-:W-:Y:S06]  /*21c0*/  CGAERRBAR ;  /* 0x00000000000075ab */ /* 0x000fec0000000000 */
[----:B------:R1:W-:Y:S01]  /*21d0*/  REDG.E.ADD.S32.STRONG.GPU desc[UR24][R16.64], R21 ;  /* 0x000000151000798e */ /* 0x0003e2000c12e318 */
[----:B------:R-:W-:Y:S05]  /*21e0*/  @!P1 BRA `(.L_x_1252) ;  /* 0x0000000000149947 */ /* 0x000fea0003800000 */
.L_x_1253:
[----:B------:R-:W2:Y:S04]  /*21f0*/  LDG.E.STRONG.GPU R0, desc[UR24][R16.64] ;  /* 0x0000001810007981 */ /* 0x000ea8000c1ef900 */
[----:B--2---:R-:W-:Y:S01]  /*2200*/  CCTL.IVALL ;  /* 0x00000000ff00798f */ /* 0x004fe20002000000 */
[----:B------:R-:W-:Y:S05]  /*2210*/  YIELD ;  /* 0x0000000000007946 */ /* 0x000fea0003800000 */
[----:B------:R-:W-:-:S13]  /*2220*/  ISETP.NE.AND P1, PT, R0, R23, PT ;  /* 0x000000170000720c */ /* 0x000fda0003f25270 */
[----:B------:R-:W-:Y:S05]  /*2230*/  @P1 BRA `(.L_x_1253) ;  /* 0xfffffffc00ec1947 */ /* 0x000fea000383ffff */
.L_x_1252:
[----:B------:R-:W-:Y:S05]  /*2240*/  WARPSYNC.ALL ;  /* 0x0000000000007948 */ /* 0x000fea0003800000 */
[----:B------:R-:W-:Y:S01]  /*2250*/  BAR.SYNC.DEFER_BLOCKING 0x0 ;  /* 0x0000000000007b1d */ /* 0x000fe20000010000 */
[----:B------:R-:W-:-:S05]  /*2260*/  HFMA2 R0, -RZ, RZ, 0, 0 ;  /* 0x00000000ff007431 */ /* 0x000fca00000001ff */
[----:B------:R-:W-:Y:S05]  /*2270*/  @!P4 BRA `(.L_x_1254) ;  /* 0x000000040078c947 */ /* 0x000fea0003800000 */
[----:B----4-:R-:W-:Y:S01]  /*2280*/  MOV R24, RZ ;  /* 0x000000ff00187202 */ /* 0x010fe20000000f00 */
[----:B------:R-:W-:Y:S02]  /*2290*/  UIADD3 UR35, UPT, UPT, UR5, UR27, URZ ;  /* 0x0000001b05237290 */ /* 0x000fe4000fffe0ff */
[----:B------:R-:W-:Y:S01]  /*22a0*/  UIADD3 UR34, UPT, UPT, -UR26, URZ, URZ ;  /* 0x000000ff1a227290 */ /* 0x000fe2000fffe1ff */
[----:B------:R-:W-:Y:S01]  /*22b0*/  UMOV UR17, UR5 ;  /* 0x0000000500117c82 */ /* 0x000fe20008000000 */
[----:B------:R-:W-:Y:S01]  /*22c0*/  UMOV UR18, UR15 ;  /* 0x0000000f00127c82 */ /* 0x000fe20008000000 */
[----:B------:R-:W-:Y:S01]  /*22d0*/  UMOV UR19, UR14 ;  /* 0x0000000e00137c82 */ /* 0x000fe20008000000 */
[----:B------:R-:W-:Y:S01]  /*22e0*/  UMOV UR20, UR13 ;  /* 0x0000000d00147c82 */ /* 0x000fe20008000000 */
[----:B------:R-:W-:Y:S01]  /*22f0*/  UMOV UR21, UR12 ;  /* 0x0000000c00157c82 */ /* 0x000fe20008000000 */
[----:B------:R-:W-:Y:S01]  /*2300*/  UMOV UR22, UR11 ;  /* 0x0000000b00167c82 */ /* 0x000fe20008000000 */
[----:B------:R-:W-:-:S05]  /*2310*/  UMOV UR23, UR10 ;  /* 0x0000000a00177c82 */ /* 0x000fca0008000000 */
.L_x_1255:
        /* <DEDUP_REMOVED lines=84> */
.L_x_1254:
[----:B------:R-:W-:-:S09]  /*2860*/  UISETP.NE.AND UP0, UPT, UR32, URZ, UPT ;  /* 0x000000ff2000728c */ /* 0x000fd2000bf05270 */
[----:B------:R-:W-:Y:S05]  /*2870*/  BRA.U !UP0, `(.L_x_1251) ;  /* 0x0000000508287547 */ /* 0x000fea000b800000 */
[----:B------:R-:W-:Y:S02]  /*2880*/  UIADD3 UR17, UPT, UPT, UR32, -0x1, URZ ;  /* 0xffffffff20117890 */ /* 0x000fe4000fffe0ff */
[----:B------:R-:W-:Y:S02]  /*2890*/  ULOP3.LUT UP1, UR18, UR28, 0x3, URZ, 0xc0, !UPT ;  /* 0x000000031c127892 */ /* 0x000fe4000f82c0ff */
[----:B------:R-:W-:-:S09]  /*28a0*/  UISETP.GE.U32.AND UP0, UPT, UR17, 0x3, UPT ;  /* 0x000000031100788c */ /* 0x000fd2000bf06070 */
[----:B------:R-:W-:Y:S05]  /*28b0*/  BRA.U !UP0, `(.L_x_1256) ;  /* 0x0000000108907547 */ /* 0x000fea000b800000 */
[C---:B-1--4-:R-:W-:Y:S02]  /*28c0*/  IADD3 R18, PT, PT, R0.reuse, 0x1, RZ ;  /* 0x0000000100127810 */ /* 0x052fe40007ffe0ff */
        /* <DEDUP_REMOVED lines=8> */
[----:B--2---:R-:W-:Y:S01]  /*2950*/  @!P1 IMAD R16, R0, R17, UR5 ;  /* 0x0000000500109e24 */ /* 0x004fe2000f8e0211 */
        /* <DEDUP_REMOVED lines=26> */
.L_x_1256:
[----:B------:R-:W-:Y:S05]  /*2b00*/  BRA.U !UP1, `(.L_x_1251) ;  /* 0x0000000109847547 */ /* 0x000fea000b800000 */
[----:B------:R-:W-:Y:S02]  /*2b10*/  UISETP.NE.AND UP0, UPT, UR18, 0x1, UPT ;  /* 0x000000011200788c */ /* 0x000fe4000bf05270 */
[----:B------:R-:W-:-:S07]  /*2b20*/  ULOP3.LUT UP1, URZ, UR28, 0x1, URZ, 0xc0, !UPT ;  /* 0x000000011cff7892 */ /* 0x000fce000f82c0ff */
[----:B------:R-:W-:Y:S05]  /*2b30*/  BRA.U !UP0, `(.L_x_1257) ;  /* 0x0000000108487547 */ /* 0x000fea000b800000 */
[C---:B-12-4-:R-:W-:Y:S02]  /*2b40*/  IADD3 R16, PT, PT, R0.reuse, 0x1, RZ ;  /* 0x0000000100107810 */ /* 0x056fe40007ffe0ff */
        /* <DEDUP_REMOVED lines=17> */
.L_x_1257:
[----:B------:R-:W-:Y:S01]  /*2c60*/  ISETP.EQ.OR P1, PT, R0, UR26, P3 ;  /* 0x0000001a00007c0c */ /* 0x000fe20009f22670 */
[----:B------:R-:W-:Y:S03]  /*2c70*/  BSSY.RECONVERGENT B0, `(.L_x_1251) ;  /* 0x000000a000007945 */ /* 0x000fe60003800200 */
[----:B------:R-:W-:-:S13]  /*2c80*/  PLOP3.LUT P1, PT, P1, PT, UP1, 0xd5, 0x5d ;  /* 0x00000000005d781c */ /* 0x000fda0000f2fa1d */
[----:B------:R-:W-:Y:S05]  /*2c90*/  @P1 BRA `(.L_x_1258) ;  /* 0x00000000001c1947 */ /* 0x000fea0003800000 */
[----:B-1--4-:R-:W-:Y:S02]  /*2ca0*/  MOV R17, UR27 ;  /* 0x0000001b00117c02 */ /* 0x012fe40008000f00 */
[----:B------:R-:W-:-:S03]  /*2cb0*/  MOV R19, 0x8 ;  /* 0x0000000800137802 */ /* 0x000fc60000000f00 */
[----:B--2---:R-:W-:-:S04]  /*2cc0*/  IMAD R16, R0, R17, UR5 ;  /* 0x0000000500107e24 */ /* 0x004fc8000f8e0211 */
[----:B------:R-:W-:-:S06]  /*2cd0*/  IMAD.WIDE.U32 R16, R16, R19, UR6 ;  /* 0x0000000610107e25 */ /* 0x000fcc000f8e0013 */
[----:B------:R-:W0:Y:S02]  /*2ce0*/  LDG.E.64 R16, desc[UR24][R16.64] ;  /* 0x0000001810107981 */ /* 0x000e24000c1e1b00 */
[----:B0--3--:R-:W-:Y:S01]  /*2cf0*/  FADD.FTZ R14, R14, R16 ;  /* 0x000000100e0e7221 */ /* 0x009fe20000010000 */
[----:B------:R-:W-:-:S07]  /*2d00*/  FADD.FTZ R15, R15, R17 ;  /* 0x000000110f0f7221 */ /* 0x000fce0000010000 */
.L_x_1258:
[----:B------:R-:W-:Y:S05]  /*2d10*/  BSYNC.RECONVERGENT B0 ;  /* 0x0000000000007941 */ /* 0x000fea0003800200 */
.L_x_1251:
[----:B------:R-:W5:Y:S01]  /*2d20*/  S2UR UR7, SR_CgaCtaId ;  /* 0x00000000000779c3 */ /* 0x000f620000008800 */
[----:B------:R-:W-:Y:S01]  /*2d30*/  UMOV UR6, 0x400 ;  /* 0x0000040000067882 */ /* 0x000fe20000000000 */
[----:B------:R-:W-:Y:S01]  /*2d40*/  FADD.FTZ R4, R4, -UR40 ;  /* 0x8000002804047e21 */ /* 0x000fe20008010000 */
[----:B-1--4-:R-:W-:Y:S01]  /*2d50*/  FADD.FTZ R18, R5, -UR40 ;  /* 0x8000002805127e21 */ /* 0x012fe20008010000 */
[----:B------:R-:W-:Y:S01]  /*2d60*/  FADD.FTZ R6, R6, -UR40 ;  /* 0x8000002806067e21 */ /* 0x000fe20008010000 */
[----:B------:R-:W-:Y:S01]  /*2d70*/  FADD.FTZ R7, R7, -UR40 ;  /* 0x8000002807077e21 */ /* 0x000fe20008010000 */
[----:B------:R-:W-:Y:S01]  /*2d80*/  FMUL.FTZ R25, R4, UR33 ;  /* 0x0000002104197c20 */ /* 0x000fe20008410000 */
[----:B------:R-:W-:Y:S01]  /*2d90*/  FMUL.FTZ R22, R18, UR33 ;  /* 0x0000002112167c20 */ /* 0x000fe20008410000 */
[----:B-----5:R-:W-:-:S09]  /*2da0*/  ULEA UR6, UR7, UR6, 0x18 ;  /* 0x0000000607067291 */ /* 0x020fd2000f8ec0ff */
[----:B------:R-:W-:Y:S01]  /*2db0*/  @!P3 STS.64 [UR6+0x98], R14 ;  /* 0x0000980eff00b988 */ /* 0x000fe20008000a06 */
[----:B------:R-:W-:Y:S06]  /*2dc0*/  BAR.SYNC.DEFER_BLOCKING 0x0 ;  /* 0x0000000000007b1d */ /* 0x000fec0000010000 */
[----:B--2---:R-:W1:Y:S01]  /*2dd0*/  LDS.64 R16, [UR6+0x98] ;  /* 0x00009806ff107984 */ /* 0x004e620008000a00 */
[----:B------:R-:W1:Y:S02]  /*2de0*/  LDCU UR6, c[0x0][0x42c] ;  /* 0x00008580ff0677ac */ /* 0x000e640008000800 */
[----:B-1----:R-:W-:Y:S01]  /*2df0*/  FMUL.FTZ R0, R16, UR6 ;  /* 0x0000000610007c20 */ /* 0x002fe20008410000 */
[----:B------:R-:W-:Y:S01]  /*2e00*/  FMUL.FTZ R5, R17, UR6 ;  /* 0x0000000611057c20 */ /* 0x000fe20008410000 */
[----:B------:R-:W-:Y:S06]  /*2e10*/  @!P2 BRA `(.L_x_1259) ;  /* 0x000000000048a947 */ /* 0x000fec0003800000 */
[----:B------:R-:W-:Y:S01]  /*2e20*/  FFMA.FTZ R4, R12, R25, R10 ;  /* 0x000000190c047223 */ /* 0x000fe2000001000a */
[----:B0--3--:R-:W-:-:S03]  /*2e30*/  FFMA.FTZ R14, R13, R22, R11 ;  /* 0x000000160d0e7223 */ /* 0x009fc6000001000b */
        /* <DEDUP_REMOVED lines=16> */
.L_x_1259:
[----:B------:R-:W-:Y:S04]  /*2f40*/  BSSY.RECONVERGENT B0, `(.L_x_1260) ;  /* 0x0000013000007945 */ /* 0x000fe80003800200 */
[----:B------:R-:W-:Y:S05]  /*2f50*/  @P0 BRA `(.L_x_1261) ;  /* 0x0000000000440947 */ /* 0x000fea0003800000 */
[----:B------:R-:W1:Y:S01]  /*2f60*/  LDCU.64 UR18, c[0x0][0x3f8] ;  /* 0x00007f00ff1277ac */ /* 0x000e620008000a00 */
[----:B0--3--:R-:W-:Y:S01]  /*2f70*/  MOV R14, R54 ;  /* 0x00000036000e7202 */ /* 0x009fe20000000f00 */
[----:B------:R-:W-:Y:S01]  /*2f80*/  FFMA.FTZ R17, R0, R25, R5 ;  /* 0x0000001900117223 */ /* 0x000fe20000010005 */
[----:B------:R-:W-:Y:S01]  /*2f90*/  MOV R15, R57 ;  /* 0x00000039000f7202 */ /* 0x000fe20000000f00 */
[----:B------:R-:W0:Y:S02]  /*2fa0*/  LDCU.64 UR6, c[0x0][0x380] ;  /* 0x00007000ff0677ac */ /* 0x000e240008000a00 */
[----:B------:R-:W-:-:S04]  /*2fb0*/  FFMA.FTZ R17, R12, R2, -R17 ;  /* 0x000000020c117223 */ /* 0x000fc80000010811 */
[----:B------:R-:W-:Y:S01]  /*2fc0*/  FMUL.FTZ R16, R17, UR33 ;  /* 0x0000002111107c20 */ /* 0x000fe20008410000 */
[----:B-1----:R-:W-:Y:S02]  /*2fd0*/  IMAD R4, R47, UR18, RZ ;  /* 0x000000122f047c24 */ /* 0x002fe4000f8e02ff */
[----:B------:R-:W-:-:S04]  /*2fe0*/  IMAD.WIDE.U32 R14, R51, UR18, R14 ;  /* 0x00000012330e7c25 */ /* 0x000fc8000f8e000e */
[----:B------:R-:W-:Y:S02]  /*2ff0*/  IMAD R19, R51, UR19, R4 ;  /* 0x0000001333137c24 */ /* 0x000fe4000f8e0204 */
[----:B------:R-:W-:Y:S01]  /*3000*/  FFMA.FTZ R4, R0, R22, R5 ;  /* 0x0000001600047223 */ /* 0x000fe20000010005 */
[----:B0-----:R-:W-:Y:S02]  /*3010*/  LEA R2, P0, R14, UR6, 0x2 ;  /* 0x000000060e027c11 */ /* 0x001fe4000f8010ff */
[----:B------:R-:W-:Y:S01]  /*3020*/  IADD3 R19, PT, PT, R15, R19, RZ ;  /* 0x000000130f137210 */ /* 0x000fe20007ffe0ff */
[----:B------:R-:W-:-:S03]  /*3030*/  FFMA.FTZ R4, R13, R3, -R4 ;  /* 0x000000030d047223 */ /* 0x000fc60000010804 */
[----:B------:R-:W-:Y:S01]  /*3040*/  LEA.HI.X R3, R14, UR7, R19, 0x2, P0 ;  /* 0x000000070e037c11 */ /* 0x000fe200080f1413 */
[----:B------:R-:W-:-:S05]  /*3050*/  FMUL.FTZ R17, R4, UR33 ;  /* 0x0000002104117c20 */ /* 0x000fca0008410000 */
[----:B------:R1:W-:Y:S02]  /*3060*/  STG.E.64 desc[UR24][R2.64], R16 ;  /* 0x0000001002007986 */ /* 0x0003e4000c101b18 */
.L_x_1261:
[----:B------:R-:W-:Y:S05]  /*3070*/  BSYNC.RECONVERGENT B0 ;  /* 0x0000000000007941 */ /* 0x000fea0003800200 */
.L_x_1260:
[----:B------:R-:W-:Y:S01]  /*3080*/  UISETP.NE.AND UP0, UPT, UR29, URZ, UPT ;  /* 0x000000ff1d00728c */ /* 0x000fe2000bf05270 */
[----:B0--3--:R-:W-:Y:S01]  /*3090*/  FMUL.FTZ R15, R6, UR33 ;  /* 0x00000021060f7c20 */ /* 0x009fe20008410000 */
[----:B-1----:R-:W-:-:S07]  /*30a0*/  FMUL.FTZ R16, R7, UR33 ;  /* 0x0000002107107c20 */ /* 0x002fce0008410000 */
        /* <DEDUP_REMOVED lines=19> */
.L_x_1262:
        /* <DEDUP_REMOVED lines=12> */
[----:B------:R-:W-:Y:S01]  /*32a0*/  MOV R55, R57 ;  /* 0x0000003900377202 */ /* 0x000fe20000000f00 */
[----:B------:R-:W1:Y:S01]  /*32b0*/  LDCU.64 UR18, c[0x0][0x380] ;  /* 0x00007000ff1277ac */ /* 0x000e620008000a00 */
[----:B0-----:R-:W-:Y:S02]  /*32c0*/  IMAD R3, R45, UR6, RZ ;  /* 0x000000062d037c24 */ /* 0x001fe4000f8e02ff */
[----:B------:R-:W-:-:S04]  /*32d0*/  IMAD.WIDE.U32 R54, R48, UR6, R54 ;  /* 0x0000000630367c25 */ /* 0x000fc8000f8e0036 */
[----:B------:R-:W-:Y:S01]  /*32e0*/  IMAD R3, R48, UR7, R3 ;  /* 0x0000000730037c24 */ /* 0x000fe2000f8e0203 */
[----:B-1----:R-:W-:-:S04]  /*32f0*/  LEA R2, P0, R54, UR18, 0x2 ;  /* 0x0000001236027c11 */ /* 0x002fc8000f8010ff */
[----:B------:R-:W-:-:S04]  /*3300*/  IADD3 R3, PT, PT, R55, R3, RZ ;  /* 0x0000000337037210 */ /* 0x000fc80007ffe0ff */
[----:B------:R-:W-:-:S05]  /*3310*/  LEA.HI.X R3, R54, UR19, R3, 0x2, P0 ;  /* 0x0000001336037c11 */ /* 0x000fca00080f1403 */
[----:B------:R0:W-:Y:S02]  /*3320*/  STG.E.64 desc[UR24][R2.64], R4 ;  /* 0x0000000402007986 */ /* 0x0001e4000c101b18 */
.L_x_1264:
[----:B------:R-:W-:Y:S05]  /*3330*/  BSYNC.RECONVERGENT B0 ;  /* 0x0000000000007941 */ /* 0x000fea0003800200 */
.L_x_1263:
[----:B------:R-:W-:Y:S02]  /*3340*/  UIADD3 UR16, UPT, UPT, UR27, UR16, URZ ;  /* 0x000000101b107290 */ /* 0x000fe4000fffe0ff */
[----:B------:R-:W-:Y:S02]  /*3350*/  UIADD3 UR4, UPT, UPT, UR4, 0x1, URZ ;  /* 0x0000000104047890 */ /* 0x000fe4000fffe0ff */
[----:B------:R-:W-:-:S09]  /*3360*/  UISETP.GE.AND UP0, UPT, UR16, UR8, UPT ;  /* 0x000000081000728c */ /* 0x000fd2000bf06270 */
[----:B------:R-:W-:Y:S05]  /*3370*/  BRA.U !UP0, `(.L_x_1265) ;  /* 0xffffffcd08c47547 */ /* 0x000fea000b83ffff */
.L_x_1240:
        /* <DEDUP_REMOVED lines=19> */
.L_x_1267:
[----:B------:R-:W-:Y:S05]  /*34b0*/  BSYNC.RECONVERGENT B0 ;  /* 0x0000000000007941 */ /* 0x000fea0003800200 */
.L_x_1266:
[----:B------:R-:W-:Y:S05]  /*34c0*/  @P0 EXIT ;  /* 0x000000000000094d */ /* 0x000fea0003800000 */
[----:B------:R-:W-:Y:S05]  /*34d0*/  @P2 BRA `(.L_x_1268) ;  /* 0x0000000000202947 */ /* 0x000fea0003800000 */
[----:B------:R-:W-:-:S05]  /*34e0*/  IMAD R0, R4, R7, RZ ;  /* 0x0000000704007224 */ /* 0x000fca00078e02ff */
[----:B------:R-:W-:-:S13]  /*34f0*/  ISETP.NE.AND P0, PT, R0, -0x1, PT ;  /* 0xffffffff0000780c */ /* 0x000fda0003f05270 */
[----:B------:R-:W-:Y:S05]  /*3500*/  @!P0 BRA `(.L_x_1268) ;  /* 0x0000000000148947 */ /* 0x000fea0003800000 */
.L_x_1269:
[----:B0-----:R-:W2:Y:S04]  /*3510*/  LDG.E.STRONG.GPU R5, desc[UR24][R2.64] ;  /* 0x0000001802057981 */ /* 0x001ea8000c1ef900 */
[----:B--2---:R-:W-:Y:S01]  /*3520*/  CCTL.IVALL ;  /* 0x00000000ff00798f */ /* 0x004fe20002000000 */
[----:B------:R-:W-:Y:S05]  /*3530*/  YIELD ;  /* 0x0000000000007946 */ /* 0x000fea0003800000 */
[----:B------:R-:W-:-:S13]  /*3540*/  ISETP.NE.AND P0, PT, R5, R0, PT ;  /* 0x000000000500720c */ /* 0x000fda0003f05270 */
[----:B------:R-:W-:Y:S05]  /*3550*/  @P0 BRA `(.L_x_1269) ;  /* 0xfffffffc00ec0947 */ /* 0x000fea000383ffff */
.L_x_1268:
        /* <DEDUP_REMOVED lines=60> */
.L_x_1272:
        /* <DEDUP_REMOVED lines=29> */
.L_x_1271:
[----:B------:R-:W-:Y:S05]  /*3af0*/  BSYNC.RECONVERGENT B0 ;  /* 0x0000000000007941 */ /* 0x000fea0003800200 */
.L_x_1270:
[----:B------:R-:W-:Y:S05]  /*3b00*/  @!P0 EXIT ;  /* 0x000000000000894d */ /* 0x000fea0003800000 */
[C---:B------:R-:W-:Y:S01]  /*3b10*/  SHF.L.U64.HI R2, R6.reuse, 0x2, R7 ;  /* 0x0000000206027819 */ /* 0x040fe20000010207 */
[----:B------:R-:W1:Y:S01]  /*3b20*/  LDCU.64 UR4, c[0x0][0x3d8] ;  /* 0x00007b00ff0477ac */ /* 0x000e620008000a00 */
[----:B------:R-:W-:Y:S02]  /*3b30*/  SHF.L.U32 R6, R6, 0x2, RZ ;  /* 0x0000000206067819 */ /* 0x000fe400000006ff */
[C---:B------:R-:W-:Y:S01]  /*3b40*/  SHF.L.U64.HI R7, R29.reuse, 0x2, R34 ;  /* 0x000000021d077819 */ /* 0x040fe20000010222 */
[----:B------:R-:W2:Y:S01]  /*3b50*/  LDCU.64 UR6, c[0x0][0x388] ;  /* 0x00007100ff0677ac */ /* 0x000ea20008000a00 */
[----:B0-----:R-:W-:Y:S02]  /*3b60*/  SHF.L.U32 R8, R29, 0x2, RZ ;  /* 0x000000021d087819 */ /* 0x001fe400000006ff */
[C---:B------:R-:W-:Y:S01]  /*3b70*/  SHF.L.U64.HI R4, R3.reuse, 0x2, R0 ;  /* 0x0000000203047819 */ /* 0x040fe20000010200 */
[----:B------:R-:W0:Y:S01]  /*3b80*/  LDCU.64 UR8, c[0x0][0x390] ;  /* 0x00007200ff0877ac */ /* 0x000e220008000a00 */
[----:B------:R-:W-:-:S07]  /*3b90*/  SHF.L.U32 R5, R3, 0x2, RZ ;  /* 0x0000000203057819 */ /* 0x000fce00000006ff */
.L_x_1273:
[C---:B------:R-:W-:Y:S02]  /*3ba0*/  SHF.L.U32 R10, R46.reuse, 0x2, RZ ;  /* 0x000000022e0a7819 */ /* 0x040fe400000006ff */
[----:B---3--:R-:W-:Y:S02]  /*3bb0*/  SHF.L.U64.HI R19, R46, 0x2, R11 ;  /* 0x000000022e137819 */ /* 0x008fe4000001020b */
[----:B-1----:R-:W-:-:S04]  /*3bc0*/  IADD3 R12, P0, PT, R10, UR4, RZ ;  /* 0x000000040a0c7c10 */ /* 0x002fc8000ff1e0ff */
[----:B------:R-:W-:Y:S02]  /*3bd0*/  IADD3.X R13, PT, PT, R19, UR5, RZ, P0, !PT ;  /* 0x00000005130d7c10 */ /* 0x000fe400087fe4ff */
[C---:B------:R-:W-:Y:S02]  /*3be0*/  IADD3 R14, P0, PT, R12.reuse, R5, RZ ;  /* 0x000000050c0e7210 */ /* 0x040fe40007f1e0ff */
[C---:B------:R-:W-:Y:S01]  /*3bf0*/  IADD3 R20, P1, PT, R12.reuse, R8, RZ ;  /* 0x000000080c147210 */ /* 0x040fe20007f3e0ff */
[----:B------:R1:W3:Y:S01]  /*3c00*/  LDG.E R26, desc[UR24][R12.64] ;  /* 0x000000180c1a7981 */ /* 0x0002e2000c1e1900 */
[C---:B------:R-:W-:Y:S02]  /*3c10*/  IADD3.X R15, PT, PT, R13.reuse, R4, RZ, P0, !PT ;  /* 0x000000040d0f7210 */ /* 0x040fe400007fe4ff */
[----:B------:R-:W-:Y:S02]  /*3c20*/  IADD3 R16, P0, PT, R12, R6, RZ ;  /* 0x000000060c107210 */ /* 0x000fe40007f1e0ff */
[C---:B------:R-:W-:Y:S01]  /*3c30*/  IADD3.X R21, PT, PT, R13.reuse, R7, RZ, P1, !PT ;  /* 0x000000070d157210 */ /* 0x040fe20000ffe4ff */
[----:B------:R4:W3:Y:S01]  /*3c40*/  LDG.E R27, desc[UR24][R14.64] ;  /* 0x000000180e1b7981 */ /* 0x0008e2000c1e1900 */
        /* <DEDUP_REMOVED lines=8> */
[----:B-1----:R-:W-:Y:S02]  /*3cd0*/  LOP3.LUT R13, R18, 0x3, RZ, 0xc0, !PT ;  /* 0x00000003120d7812 */ /* 0x002fe400078ec0ff */
[----:B0-----:R-:W-:Y:S02]  /*3ce0*/  IADD3 R24, P1, PT, R24, UR8, RZ ;  /* 0x0000000818187c10 */ /* 0x001fe4000ff3e0ff */
[----:B------:R-:W-:Y:S02]  /*3cf0*/  LOP3.LUT R11, R19, 0x3, RZ, 0xc0, !PT ;  /* 0x00000003130b7812 */ /* 0x000fe400078ec0ff */
[----:B------:R-:W-:Y:S02]  /*3d00*/  IADD3 R12, P2, PT, R10, UR4, RZ ;  /* 0x000000040a0c7c10 */ /* 0x000fe4000ff5e0ff */
[----:B------:R-:W-:-:S02]  /*3d10*/  IADD3.X R23, PT, PT, R13, UR7, RZ, P0, !PT ;  /* 0x000000070d177c10 */ /* 0x000fc400087fe4ff */
[----:B------:R-:W-:Y:S02]  /*3d20*/  IADD3.X R25, PT, PT, R13, UR9, RZ, P1, !PT ;  /* 0x000000090d197c10 */ /* 0x000fe40008ffe4ff */
[----:B------:R-:W-:Y:S02]  /*3d30*/  IADD3.X R13, PT, PT, R11, UR5, RZ, P2, !PT ;  /* 0x000000050b0d7c10 */ /* 0x000fe400097fe4ff */
[C---:B----4-:R-:W-:Y:S02]  /*3d40*/  IADD3 R14, P0, PT, R12.reuse, R5, RZ ;  /* 0x000000050c0e7210 */ /* 0x050fe40007f1e0ff */
[C---:B------:R-:W-:Y:S02]  /*3d50*/  IADD3 R16, P1, PT, R12.reuse, R6, RZ ;  /* 0x000000060c107210 */ /* 0x040fe40007f3e0ff */
[----:B------:R-:W-:Y:S02]  /*3d60*/  IADD3 R10, P2, PT, R12, R8, RZ ;  /* 0x000000080c0a7210 */ /* 0x000fe40007f5e0ff */
[----:B------:R-:W-:-:S02]  /*3d70*/  IADD3.X R15, PT, PT, R13, R4, RZ, P0, !PT ;  /* 0x000000040d0f7210 */ /* 0x000fc400007fe4ff */
[C---:B------:R-:W-:Y:S02]  /*3d80*/  IADD3.X R17, PT, PT, R13.reuse, R2, RZ, P1, !PT ;  /* 0x000000020d117210 */ /* 0x040fe40000ffe4ff */
[----:B------:R-:W-:Y:S01]  /*3d90*/  IADD3.X R11, PT, PT, R13, R7, RZ, P2, !PT ;  /* 0x000000070d0b7210 */ /* 0x000fe200017fe4ff */
[----:B---3--:R0:W-:Y:S04]  /*3da0*/  STG.E.64 desc[UR24][R22.64], R26 ;  /* 0x0000001a16007986 */ /* 0x0081e8000c101b18 */
        /* <DEDUP_REMOVED lines=29> */
[----:B------:R-:W4:Y:S04]  /*3f80*/  LDG.E R30, desc[UR24][R12.64+0x1800] ;  /* 0x001800180c1e7981 */ /* 0x000f28000c1e1900 */
[----:B------:R-:W4:Y:S04]  /*3f90*/  LDG.E R31, desc[UR24][R14.64+0x1800] ;  /* 0x001800180e1f7981 */ /* 0x000f28000c1e1900 */
        /* <DEDUP_REMOVED lines=13> */
[----:B0-----:R-:W-:Y:S01]  /*4070*/  HFMA2 R11, -RZ, RZ, 0, 0 ;  /* 0x00000000ff0b7431 */ /* 0x001fe200000001ff */
[----:B----4-:R3:W-:Y:S04]  /*4080*/  STG.E.64 desc[UR24][R18.64], R30 ;  /* 0x0000001e12007986 */ /* 0x0107e8000c101b18 */
[----:B--2---:R3:W-:Y:S07]  /*4090*/  STG.E.64 desc[UR24][R22.64], R32 ;  /* 0x0000002016007986 */ /* 0x0047ee000c101b18 */
[----:B------:R-:W-:Y:S05]  /*40a0*/  @P0 BRA `(.L_x_1273) ;  /* 0xfffffff800bc0947 */ /* 0x000fea000383ffff */
[----:B------:R-:W-:Y:S05]  /*40b0*/  EXIT ;  /* 0x000000000000794d */ /* 0x000fea0003800000 */
.L_x_1274:
        /* <DEDUP_REMOVED lines=12> */
.L_x_3431:


//--------------------- .text._Z35group_norm_nhwc_bwd_one_pass_kernelI11Fp32IOFp32WLi128ELi32ELi512EEv26Group_norm_nhwc_bwd_params --------------------------
	.section	.text._Z35group_norm_nhwc_bwd_one_pass_kernelI11Fp32IOFp32WLi128ELi32ELi512EEv26Group_norm_nhwc_bwd_params,"ax",@progbits
	.align	128
        .global         _Z35group_norm_nhwc_bwd_one_pass_kernelI11Fp32IOFp32WLi128ELi32ELi512EEv26Group_norm_nhwc_bwd_params
        .type           _Z35group_norm_nhwc_bwd_one_pass_kernelI11Fp32IOFp32WLi128ELi32ELi512EEv26Group_norm_nhwc_bwd_params,@function
        .size           _Z35group_norm_nhwc_bwd_one_pass_kernelI11Fp32IOFp32WLi128ELi32ELi512EEv26Group_norm_nhwc_bwd_params,(.L_x_3432 - _Z35group_norm_nhwc_bwd_one_pass_kernelI11Fp32IOFp32WLi128ELi32ELi512EEv26Group_norm_nhwc_bwd_params)
        .other          _Z35group_norm_nhwc_bwd_one_pass_kernelI11Fp32IOFp32WLi128ELi32ELi512EEv26Group_norm_nhwc_bwd_params,@"STO_CUDA_ENTRY STV_DEFAULT"
_Z35group_norm_nhwc_bwd_one_pass_kernelI11Fp32IOFp32WLi128ELi32ELi512EEv26Group_norm_nhwc_bwd_params:
.text._Z35group_norm_nhwc_bwd_one_pass_kernelI11Fp32IOFp32WLi128ELi32ELi512EEv26Group_norm_nhwc_bwd_params:
        /* <DEDUP_REMOVED lines=13> */
[----:B------:R-:W-:Y:S01]  /*00d0*/  UMOV UR5, 0x400 ;  /* 0x0000040000057882 */ /* 0x000fe20000000000 */
[----:B------:R-:W-:Y:S01]  /*00e0*/  HFMA2 R49, -RZ, RZ, 0, 0 ;  /* 0x00000000ff317431 */ /* 0x000fe200000001ff */
[----:B------:R-:W-:Y:S01]  /*00f0*/  UIADD3 UR5, UPT, UPT, UR5, 0xa0, URZ ;  /* 0x000000a005057890 */ /* 0x000fe2000fffe0ff */
[----:B------:R-:W-:Y:S01]  /*0100*/  MOV R48, R46 ;  /* 0x0000002e00307202 */ /* 0x000fe20000000f00 */
[----:B------:R-:W2:Y:S01]  /*0110*/  LDCU.U8 UR10, c[0x0][0x414] ;  /* 0x00008280ff0a77ac */ /* 0x000ea20008000000 */
[----:B------:R-:W3:Y:S08]  /*0120*/  S2UR UR6, SR_CgaCtaId ;  /* 0x00000000000679c3 */ /* 0x000ef00000008800 */
[----:B------:R-:W4:Y:S08]  /*0130*/  LDC R45, c[0x0][0x374] ;  /* 0x0000dd00ff2d7b82 */ /* 0x000f300000000800 */
[----:B------:R-:W1:Y:S01]  /*0140*/  LDC R43, c[0x0][0x370] ;  /* 0x0000dc00ff2b7b82 */ /* 0x000e620000000800 */
[----:B0-----:R-:W-:-:S05]  /*0150*/  IMAD R54, R3, UR7, R54 ;  /* 0x0000000703367c24 */ /* 0x001fca000f8e0236 */
[C---:B------:R-:W-:Y:S01]  /*0160*/  IADD3 R51, PT, PT, R54.reuse, 0x40, RZ ;  /* 0x0000004036337810 */ /* 0x040fe20007ffe0ff */
[----:B---3--:R-:W-:Y:S01]  /*0170*/  ULEA UR5, UR6, UR5, 0x18 ;  /* 0x0000000506057291 */ /* 0x008fe2000f8ec0ff */
[C---:B------:R-:W-:Y:S02]  /*0180*/  IADD3 R50, PT, PT, R54.reuse, 0x60, RZ ;  /* 0x0000006036327810 */ /* 0x040fe40007ffe0ff */
[----:B------:R-:W-:Y:S02]  /*0190*/  IADD3 R52, PT, PT, R54, 0x20, RZ ;  /* 0x0000002036347810 */ /* 0x000fe40007ffe0ff */
[----:B------:R-:W-:Y:S02]  /*01a0*/  SHF.R.S32.HI R42, RZ, 0x1f, R51 ;  /* 0x0000001fff2a7819 */ /* 0x000fe40000011433 */
[----:B------:R-:W-:Y:S02]  /*01b0*/  LEA R53, R47, UR5, 0x4 ;  /* 0x000000052f357c11 */ /* 0x000fe4000f8e20ff */
[----:B--2---:R-:W-:-:S07]  /*01c0*/  SHF.R.S32.HI R0, RZ, 0x1f, R50 ;  /* 0x0000001fff007819 */ /* 0x004fce0000011432 */
.L_x_1306:
[----:B01----:R-:W0:Y:S01]  /*01d0*/  LDC R9, c[0x0][0x410] ;  /* 0x00010400ff097b82 */ /* 0x003e220000000800 */
[----:B--2---:R-:W2:Y:S01]  /*01e0*/  LDCU.128 UR12, c[0x0][0x400] ;  /* 0x00008000ff0c77ac */ /* 0x004ea20008000c00 */
[----:B------:R-:W-:Y:S02]  /*01f0*/  ISETP.GE.AND P0, PT, R48, RZ, PT ;  /* 0x000000ff3000720c */ /* 0x000fe40003f06270 */
[----:B------:R-:W-:Y:S02]  /*0200*/  SHF.R.S32.HI R15, RZ, 0x1f, R52 ;  /* 0x0000001fff0f7819 */ /* 0x000fe40000011434 */
[----:B---3--:R-:W-:Y:S02]  /*0210*/  SHF.R.S32.HI R17, RZ, 0x1f, R54 ;  /* 0x0000001fff117819 */ /* 0x008fe40000011436 */
[----:B------:R-:W3:Y:S08]  /*0220*/  LDC.64 R30, c[0x0][0x3b8] ;  /* 0x0000ee00ff1e7b82 */ /* 0x000ef00000000a00 */
[----:B------:R-:W4:Y:S01]  /*0230*/  LDC.64 R28, c[0x0][0x3a8] ;  /* 0x0000ea00ff1c7b82 */ /* 0x000f220000000a00 */
[----:B--2---:R-:W-:-:S04]  /*0240*/  ISETP.GE.U32.AND P1, PT, R52, UR12, PT ;  /* 0x0000000c34007c0c */ /* 0x004fc8000bf26070 */
[----:B------:R-:W-:Y:S02]  /*0250*/  ISETP.GE.AND.EX P1, PT, R15, UR13, PT, P1 ;  /* 0x0000000d0f007c0c */ /* 0x000fe4000bf26310 */
[----:B0-----:R-:W-:-:S04]  /*0260*/  IABS R5, R9 ;  /* 0x0000000900057213 */ /* 0x001fc80000000000 */
[----:B------:R-:W0:Y:S01]  /*0270*/  I2F.RP R4, R5 ;  /* 0x0000000500047306 */ /* 0x000e220000209400 */
[----:B---3--:R-:W-:-:S06]  /*0280*/  IMAD.WIDE R30, R48, 0x8, R30 ;  /* 0x00000008301e7825 */ /* 0x008fcc00078e021e */
[----:B------:R-:W2:Y:S01]  /*0290*/  @!P1 LDC.64 R10, c[0x0][0x3a0] ;  /* 0x0000e800ff0a9b82 */ /* 0x000ea20000000a00 */
[----:B0-----:R-:W0:Y:S02]  /*02a0*/  MUFU.RCP R4, R4 ;  /* 0x0000000400047308 */ /* 0x001e240000001000 */
[----:B0-----:R-:W-:-:S06]  /*02b0*/  IADD3 R2, PT, PT, R4, 0xffffffe, RZ ;  /* 0x0ffffffe04027810 */ /* 0x001fcc0007ffe0ff */
[----:B------:R0:W3:Y:S02]  /*02c0*/  F2I.FTZ.U32.TRUNC.NTZ R3, R2 ;  /* 0x0000000200037305 */ /* 0x0000e4000021f000 */
[----:B0-----:R-:W-:Y:S02]  /*02d0*/  MOV R2, RZ ;  /* 0x000000ff00027202 */ /* 0x001fe40000000f00 */
[----:B---3--:R-:W-:-:S05]  /*02e0*/  IADD3 R6, PT, PT, RZ, -R3, RZ ;  /* 0x80000003ff067210 */ /* 0x008fca0007ffe0ff */
[----:B------:R-:W-:Y:S01]  /*02f0*/  IMAD R7, R6, R5, RZ ;  /* 0x0000000506077224 */ /* 0x000fe200078e02ff */
[----:B------:R-:W-:-:S03]  /*0300*/  IABS R6, R48 ;  /* 0x0000003000067213 */ /* 0x000fc60000000000 */
[----:B------:R-:W-:Y:S01]  /*0310*/  IMAD.HI.U32 R3, R3, R7, R2 ;  /* 0x0000000703037227 */ /* 0x000fe200078e0002 */
[----:B------:R-:W-:-:S04]  /*0320*/  LOP3.LUT R2, R48, R9, RZ, 0x3c, !PT ;  /* 0x0000000930027212 */ /* 0x000fc800078e3cff */
[----:B------:R-:W-:Y:S01]  /*0330*/  ISETP.GE.AND P2, PT, R2, RZ, PT ;  /* 0x000000ff0200720c */ /* 0x000fe20003f46270 */
[----:B------:R-:W-:-:S05]  /*0340*/  IMAD.HI.U32 R3, R3, R6, RZ ;  /* 0x0000000603037227 */ /* 0x000fca00078e00ff */
[----:B------:R-:W-:-:S05]  /*0350*/  IADD3 R4, PT, PT, -R3, RZ, RZ ;  /* 0x000000ff03047210 */ /* 0x000fca0007ffe1ff */
[C---:B------:R-:W-:Y:S02]  /*0360*/  IMAD R4, R5.reuse, R4, R6 ;  /* 0x0000000405047224 */ /* 0x040fe400078e0206 */
[----:B------:R-:W0:Y:S03]  /*0370*/  @!P1 LDC.64 R6, c[0x0][0x3f8] ;  /* 0x0000fe00ff069b82 */ /* 0x000e260000000a00 */
[----:B------:R-:W-:-:S13]  /*0380*/  ISETP.GT.U32.AND P4, PT, R5, R4, PT ;  /* 0x000000040500720c */ /* 0x000fda0003f84070 */
[-C--:B------:R-:W-:Y:S02]  /*0390*/  @!P4 IADD3 R4, PT, PT, R4, -R5.reuse, RZ ;  /* 0x800000050404c210 */ /* 0x080fe40007ffe0ff */
[----:B------:R-:W-:Y:S02]  /*03a0*/  @!P4 IADD3 R3, PT, PT, R3, 0x1, RZ ;  /* 0x000000010303c810 */ /* 0x000fe40007ffe0ff */
[CC--:B------:R-:W-:Y:S02]  /*03b0*/  ISETP.GE.U32.AND P3, PT, R4.reuse, R5.reuse, PT ;  /* 0x000000050400720c */ /* 0x0c0fe40003f66070 */
[----:B------:R-:W-:Y:S02]  /*03c0*/  ISETP.GT.U32.AND P4, PT, R5, R4, PT ;  /* 0x000000040500720c */ /* 0x000fe40003f84070 */
[----:B------:R-:W-:-:S04]  /*03d0*/  IADD3 R5, PT, PT, R4, -R5, RZ ;  /* 0x8000000504057210 */ /* 0x000fc80007ffe0ff */
[----:B------:R-:W-:Y:S02]  /*03e0*/  SEL R4, R5, R4, !P4 ;  /* 0x0000000405047207 */ /* 0x000fe40006000000 */
[----:B------:R-:W-:Y:S02]  /*03f0*/  SHF.L.U32 R5, R47, 0x1, RZ ;  /* 0x000000012f057819 */ /* 0x000fe400000006ff */
[----:B------:R-:W-:Y:S02]  /*0400*/  @!P0 IADD3 R4, PT, PT, -R4, RZ, RZ ;  /* 0x000000ff04048210 */ /* 0x000fe40007ffe1ff */
[----:B------:R-:W-:Y:S02]  /*0410*/  @P3 IADD3 R3, PT, PT, R3, 0x1, RZ ;  /* 0x0000000103033810 */ /* 0x000fe40007ffe0ff */
[----:B------:R-:W-:Y:S02]  /*0420*/  ISETP.NE.AND P3, PT, R9, RZ, PT ;  /* 0x000000ff0900720c */ /* 0x000fe40003f65270 */
[----:B------:R-:W-:-:S02]  /*0430*/  MOV R2, R3 ;  /* 0x0000000300027202 */ /* 0x000fc40000000f00 */
[----:B------:R-:W-:Y:S01]  /*0440*/  LOP3.LUT R3, RZ, R9, RZ, 0x33, !PT ;  /* 0x00000009ff037212 */ /* 0x000fe200078e33ff */
[----:B0-----:R-:W-:Y:S01]  /*0450*/  @!P1 IMAD R9, R15, R6, RZ ;  /* 0x000000060f099224 */ /* 0x001fe200078e02ff */
[----:B------:R-:W-:Y:S02]  /*0460*/  ISETP.GE.U32.AND P0, PT, R54, UR12, PT ;  /* 0x0000000c36007c0c */ /* 0x000fe4000bf06070 */
[----:B------:R-:W-:Y:S01]  /*0470*/  @!P2 IADD3 R2, PT, PT, -R2, RZ, RZ ;  /* 0x000000ff0202a210 */ /* 0x000fe20007ffe1ff */
[----:B------:R-:W-:Y:S01]  /*0480*/  @!P1 IMAD R9, R52, R7, R9 ;  /* 0x0000000734099224 */ /* 0x000fe200078e0209 */
[----:B------:R-:W-:Y:S02]  /*0490*/  SEL R55, R3, R4, !P3 ;  /* 0x0000000403377207 */ /* 0x000fe40005800000 */
[----:B------:R-:W-:Y:S02]  /*04a0*/  ISETP.GE.AND.EX P0, PT, R17, UR13, PT, P0 ;  /* 0x0000000d11007c0c */ /* 0x000fe4000bf06300 */
[----:B------:R-:W-:-:S02]  /*04b0*/  SEL R3, R3, R2, !P3 ;  /* 0x0000000203037207 */ /* 0x000fc40005800000 */
[----:B------:R-:W-:Y:S02]  /*04c0*/  LOP3.LUT R8, R5, 0x1e, RZ, 0xc0, !PT ;  /* 0x0000001e05087812 */ /* 0x000fe400078ec0ff */
[----:B------:R-:W-:Y:S02]  /*04d0*/  SHF.R.S32.HI R2, RZ, 0x1f, R3 ;  /* 0x0000001fff027819 */ /* 0x000fe40000011403 */
[----:B------:R-:W-:Y:S02]  /*04e0*/  SHF.L.U32 R13, R55, 0x5, RZ ;  /* 0x00000005370d7819 */ /* 0x000fe400000006ff */
[----:B------:R-:W-:Y:S01]  /*04f0*/  ISETP.GE.U32.AND P2, PT, R51, UR12, PT ;  /* 0x0000000c33007c0c */ /* 0x000fe2000bf46070 */
[----:B------:R-:W-:Y:S01]  /*0500*/  IMAD R2, R2, UR14, RZ ;  /* 0x0000000e02027c24 */ /* 0x000fe2000f8e02ff */
[----:B------:R-:W-:Y:S01]  /*0510*/  SHF.R.S32.HI R59, RZ, 0x1f, R13 ;  /* 0x0000001fff3b7819 */ /* 0x000fe2000001140d */
[----:B------:R-:W0:Y:S01]  /*0520*/  @!P0 LDC.64 R4, c[0x0][0x3f8] ;  /* 0x0000fe00ff048b82 */ /* 0x000e220000000a00 */
[----:B------:R-:W-:Y:S01]  /*0530*/  LOP3.LUT R58, R13, R8, RZ, 0xfc, !PT ;  /* 0x000000080d3a7212 */ /* 0x000fe200078efcff */
[----:B------:R-:W-:Y:S01]  /*0540*/  IMAD R57, R3, UR15, R2 ;  /* 0x0000000f03397c24 */ /* 0x000fe2000f8e0202 */
[----:B------:R-:W-:-:S02]  /*0550*/  ISETP.GE.AND.EX P2, PT, R42, UR13, PT, P2 ;  /* 0x0000000d2a007c0c */ /* 0x000fc4000bf46320 */
[----:B------:R-:W-:Y:S01]  /*0560*/  ISETP.GE.U32.AND P3, PT, R50, UR12, PT ;  /* 0x0000000c32007c0c */ /* 0x000fe2000bf66070 */
[----:B------:R-:W-:Y:S01]  /*0570*/  IMAD.WIDE.U32 R58, R3, UR14, R58 ;  /* 0x0000000e033a7c25 */ /* 0x000fe2000f8e003a */
[----:B------:R-:W-:Y:S01]  /*0580*/  IADD3 R8, PT, PT, R13, R8, RZ ;  /* 0x000000080d087210 */ /* 0x000fe20007ffe0ff */
[----:B------:R-:W3:Y:S01]  /*0590*/  @!P1 LDC.64 R2, c[0x0][0x398] ;  /* 0x0000e600ff029b82 */ /* 0x000ee20000000a00 */
[----:B------:R-:W-:Y:S02]  /*05a0*/  ISETP.GE.AND.EX P3, PT, R0, UR13, PT, P3 ;  /* 0x0000000d00007c0c */ /* 0x000fe4000bf66330 */
[----:B------:R-:W-:Y:S02]  /*05b0*/  IADD3 R57, PT, PT, R59, R57, RZ ;  /* 0x000000393b397210 */ /* 0x000fe40007ffe0ff */
[----:B------:R-:W-:Y:S02]  /*05c0*/  @!P1 MOV R56, R58 ;  /* 0x0000003a00389202 */ /* 0x000fe40000000f00 */
[----:B------:R-:W-:Y:S01]  /*05d0*/  @!P0 MOV R15, R57 ;  /* 0x00000039000f8202 */ /* 0x000fe20000000f00 */
[----:B------:R-:W1:Y:S02]  /*05e0*/  @!P2 LDC.64 R22, c[0x0][0x3f8] ;  /* 0x0000fe00ff16ab82 */ /* 0x000e640000000a00 */
[----:B------:R-:W-:-:S05]  /*05f0*/  @!P1 IMAD.WIDE.U32 R6, R52, R6, R56 ;  /* 0x0000000634069225 */ /* 0x000fca00078e0038 */
[----:B------:R-:W-:Y:S01]  /*0600*/  @!P1 IADD3 R7, PT, PT, R7, R9, RZ ;  /* 0x0000000907079210 */ /* 0x000fe20007ffe0ff */
[----:B0-----:R-:W-:Y:S01]  /*0610*/  @!P0 IMAD R14, R17, R4, RZ ;  /* 0x00000004110e8224 */ /* 0x001fe200078e02ff */
[C---:B------:R-:W-:Y:S01]  /*0620*/  @!P1 SHF.L.U32 R9, R6.reuse, 0x2, RZ ;  /* 0x0000000206099819 */ /* 0x040fe200000006ff */
[----:B------:R-:W0:Y:S01]  /*0630*/  @!P0 LDC.64 R12, c[0x0][0x3a0] ;  /* 0x0000e800ff0c8b82 */ /* 0x000e220000000a00 */
[----:B------:R-:W-:Y:S02]  /*0640*/  @!P1 SHF.L.U64.HI R20, R6, 0x2, R7 ;  /* 0x0000000206149819 */ /* 0x000fe40000010207 */
[C---:B--2---:R-:W-:Y:S02]  /*0650*/  @!P1 IADD3 R10, P4, PT, R9.reuse, R10, RZ ;  /* 0x0000000a090a9210 */ /* 0x044fe40007f9e0ff */
[----:B---3--:R-:W-:Y:S01]  /*0660*/  @!P1 IADD3 R2, P5, PT, R9, R2, RZ ;  /* 0x0000000209029210 */ /* 0x008fe20007fbe0ff */
[----:B------:R-:W-:Y:S01]  /*0670*/  @!P0 IMAD R9, R54, R5, R14 ;  /* 0x0000000536098224 */ /* 0x000fe200078e020e */
[----:B------:R-:W-:Y:S01]  /*0680*/  @!P0 MOV R14, R58 ;  /* 0x0000003a000e8202 */ /* 0x000fe20000000f00 */
[----:B------:R-:W2:Y:S01]  /*0690*/  @!P3 LDC.64 R6, c[0x0][0x3f8] ;  /* 0x0000fe00ff06bb82 */ /* 0x000ea20000000a00 */
[----:B------:R-:W-:-:S02]  /*06a0*/  @!P1 IADD3.X R11, PT, PT, R20, R11, RZ, P4, !PT ;  /* 0x0000000b140b9210 */ /* 0x000fc400027fe4ff */
[----:B------:R-:W-:Y:S01]  /*06b0*/  ISETP.NE.AND P4, PT, RZ, UR10, PT ;  /* 0x0000000aff007c0c */ /* 0x000fe2000bf85270 */
[----:B------:R-:W-:Y:S01]  /*06c0*/  @!P0 IMAD.WIDE.U32 R4, R54, R4, R14 ;  /* 0x0000000436048225 */ /* 0x000fe200078e000e */
[----:B------:R-:W-:-:S03]  /*06d0*/  @!P1 IADD3.X R3, PT, PT, R20, R3, RZ, P5, !PT ;  /* 0x0000000314039210 */ /* 0x000fc60002ffe4ff */
[----:B------:R-:W3:Y:S01]  /*06e0*/  @!P0 LDC.64 R18, c[0x0][0x398] ;  /* 0x0000e600ff128b82 */ /* 0x000ee20000000a00 */
[----:B------:R-:W-:Y:S01]  /*06f0*/  @!P0 IADD3 R5, PT, PT, R5, R9, RZ ;  /* 0x0000000905058210 */ /* 0x000fe20007ffe0ff */
[----:B-1----:R-:W-:Y:S01]  /*0700*/  @!P2 IMAD R24, R42, R22, RZ ;  /* 0x000000162a18a224 */ /* 0x002fe200078e02ff */
[C---:B------:R-:W-:Y:S02]  /*0710*/  @!P0 SHF.L.U32 R33, R4.reuse, 0x2, RZ ;  /* 0x0000000204218819 */ /* 0x040fe400000006ff */
[----:B------:R-:W-:Y:S01]  /*0720*/  @!P0 SHF.L.U64.HI R32, R4, 0x2, R5 ;  /* 0x0000000204208819 */ /* 0x000fe20000010205 */
[----:B------:R-:W-:Y:S01]  /*0730*/  @!P2 IMAD R9, R51, R23, R24 ;  /* 0x000000173309a224 */ /* 0x000fe200078e0218 */
[----:B------:R1:W4:Y:S01]  /*0740*/  LDG.E.64 R4, desc[UR8][R30.64] ;  /* 0x000000081e047981 */ /* 0x000322000c1e1b00 */
[----:B------:R-:W3:Y:S01]  /*0750*/  @!P2 LDC.64 R14, c[0x0][0x3a0] ;  /* 0x0000e800ff0eab82 */ /* 0x000ee20000000a00 */
[----:B------:R-:W-:Y:S02]  /*0760*/  @!P2 MOV R26, R58 ;  /* 0x0000003a001aa202 */ /* 0x000fe40000000f00 */
[----:B------:R-:W-:-:S05]  /*0770*/  @!P2 MOV R27, R57 ;  /* 0x00000039001ba202 */ /* 0x000fca0000000f00 */
[----:B------:R-:W3:Y:S01]  /*0780*/  @!P2 LDC.64 R16, c[0x0][0x398] ;  /* 0x0000e600ff10ab82 */ /* 0x000ee20000000a00 */
[----:B------:R-:W-:-:S07]  /*0790*/  @!P2 IMAD.WIDE.U32 R22, R51, R22, R26 ;  /* 0x000000163316a225 */ /* 0x000fce00078e001a */
[----:B------:R-:W4:Y:S08]  /*07a0*/  @!P3 LDC.64 R20, c[0x0][0x3a0] ;  /* 0x0000e800ff14bb82 */ /* 0x000f300000000a00 */
[----:B------:R-:W4:Y:S01]  /*07b0*/  @!P3 LDC.64 R24, c[0x0][0x398] ;  /* 0x0000e600ff18bb82 */ /* 0x000f220000000a00 */
[----:B--2---:R-:W-:Y:S01]  /*07c0*/  @!P3 IMAD R34, R0, R6, RZ ;  /* 0x000000060022b224 */ /* 0x004fe200078e02ff */
[----:B-1----:R-:W-:-:S02]  /*07d0*/  @!P3 MOV R30, R58 ;  /* 0x0000003a001eb202 */ /* 0x002fc40000000f00 */
[----:B------:R-:W-:-:S04]  /*07e0*/  @!P3 MOV R31, R57 ;  /* 0x00000039001fb202 */ /* 0x000fc80000000f00 */
[----:B------:R-:W1:Y:S01]  /*07f0*/  @P4 LDC.64 R26, c[0x0][0x3b0] ;  /* 0x0000ec00ff1a4b82 */ /* 0x000e620000000a00 */
[C---:B0-----:R-:W-:Y:S02]  /*0800*/  @!P0 IADD3 R12, P5, PT, R33.reuse, R12, RZ ;  /* 0x0000000c210c8210 */ /* 0x041fe40007fbe0ff */
[----:B---3--:R-:W-:Y:S01]  /*0810*/  @!P0 IADD3 R18, P6, PT, R33, R18, RZ ;  /* 0x0000001221128210 */ /* 0x008fe20007fde0ff */
[C---:B------:R-:W-:Y:S01]  /*0820*/  @!P3 IMAD R33, R50.reuse, R7, R34 ;  /* 0x000000073221b224 */ /* 0x040fe200078e0222 */
[----:B------:R-:W-:Y:S01]  /*0830*/  @!P2 IADD3 R23, PT, PT, R23, R9, RZ ;  /* 0x000000091717a210 */ /* 0x000fe20007ffe0ff */
[----:B------:R-:W-:Y:S01]  /*0840*/  @!P3 IMAD.WIDE.U32 R6, R50, R6, R30 ;  /* 0x000000063206b225 */ /* 0x000fe200078e001e */
[----:B------:R-:W-:Y:S02]  /*0850*/  @!P2 SHF.L.U32 R9, R22, 0x2, RZ ;  /* 0x000000021609a819 */ /* 0x000fe400000006ff */
[C---:B------:R-:W-:Y:S02]  /*0860*/  @!P0 IADD3.X R13, PT, PT, R32.reuse, R13, RZ, P5, !PT ;  /* 0x0000000d200d8210 */ /* 0x040fe40002ffe4ff */
[----:B------:R-:W-:-:S02]  /*0870*/  @!P0 IADD3.X R19, PT, PT, R32, R19, RZ, P6, !PT ;  /* 0x0000001320138210 */ /* 0x000fc400037fe4ff */
[C---:B------:R-:W-:Y:S02]  /*0880*/  @!P2 IADD3 R14, P5, PT, R9.reuse, R14, RZ ;  /* 0x0000000e090ea210 */ /* 0x040fe40007fbe0ff */
[----:B------:R-:W-:Y:S02]  /*0890*/  @!P2 IADD3 R16, P6, PT, R9, R16, RZ ;  /* 0x000000100910a210 */ /* 0x000fe40007fde0ff */
[----:B------:R-:W-:Y:S02]  /*08a0*/  @!P2 SHF.L.U64.HI R22, R22, 0x2, R23 ;  /* 0x000000021616a819 */ /* 0x000fe40000010217 */
[----:B------:R-:W-:Y:S02]  /*08b0*/  @!P3 IADD3 R9, PT, PT, R7, R33, RZ ;  /* 0x000000210709b210 */ /* 0x000fe40007ffe0ff */
[----:B------:R-:W-:Y:S02]  /*08c0*/  @!P3 SHF.L.U32 R7, R6, 0x2, RZ ;  /* 0x000000020607b819 */ /* 0x000fe400000006ff */
[----:B------:R-:W-:-:S02]  /*08d0*/  @!P2 IADD3.X R15, PT, PT, R22, R15, RZ, P5, !PT ;  /* 0x0000000f160fa210 */ /* 0x000fc40002ffe4ff */
[----:B------:R-:W-:Y:S02]  /*08e0*/  @!P2 IADD3.X R17, PT, PT, R22, R17, RZ, P6, !PT ;  /* 0x000000111611a210 */ /* 0x000fe400037fe4ff */
[----:B------:R-:W-:Y:S02]  /*08f0*/  @!P3 SHF.L.U64.HI R6, R6, 0x2, R9 ;  /* 0x000000020606b819 */ /* 0x000fe40000010209 */
[C---:B----4-:R-:W-:Y:S02]  /*0900*/  @!P3 IADD3 R20, P5, PT, R7.reuse, R20, RZ ;  /* 0x000000140714b210 */ /* 0x050fe40007fbe0ff */
[----:B------:R-:W-:Y:S01]  /*0910*/  @!P3 IADD3 R24, P6, PT, R7, R24, RZ ;  /* 0x000000180718b210 */ /* 0x000fe20007fde0ff */
[----:B------:R-:W-:Y:S01]  /*0920*/  IMAD.WIDE R28, R8, 0x4, R28 ;  /* 0x00000004081c7825 */ /* 0x000fe200078e021c */
[C---:B------:R-:W-:Y:S02]  /*0930*/  @!P3 IADD3.X R21, PT, PT, R6.reuse, R21, RZ, P5, !PT ;  /* 0x000000150615b210 */ /* 0x040fe40002ffe4ff */
[----:B------:R-:W-:Y:S01]  /*0940*/  @!P3 IADD3.X R25, PT, PT, R6, R25, RZ, P6, !PT ;  /* 0x000000190619b210 */ /* 0x000fe200037fe4ff */
[----:B-1----:R-:W-:Y:S01]  /*0950*/  @P4 IMAD.WIDE R26, R8, 0x4, R26 ;  /* 0x00000004081a4825 */ /* 0x002fe200078e021a */
[----:B------:R-:W-:-:S02]  /*0960*/  CS2R R6, SRZ ;  /* 0x0000000000067805 */ /* 0x000fc4000001ff00 */
[----:B------:R-:W-:Y:S02]  /*0970*/  CS2R R8, SRZ ;  /* 0x0000000000087805 */ /* 0x000fe4000001ff00 */
[----:B------:R-:W-:Y:S02]  /*0980*/  CS2R R22, SRZ ;  /* 0x0000000000167805 */ /* 0x000fe4000001ff00 */
[----:B------:R0:W5:Y:S04]  /*0990*/  @!P1 LDG.E.64 R6, desc[UR8][R10.64] ;  /* 0x000000080a069981 */ /* 0x000168000c1e1b00 */
[----:B------:R1:W5:Y:S04]  /*09a0*/  @!P1 LDG.E.64 R8, desc[UR8][R2.64] ;  /* 0x0000000802089981 */ /* 0x000368000c1e1b00 */
[----:B------:R2:W5:Y:S01]  /*09b0*/  @!P0 LDG.E.64 R22, desc[UR8][R12.64] ;  /* 0x000000080c168981 */ /* 0x000562000c1e1b00 */
[----:B0-----:R-:W-:-:S02]  /*09c0*/  CS2R R10, SRZ ;  /* 0x00000000000a7805 */ /* 0x001fc4000001ff00 */
[----:B-1----:R-:W-:Y:S02]  /*09d0*/  MOV R3, RZ ;  /* 0x000000ff00037202 */ /* 0x002fe40000000f00 */
[----:B------:R-:W-:Y:S02]  /*09e0*/  MOV R2, RZ ;  /* 0x000000ff00027202 */ /* 0x000fe40000000f00 */
[----:B------:R0:W5:Y:S01]  /*09f0*/  @!P2 LDG.E.64 R10, desc[UR8][R14.64] ;  /* 0x000000080e0aa981 */ /* 0x000162000c1e1b00 */
[----:B--2---:R-:W-:-:S03]  /*0a00*/  CS2R R12, SRZ ;  /* 0x00000000000c7805 */ /* 0x004fc6000001ff00 */
[----:B------:R1:W5:Y:S04]  /*0a10*/  @!P0 LDG.E.64 R2, desc[UR8][R18.64] ;  /* 0x0000000812028981 */ /* 0x000368000c1e1b00 */
[----:B------:R2:W5:Y:S01]  /*0a20*/  @!P2 LDG.E.64 R12, desc[UR8][R16.64] ;  /* 0x00000008100ca981 */ /* 0x000562000c1e1b00 */
[----:B0-----:R-:W-:Y:S02]  /*0a30*/  CS2R R14, SRZ ;  /* 0x00000000000e7805 */ /* 0x001fe4000001ff00 */
[----:B-1----:R-:W-:-:S04]  /*0a40*/  CS2R R18, SRZ ;  /* 0x0000000000127805 */ /* 0x002fc8000001ff00 */
[----:B------:R0:W5:Y:S01]  /*0a50*/  @!P3 LDG.E.64 R14, desc[UR8][R20.64] ;  /* 0x00000008140eb981 */ /* 0x000162000c1e1b00 */
[----:B--2---:R-:W-:-:S03]  /*0a60*/  CS2R R16, SRZ ;  /* 0x0000000000107805 */ /* 0x004fc6000001ff00 */
[----:B------:R0:W5:Y:S04]  /*0a70*/  @P4 LDG.E.64 R18, desc[UR8][R26.64] ;  /* 0x000000081a124981 */ /* 0x000168000c1e1b00 */
[----:B------:R0:W5:Y:S04]  /*0a80*/  @!P3 LDG.E.64 R16, desc[UR8][R24.64] ;  /* 0x000000081810b981 */ /* 0x000168000c1e1b00 */
[----:B------:R0:W5:Y:S01]  /*0a90*/  LDG.E.64 R20, desc[UR8][R28.64] ;  /* 0x000000081c147981 */ /* 0x000162000c1e1b00 */
[----:B------:R-:W-:Y:S01]  /*0aa0*/  UISETP.NE.AND UP0, UPT, UR10, URZ, UPT ;  /* 0x000000ff0a00728c */ /* 0x000fe2000bf05270 */
[----:B------:R-:W-:-:S05]  /*0ab0*/  FFMA.FTZ R5, -R4, R4, R5 ;  /* 0x0000000404057223 */ /* 0x000fca0000010105 */
[----:B------:R-:W-:-:S13]  /*0ac0*/  FSETP.GTU.FTZ.AND P1, PT, R5, RZ, PT ;  /* 0x000000ff0500720b */ /* 0x000fda0003f3c000 */
[----:B------:R-:W1:Y:S02]  /*0ad0*/  @P1 LDC R30, c[0x0][0x3c0] ;  /* 0x0000f000ff1e1b82 */ /* 0x000e640000000800 */
[----:B-1----:R-:W-:Y:S01]  /*0ae0*/  @P1 FADD.FTZ R30, R5, R30 ;  /* 0x0000001e051e1221 */ /* 0x002fe20000010000 */
[----:B------:R-:W-:-:S06]  /*0af0*/  MOV R5, 0x3f800000 ;  /* 0x3f80000000057802 */ /* 0x000fcc0000000f00 */
[----:B------:R0:W1:Y:S01]  /*0b00*/  @P1 MUFU.RSQ R5, R30 ;  /* 0x0000001e00051308 */ /* 0x0000620000001400 */
[----:B------:R-:W-:Y:S05]  /*0b10*/  BRA.U UP0, `(.L_x_1276) ;  /* 0x0000000100e47547 */ /* 0x000fea000b800000 */
[C---:B0----5:R-:W-:Y:S01]  /*0b20*/  FADD.FTZ R24, -R4.reuse, R22 ;  /* 0x0000001604187221 */ /* 0x061fe20000010100 */
[----:B------:R-:W-:Y:S01]  /*0b30*/  FADD.FTZ R26, -R4, R23 ;  /* 0x00000017041a7221 */ /* 0x000fe20000010100 */
[----:B------:R-:W-:Y:S01]  /*0b40*/  FMUL.FTZ R28, R2, R20 ;  /* 0x00000014021c7220 */ /* 0x000fe20000410000 */
[----:B------:R-:W-:Y:S01]  /*0b50*/  FMUL.FTZ R27, R3, R21 ;  /* 0x00000015031b7220 */ /* 0x000fe20000410000 */
[-C--:B-1----:R-:W-:Y:S01]  /*0b60*/  FMUL.FTZ R25, R24, R5.reuse ;  /* 0x0000000518197220 */ /* 0x082fe20000410000 */
[----:B------:R-:W-:Y:S01]  /*0b70*/  FMUL.FTZ R24, R26, R5 ;  /* 0x000000051a187220 */ /* 0x000fe20000410000 */
[----:B------:R-:W-:Y:S01]  /*0b80*/  FADD.FTZ R26, RZ, R28 ;  /* 0x0000001cff1a7221 */ /* 0x000fe20000010000 */
[C---:B------:R-:W-:Y:S01]  /*0b90*/  FADD.FTZ R34, -R4.reuse, R14 ;  /* 0x0000000e04227221 */ /* 0x040fe20000010100 */
[----:B------:R-:W-:Y:S01]  /*0ba0*/  FFMA.FTZ R29, R25, R28, RZ ;  /* 0x0000001c191d7223 */ /* 0x000fe200000100ff */
[----:B------:R-:W-:Y:S01]  /*0bb0*/  FADD.FTZ R28, -R4, R6 ;  /* 0x00000006041c7221 */ /* 0x000fe20000010100 */
[----:B------:R-:W-:Y:S01]  /*0bc0*/  FADD.FTZ R26, R27, R26 ;  /* 0x0000001a1b1a7221 */ /* 0x000fe20000010000 */
[----:B------:R-:W-:Y:S01]  /*0bd0*/  FFMA.FTZ R25, R2, R25, RZ ;  /* 0x0000001902197223 */ /* 0x000fe200000100ff */
[----:B------:R-:W-:Y:S01]  /*0be0*/  FFMA.FTZ R29, R24, R27, R29 ;  /* 0x0000001b181d7223 */ /* 0x000fe2000001001d */
[----:B------:R-:W-:Y:S01]  /*0bf0*/  FMUL.FTZ R27, R8, R20 ;  /* 0x00000014081b7220 */ /* 0x000fe20000410000 */
[----:B------:R-:W-:Y:S01]  /*0c00*/  FMUL.FTZ R30, R28, R5 ;  /* 0x000000051c1e7220 */ /* 0x000fe20000410000 */
[----:B------:R-:W-:Y:S01]  /*0c10*/  FADD.FTZ R28, -R4, R7 ;  /* 0x00000007041c7221 */ /* 0x000fe20000010100 */
[----:B------:R-:W-:Y:S01]  /*0c20*/  FFMA.FTZ R24, R3, R24, RZ ;  /* 0x0000001803187223 */ /* 0x000fe200000100ff */
[----:B------:R-:W-:Y:S01]  /*0c30*/  FADD.FTZ R26, R26, R27 ;  /* 0x0000001b1a1a7221 */ /* 0x000fe20000010000 */
[----:B------:R-:W-:Y:S01]  /*0c40*/  FFMA.FTZ R29, R30, R27, R29 ;  /* 0x0000001b1e1d7223 */ /* 0x000fe2000001001d */
[----:B------:R-:W-:Y:S01]  /*0c50*/  FMUL.FTZ R27, R9, R21 ;  /* 0x00000015091b7220 */ /* 0x000fe20000410000 */
[----:B------:R-:W-:Y:S01]  /*0c60*/  FMUL.FTZ R28, R28, R5 ;  /* 0x000000051c1c7220 */ /* 0x000fe20000410000 */
[----:B------:R-:W-:Y:S01]  /*0c70*/  FFMA.FTZ R25, R8, R30, R25 ;  /* 0x0000001e08197223 */ /* 0x000fe20000010019 */
[----:B------:R-:W-:Y:S01]  /*0c80*/  FADD.FTZ R30, -R4, R10 ;  /* 0x0000000a041e7221 */ /* 0x000fe20000010100 */
[----:B------:R-:W-:Y:S01]  /*0c90*/  FADD.FTZ R26, R27, R26 ;  /* 0x0000001a1b1a7221 */ /* 0x000fe20000010000 */
[----:B------:R-:W-:Y:S01]  /*0ca0*/  FFMA.FTZ R29, R28, R27, R29 ;  /* 0x0000001b1c1d7223 */ /* 0x000fe2000001001d */
[----:B------:R-:W-:Y:S01]  /*0cb0*/  FMUL.FTZ R27, R12, R20 ;  /* 0x000000140c1b7220 */ /* 0x000fe20000410000 */
[----:B------:R-:W-:Y:S01]  /*0cc0*/  FMUL.FTZ R32, R30, R5 ;  /* 0x000000051e207220 */ /* 0x000fe20000410000 */
[----:B------:R-:W-:Y:S01]  /*0cd0*/  FADD.FTZ R30, -R4, R11 ;  /* 0x0000000b041e7221 */ /* 0x000fe20000010100 */
[----:B------:R-:W-:Y:S01]  /*0ce0*/  FFMA.FTZ R24, R9, R28, R24 ;  /* 0x0000001c09187223 */ /* 0x000fe20000010018 */
[----:B------:R-:W-:Y:S01]  /*0cf0*/  FADD.FTZ R26, R26, R27 ;  /* 0x0000001b1a1a7221 */ /* 0x000fe20000010000 */
[----:B------:R-:W-:Y:S01]  /*0d00*/  FFMA.FTZ R29, R32, R27, R29 ;  /* 0x0000001b201d7223 */ /* 0x000fe2000001001d */
[----:B------:R-:W-:Y:S01]  /*0d10*/  FMUL.FTZ R27, R13, R21 ;  /* 0x000000150d1b7220 */ /* 0x000fe20000410000 */
[----:B------:R-:W-:Y:S01]  /*0d20*/  FMUL.FTZ R30, R30, R5 ;  /* 0x000000051e1e7220 */ /* 0x000fe20000410000 */
[----:B------:R-:W-:Y:S01]  /*0d30*/  FMUL.FTZ R36, R16, R20 ;  /* 0x0000001410247220 */ /* 0x000fe20000410000 */
[----:B------:R-:W-:Y:S01]  /*0d40*/  FMUL.FTZ R33, R17, R21 ;  /* 0x0000001511217220 */ /* 0x000fe20000410000 */
[----:B------:R-:W-:Y:S01]  /*0d50*/  FADD.FTZ R31, R27, R26 ;  /* 0x0000001a1b1f7221 */ /* 0x000fe20000010000 */
[----:B------:R-:W-:Y:S01]  /*0d60*/  FFMA.FTZ R28, R30, R27, R29 ;  /* 0x0000001b1e1c7223 */ /* 0x000fe2000001001d */
[-C--:B------:R-:W-:Y:S01]  /*0d70*/  FMUL.FTZ R27, R34, R5.reuse ;  /* 0x00000005221b7220 */ /* 0x080fe20000410000 */
[----:B------:R-:W-:Y:S01]  /*0d80*/  FFMA.FTZ R26, R13, R30, R24 ;  /* 0x0000001e0d1a7223 */ /* 0x000fe20000010018 */
[----:B------:R-:W-:Y:S01]  /*0d90*/  FADD.FTZ R29, RZ, R2 ;  /* 0x00000002ff1d7221 */ /* 0x000fe20000010000 */
[----:B------:R-:W-:Y:S01]  /*0da0*/  FADD.FTZ R24, RZ, R3 ;  /* 0x00000003ff187221 */ /* 0x000fe20000010000 */
[----:B------:R-:W-:Y:S01]  /*0db0*/  FFMA.FTZ R35, R27, R36, R28 ;  /* 0x000000241b237223 */ /* 0x000fe2000001001c */
[----:B------:R-:W-:Y:S01]  /*0dc0*/  FADD.FTZ R28, -R4, R15 ;  /* 0x0000000f041c7221 */ /* 0x000fe20000010100 */
[----:B------:R-:W-:Y:S01]  /*0dd0*/  FADD.FTZ R30, R31, R36 ;  /* 0x000000241f1e7221 */ /* 0x000fe20000010000 */
[----:B------:R-:W-:Y:S01]  /*0de0*/  FADD.FTZ R31, R8, R29 ;  /* 0x0000001d081f7221 */ /* 0x000fe20000010000 */
[----:B------:R-:W-:Y:S01]  /*0df0*/  FADD.FTZ R24, R9, R24 ;  /* 0x0000001809187221 */ /* 0x000fe20000010000 */
[----:B------:R-:W-:Y:S01]  /*0e00*/  FFMA.FTZ R25, R12, R32, R25 ;  /* 0x000000200c197223 */ /* 0x000fe20000010019 */
[----:B------:R-:W-:Y:S01]  /*0e10*/  FMUL.FTZ R32, R28, R5 ;  /* 0x000000051c207220 */ /* 0x000fe20000410000 */
[----:B------:R-:W-:Y:S01]  /*0e20*/  FADD.FTZ R28, R33, R30 ;  /* 0x0000001e211c7221 */ /* 0x000fe20000010000 */
[----:B------:R-:W-:Y:S01]  /*0e30*/  FADD.FTZ R31, R12, R31 ;  /* 0x0000001f0c1f7221 */ /* 0x000fe20000010000 */
[----:B------:R-:W-:Y:S01]  /*0e40*/  FADD.FTZ R30, R13, R24 ;  /* 0x000000180d1e7221 */ /* 0x000fe20000010000 */
[----:B------:R-:W-:Y:S01]  /*0e50*/  FFMA.FTZ R24, R16, R27, R25 ;  /* 0x0000001b10187223 */ /* 0x000fe20000010019 */
[C---:B------:R-:W-:Y:S01]  /*0e60*/  FFMA.FTZ R25, R17.reuse, R32, R26 ;  /* 0x0000002011197223 */ /* 0x040fe2000001001a */
[----:B------:R-:W-:Y:S01]  /*0e70*/  FFMA.FTZ R29, R32, R33, R35 ;  /* 0x00000021201d7223 */ /* 0x000fe20000010023 */
[----:B------:R-:W-:Y:S01]  /*0e80*/  FADD.FTZ R26, R16, R31 ;  /* 0x0000001f101a7221 */ /* 0x000fe20000010000 */
[----:B------:R-:W-:Y:S01]  /*0e90*/  FADD.FTZ R27, R17, R30 ;  /* 0x0000001e111b7221 */ /* 0x000fe20000010000 */
[----:B------:R-:W-:Y:S06]  /*0ea0*/  BRA `(.L_x_1277) ;  /* 0x0000000800007947 */ /* 0x000fec0003800000 */
.L_x_1276:
[C---:B0----5:R-:W-:Y:S01]  /*0eb0*/  FADD.FTZ R24, -R4.reuse, R22 ;  /* 0x0000001604187221 */ /* 0x061fe20000010100 */
[C---:B------:R-:W-:Y:S01]  /*0ec0*/  FADD.FTZ R32, -R4.reuse, R6 ;  /* 0x0000000604207221 */ /* 0x040fe20000010100 */
[----:B------:R-:W-:Y:S02]  /*0ed0*/  FADD.FTZ R38, -R4, R10 ;  /* 0x0000000a04267221 */ /* 0x000fe40000010100 */
[-C--:B-1----:R-:W-:Y:S01]  /*0ee0*/  FMUL.FTZ R25, R24, R5.reuse ;  /* 0x0000000518197220 */ /* 0x082fe20000410000 */
[----:B------:R-:W-:Y:S01]  /*0ef0*/  FADD.FTZ R24, -R4, R23 ;  /* 0x0000001704187221 */ /* 0x000fe20000010100 */
[----:B------:R-:W-:Y:S02]  /*0f00*/  FMUL.FTZ R27, R32, R5 ;  /* 0x00000005201b7220 */ /* 0x000fe40000410000 */
[--C-:B------:R-:W-:Y:S01]  /*0f10*/  FFMA.FTZ R29, R20, R25, R18.reuse ;  /* 0x00000019141d7223 */ /* 0x100fe20000010012 */
[----:B------:R-:W-:Y:S01]  /*0f20*/  FMUL.FTZ R24, R24, R5 ;  /* 0x0000000518187220 */ /* 0x000fe20000410000 */
[----:B------:R-:W-:-:S02]  /*0f30*/  FFMA.FTZ R31, R20, R27, R18 ;  /* 0x0000001b141f7223 */ /* 0x000fc40000010012 */
[----:B------:R-:W-:Y:S01]  /*0f40*/  FMUL.FTZ R26, R29, -1.4426950216293334961 ;  /* 0xbfb8aa3b1d1a7820 */ /* 0x000fe20000410000 */
[----:B------:R-:W-:Y:S01]  /*0f50*/  FFMA.FTZ R28, R21, R24, R19 ;  /* 0x00000018151c7223 */ /* 0x000fe20000010013 */
[----:B------:R-:W-:-:S03]  /*0f60*/  FMUL.FTZ R33, R31, -1.4426950216293334961 ;  /* 0xbfb8aa3b1f217820 */ /* 0x000fc60000410000 */
[----:B------:R-:W-:Y:S01]  /*0f70*/  FMUL.FTZ R30, R28, -1.4426950216293334961 ;  /* 0xbfb8aa3b1c1e7820 */ /* 0x000fe20000410000 */
[----:B------:R-:W0:Y:S04]  /*0f80*/  MUFU.EX2 R26, R26 ;  /* 0x0000001a001a7308 */ /* 0x000e280000000800 */
[----:B------:R-:W1:Y:S04]  /*0f90*/  MUFU.EX2 R33, R33 ;  /* 0x0000002100217308 */ /* 0x000e680000000800 */
[----:B------:R-:W2:Y:S01]  /*0fa0*/  MUFU.EX2 R30, R30 ;  /* 0x0000001e001e7308 */ /* 0x000ea20000000800 */
[----:B0-----:R-:W-:Y:S01]  /*0fb0*/  FADD.FTZ R35, R26, 1 ;  /* 0x3f8000001a237421 */ /* 0x001fe20000010000 */
[----:B------:R-:W-:Y:S01]  /*0fc0*/  FADD.FTZ R26, -R4, R7 ;  /* 0x00000007041a7221 */ /* 0x000fe20000010100 */
[----:B-1----:R-:W-:-:S03]  /*0fd0*/  FADD.FTZ R33, R33, 1 ;  /* 0x3f80000021217421 */ /* 0x002fc60000010000 */
[----:B------:R-:W-:Y:S01]  /*0fe0*/  FMUL.FTZ R26, R26, R5 ;  /* 0x000000051a1a7220 */ /* 0x000fe20000410000 */
[----:B------:R-:W0:Y:S01]  /*0ff0*/  MUFU.RCP R35, R35 ;  /* 0x0000002300237308 */ /* 0x000e220000001000 */
[----:B--2---:R-:W-:Y:S02]  /*1000*/  FADD.FTZ R36, R30, 1 ;  /* 0x3f8000001e247421 */ /* 0x004fe40000010000 */
[----:B------:R-:W-:-:S04]  /*1010*/  FFMA.FTZ R32, R21, R26, R19 ;  /* 0x0000001a15207223 */ /* 0x000fc80000010013 */
[----:B------:R-:W-:Y:S01]  /*1020*/  FMUL.FTZ R30, R32, -1.4426950216293334961 ;  /* 0xbfb8aa3b201e7820 */ /* 0x000fe20000410000 */
[----:B------:R-:W1:Y:S08]  /*1030*/  MUFU.RCP R36, R36 ;  /* 0x0000002400247308 */ /* 0x000e700000001000 */
[----:B------:R-:W2:Y:S01]  /*1040*/  MUFU.EX2 R30, R30 ;  /* 0x0000001e001e7308 */ /* 0x000ea20000000800 */
[----:B0-----:R-:W-:-:S03]  /*1050*/  FADD.FTZ R34, -R35, 1 ;  /* 0x3f80000023227421 */ /* 0x001fc60000010100 */
[----:B------:R-:W0:Y:S01]  /*1060*/  MUFU.RCP R33, R33 ;  /* 0x0000002100217308 */ /* 0x000e220000001000 */
[----:B------:R-:W-:Y:S01]  /*1070*/  FFMA.FTZ R37, R29, R34, 1 ;  /* 0x3f8000001d257423 */ /* 0x000fe20000010022 */
[----:B------:R-:W-:Y:S01]  /*1080*/  FMUL.FTZ R34, R2, R35 ;  /* 0x0000002302227220 */ /* 0x000fe20000410000 */
[----:B------:R-:W-:-:S03]  /*1090*/  FMUL.FTZ R29, R38, R5 ;  /* 0x00000005261d7220 */ /* 0x000fc60000410000 */
[----:B------:R-:W-:Y:S01]  /*10a0*/  FMUL.FTZ R34, R34, R37 ;  /* 0x0000002522227220 */ /* 0x000fe20000410000 */
[----:B-1----:R-:W-:Y:S01]  /*10b0*/  FADD.FTZ R37, -R36, 1 ;  /* 0x3f80000024257421 */ /* 0x002fe20000010100 */
[----:B------:R-:W-:Y:S01]  /*10c0*/  FMUL.FTZ R36, R3, R36 ;  /* 0x0000002403247220 */ /* 0x000fe20000410000 */
[----:B--2---:R-:W-:Y:S01]  /*10d0*/  FADD.FTZ R40, R30, 1 ;  /* 0x3f8000001e287421 */ /* 0x004fe20000010000 */
[----:B------:R-:W-:Y:S01]  /*10e0*/  FFMA.FTZ R35, R20, R29, R18 ;  /* 0x0000001d14237223 */ /* 0x000fe20000010012 */
[----:B------:R-:W-:Y:S01]  /*10f0*/  FFMA.FTZ R39, R28, R37, 1 ;  /* 0x3f8000001c277423 */ /* 0x000fe20000010025 */
[----:B------:R-:W-:Y:S02]  /*1100*/  FADD.FTZ R28, -R4, R11 ;  /* 0x0000000b041c7221 */ /* 0x000fe40000010100 */
[----:B------:R-:W-:Y:S01]  /*1110*/  FMUL.FTZ R41, R35, -1.4426950216293334961 ;  /* 0xbfb8aa3b23297820 */ /* 0x000fe20000410000 */
[----:B------:R-:W-:Y:S01]  /*1120*/  FMUL.FTZ R30, R36, R39 ;  /* 0x00000027241e7220 */ /* 0x000fe20000410000 */
[----:B------:R-:W-:Y:S01]  /*1130*/  FMUL.FTZ R28, R28, R5 ;  /* 0x000000051c1c7220 */ /* 0x000fe20000410000 */
[----:B0-----:R-:W-:Y:S01]  /*1140*/  FADD.FTZ R60, -R33, 1 ;  /* 0x3f800000213c7421 */ /* 0x001fe20000010100 */
[----:B------:R-:W0:Y:S01]  /*1150*/  MUFU.RCP R40, R40 ;  /* 0x0000002800287308 */ /* 0x000e220000001000 */
[----:B------:R-:W-:Y:S01]  /*1160*/  FMUL.FTZ R33, R8, R33 ;  /* 0x0000002108217220 */ /* 0x000fe20000410000 */
[----:B------:R-:W-:Y:S01]  /*1170*/  FFMA.FTZ R36, R21, R28, R19 ;  /* 0x0000001c15247223 */ /* 0x000fe20000010013 */
[----:B------:R-:W-:-:S03]  /*1180*/  FFMA.FTZ R60, R31, R60, 1 ;  /* 0x3f8000001f3c7423 */ /* 0x000fc6000001003c */
[----:B------:R-:W-:Y:S01]  /*1190*/  FMUL.FTZ R38, R36, -1.4426950216293334961 ;  /* 0xbfb8aa3b24267820 */ /* 0x000fe20000410000 */
[----:B------:R-:W-:Y:S01]  /*11a0*/  FMUL.FTZ R33, R33, R60 ;  /* 0x0000003c21217220 */ /* 0x000fe20000410000 */
[----:B------:R1:W2:Y:S01]  /*11b0*/  MUFU.EX2 R37, R41 ;  /* 0x0000002900257308 */ /* 0x0002a20000000800 */
[----:B------:R-:W-:-:S03]  /*11c0*/  FADD.FTZ R60, -R4, R14 ;  /* 0x0000000e043c7221 */ /* 0x000fc60000010100 */
[----:B------:R-:W3:Y:S01]  /*11d0*/  MUFU.EX2 R38, R38 ;  /* 0x0000002600267308 */ /* 0x000ee20000000800 */
[----:B------:R-:W-:Y:S01]  /*11e0*/  FMUL.FTZ R31, R60, R5 ;  /* 0x000000053c1f7220 */ /* 0x000fe20000410000 */
[----:B0-----:R-:W-:Y:S01]  /*11f0*/  FADD.FTZ R39, -R40, 1 ;  /* 0x3f80000028277421 */ /* 0x001fe20000010100 */
[----:B-1----:R-:W-:Y:S01]  /*1200*/  FMUL.FTZ R41, R9, R40 ;  /* 0x0000002809297220 */ /* 0x002fe20000410000 */
[----:B--2---:R-:W-:Y:S02]  /*1210*/  FADD.FTZ R37, R37, 1 ;  /* 0x3f80000025257421 */ /* 0x004fe40000010000 */
[----:B------:R-:W-:Y:S01]  /*1220*/  FFMA.FTZ R32, R32, R39, 1 ;  /* 0x3f80000020207423 */ /* 0x000fe20000010027 */
[----:B---3--:R-:W-:Y:S01]  /*1230*/  FADD.FTZ R60, R38, 1 ;  /* 0x3f800000263c7421 */ /* 0x008fe20000010000 */
[----:B------:R-:W-:Y:S02]  /*1240*/  FFMA.FTZ R38, R20, R31, R18 ;  /* 0x0000001f14267223 */ /* 0x000fe40000010012 */
[----:B------:R-:W0:Y:S01]  /*1250*/  MUFU.RCP R37, R37 ;  /* 0x0000002500257308 */ /* 0x000e220000001000 */
[----:B------:R-:W-:Y:S01]  /*1260*/  FMUL.FTZ R32, R41, R32 ;  /* 0x0000002029207220 */ /* 0x000fe20000410000 */
[----:B------:R-:W-:-:S06]  /*1270*/  FMUL.FTZ R61, R38, -1.4426950216293334961 ;  /* 0xbfb8aa3b263d7820 */ /* 0x000fcc0000410000 */
[----:B------:R-:W1:Y:S08]  /*1280*/  MUFU.RCP R60, R60 ;  /* 0x0000003c003c7308 */ /* 0x000e700000001000 */
[----:B------:R2:W3:Y:S01]  /*1290*/  MUFU.EX2 R39, R61 ;  /* 0x0000003d00277308 */ /* 0x0004e20000000800 */
[----:B0-----:R-:W-:-:S04]  /*12a0*/  FADD.FTZ R40, -R37, 1 ;  /* 0x3f80000025287421 */ /* 0x001fc80000010100 */
[----:B------:R-:W-:Y:S01]  /*12b0*/  FFMA.FTZ R35, R35, R40, 1 ;  /* 0x3f80000023237423 */ /* 0x000fe20000010028 */
[----:B--2---:R-:W-:Y:S01]  /*12c0*/  FMUL.FTZ R61, R20, R33 ;  /* 0x00000021143d7220 */ /* 0x004fe20000410000 */
[----:B---3--:R-:W-:Y:S01]  /*12d0*/  FADD.FTZ R41, R39, 1 ;  /* 0x3f80000027297421 */ /* 0x008fe20000010000 */
[----:B-1----:R-:W-:-:S04]  /*12e0*/  FADD.FTZ R39, -R60, 1 ;  /* 0x3f8000003c277421 */ /* 0x002fc80000010100 */
[----:B------:R-:W-:Y:S01]  /*12f0*/  FFMA.FTZ R40, R36, R39, 1 ;  /* 0x3f80000024287423 */ /* 0x000fe20000010027 */
[----:B------:R-:W-:Y:S01]  /*1300*/  FMUL.FTZ R36, R12, R37 ;  /* 0x000000250c247220 */ /* 0x000fe20000410000 */
[----:B------:R0:W1:Y:S01]  /*1310*/  MUFU.RCP R39, R41 ;  /* 0x0000002900277308 */ /* 0x0000620000001000 */
[----:B------:R-:W-:Y:S02]  /*1320*/  FMUL.FTZ R37, R13, R60 ;  /* 0x0000003c0d257220 */ /* 0x000fe40000410000 */
[----:B------:R-:W-:Y:S02]  /*1330*/  FMUL.FTZ R36, R36, R35 ;  /* 0x0000002324247220 */ /* 0x000fe40000410000 */
[----:B------:R-:W-:Y:S01]  /*1340*/  FMUL.FTZ R35, R37, R40 ;  /* 0x0000002825237220 */ /* 0x000fe20000410000 */
[----:B------:R-:W-:Y:S01]  /*1350*/  FMUL.FTZ R40, R20, R34 ;  /* 0x0000002214287220 */ /* 0x000fe20000410000 */
[----:B------:R-:W-:-:S03]  /*1360*/  FMUL.FTZ R37, R21, R30 ;  /* 0x0000001e15257220 */ /* 0x000fc60000410000 */
[----:B0-----:R-:W-:Y:S01]  /*1370*/  FFMA.FTZ R41, R25, R40, RZ ;  /* 0x0000002819297223 */ /* 0x001fe200000100ff */
[----:B------:R-:W-:-:S03]  /*1380*/  FADD.FTZ R60, RZ, R40 ;  /* 0x00000028ff3c7221 */ /* 0x000fc60000010000 */
[----:B------:R-:W-:Y:S01]  /*1390*/  FFMA.FTZ R40, R24, R37, R41 ;  /* 0x0000002518287223 */ /* 0x000fe20000010029 */
[----:B------:R-:W-:Y:S01]  /*13a0*/  FADD.FTZ R37, R37, R60 ;  /* 0x0000003c25257221 */ /* 0x000fe20000010000 */
[----:B-1----:R-:W-:Y:S01]  /*13b0*/  FADD.FTZ R41, -R39, 1 ;  /* 0x3f80000027297421 */ /* 0x002fe20000010100 */
[----:B------:R-:W-:Y:S02]  /*13c0*/  FMUL.FTZ R39, R16, R39 ;  /* 0x0000002710277220 */ /* 0x000fe40000410000 */
[----:B------:R-:W-:Y:S01]  /*13d0*/  FADD.FTZ R37, R37, R61 ;  /* 0x0000003d25257221 */ /* 0x000fe20000010000 */
[----:B------:R-:W-:Y:S01]  /*13e0*/  FFMA.FTZ R60, R38, R41, 1 ;  /* 0x3f800000263c7423 */ /* 0x000fe20000010029 */
[----:B------:R-:W-:Y:S01]  /*13f0*/  FFMA.FTZ R38, R25, R34, RZ ;  /* 0x0000002219267223 */ /* 0x000fe200000100ff */
[----:B------:R-:W-:Y:S02]  /*1400*/  FADD.FTZ R34, RZ, R34 ;  /* 0x00000022ff227221 */ /* 0x000fe40000010000 */
[----:B------:R-:W-:Y:S01]  /*1410*/  FMUL.FTZ R25, R39, R60 ;  /* 0x0000003c27197220 */ /* 0x000fe20000410000 */
[C---:B------:R-:W-:Y:S01]  /*1420*/  FFMA.FTZ R41, R27.reuse, R33, R38 ;  /* 0x000000211b297223 */ /* 0x040fe20000010026 */
[----:B------:R-:W-:Y:S01]  /*1430*/  FADD.FTZ R39, R34, R33 ;  /* 0x0000002122277221 */ /* 0x000fe20000010000 */
[----:B------:R-:W-:Y:S01]  /*1440*/  FADD.FTZ R34, -R4, R15 ;  /* 0x0000000f04227221 */ /* 0x000fe20000010100 */
[----:B------:R-:W-:Y:S01]  /*1450*/  FFMA.FTZ R27, R27, R61, R40 ;  /* 0x0000003d1b1b7223 */ /* 0x000fe20000010028 */
[----:B------:R-:W-:Y:S01]  /*1460*/  FFMA.FTZ R61, R24, R30, RZ ;  /* 0x0000001e183d7223 */ /* 0x000fe200000100ff */
[----:B------:R-:W-:Y:S01]  /*1470*/  FADD.FTZ R24, RZ, R30 ;  /* 0x0000001eff187221 */ /* 0x000fe20000010000 */
[----:B------:R-:W-:-:S03]  /*1480*/  FMUL.FTZ R34, R34, R5 ;  /* 0x0000000522227220 */ /* 0x000fc60000410000 */
[----:B------:R-:W-:Y:S01]  /*1490*/  FADD.FTZ R24, R24, R32 ;  /* 0x0000002018187221 */ /* 0x000fe20000010000 */
[----:B------:R-:W-:-:S04]  /*14a0*/  FFMA.FTZ R33, R21, R34, R19 ;  /* 0x0000002215217223 */ /* 0x000fc80000010013 */
[----:B------:R-:W-:-:S06]  /*14b0*/  FMUL.FTZ R40, R33, -1.4426950216293334961 ;  /* 0xbfb8aa3b21287820 */ /* 0x000fcc0000410000 */
[----:B------:R-:W0:Y:S02]  /*14c0*/  MUFU.EX2 R40, R40 ;  /* 0x0000002800287308 */ /* 0x000e240000000800 */
[----:B0-----:R-:W-:-:S06]  /*14d0*/  FADD.FTZ R38, R40, 1 ;  /* 0x3f80000028267421 */ /* 0x001fcc0000010000 */
[----:B------:R-:W0:Y:S02]  /*14e0*/  MUFU.RCP R38, R38 ;  /* 0x0000002600267308 */ /* 0x000e240000001000 */
[----:B0-----:R-:W-:-:S04]  /*14f0*/  FADD.FTZ R60, -R38, 1 ;  /* 0x3f800000263c7421 */ /* 0x001fc80000010100 */
[----:B------:R-:W-:Y:S01]  /*1500*/  FFMA.FTZ R30, R33, R60, 1 ;  /* 0x3f800000211e7423 */ /* 0x000fe2000001003c */
[-C--:B------:R-:W-:Y:S01]  /*1510*/  FFMA.FTZ R33, R26, R32.reuse, R61 ;  /* 0x000000201a217223 */ /* 0x080fe2000001003d */
[----:B------:R-:W-:Y:S01]  /*1520*/  FMUL.FTZ R32, R21, R32 ;  /* 0x0000002015207220 */ /* 0x000fe20000410000 */
[----:B------:R-:W-:Y:S02]  /*1530*/  FMUL.FTZ R60, R17, R38 ;  /* 0x00000026113c7220 */ /* 0x000fe40000410000 */
[-C--:B------:R-:W-:Y:S01]  /*1540*/  FFMA.FTZ R33, R28, R35.reuse, R33 ;  /* 0x000000231c217223 */ /* 0x080fe20000010021 */
[----:B------:R-:W-:Y:S01]  /*1550*/  FFMA.FTZ R26, R26, R32, R27 ;  /* 0x000000201a1a7223 */ /* 0x000fe2000001001b */
[----:B------:R-:W-:Y:S01]  /*1560*/  FADD.FTZ R37, R32, R37 ;  /* 0x0000002520257221 */ /* 0x000fe20000010000 */
[----:B------:R-:W-:Y:S01]  /*1570*/  FMUL.FTZ R32, R20, R36 ;  /* 0x0000002414207220 */ /* 0x000fe20000410000 */
[----:B------:R-:W-:Y:S01]  /*1580*/  FMUL.FTZ R27, R21, R35 ;  /* 0x00000023151b7220 */ /* 0x000fe20000410000 */
[----:B------:R-:W-:-:S02]  /*1590*/  FMUL.FTZ R30, R60, R30 ;  /* 0x0000001e3c1e7220 */ /* 0x000fc40000410000 */
[----:B------:R-:W-:Y:S01]  /*15a0*/  FFMA.FTZ R61, R29, R32, R26 ;  /* 0x000000201d3d7223 */ /* 0x000fe2000001001a */
[----:B------:R-:W-:Y:S01]  /*15b0*/  FADD.FTZ R38, R37, R32 ;  /* 0x0000002025267221 */ /* 0x000fe20000010000 */
[----:B------:R-:W-:Y:S01]  /*15c0*/  FFMA.FTZ R26, R29, R36, R41 ;  /* 0x000000241d1a7223 */ /* 0x000fe20000010029 */
[----:B------:R-:W-:Y:S01]  /*15d0*/  FADD.FTZ R36, R39, R36 ;  /* 0x0000002427247221 */ /* 0x000fe20000010000 */
[----:B------:R-:W-:Y:S01]  /*15e0*/  FFMA.FTZ R32, R28, R27, R61 ;  /* 0x0000001b1c207223 */ /* 0x000fe2000001003d */
[----:B------:R-:W-:Y:S01]  /*15f0*/  FADD.FTZ R38, R27, R38 ;  /* 0x000000261b267221 */ /* 0x000fe20000010000 */
[----:B------:R-:W-:Y:S01]  /*1600*/  FMUL.FTZ R27, R20, R25 ;  /* 0x00000019141b7220 */ /* 0x000fe20000410000 */
[----:B------:R-:W-:-:S03]  /*1610*/  FMUL.FTZ R37, R21, R30 ;  /* 0x0000001e15257220 */ /* 0x000fc60000410000 */
        /* <DEDUP_REMOVED lines=9> */
.L_x_1277:
[----:B------:R-:W-:Y:S01]  /*16b0*/  MOV R31, R29 ;  /* 0x0000001d001f7202 */ /* 0x000fe20000000f00 */
[----:B------:R-:W-:Y:S01]  /*16c0*/  STS.128 [R53], R24 ;  /* 0x0000001835007388 */ /* 0x000fe20000000c00 */
[----:B------:R-:W-:Y:S01]  /*16d0*/  MOV R30, R28 ;  /* 0x0000001c001e7202 */ /* 0x000fe20000000f00 */
[----:B------:R-:W-:Y:S01]  /*16e0*/  BSSY.RECONVERGENT B0, `(.L_x_1278) ;  /* 0x0000028000007945 */ /* 0x000fe20003800200 */
[C---:B------:R-:W-:Y:S01]  /*16f0*/  ISETP.GT.AND P1, PT, R44.reuse, 0x1e, PT ;  /* 0x0000001e2c00780c */ /* 0x040fe20003f24270 */
[----:B------:R-:W0:Y:S01]  /*1700*/  SHFL.DOWN PT, R28, R31, 0x1, 0x1f ;  /* 0x08201f001f1c7f89 */ /* 0x000e2200000e0000 */
[C---:B------:R-:W-:Y:S02]  /*1710*/  ISETP.GT.AND P6, PT, R44.reuse, 0xf, PT ;  /* 0x0000000f2c00780c */ /* 0x040fe40003fc4270 */
[----:B------:R-:W-:Y:S01]  /*1720*/  ISETP.GT.AND P5, PT, R44, 0x17, PT ;  /* 0x000000172c00780c */ /* 0x000fe20003fa4270 */
[----:B------:R-:W1:Y:S01]  /*1730*/  SHFL.DOWN PT, R29, R30, 0x1, 0x1f ;  /* 0x08201f001e1d7f89 */ /* 0x000e6200000e0000 */
[----:B------:R-:W-:-:S02]  /*1740*/  ISETP.NE.AND P2, PT, R47, RZ, PT ;  /* 0x000000ff2f00720c */ /* 0x000fc40003f45270 */
[----:B------:R-:W-:-:S05]  /*1750*/  ISETP.GE.U32.AND P3, PT, R43, 0x2, PT ;  /* 0x000000022b00780c */ /* 0x000fca0003f66070 */
        /* <DEDUP_REMOVED lines=25> */
[----:B------:R-:W0:Y:S01]  /*18f0*/  @!P5 S2R R34, SR_CgaCtaId ;  /* 0x000000000022d919 */ /* 0x000e220000008800 */
[----:B------:R-:W-:Y:S02]  /*1900*/  @!P5 MOV R29, 0x400 ;  /* 0x00000400001dd802 */ /* 0x000fe40000000f00 */
[----:B------:R-:W-:-:S04]  /*1910*/  @!P5 SHF.R.U32.HI R28, RZ, 0x2, R47 ;  /* 0x00000002ff1cd819 */ /* 0x000fc8000001162f */
[----:B------:R-:W-:Y:S02]  /*1920*/  @!P5 LOP3.LUT R28, R28, 0xf8, RZ, 0xc0, !PT ;  /* 0x000000f81c1cd812 */ /* 0x000fe400078ec0ff */
[----:B0-----:R-:W-:-:S04]  /*1930*/  @!P5 LEA R29, R34, R29, 0x18 ;  /* 0x0000001d221dd211 */ /* 0x001fc800078ec0ff */
[----:B------:R-:W-:-:S05]  /*1940*/  @!P5 IADD3 R28, PT, PT, R28, R29, RZ ;  /* 0x0000001d1c1cd210 */ /* 0x000fca0007ffe0ff */
[----:B------:R3:W-:Y:S02]  /*1950*/  @!P5 STS.64 [R28+0x10], R40 ;  /* 0x000010281c00d388 */ /* 0x0007e40000000a00 */
.L_x_1279:
[----:B------:R-:W-:Y:S05]  /*1960*/  BSYNC.RECONVERGENT B0 ;  /* 0x0000000000007941 */ /* 0x000fea0003800200 */
.L_x_1278:
[----:B------:R-:W-:Y:S06]  /*1970*/  BAR.SYNC.DEFER_BLOCKING 0x0 ;  /* 0x0000000000007b1d */ /* 0x000fec0000010000 */
[----:B------:R-:W-:Y:S04]  /*1980*/  BSSY.RECONVERGENT B0, `(.L_x_1280) ;  /* 0x000002b000007945 */ /* 0x000fe80003800200 */
[----:B------:R-:W-:Y:S05]  /*1990*/  @P2 BRA `(.L_x_1281) ;  /* 0x0000000000a42947 */ /* 0x000fea0003800000 */
[----:B------:R-:W4:Y:S01]  /*19a0*/  S2UR UR6, SR_CgaCtaId ;  /* 0x00000000000679c3 */ /* 0x000f220000008800 */
[----:B------:R-:W-:Y:S02]  /*19b0*/  UMOV UR5, 0x400 ;  /* 0x0000040000057882 */ /* 0x000fe40000000000 */
[----:B----4-:R-:W-:-:S09]  /*19c0*/  ULEA UR5, UR6, UR5, 0x18 ;  /* 0x0000000506057291 */ /* 0x010fd2000f8ec0ff */
[----:B---3--:R-:W1:Y:S04]  /*19d0*/  LDS.64 R28, [UR5+0x18] ;  /* 0x00001805ff1c7984 */ /* 0x008e680008000a00 */
[----:B------:R-:W3:Y:S04]  /*19e0*/  LDS.128 R32, [UR5+0x20] ;  /* 0x00002005ff207984 */ /* 0x000ee80008000c00 */
[----:B------:R-:W4:Y:S01]  /*19f0*/  LDS.128 R36, [UR5+0x30] ;  /* 0x00003005ff247984 */ /* 0x000f220008000c00 */
[----:B-1----:R-:W-:Y:S01]  /*1a00*/  FADD.FTZ R31, R40, R28 ;  /* 0x0000001c281f7221 */ /* 0x002fe20000010000 */
[----:B0-----:R-:W-:-:S03]  /*1a10*/  FADD.FTZ R40, R41, R29 ;  /* 0x0000001d29287221 */ /* 0x001fc60000010000 */
[----:B---3--:R-:W-:Y:S01]  /*1a20*/  FADD.FTZ R41, R31, R32 ;  /* 0x000000201f297221 */ /* 0x008fe20000010000 */
[----:B------:R-:W-:Y:S01]  /*1a30*/  FADD.FTZ R40, R40, R33 ;  /* 0x0000002128287221 */ /* 0x000fe20000010000 */
[----:B--2---:R-:W0:Y:S02]  /*1a40*/  LDS.128 R28, [UR5+0x40] ;  /* 0x00004005ff1c7984 */ /* 0x004e240008000c00 */
[----:B------:R-:W-:Y:S01]  /*1a50*/  FADD.FTZ R41, R41, R34 ;  /* 0x0000002229297221 */ /* 0x000fe20000010000 */
[----:B------:R-:W-:Y:S02]  /*1a60*/  FADD.FTZ R40, R40, R35 ;  /* 0x0000002328287221 */ /* 0x000fe40000010000 */
[----:B------:R-:W1:Y:S01]  /*1a70*/  LDS.128 R32, [UR5+0x50] ;  /* 0x00005005ff207984 */ /* 0x000e620008000c00 */
[----:B----4-:R-:W-:Y:S01]  /*1a80*/  FADD.FTZ R41, R41, R36 ;  /* 0x0000002429297221 */ /* 0x010fe20000010000 */
        /* <DEDUP_REMOVED lines=26> */
.L_x_1281:
[----:B------:R-:W-:Y:S05]  /*1c30*/  BSYNC.RECONVERGENT B0 ;  /* 0x0000000000007941 */ /* 0x000fea0003800200 */
.L_x_1280:
[----:B------:R-:W-:Y:S01]  /*1c40*/  BAR.SYNC.DEFER_BLOCKING 0x0 ;  /* 0x0000000000007b1d */ /* 0x000fe20000010000 */
[----:B------:R-:W-:-:S05]  /*1c50*/  LEA R55, R55, R47, 0x4 ;  /* 0x0000002f37377211 */ /* 0x000fca00078e20ff */
        /* <DEDUP_REMOVED lines=14> */
[----:B---3--:R-:W-:Y:S01]  /*1d40*/  FADD.FTZ R31, R31, R36 ;  /* 0x000000241f1f7221 */ /* 0x008fe20000010000 */
[----:B------:R-:W-:Y:S01]  /*1d50*/  FADD.FTZ R29, R29, R38 ;  /* 0x000000261d1d7221 */ /* 0x000fe20000010000 */
[----:B------:R-:W2:Y:S01]  /*1d60*/  LDS.128 R32, [R53+0x500] ;  /* 0x0005000035207984 */ /* 0x000ea20000000c00 */
[----:B------:R-:W-:Y:S01]  /*1d70*/  FADD.FTZ R36, R60, R37 ;  /* 0x000000253c247221 */ /* 0x000fe20000010000 */
[----:B------:R-:W-:Y:S01]  /*1d80*/  FADD.FTZ R38, R30, R39 ;  /* 0x000000271e267221 */ /* 0x000fe20000010000 */
        /* <DEDUP_REMOVED lines=137> */
[----:B------:R-:W-:-:S07]  /*2620*/  FADD.FTZ R27, R38, R27 ;  /* 0x0000001b261b7221 */ /* 0x000fce0000010000 */
.L_x_1283:
[----:B------:R-:W-:Y:S05]  /*2630*/  BSYNC.RECONVERGENT B0 ;  /* 0x0000000000007941 */ /* 0x000fea0003800200 */
.L_x_1282:
        /* <DEDUP_REMOVED lines=28> */
.L_x_1285:
[----:B------:R-:W-:Y:S05]  /*2800*/  BSYNC.RECONVERGENT B0 ;  /* 0x0000000000007941 */ /* 0x000fea0003800200 */
.L_x_1284:
[----:B------:R-:W-:Y:S05]  /*2810*/  @!P3 BRA `(.L_x_1286) ;  /* 0x000000080094b947 */ /* 0x000fea0003800000 */
[----:B------:R-:W5:Y:S01]  /*2820*/  LDC.64 R60, c[0x0][0x3d0] ;  /* 0x0000f400ff3c7b82 */ /* 0x000f620000000a00 */
[----:B----4-:R-:W-:Y:S02]  /*2830*/  LOP3.LUT R24, R49, 0x1, RZ, 0xc0, !PT ;  /* 0x0000000131187812 */ /* 0x010fe400078ec0ff */
[----:B------:R-:W-:-:S03]  /*2840*/  ISETP.GE.U32.AND P3, PT, R43, 0x8, PT ;  /* 0x000000082b00780c */ /* 0x000fc60003f66070 */
[----:B------:R-:W-:-:S04]  /*2850*/  IMAD R27, R24, R45, RZ ;  /* 0x0000002d181b7224 */ /* 0x000fc800078e02ff */
[----:B------:R-:W-:-:S05]  /*2860*/  IMAD R24, R27, R43, RZ ;  /* 0x0000002b1b187224 */ /* 0x000fca00078e02ff */
[----:B------:R-:W-:-:S05]  /*2870*/  SHF.L.U32 R25, R24, 0x1, RZ ;  /* 0x0000000118197819 */ /* 0x000fca00000006ff */
[----:B-----5:R-:W-:Y:S01]  /*2880*/  IMAD.WIDE R60, R25, 0x4, R60 ;  /* 0x00000004193c7825 */ /* 0x020fe200078e023c */
[----:B------:R-:W-:Y:S06]  /*2890*/  @P2 BRA `(.L_x_1287) ;  /* 0x0000000000502947 */ /* 0x000fec0003800000 */
[----:B------:R-:W4:Y:S01]  /*28a0*/  LDC.64 R24, c[0x0][0x3c8] ;  /* 0x0000f200ff187b82 */ /* 0x000f220000000a00 */
[----:B---3--:R-:W-:Y:S01]  /*28b0*/  LOP3.LUT P1, R28, R49, 0x2, RZ, 0xc0, !PT ;  /* 0x00000002311c7812 */ /* 0x008fe2000782c0ff */
[----:B------:R-:W-:Y:S01]  /*28c0*/  IMAD R29, R45, UR7, R46 ;  /* 0x000000072d1d7c24 */ /* 0x000fe2000f8e022e */
[----:B------:R-:W-:Y:S02]  /*28d0*/  IADD3 R27, PT, PT, R27, R46, RZ ;  /* 0x0000002e1b1b7210 */ /* 0x000fe40007ffe0ff */
[----:B-1----:R-:W-:-:S04]  /*28e0*/  SEL R31, R43, RZ, !P1 ;  /* 0x000000ff2b1f7207 */ /* 0x002fc80004800000 */
[----:B------:R-:W-:Y:S01]  /*28f0*/  ISETP.NE.AND P1, PT, R31, -0x1, PT ;  /* 0xffffffff1f00780c */ /* 0x000fe20003f25270 */
[----:B----4-:R-:W-:-:S04]  /*2900*/  IMAD.WIDE.U32 R24, R27, 0x4, R24 ;  /* 0x000000041b187825 */ /* 0x010fc800078e0018 */
        /* <DEDUP_REMOVED lines=8> */
.L_x_1288:
[----:B----4-:R-:W3:Y:S04]  /*2990*/  LDG.E.STRONG.GPU R26, desc[UR8][R24.64] ;  /* 0x00000008181a7981 */ /* 0x010ee8000c1ef900 */
[----:B---3--:R-:W-:Y:S01]  /*29a0*/  CCTL.IVALL ;  /* 0x00000000ff00798f */ /* 0x008fe20002000000 */
[----:B------:R-:W-:Y:S05]  /*29b0*/  YIELD ;  /* 0x0000000000007946 */ /* 0x000fea0003800000 */
[----:B------:R-:W-:-:S13]  /*29c0*/  ISETP.NE.AND P1, PT, R26, R31, PT ;  /* 0x0000001f1a00720c */ /* 0x000fda0003f25270 */
[----:B------:R-:W-:Y:S05]  /*29d0*/  @P1 BRA `(.L_x_1288) ;  /* 0xfffffffc00ec1947 */ /* 0x000fea000383ffff */
.L_x_1287:
        /* <DEDUP_REMOVED lines=11> */
[----:B--2---:R-:W-:Y:S01]  /*2a90*/  MOV R30, RZ ;  /* 0x000000ff001e7202 */ /* 0x004fe20000000f00 */
[----:B------:R-:W-:Y:S01]  /*2aa0*/  UIADD3 UR5, UPT, UPT, -UR7, URZ, URZ ;  /* 0x000000ff07057290 */ /* 0x000fe2000fffe1ff */
[----:B-1----:R-:W-:Y:S02]  /*2ab0*/  MOV R31, R46 ;  /* 0x0000002e001f7202 */ /* 0x002fe40000000f00 */
[----:B------:R-:W-:-:S09]  /*2ac0*/  LOP3.LUT R32, R43, 0x7ffffff8, RZ, 0xc0, !PT ;  /* 0x7ffffff82b207812 */ /* 0x000fd200078ec0ff */
.L_x_1290:
[----:B------:R-:W-:Y:S02]  /*2ad0*/  ISETP.EQ.OR P5, PT, RZ, UR5, P2 ;  /* 0x00000005ff007c0c */ /* 0x000fe400097a2670 */
[----:B----4-:R-:W-:-:S04]  /*2ae0*/  IADD3 R24, PT, PT, R30, 0x1, RZ ;  /* 0x000000011e187810 */ /* 0x010fc80007ffe0ff */
[----:B------:R-:W-:-:S07]  /*2af0*/  ISETP.EQ.OR P6, PT, R24, UR7, P2 ;  /* 0x0000000718007c0c */ /* 0x000fce00097c2670 */
[----:B------:R-:W-:-:S06]  /*2b00*/  @!P5 IMAD.WIDE.U32 R24, R31, 0x8, R60 ;  /* 0x000000081f18d825 */ /* 0x000fcc00078e003c */
[----:B------:R-:W0:Y:S01]  /*2b10*/  @!P5 LDG.E.64 R24, desc[UR8][R24.64] ;  /* 0x000000081818d981 */ /* 0x000e22000c1e1b00 */
[----:B------:R-:W-:Y:S01]  /*2b20*/  @!P6 IMAD.WIDE.U32 R26, R33, 0x8, R60 ;  /* 0x00000008211ae825 */ /* 0x000fe200078e003c */
[----:B---3--:R-:W-:-:S04]  /*2b30*/  IADD3 R28, PT, PT, R30, 0x2, RZ ;  /* 0x000000021e1c7810 */ /* 0x008fc80007ffe0ff */
[----:B------:R-:W-:Y:S01]  /*2b40*/  ISETP.EQ.OR P1, PT, R28, UR7, P2 ;  /* 0x000000071c007c0c */ /* 0x000fe20009722670 */
[----:B------:R-:W2:Y:S01]  /*2b50*/  @!P6 LDG.E.64 R26, desc[UR8][R26.64] ;  /* 0x000000081a1ae981 */ /* 0x000ea2000c1e1b00 */
[----:B------:R-:W-:-:S04]  /*2b60*/  IADD3 R28, PT, PT, R30, 0x3, RZ ;  /* 0x000000031e1c7810 */ /* 0x000fc80007ffe0ff */
[----:B------:R-:W-:-:S07]  /*2b70*/  ISETP.EQ.OR P3, PT, R28, UR7, P2 ;  /* 0x000000071c007c0c */ /* 0x000fce0009762670 */
[----:B------:R-:W-:-:S06]  /*2b80*/  @!P1 IMAD.WIDE.U32 R28, R38, 0x8, R60 ;  /* 0x00000008261c9825 */ /* 0x000fcc00078e003c */
[----:B------:R-:W3:Y:S01]  /*2b90*/  @!P1 LDG.E.64 R28, desc[UR8][R28.64] ;  /* 0x000000081c1c9981 */ /* 0x000ee2000c1e1b00 */
[----:B0-----:R-:W-:Y:S01]  /*2ba0*/  @!P5 FADD.FTZ R40, R40, R24 ;  /* 0x000000182828d221 */ /* 0x001fe20000010000 */
[----:B------:R-:W-:Y:S01]  /*2bb0*/  @!P5 FADD.FTZ R41, R41, R25 ;  /* 0x000000192929d221 */ /* 0x000fe20000010000 */
[----:B------:R-:W-:-:S04]  /*2bc0*/  @!P3 IMAD.WIDE.U32 R24, R39, 0x8, R60 ;  /* 0x000000082718b825 */ /* 0x000fc800078e003c */
[----:B--2---:R-:W-:Y:S02]  /*2bd0*/  @!P6 FADD.FTZ R40, R40, R26 ;  /* 0x0000001a2828e221 */ /* 0x004fe40000010000 */
[----:B------:R-:W2:Y:S01]  /*2be0*/  @!P3 LDG.E.64 R24, desc[UR8][R24.64] ;  /* 0x000000081818b981 */ /* 0x000ea2000c1e1b00 */
[----:B------:R-:W-:-:S04]  /*2bf0*/  IADD3 R26, PT, PT, R30, 0x4, RZ ;  /* 0x000000041e1a7810 */ /* 0x000fc80007ffe0ff */
[----:B------:R-:W-:Y:S01]  /*2c00*/  ISETP.EQ.OR P5, PT, R26, UR7, P2 ;  /* 0x000000071a007c0c */ /* 0x000fe200097a2670 */
[----:B------:R-:W-:Y:S01]  /*2c10*/  @!P6 FADD.FTZ R41, R41, R27 ;  /* 0x0000001b2929e221 */ /* 0x000fe20000010000 */
[----:B---3--:R-:W-:-:S03]  /*2c20*/  @!P1 FADD.FTZ R40, R40, R28 ;  /* 0x0000001c28289221 */ /* 0x008fc60000010000 */
[----:B------:R-:W-:-:S08]  /*2c30*/  @!P1 FADD.FTZ R41, R41, R29 ;  /* 0x0000001d29299221 */ /* 0x000fd00000010000 */
[----:B------:R-:W-:-:S06]  /*2c40*/  @!P5 IMAD.WIDE.U32 R28, R34, 0x8, R60 ;  /* 0x00000008221cd825 */ /* 0x000fcc00078e003c */
[----:B------:R-:W3:Y:S01]  /*2c50*/  @!P5 LDG.E.64 R28, desc[UR8][R28.64] ;  /* 0x000000081c1cd981 */ /* 0x000ee2000c1e1b00 */
[----:B------:R-:W-:-:S04]  /*2c60*/  IADD3 R26, PT, PT, R30, 0x5, RZ ;  /* 0x000000051e1a7810 */ /* 0x000fc80007ffe0ff */
[----:B------:R-:W-:-:S13]  /*2c70*/  ISETP.EQ.OR P6, PT, R26, UR7, P2 ;  /* 0x000000071a007c0c */ /* 0x000fda00097c2670 */
[----:B------:R-:W-:-:S06]  /*2c80*/  @!P6 IMAD.WIDE.U32 R26, R37, 0x8, R60 ;  /* 0x00000008251ae825 */ /* 0x000fcc00078e003c */
[----:B------:R-:W4:Y:S01]  /*2c90*/  @!P6 LDG.E.64 R26, desc[UR8][R26.64] ;  /* 0x000000081a1ae981 */ /* 0x000f22000c1e1b00 */
[----:B--2---:R-:W-:Y:S01]  /*2ca0*/  @!P3 FADD.FTZ R40, R40, R24 ;  /* 0x000000182828b221 */ /* 0x004fe20000010000 */
[----:B------:R-:W-:-:S04]  /*2cb0*/  IADD3 R24, PT, PT, R30, 0x6, RZ ;  /* 0x000000061e187810 */ /* 0x000fc80007ffe0ff */
[----:B------:R-:W-:Y:S02]  /*2cc0*/  ISETP.EQ.OR P1, PT, R24, UR7, P2 ;  /* 0x0000000718007c0c */ /* 0x000fe40009722670 */
[----:B------:R-:W-:Y:S01]  /*2cd0*/  IADD3 R24, PT, PT, R30, 0x7, RZ ;  /* 0x000000071e187810 */ /* 0x000fe20007ffe0ff */
[----:B------:R-:W-:-:S03]  /*2ce0*/  @!P3 FADD.FTZ R41, R41, R25 ;  /* 0x000000192929b221 */ /* 0x000fc60000010000 */
[----:B------:R-:W-:-:S07]  /*2cf0*/  ISETP.EQ.OR P3, PT, R24, UR7, P2 ;  /* 0x0000000718007c0c */ /* 0x000fce0009762670 */
[----:B------:R-:W-:-:S06]  /*2d00*/  @!P1 IMAD.WIDE.U32 R24, R35, 0x8, R60 ;  /* 0x0000000823189825 */ /* 0x000fcc00078e003c */
[----:B------:R-:W2:Y:S01]  /*2d10*/  @!P1 LDG.E.64 R24, desc[UR8][R24.64] ;  /* 0x0000000818189981 */ /* 0x000ea2000c1e1b00 */
[----:B---3--:R-:W-:Y:S01]  /*2d20*/  @!P5 FADD.FTZ R40, R40, R28 ;  /* 0x0000001c2828d221 */ /* 0x008fe20000010000 */
[----:B------:R-:W-:Y:S01]  /*2d30*/  @!P5 FADD.FTZ R41, R41, R29 ;  /* 0x0000001d2929d221 */ /* 0x000fe20000010000 */
[----:B------:R-:W-:-:S06]  /*2d40*/  @!P3 IMAD.WIDE.U32 R28, R36, 0x8, R60 ;  /* 0x00000008241cb825 */ /* 0x000fcc00078e003c */
[----:B------:R-:W3:Y:S01]  /*2d50*/  @!P3 LDG.E.64 R28, desc[UR8][R28.64] ;  /* 0x000000081c1cb981 */ /* 0x000ee2000c1e1b00 */
[----:B------:R-:W-:Y:S01]  /*2d60*/  IADD3 R30, PT, PT, R30, 0x8, RZ ;  /* 0x000000081e1e7810 */ /* 0x000fe20007ffe0ff */
[----:B----4-:R-:W-:Y:S01]  /*2d70*/  @!P6 FADD.FTZ R40, R40, R26 ;  /* 0x0000001a2828e221 */ /* 0x010fe20000010000 */
[----:B------:R-:W-:Y:S01]  /*2d80*/  @!P6 FADD.FTZ R41, R41, R27 ;  /* 0x0000001b2929e221 */ /* 0x000fe20000010000 */
[----:B------:R-:W-:Y:S01]  /*2d90*/  UIADD3 UR5, UPT, UPT, UR5, 0x8, URZ ;  /* 0x0000000805057890 */ /* 0x000fe2000fffe0ff */
        /* <DEDUP_REMOVED lines=10> */
[----:B------:R-:W-:Y:S02]  /*2e40*/  ISETP.NE.AND P1, PT, R30, R32, PT ;  /* 0x000000201e00720c */ /* 0x000fe40003f25270 */
[----:B---3--:R-:W-:Y:S01]  /*2e50*/  @!P3 FADD.FTZ R40, R40, R28 ;  /* 0x0000001c2828b221 */ /* 0x008fe20000010000 */
[----:B------:R-:W-:-:S10]  /*2e60*/  @!P3 FADD.FTZ R41, R41, R29 ;  /* 0x0000001d2929b221 */ /* 0x000fd40000010000 */
[----:B------:R-:W-:Y:S05]  /*2e70*/  @P1 BRA `(.L_x_1290) ;  /* 0xfffffffc00141947 */ /* 0x000fea000383ffff */
.L_x_1289:
[----:B----4-:R-:W-:-:S04]  /*2e80*/  LOP3.LUT R24, R43, 0x7, RZ, 0xc0, !PT ;  /* 0x000000072b187812 */ /* 0x010fc800078ec0ff */
[----:B------:R-:W-:-:S13]  /*2e90*/  ISETP.NE.AND P1, PT, R24, RZ, PT ;  /* 0x000000ff1800720c */ /* 0x000fda0003f25270 */
[----:B------:R-:W-:Y:S05]  /*2ea0*/  @!P1 BRA `(.L_x_1286) ;  /* 0x0000000000f09947 */ /* 0x000fea0003800000 */
[----:B------:R-:W-:Y:S02]  /*2eb0*/  IADD3 R24, PT, PT, R24, -0x1, RZ ;  /* 0xffffffff18187810 */ /* 0x000fe40007ffe0ff */
[----:B--2---:R-:W-:Y:S02]  /*2ec0*/  LOP3.LUT P1, R30, R43, 0x3, RZ, 0xc0, !PT ;  /* 0x000000032b1e7812 */ /* 0x004fe4000782c0ff */
[----:B------:R-:W-:-:S13]  /*2ed0*/  ISETP.GE.U32.AND P3, PT, R24, 0x3, PT ;  /* 0x000000031800780c */ /* 0x000fda0003f66070 */
[----:B------:R-:W-:Y:S05]  /*2ee0*/  @!P3 BRA `(.L_x_1291) ;  /* 0x000000000070b947 */ /* 0x000fea0003800000 */
[----:B------:R-:W-:-:S13]  /*2ef0*/  ISETP.EQ.OR P6, PT, R32, UR7, P2 ;  /* 0x0000000720007c0c */ /* 0x000fda00097c2670 */
[----:B------:R-:W-:-:S04]  /*2f00*/  @!P6 IMAD R25, R32, R45, R46 ;  /* 0x0000002d2019e224 */ /* 0x000fc800078e022e */
[----:B------:R-:W-:-:S06]  /*2f10*/  @!P6 IMAD.WIDE.U32 R24, R25, 0x8, R60 ;  /* 0x000000081918e825 */ /* 0x000fcc00078e003c */
[----:B------:R-:W0:Y:S01]  /*2f20*/  @!P6 LDG.E.64 R24, desc[UR8][R24.64] ;  /* 0x000000081818e981 */ /* 0x000e22000c1e1b00 */
[C---:B------:R-:W-:Y:S02]  /*2f30*/  IADD3 R27, PT, PT, R32.reuse, 0x1, RZ ;  /* 0x00000001201b7810 */ /* 0x040fe40007ffe0ff */
[C---:B------:R-:W-:Y:S02]  /*2f40*/  IADD3 R29, PT, PT, R32.reuse, 0x2, RZ ;  /* 0x00000002201d7810 */ /* 0x040fe40007ffe0ff */
[----:B------:R-:W-:Y:S02]  /*2f50*/  ISETP.EQ.OR P5, PT, R27, UR7, P2 ;  /* 0x000000071b007c0c */ /* 0x000fe400097a2670 */
[----:B-1----:R-:W-:Y:S02]  /*2f60*/  IADD3 R31, PT, PT, R32, 0x3, RZ ;  /* 0x00000003201f7810 */ /* 0x002fe40007ffe0ff */
[----:B------:R-:W-:-:S09]  /*2f70*/  ISETP.EQ.OR P3, PT, R29, UR7, P2 ;  /* 0x000000071d007c0c */ /* 0x000fd20009762670 */
[----:B------:R-:W-:-:S04]  /*2f80*/  @!P5 IMAD R27, R27, R45, R46 ;  /* 0x0000002d1b1bd224 */ /* 0x000fc800078e022e */
[----:B------:R-:W-:Y:S02]  /*2f90*/  @!P3 IMAD R29, R29, R45, R46 ;  /* 0x0000002d1d1db224 */ /* 0x000fe400078e022e */
[----:B0--3--:R-:W-:Y:S01]  /*2fa0*/  @!P6 FADD.FTZ R40, R40, R24 ;  /* 0x000000182828e221 */ /* 0x009fe20000010000 */
        /* <DEDUP_REMOVED lines=16> */
.L_x_1291:
[----:B------:R-:W-:Y:S05]  /*30b0*/  @!P1 BRA `(.L_x_1286) ;  /* 0x00000000006c9947 */ /* 0x000fea0003800000 */
[----:B------:R-:W-:Y:S02]  /*30c0*/  ISETP.NE.AND P1, PT, R30, 0x1, PT ;  /* 0x000000011e00780c */ /* 0x000fe40003f25270 */
[----:B---3--:R-:W-:-:S11]  /*30d0*/  LOP3.LUT R28, R43, 0x1, RZ, 0xc0, !PT ;  /* 0x000000012b1c7812 */ /* 0x008fd600078ec0ff */
        /* <DEDUP_REMOVED lines=15> */
.L_x_1292:
        /* <DEDUP_REMOVED lines=9> */
.L_x_1293:
[----:B------:R-:W-:Y:S05]  /*3260*/  BSYNC.RECONVERGENT B0 ;  /* 0x0000000000007941 */ /* 0x000fea0003800200 */
.L_x_1286:
[----:B------:R-:W5:Y:S01]  /*3270*/  S2UR UR6, SR_CgaCtaId ;  /* 0x00000000000679c3 */ /* 0x000f620000008800 */
[----:B------:R-:W-:Y:S01]  /*3280*/  UMOV UR5, 0x400 ;  /* 0x0000040000057882 */ /* 0x000fe20000000000 */
[C---:B----4-:R-:W-:Y:S01]  /*3290*/  FADD.FTZ R32, -R4.reuse, R22 ;  /* 0x0000001604207221 */ /* 0x050fe20000010100 */
[C---:B------:R-:W-:Y:S01]  /*32a0*/  FADD.FTZ R34, -R4.reuse, R23 ;  /* 0x0000001704227221 */ /* 0x040fe20000010100 */
[----:B------:R-:W4:Y:S01]  /*32b0*/  LDCU.64 UR16, c[0x0][0x400] ;  /* 0x00008000ff1077ac */ /* 0x000f220008000a00 */
[C---:B------:R-:W-:Y:S01]  /*32c0*/  FADD.FTZ R22, -R4.reuse, R6 ;  /* 0x0000000604167221 */ /* 0x040fe20000010100 */
[C---:B------:R-:W-:Y:S01]  /*32d0*/  FADD.FTZ R26, -R4.reuse, R7 ;  /* 0x00000007041a7221 */ /* 0x040fe20000010100 */
[C---:B---3--:R-:W-:Y:S01]  /*32e0*/  FADD.FTZ R28, -R4.reuse, R10 ;  /* 0x0000000a041c7221 */ /* 0x048fe20000010100 */
[C---:B--2---:R-:W-:Y:S01]  /*32f0*/  FADD.FTZ R30, -R4.reuse, R11 ;  /* 0x0000000b041e7221 */ /* 0x044fe20000010100 */
[C---:B------:R-:W-:Y:S01]  /*3300*/  FADD.FTZ R14, -R4.reuse, R14 ;  /* 0x0000000e040e7221 */ /* 0x040fe20000010100 */
[----:B------:R-:W-:Y:S01]  /*3310*/  FADD.FTZ R4, -R4, R15 ;  /* 0x0000000f04047221 */ /* 0x000fe20000010100 */
[-C--:B-1----:R-:W-:Y:S01]  /*3320*/  FMUL.FTZ R31, R32, R5.reuse ;  /* 0x00000005201f7220 */ /* 0x082fe20000410000 */
[----:B------:R-:W-:Y:S01]  /*3330*/  FMUL.FTZ R10, R34, R5 ;  /* 0x00000005220a7220 */ /* 0x000fe20000410000 */
[----:B-----5:R-:W-:-:S09]  /*3340*/  ULEA UR5, UR6, UR5, 0x18 ;  /* 0x0000000506057291 */ /* 0x020fd2000f8ec0ff */
[----:B------:R-:W-:Y:S01]  /*3350*/  @!P2 STS.64 [UR5+0x98], R40 ;  /* 0x00009828ff00a988 */ /* 0x000fe20008000a05 */
[----:B------:R-:W-:Y:S06]  /*3360*/  BAR.SYNC.DEFER_BLOCKING 0x0 ;  /* 0x0000000000007b1d */ /* 0x000fec0000010000 */
[----:B------:R-:W1:Y:S01]  /*3370*/  LDS.64 R24, [UR5+0x98] ;  /* 0x00009805ff187984 */ /* 0x000e620008000a00 */
[----:B------:R-:W1:Y:S02]  /*3380*/  LDCU UR5, c[0x0][0x42c] ;  /* 0x00008580ff0577ac */ /* 0x000e640008000800 */
[----:B-1----:R-:W-:Y:S01]  /*3390*/  FMUL.FTZ R24, R24, UR5 ;  /* 0x0000000518187c20 */ /* 0x002fe20008410000 */
[----:B------:R-:W-:Y:S01]  /*33a0*/  FMUL.FTZ R25, R25, UR5 ;  /* 0x0000000519197c20 */ /* 0x000fe20008410000 */
[----:B----4-:R-:W-:Y:S06]  /*33b0*/  @!P4 BRA `(.L_x_1294) ;  /* 0x000000000048c947 */ /* 0x010fec0003800000 */
        /* <DEDUP_REMOVED lines=18> */
.L_x_1294:
[----:B------:R-:W-:Y:S04]  /*34e0*/  BSSY.RECONVERGENT B0, `(.L_x_1295) ;  /* 0x0000014000007945 */ /* 0x000fe80003800200 */
[----:B------:R-:W-:Y:S05]  /*34f0*/  @P0 BRA `(.L_x_1296) ;  /* 0x0000000000480947 */ /* 0x000fea0003800000 */
[----:B------:R-:W1:Y:S01]  /*3500*/  LDCU.64 UR14, c[0x0][0x3f8] ;  /* 0x00007f00ff0e77ac */ /* 0x000e620008000a00 */
[----:B------:R-:W-:Y:S01]  /*3510*/  SHF.R.S32.HI R15, RZ, 0x1f, R54 ;  /* 0x0000001fff0f7819 */ /* 0x000fe20000011436 */
[C-C-:B------:R-:W-:Y:S01]  /*3520*/  FFMA.FTZ R11, R24.reuse, R31, R25.reuse ;  /* 0x0000001f180b7223 */ /* 0x140fe20000010019 */
[----:B------:R-:W-:Y:S01]  /*3530*/  MOV R6, R58 ;  /* 0x0000003a00067202 */ /* 0x000fe20000000f00 */
[----:B------:R-:W2:Y:S01]  /*3540*/  LDCU.64 UR12, c[0x0][0x380] ;  /* 0x00007000ff0c77ac */ /* 0x000ea20008000a00 */
[----:B------:R-:W-:Y:S01]  /*3550*/  MOV R7, R57 ;  /* 0x0000003900077202 */ /* 0x000fe20000000f00 */
[----:B------:R-:W-:Y:S01]  /*3560*/  FFMA.FTZ R32, R24, R10, R25 ;  /* 0x0000000a18207223 */ /* 0x000fe20000010019 */
[----:B------:R-:W-:-:S03]  /*3570*/  FFMA.FTZ R10, R20, R2, -R11 ;  /* 0x00000002140a7223 */ /* 0x000fc6000001080b */
[----:B------:R-:W-:Y:S01]  /*3580*/  FFMA.FTZ R32, R21, R3, -R32 ;  /* 0x0000000315207223 */ /* 0x000fe20000010820 */
[----:B------:R-:W-:-:S03]  /*3590*/  FMUL.FTZ R10, R10, R5 ;  /* 0x000000050a0a7220 */ /* 0x000fc60000410000 */
[----:B------:R-:W-:Y:S01]  /*35a0*/  FMUL.FTZ R11, R32, R5 ;  /* 0x00000005200b7220 */ /* 0x000fe20000410000 */
[----:B-1----:R-:W-:Y:S02]  /*35b0*/  IMAD R15, R15, UR14, RZ ;  /* 0x0000000e0f0f7c24 */ /* 0x002fe4000f8e02ff */
[----:B------:R-:W-:-:S04]  /*35c0*/  IMAD.WIDE.U32 R6, R54, UR14, R6 ;  /* 0x0000000e36067c25 */ /* 0x000fc8000f8e0006 */
[----:B------:R-:W-:Y:S01]  /*35d0*/  IMAD R15, R54, UR15, R15 ;  /* 0x0000000f360f7c24 */ /* 0x000fe2000f8e020f */
[----:B--2---:R-:W-:-:S04]  /*35e0*/  LEA R2, P0, R6, UR12, 0x2 ;  /* 0x0000000c06027c11 */ /* 0x004fc8000f8010ff */
[----:B------:R-:W-:-:S04]  /*35f0*/  IADD3 R15, PT, PT, R7, R15, RZ ;  /* 0x0000000f070f7210 */ /* 0x000fc80007ffe0ff */
[----:B------:R-:W-:-:S05]  /*3600*/  LEA.HI.X R3, R6, UR13, R15, 0x2, P0 ;  /* 0x0000000d06037c11 */ /* 0x000fca00080f140f */
[----:B------:R1:W-:Y:S02]  /*3610*/  STG.E.64 desc[UR8][R2.64], R10 ;  /* 0x0000000a02007986 */ /* 0x0003e4000c101b08 */
.L_x_1296:
[----:B------:R-:W-:Y:S05]  /*3620*/  BSYNC.RECONVERGENT B0 ;  /* 0x0000000000007941 */ /* 0x000fea0003800200 */
.L_x_1295:
[----:B------:R-:W-:Y:S01]  /*3630*/  UISETP.NE.AND UP0, UPT, UR10, URZ, UPT ;  /* 0x000000ff0a00728c */ /* 0x000fe2000bf05270 */
[-C--:B-1----:R-:W-:Y:S01]  /*3640*/  FMUL.FTZ R3, R22, R5.reuse ;  /* 0x0000000516037220 */ /* 0x082fe20000410000 */
[-C--:B------:R-:W-:Y:S01]  /*3650*/  FMUL.FTZ R26, R26, R5.reuse ;  /* 0x000000051a1a7220 */ /* 0x080fe20000410000 */
[-C--:B------:R-:W-:Y:S01]  /*3660*/  FMUL.FTZ R28, R28, R5.reuse ;  /* 0x000000051c1c7220 */ /* 0x080fe20000410000 */
[-C--:B------:R-:W-:Y:S01]  /*3670*/  FMUL.FTZ R30, R30, R5.reuse ;  /* 0x000000051e1e7220 */ /* 0x080fe20000410000 */
[-C--:B------:R-:W-:Y:S01]  /*3680*/  FMUL.FTZ R14, R14, R5.reuse ;  /* 0x000000050e0e7220 */ /* 0x080fe20000410000 */
[----:B------:R-:W-:Y:S01]  /*3690*/  SHF.R.S32.HI R2, RZ, 0x1f, R52 ;  /* 0x0000001fff027819 */ /* 0x000fe20000011434 */
[----:B------:R-:W-:Y:S01]  /*36a0*/  FMUL.FTZ R4, R4, R5 ;  /* 0x0000000504047220 */ /* 0x000fe20000410000 */
[----:B------:R-:W-:Y:S01]  /*36b0*/  ISETP.GE.U32.AND P0, PT, R52, UR16, PT ;  /* 0x0000001034007c0c */ /* 0x000fe2000bf06070 */
[C-C-:B------:R-:W-:Y:S01]  /*36c0*/  FFMA.FTZ R29, R24.reuse, R3, R25.reuse ;  /* 0x00000003181d7223 */ /* 0x140fe20000010019 */
[----:B------:R-:W-:Y:S01]  /*36d0*/  ISETP.GE.U32.AND P1, PT, R51, UR16, PT ;  /* 0x0000001033007c0c */ /* 0x000fe2000bf26070 */
[C-C-:B------:R-:W-:Y:S01]  /*36e0*/  FFMA.FTZ R34, R24.reuse, R26, R25.reuse ;  /* 0x0000001a18227223 */ /* 0x140fe20000010019 */
[C-C-:B------:R-:W-:Y:S01]  /*36f0*/  FFMA.FTZ R15, R24.reuse, R28, R25.reuse ;  /* 0x0000001c180f7223 */ /* 0x140fe20000010019 */
[C-C-:B------:R-:W-:Y:S01]  /*3700*/  FFMA.FTZ R10, R24.reuse, R30, R25.reuse ;  /* 0x0000001e180a7223 */ /* 0x140fe20000010019 */
[--C-:B------:R-:W-:Y:S01]  /*3710*/  FFMA.FTZ R11, R24, R14, R25.reuse ;  /* 0x0000000e180b7223 */ /* 0x100fe20000010019 */
[----:B------:R-:W-:Y:S01]  /*3720*/  ISETP.GE.U32.AND P2, PT, R50, UR16, PT ;  /* 0x0000001032007c0c */ /* 0x000fe2000bf46070 */
[----:B------:R-:W-:Y:S01]  /*3730*/  FFMA.FTZ R24, R24, R4, R25 ;  /* 0x0000000418187223 */ /* 0x000fe20000010019 */
[----:B------:R-:W-:-:S02]  /*3740*/  ISETP.GE.AND.EX P0, PT, R2, UR17, PT, P0 ;  /* 0x0000001102007c0c */ /* 0x000fc4000bf06300 */
[----:B------:R-:W-:Y:S01]  /*3750*/  ISETP.GE.AND.EX P1, PT, R42, UR17, PT, P1 ;  /* 0x000000112a007c0c */ /* 0x000fe2000bf26310 */
[----:B------:R-:W-:-:S12]  /*3760*/  BRA.U !UP0, `(.L_x_1297) ;  /* 0x0000000108487547 */ /* 0x000fd8000b800000 */
        /* <DEDUP_REMOVED lines=18> */
.L_x_1297:
[----:B------:R-:W-:Y:S01]  /*3890*/  BSSY.RECONVERGENT B0, `(.L_x_1298) ;  /* 0x0000011000007945 */ /* 0x000fe20003800200 */
[----:B------:R-:W-:Y:S01]  /*38a0*/  FFMA.FTZ R8, R20, R8, -R29 ;  /* 0x0000000814087223 */ /* 0x000fe2000001081d */
[----:B------:R-:W-:Y:S02]  /*38b0*/  FFMA.FTZ R34, R21, R9, -R34 ;  /* 0x0000000915227223 */ /* 0x000fe40000010822 */
[----:B------:R-:W-:Y:S05]  /*38c0*/  @P0 BRA `(.L_x_1299) ;  /* 0x0000000000340947 */ /* 0x000fea0003800000 */
[----:B------:R-:W1:Y:S01]  /*38d0*/  LDCU.64 UR12, c[0x0][0x3f8] ;  /* 0x00007f00ff0c77ac */ /* 0x000e620008000a00 */
[----:B------:R-:W-:Y:S01]  /*38e0*/  MOV R3, R57 ;  /* 0x0000003900037202 */ /* 0x000fe20000000f00 */
[-C--:B------:R-:W-:Y:S01]  /*38f0*/  FMUL.FTZ R8, R8, R5.reuse ;  /* 0x0000000508087220 */ /* 0x080fe20000410000 */
[----:B------:R-:W-:Y:S01]  /*3900*/  FMUL.FTZ R9, R34, R5 ;  /* 0x0000000522097220 */ /* 0x000fe20000410000 */
[----:B------:R-:W2:Y:S01]  /*3910*/  LDCU.64 UR14, c[0x0][0x380] ;  /* 0x00007000ff0e77ac */ /* 0x000ea20008000a00 */
[----:B-1----:R-:W-:Y:S01]  /*3920*/  IMAD R7, R2, UR12, RZ ;  /* 0x0000000c02077c24 */ /* 0x002fe2000f8e02ff */
[----:B------:R-:W-:-:S03]  /*3930*/  MOV R2, R58 ;  /* 0x0000003a00027202 */ /* 0x000fc60000000f00 */
[C---:B------:R-:W-:Y:S02]  /*3940*/  IMAD R7, R52.reuse, UR13, R7 ;  /* 0x0000000d34077c24 */ /* 0x040fe4000f8e0207 */
[----:B------:R-:W-:-:S03]  /*3950*/  IMAD.WIDE.U32 R2, R52, UR12, R2 ;  /* 0x0000000c34027c25 */ /* 0x000fc6000f8e0002 */
[----:B--2---:R-:W-:Y:S02]  /*3960*/  LEA R6, P0, R2, UR14, 0x2 ;  /* 0x0000000e02067c11 */ /* 0x004fe4000f8010ff */
[----:B------:R-:W-:-:S04]  /*3970*/  IADD3 R7, PT, PT, R3, R7, RZ ;  /* 0x0000000703077210 */ /* 0x000fc80007ffe0ff */
[----:B------:R-:W-:-:S05]  /*3980*/  LEA.HI.X R7, R2, UR15, R7, 0x2, P0 ;  /* 0x0000000f02077c11 */ /* 0x000fca00080f1407 */
[----:B------:R1:W-:Y:S02]  /*3990*/  STG.E.64 desc[UR8][R6.64], R8 ;  /* 0x0000000806007986 */ /* 0x0003e4000c101b08 */
.L_x_1299:
[----:B------:R-:W-:Y:S05]  /*39a0*/  BSYNC.RECONVERGENT B0 ;  /* 0x0000000000007941 */ /* 0x000fea0003800200 */
.L_x_1298:
[----:B------:R-:W-:Y:S05]  /*39b0*/  BRA.U !UP0, `(.L_x_1300) ;  /* 0x0000000108487547 */ /* 0x000fea000b800000 */
[----:B------:R-:W-:Y:S01]  /*39c0*/  FFMA.FTZ R28, R20, R28, R18 ;  /* 0x0000001c141c7223 */ /* 0x000fe20000010012 */
[----:B------:R-:W-:-:S03]  /*39d0*/  FFMA.FTZ R30, R21, R30, R19 ;  /* 0x0000001e151e7223 */ /* 0x000fc60000010013 */
[----:B------:R-:W-:Y:S01]  /*39e0*/  FMUL.FTZ R2, R28, -1.4426950216293334961 ;  /* 0xbfb8aa3b1c027820 */ /* 0x000fe20000410000 */
[----:B-1----:R-:W-:-:S05]  /*39f0*/  FMUL.FTZ R6, R30, -1.4426950216293334961 ;  /* 0xbfb8aa3b1e067820 */ /* 0x002fca0000410000 */
        /* <DEDUP_REMOVED lines=14> */
.L_x_1300:
[----:B------:R-:W-:Y:S01]  /*3ae0*/  BSSY.RECONVERGENT B0, `(.L_x_1301) ;  /* 0x0000011000007945 */ /* 0x000fe20003800200 */
[----:B------:R-:W-:Y:S01]  /*3af0*/  FFMA.FTZ R12, R20, R12, -R15 ;  /* 0x0000000c140c7223 */ /* 0x000fe2000001080f */
[----:B------:R-:W-:Y:S02]  /*3b00*/  FFMA.FTZ R10, R21, R13, -R10 ;  /* 0x0000000d150a7223 */ /* 0x000fe4000001080a */
[----:B------:R-:W-:Y:S05]  /*3b10*/  @P1 BRA `(.L_x_1302) ;  /* 0x0000000000341947 */ /* 0x000fea0003800000 */
[----:B------:R-:W1:Y:S01]  /*3b20*/  LDCU.64 UR12, c[0x0][0x3f8] ;  /* 0x00007f00ff0c77ac */ /* 0x000e620008000a00 */
[----:B------:R-:W-:Y:S01]  /*3b30*/  MOV R2, R58 ;  /* 0x0000003a00027202 */ /* 0x000fe20000000f00 */
[----:B------:R-:W-:Y:S01]  /*3b40*/  FMUL.FTZ R12, R12, R5 ;  /* 0x000000050c0c7220 */ /* 0x000fe20000410000 */
[----:B------:R-:W-:Y:S01]  /*3b50*/  MOV R3, R57 ;  /* 0x0000003900037202 */ /* 0x000fe20000000f00 */
[----:B------:R-:W2:Y:S01]  /*3b60*/  LDCU.64 UR14, c[0x0][0x380] ;  /* 0x00007000ff0e77ac */ /* 0x000ea20008000a00 */
        /* <DEDUP_REMOVED lines=8> */
.L_x_1302:
[----:B------:R-:W-:Y:S05]  /*3bf0*/  BSYNC.RECONVERGENT B0 ;  /* 0x0000000000007941 */ /* 0x000fea0003800200 */
.L_x_1301:
[----:B------:R-:W-:Y:S05]  /*3c00*/  BRA.U !UP0, `(.L_x_1303) ;  /* 0x0000000108487547 */ /* 0x000fea000b800000 */
[----:B------:R-:W-:Y:S01]  /*3c10*/  FFMA.FTZ R14, R20, R14, R18 ;  /* 0x0000000e140e7223 */ /* 0x000fe20000010012 */
[----:B------:R-:W-:-:S03]  /*3c20*/  FFMA.FTZ R4, R21, R4, R19 ;  /* 0x0000000415047223 */ /* 0x000fc60000010013 */
[----:B------:R-:W-:Y:S01]  /*3c30*/  FMUL.FTZ R2, R14, -1.4426950216293334961 ;  /* 0xbfb8aa3b0e027820 */ /* 0x000fe20000410000 */
[----:B-12---:R-:W-:-:S05]  /*3c40*/  FMUL.FTZ R6, R4, -1.4426950216293334961 ;  /* 0xbfb8aa3b04067820 */ /* 0x006fca0000410000 */
        /* <DEDUP_REMOVED lines=14> */
.L_x_1303:
[----:B------:R-:W-:Y:S01]  /*3d30*/  ISETP.GE.AND.EX P2, PT, R0, UR17, PT, P2 ;  /* 0x0000001100007c0c */ /* 0x000fe2000bf46320 */
[----:B------:R-:W-:Y:S01]  /*3d40*/  FFMA.FTZ R16, R20, R16, -R11 ;  /* 0x0000001014107223 */ /* 0x000fe2000001080b */
[----:B------:R-:W-:Y:S01]  /*3d50*/  FFMA.FTZ R24, R21, R17, -R24 ;  /* 0x0000001115187223 */ /* 0x000fe20000010818 */
[----:B------:R-:W-:Y:S02]  /*3d60*/  BSSY.RECONVERGENT B0, `(.L_x_1304) ;  /* 0x000000e000007945 */ /* 0x000fe40003800200 */
[-C--:B------:R-:W-:Y:S01]  /*3d70*/  FMUL.FTZ R16, R16, R5.reuse ;  /* 0x0000000510107220 */ /* 0x080fe20000410000 */
[----:B------:R-:W-:-:S07]  /*3d80*/  FMUL.FTZ R17, R24, R5 ;  /* 0x0000000518117220 */ /* 0x000fce0000410000 */
[----:B------:R-:W-:Y:S05]  /*3d90*/  @P2 BRA `(.L_x_1305) ;  /* 0x0000000000282947 */ /* 0x000fea0003800000 */
[----:B------:R-:W3:Y:S01]  /*3da0*/  LDCU.64 UR12, c[0x0][0x3f8] ;  /* 0x00007f00ff0c77ac */ /* 0x000ee20008000a00 */
[----:B------:R-:W-:Y:S01]  /*3db0*/  MOV R56, R58 ;  /* 0x0000003a00387202 */ /* 0x000fe20000000f00 */
[----:B------:R-:W4:Y:S01]  /*3dc0*/  LDCU.64 UR14, c[0x0][0x380] ;  /* 0x00007000ff0e77ac */ /* 0x000f220008000a00 */
[----:B---3--:R-:W-:-:S03]  /*3dd0*/  IMAD R3, R0, UR12, RZ ;  /* 0x0000000c00037c24 */ /* 0x008fc6000f8e02ff */
[----:B------:R-:W-:-:S04]  /*3de0*/  IMAD.WIDE.U32 R56, R50, UR12, R56 ;  /* 0x0000000c32387c25 */ /* 0x000fc8000f8e0038 */
[----:B------:R-:W-:Y:S01]  /*3df0*/  IMAD R3, R50, UR13, R3 ;  /* 0x0000000d32037c24 */ /* 0x000fe2000f8e0203 */
[----:B----4-:R-:W-:-:S04]  /*3e00*/  LEA R2, P0, R56, UR14, 0x2 ;  /* 0x0000000e38027c11 */ /* 0x010fc8000f8010ff */
[----:B------:R-:W-:-:S04]  /*3e10*/  IADD3 R3, PT, PT, R57, R3, RZ ;  /* 0x0000000339037210 */ /* 0x000fc80007ffe0ff */
[----:B------:R-:W-:-:S05]  /*3e20*/  LEA.HI.X R3, R56, UR15, R3, 0x2, P0 ;  /* 0x0000000f38037c11 */ /* 0x000fca00080f1403 */
[----:B------:R3:W-:Y:S02]  /*3e30*/  STG.E.64 desc[UR8][R2.64], R16 ;  /* 0x0000001002007986 */ /* 0x0007e4000c101b08 */
.L_x_1305:
[----:B------:R-:W-:Y:S05]  /*3e40*/  BSYNC.RECONVERGENT B0 ;  /* 0x0000000000007941 */ /* 0x000fea0003800200 */
.L_x_1304:
[----:B------:R-:W-:Y:S02]  /*3e50*/  IADD3 R48, PT, PT, R45, R48, RZ ;  /* 0x000000302d307210 */ /* 0x000fe40007ffe0ff */
[----:B------:R-:W-:Y:S02]  /*3e60*/  IADD3 R49, PT, PT, R49, 0x1, RZ ;  /* 0x0000000131317810 */ /* 0x000fe40007ffe0ff */
[----:B------:R-:W-:-:S13]  /*3e70*/  ISETP.GE.AND P0, PT, R48, UR4, PT ;  /* 0x0000000430007c0c */ /* 0x000fda000bf06270 */
[----:B------:R-:W-:Y:S05]  /*3e80*/  @!P0 BRA `(.L_x_1306) ;  /* 0xffffffc000d08947 */ /* 0x000fea000383ffff */
.L_x_1275:
[----:B------:R-:W4:Y:S01]  /*3e90*/  LDC R4, c[0x0][0x370] ;  /* 0x0000dc00ff047b82 */ /* 0x000f220000000800 */
[----:B------:R-:W-:Y:S01]  /*3ea0*/  ISETP.NE.AND P2, PT, R47, RZ, PT ;  /* 0x000000ff2f00720c */ /* 0x000fe20003f45270 */
[----:B------:R-:W-:Y:S06]  /*3eb0*/  BSSY.RECONVERGENT B0, `(.L_x_1307) ;  /* 0x0000011000007945 */ /* 0x000fec0003800200 */
[----:B-12---:R-:W1:Y:S08]  /*3ec0*/  LDC R7, c[0x0][0x374] ;  /* 0x0000dd00ff077b82 */ /* 0x006e700000000800 */
[----:B---3--:R-:W2:Y:S01]  /*3ed0*/  LDC.64 R2, c[0x0][0x3c8] ;  /* 0x0000f200ff027b82 */ /* 0x008ea20000000a00 */
[----:B----4-:R-:W-:-:S02]  /*3ee0*/  ISETP.NE.AND P1, PT, R4, 0x1, PT ;  /* 0x000000010400780c */ /* 0x010fc40003f25270 */
[----:B------:R-:W-:Y:S02]  /*3ef0*/  IADD3 R6, PT, PT, R4, -0x1, RZ ;  /* 0xffffffff04067810 */ /* 0x000fe40007ffe0ff */
[C---:B-1----:R-:W-:Y:S02]  /*3f00*/  IADD3 R5, PT, PT, R7.reuse, -0x1, RZ ;  /* 0xffffffff07057810 */ /* 0x042fe40007ffe0ff */
[----:B------:R-:W-:Y:S02]  /*3f10*/  SHF.L.U32 R0, R7, 0x1, RZ ;  /* 0x0000000107007819 */ /* 0x000fe400000006ff */
[----:B------:R-:W-:Y:S02]  /*3f20*/  ISETP.NE.AND P0, PT, R46, R5, PT ;  /* 0x000000052e00720c */ /* 0x000fe40003f05270 */
[----:B------:R-:W-:Y:S02]  /*3f30*/  SEL R5, R0, RZ, P1 ;  /* 0x000000ff00057207 */ /* 0x000fe40000800000 */
[----:B------:R-:W-:-:S03]  /*3f40*/  ISETP.NE.OR P0, PT, R6, UR7, P0 ;  /* 0x0000000706007c0c */ /* 0x000fc60008705670 */
[----:B--2---:R-:W-:Y:S01]  /*3f50*/  IMAD.WIDE.U32 R2, R5, 0x4, R2 ;  /* 0x0000000405027825 */ /* 0x004fe200078e0002 */
[----:B------:R-:W-:Y:S09]  /*3f60*/  @P2 BRA `(.L_x_1308) ;  /* 0x0000000000142947 */ /* 0x000ff20003800000 */
[----:B------:R-:W-:Y:S01]  /*3f70*/  HFMA2 R5, -RZ, RZ, 0, 5.9604644775390625e-08 ;  /* 0x00000001ff057431 */ /* 0x000fe200000001ff */
[----:B------:R-:W-:Y:S06]  /*3f80*/  MEMBAR.ALL.GPU ;  /* 0x0000000000007992 */ /* 0x000fec000000a000 */
[----:B------:R-:W-:-:S00]  /*3f90*/  ERRBAR ;  /* 0x00000000000079ab */ /* 0x000fc00000000000 */
[----:B------:R-:W-:Y:S06]  /*3fa0*/  CGAERRBAR ;  /* 0x00000000000075ab */ /* 0x000fec0000000000 */
[----:B------:R1:W-:Y:S02]  /*3fb0*/  REDG.E.ADD.S32.STRONG.GPU desc[UR8][R2.64], R5 ;  /* 0x000000050200798e */ /* 0x0003e4000c12e308 */
.L_x_1308:
[----:B------:R-:W-:Y:S05]  /*3fc0*/  BSYNC.RECONVERGENT B0 ;  /* 0x0000000000007941 */ /* 0x000fea0003800200 */
.L_x_1307:
[----:B------:R-:W-:Y:S05]  /*3fd0*/  @P0 EXIT ;  /* 0x000000000000094d */ /* 0x000fea0003800000 */
[----:B------:R-:W-:Y:S05]  /*3fe0*/  @P2 BRA `(.L_x_1309) ;  /* 0x0000000000202947 */ /* 0x000fea0003800000 */
[----:B------:R-:W-:-:S05]  /*3ff0*/  IMAD R0, R4, R7, RZ ;  /* 0x0000000704007224 */ /* 0x000fca00078e02ff */
[----:B------:R-:W-:-:S13]  /*4000*/  ISETP.NE.AND P0, PT, R0, -0x1, PT ;  /* 0xffffffff0000780c */ /* 0x000fda0003f05270 */
[----:B------:R-:W-:Y:S05]  /*4010*/  @!P0 BRA `(.L_x_1309) ;  /* 0x0000000000148947 */ /* 0x000fea0003800000 */
.L_x_1310:
[----:B-1----:R-:W2:Y:S04]  /*4020*/  LDG.E.STRONG.GPU R5, desc[UR8][R2.64] ;  /* 0x0000000802057981 */ /* 0x002ea8000c1ef900 */
[----:B--2---:R-:W-:Y:S01]  /*4030*/  CCTL.IVALL ;  /* 0x00000000ff00798f */ /* 0x004fe20002000000 */
[----:B------:R-:W-:Y:S05]  /*4040*/  YIELD ;  /* 0x0000000000007946 */ /* 0x000fea0003800000 */
[----:B------:R-:W-:-:S13]  /*4050*/  ISETP.NE.AND P0, PT, R5, R0, PT ;  /* 0x000000000500720c */ /* 0x000fda0003f05270 */
[----:B------:R-:W-:Y:S05]  /*4060*/  @P0 BRA `(.L_x_1310) ;  /* 0xfffffffc00ec0947 */ /* 0x000fea000383ffff */
.L_x_1309:
        /* <DEDUP_REMOVED lines=58> */
[----:B------:R-:W-:Y:S02]  /*4410*/  IADD3.X R19, PT, PT, RZ, -0x1, RZ, P3, !PT ;  /* 0xffffffffff137810 */ /* 0x000fe40001ffe4ff */
[----:B------:R-:W-:-:S07]  /*4420*/  IADD3.X R18, PT, PT, RZ, R18, RZ, P2, !PT ;  /* 0x00000012ff127210 */ /* 0x000fce00017fe4ff */
.L_x_1313:
        /* <DEDUP_REMOVED lines=10> */
[----:B------:R-:W4:Y:S04]  /*44d0*/  LDG.E R20, desc[UR8][R12.64] ;  /* 0x000000080c147981 */ /* 0x000f28000c1e1900 */
[----:B------:R-:W4:Y:S01]  /*44e0*/  LDG.E R21, desc[UR8][R14.64] ;  /* 0x000000080e157981 */ /* 0x000f22000c1e1900 */
[----:B-1----:R-:W-:-:S02]  /*44f0*/  MOV R10, R24 ;  /* 0x00000018000a7202 */ /* 0x002fc40000000f00 */
[----:B---3--:R-:W-:Y:S02]  /*4500*/  MOV R8, R22 ;  /* 0x0000001600087202 */ /* 0x008fe40000000f00 */
        /* <DEDUP_REMOVED lines=13> */
[----:B----4-:R1:W-:Y:S01]  /*45e0*/  STG.E.64 desc[UR8][R10.64], R20 ;  /* 0x000000140a007986 */ /* 0x0103e2000c101b08 */
[----:B------:R-:W-:Y:S05]  /*45f0*/  @P1 BRA `(.L_x_1313) ;  /* 0xfffffffc008c1947 */ /* 0x000fea000383ffff */
.L_x_1312:
[----:B------:R-:W-:Y:S05]  /*4600*/  BSYNC.RECONVERGENT B0 ;  /* 0x0000000000007941 */ /* 0x000fea0003800200 */
.L_x_1311:
        /* <DEDUP_REMOVED lines=10> */
.L_x_1314:
[C---:B------:R-:W-:Y:S02]  /*46b0*/  SHF.L.U32 R19, R47.reuse, 0x2, RZ ;  /* 0x000000022f137819 */ /* 0x040fe400000006ff */
[----:B----4-:R-:W-:Y:S02]  /*46c0*/  SHF.L.U64.HI R21, R47, 0x2, R18 ;  /* 0x000000022f157819 */ /* 0x010fe40000010212 */
[----:B--2---:R-:W-:-:S04]  /*46d0*/  IADD3 R10, P0, PT, R19, UR4, RZ ;  /* 0x00000004130a7c10 */ /* 0x004fc8000ff1e0ff */
        /* <DEDUP_REMOVED lines=9> */
[----:B------:R-:W4:Y:S04]  /*4770*/  LDG.E R27, desc[UR8][R16.64] ;  /* 0x00000008101b7981 */ /* 0x000f28000c1e1900 */
[----:B------:R0:W4:Y:S01]  /*4780*/  LDG.E R26, desc[UR8][R14.64] ;  /* 0x000000080e1a7981 */ /* 0x000122000c1e1900 */
[C---:B------:R-:W-:Y:S02]  /*4790*/  SHF.L.U32 R9, R47.reuse, 0x3, RZ ;  /* 0x000000032f097819 */ /* 0x040fe400000006ff */
[----:B------:R-:W-:Y:S02]  /*47a0*/  SHF.L.U64.HI R18, R47, 0x3, R18 ;  /* 0x000000032f127819 */ /* 0x000fe40000010212 */
[----:B------:R-:W-:Y:S02]  /*47b0*/  LOP3.LUT R22, R9, 0xfffffff8, RZ, 0xc0, !PT ;  /* 0xfffffff809167812 */ /* 0x000fe400078ec0ff */
[----:B------:R-:W-:-:S02]  /*47c0*/  LOP3.LUT R19, R19, 0xfffffffc, RZ, 0xc0, !PT ;  /* 0xfffffffc13137812 */ /* 0x000fc400078ec0ff */
[----:B--2---:R-:W-:Y:S02]  /*47d0*/  LOP3.LUT R11, R18, 0x3, RZ, 0xc0, !PT ;  /* 0x00000003120b7812 */ /* 0x004fe400078ec0ff */
[C---:B---3--:R-:W-:Y:S02]  /*47e0*/  IADD3 R20, P0, PT, R22.reuse, UR6, RZ ;  /* 0x0000000616147c10 */ /* 0x048fe4000ff1e0ff */
[----:B------:R-:W-:Y:S02]  /*47f0*/  LOP3.LUT R10, R21, 0x3, RZ, 0xc0, !PT ;  /* 0x00000003150a7812 */ /* 0x000fe400078ec0ff */
[----:B-1----:R-:W-:Y:S02]  /*4800*/  IADD3 R22, P1, PT, R22, UR10, RZ ;  /* 0x0000000a16167c10 */ /* 0x002fe4000ff3e0ff */
[----:B-----5:R-:W-:Y:S02]  /*4810*/  IADD3 R12, P2, PT, R19, UR4, RZ ;  /* 0x00000004130c7c10 */ /* 0x020fe4000ff5e0ff */
        /* <DEDUP_REMOVED lines=10> */
[----:B------:R1:W-:Y:S04]  /*48c0*/  STG.E.64 desc[UR8][R22.64], R26 ;  /* 0x0000001a16007986 */ /* 0x0003e8000c101b08 */
        /* <DEDUP_REMOVED lines=48> */
.L_x_1315:
        /* <DEDUP_REMOVED lines=11> */
.L_x_3432:


//--------------------- .text._Z35group_norm_nhwc_bwd_one_pass_kernelI11Fp32IOFp32WLi256ELi32ELi512EEv26Group_norm_nhwc_bwd_params --------------------------
	.section	.text._Z35group_norm_nhwc_bwd_one_pass_kernelI11Fp32IOFp32WLi256ELi32ELi512EEv26Group_norm_nhwc_bwd_params,"ax",@progbits
	.align	128
        .global         _Z35group_norm_nhwc_bwd_one_pass_kernelI11Fp32IOFp32WLi256ELi32ELi512EEv26Group_norm_nhwc_bwd_params
        .type           _Z35group_norm_nhwc_bwd_one_pass_kernelI11Fp32IOFp32WLi256ELi32ELi512EEv26Group_norm_nhwc_bwd_params,@function
        .size           _Z35group_norm_nhwc_bwd_one_pass_kernelI11Fp32IOFp32WLi256ELi32ELi512EEv26Group_norm_nhwc_bwd_params,(.L_x_3433 - _Z35group_norm_nhwc_bwd_one_pass_kernelI11Fp32IOFp32WLi256ELi32ELi512EEv26Group_norm_nhwc_bwd_params)
        .other          _Z35group_norm_nhwc_bwd_one_pass_kernelI11Fp32IOFp32WLi256ELi32ELi512EEv26Group_norm_nhwc_bwd_params,@"STO_CUDA_ENTRY STV_DEFAULT"
_Z35group_norm_nhwc_bwd_one_pass_kernelI11Fp32IOFp32WLi256ELi32ELi512EEv26Group_norm_nhwc_bwd_params:
.text._Z35group_norm_nhwc_bwd_one_pass_kernelI11Fp32IOFp32WLi256ELi32ELi512EEv26Group_norm_nhwc_bwd_params:
        /* <DEDUP_REMOVED lines=9> */
.L_x_1359:
[----:B0-----:R-:W0:Y:S01]  /*0090*/  LDC R6, c[0x0][0x410] ;  /* 0x00010400ff067b82 */ /* 0x001e220000000800 */
[----:B------:R-:W1:Y:S01]  /*00a0*/  S2R R24, SR_TID.X ;  /* 0x0000000000187919 */ /* 0x000e620000002100 */
[----:B------:R-:W2:Y:S01]  /*00b0*/  LDCU.128 UR12, c[0x0][0x400] ;  /* 0x00008000ff0c77ac */ /* 0x000ea20008000c00 */
[----:B------:R-:W-:Y:S01]  /*00c0*/  ISETP.LE.AND P0, PT, RZ, UR5, PT ;  /* 0x00000005ff007c0c */ /* 0x000fe2000bf03270 */
[----:B------:R-:W3:Y:S04]  /*00d0*/  LDCU.U8 UR9, c[0x0][0x414] ;  /* 0x00008280ff0977ac */ /* 0x000ee80008000000 */
[----:B------:R-:W4:Y:S01]  /*00e0*/  S2UR UR8, SR_CTAID.X ;  /* 0x00000000000879c3 */ /* 0x000f220000002500 */
[----:B------:R-:W2:Y:S01]  /*00f0*/  LDCU.64 UR6, c[0x0][0x3b8] ;  /* 0x00007700ff0677ac */ /* 0x000ea20008000a00 */
[----:B0-----:R-:W-:-:S02]  /*0100*/  IABS R5, R6 ;  /* 0x0000000600057213 */ /* 0x001fc40000000000 */
[----:B---3--:R-:W-:Y:S02]  /*0110*/  ISETP.NE.AND P5, PT, RZ, UR9, PT ;  /* 0x00000009ff007c0c */ /* 0x008fe4000bfa5270 */
[----:B------:R-:W0:Y:S01]  /*0120*/  I2F.RP R0, R5 ;  /* 0x0000000500007306 */ /* 0x000e220000209400 */
[----:B-1----:R-:W-:Y:S02]  /*0130*/  SHF.R.U32.HI R11, RZ, 0x4, R24 ;  /* 0x00000004ff0b7819 */ /* 0x002fe40000011618 */
[----:B------:R-:W-:-:S04]  /*0140*/  SHF.L.U32 R20, R24, 0x1, RZ ;  /* 0x0000000118147819 */ /* 0x000fc800000006ff */
[----:B------:R-:W-:Y:S01]  /*0150*/  LOP3.LUT R20, R20, 0x1e, RZ, 0xc0, !PT ;  /* 0x0000001e14147812 */ /* 0x000fe200078ec0ff */
[----:B0-----:R-:W0:Y:S02]  /*0160*/  MUFU.RCP R0, R0 ;  /* 0x0000000000007308 */ /* 0x001e240000001000 */
[----:B0-----:R-:W-:-:S06]  /*0170*/  IADD3 R2, PT, PT, R0, 0xffffffe, RZ ;  /* 0x0ffffffe00027810 */ /* 0x001fcc0007ffe0ff */
[----:B------:R0:W1:Y:S02]  /*0180*/  F2I.FTZ.U32.TRUNC.NTZ R3, R2 ;  /* 0x0000000200037305 */ /* 0x000064000021f000 */
[----:B0-----:R-:W-:Y:S01]  /*0190*/  HFMA2 R2, -RZ, RZ, 0, 0 ;  /* 0x00000000ff027431 */ /* 0x001fe200000001ff */
[----:B-1----:R-:W-:-:S05]  /*01a0*/  IADD3 R4, PT, PT, RZ, -R3, RZ ;  /* 0x80000003ff047210 */ /* 0x002fca0007ffe0ff */
[----:B------:R-:W-:Y:S01]  /*01b0*/  IMAD R7, R4, R5, RZ ;  /* 0x0000000504077224 */ /* 0x000fe200078e02ff */
[----:B------:R-:W-:-:S03]  /*01c0*/  IABS R4, UR5 ;  /* 0x0000000500047c13 */ /* 0x000fc60008000000 */
[----:B------:R-:W-:Y:S02]  /*01d0*/  IMAD.HI.U32 R3, R3, R7, R2 ;  /* 0x0000000703037227 */ /* 0x000fe400078e0002 */
[----:B------:R-:W4:Y:S04]  /*01e0*/  LDC R2, c[0x0][0x41c] ;  /* 0x00010700ff027b82 */ /* 0x000f280000000800 */
[----:B------:R-:W-:-:S05]  /*01f0*/  IMAD.HI.U32 R3, R3, R4, RZ ;  /* 0x0000000403037227 */ /* 0x000fca00078e00ff */
[----:B------:R-:W-:-:S05]  /*0200*/  IADD3 R0, PT, PT, -R3, RZ, RZ ;  /* 0x000000ff03007210 */ /* 0x000fca0007ffe1ff */
[----:B------:R-:W-:Y:S01]  /*0210*/  IMAD R0, R5, R0, R4 ;  /* 0x0000000005007224 */ /* 0x000fe200078e0204 */
[----:B------:R-:W-:-:S04]  /*0220*/  LOP3.LUT R4, R6, UR5, RZ, 0x3c, !PT ;  /* 0x0000000506047c12 */ /* 0x000fc8000f8e3cff */
[----:B------:R-:W-:Y:S02]  /*0230*/  ISETP.GT.U32.AND P4, PT, R5, R0, PT ;  /* 0x000000000500720c */ /* 0x000fe40003f84070 */
[----:B------:R-:W-:Y:S01]  /*0240*/  ISETP.GE.AND P1, PT, R4, RZ, PT ;  /* 0x000000ff0400720c */ /* 0x000fe20003f26270 */
[----:B----4-:R-:W-:-:S05]  /*0250*/  IMAD R11, R2, UR8, R11 ;  /* 0x00000008020b7c24 */ /* 0x010fca000f8e020b */
[----:B--2---:R-:W-:Y:S02]  /*0260*/  ISETP.GE.U32.AND P3, PT, R11, UR12, PT ;  /* 0x0000000c0b007c0c */ /* 0x004fe4000bf66070 */
[----:B------:R-:W-:-:S03]  /*0270*/  SHF.R.S32.HI R7, RZ, 0x1f, R11 ;  /* 0x0000001fff077819 */ /* 0x000fc6000001140b */
[-C--:B------:R-:W-:Y:S02]  /*0280*/  @!P4 IADD3 R0, PT, PT, R0, -R5.reuse, RZ ;  /* 0x800000050000c210 */ /* 0x080fe40007ffe0ff */
[----:B------:R-:W-:Y:S02]  /*0290*/  @!P4 IADD3 R3, PT, PT, R3, 0x1, RZ ;  /* 0x000000010303c810 */ /* 0x000fe40007ffe0ff */
[CC--:B------:R-:W-:Y:S02]  /*02a0*/  ISETP.GE.U32.AND P2, PT, R0.reuse, R5.reuse, PT ;  /* 0x000000050000720c */ /* 0x0c0fe40003f46070 */
[----:B------:R-:W-:Y:S02]  /*02b0*/  ISETP.GT.U32.AND P4, PT, R5, R0, PT ;  /* 0x000000000500720c */ /* 0x000fe40003f84070 */
[----:B------:R-:W-:Y:S02]  /*02c0*/  IADD3 R5, PT, PT, R0, -R5, RZ ;  /* 0x8000000500057210 */ /* 0x000fe40007ffe0ff */
[----:B------:R-:W-:-:S02]  /*02d0*/  ISETP.GE.AND.EX P3, PT, R7, UR13, PT, P3 ;  /* 0x0000000d07007c0c */ /* 0x000fc4000bf66330 */
[----:B------:R-:W-:Y:S02]  /*02e0*/  SEL R0, R5, R0, !P4 ;  /* 0x0000000005007207 */ /* 0x000fe40006000000 */
[----:B------:R-:W-:Y:S02]  /*02f0*/  IADD3 R21, PT, PT, R11, 0x20, RZ ;  /* 0x000000200b157810 */ /* 0x000fe40007ffe0ff */
[----:B------:R-:W-:Y:S02]  /*0300*/  @!P0 IADD3 R0, PT, PT, -R0, RZ, RZ ;  /* 0x000000ff00008210 */ /* 0x000fe40007ffe1ff */
[----:B------:R-:W-:Y:S02]  /*0310*/  @P2 IADD3 R3, PT, PT, R3, 0x1, RZ ;  /* 0x0000000103032810 */ /* 0x000fe40007ffe0ff */
[----:B------:R-:W-:Y:S02]  /*0320*/  ISETP.NE.AND P2, PT, R6, RZ, PT ;  /* 0x000000ff0600720c */ /* 0x000fe40003f45270 */
[----:B------:R-:W-:Y:S01]  /*0330*/  MOV R2, R3 ;  /* 0x0000000300027202 */ /* 0x000fe20000000f00 */
[----:B------:R-:W0:Y:S01]  /*0340*/  @!P3 LDC.64 R8, c[0x0][0x3f8] ;  /* 0x0000fe00ff08bb82 */ /* 0x000e220000000a00 */
[----:B------:R-:W-:-:S02]  /*0350*/  LOP3.LUT R3, RZ, R6, RZ, 0x33, !PT ;  /* 0x00000006ff037212 */ /* 0x000fc400078e33ff */
[----:B------:R-:W-:Y:S02]  /*0360*/  @!P1 IADD3 R2, PT, PT, -R2, RZ, RZ ;  /* 0x000000ff02029210 */ /* 0x000fe40007ffe1ff */
[C---:B------:R-:W-:Y:S02]  /*0370*/  SEL R27, R3.reuse, R0, !P2 ;  /* 0x00000000031b7207 */ /* 0x040fe40005000000 */
[----:B------:R-:W-:Y:S01]  /*0380*/  SEL R3, R3, R2, !P2 ;  /* 0x0000000203037207 */ /* 0x000fe20005000000 */
[----:B------:R-:W1:Y:S01]  /*0390*/  @!P3 LDC.64 R16, c[0x0][0x3a0] ;  /* 0x0000e800ff10bb82 */ /* 0x000e620000000a00 */
[----:B------:R-:W-:Y:S02]  /*03a0*/  IADD3 R2, PT, PT, R11, 0x40, RZ ;  /* 0x000000400b027810 */ /* 0x000fe40007ffe0ff */
[----:B------:R-:W-:Y:S02]  /*03b0*/  ISETP.GE.U32.AND P4, PT, R21, UR12, PT ;  /* 0x0000000c15007c0c */ /* 0x000fe4000bf86070 */
[----:B------:R-:W-:-:S02]  /*03c0*/  ISETP.GE.U32.AND P0, PT, R2, UR12, PT ;  /* 0x0000000c02007c0c */ /* 0x000fc4000bf06070 */
[----:B------:R-:W-:Y:S01]  /*03d0*/  SHF.R.S32.HI R29, RZ, 0x1f, R2 ;  /* 0x0000001fff1d7819 */ /* 0x000fe20000011402 */
[----:B------:R-:W2:Y:S01]  /*03e0*/  @!P3 LDC.64 R14, c[0x0][0x398] ;  /* 0x0000e600ff0ebb82 */ /* 0x000ea20000000a00 */
[----:B------:R-:W-:Y:S02]  /*03f0*/  SHF.R.S32.HI R25, RZ, 0x1f, R21 ;  /* 0x0000001fff197819 */ /* 0x000fe40000011415 */
[----:B------:R-:W-:Y:S02]  /*0400*/  ISETP.GE.AND.EX P0, PT, R29, UR13, PT, P0 ;  /* 0x0000000d1d007c0c */ /* 0x000fe4000bf06300 */
[----:B------:R-:W-:Y:S02]  /*0410*/  ISETP.GE.AND.EX P4, PT, R25, UR13, PT, P4 ;  /* 0x0000000d19007c0c */ /* 0x000fe4000bf86340 */
[----:B------:R-:W-:Y:S01]  /*0420*/  SHF.L.U32 R5, R27, 0x5, RZ ;  /* 0x000000051b057819 */ /* 0x000fe200000006ff */
[----:B0-----:R-:W-:Y:S01]  /*0430*/  @!P3 IMAD R4, R7, R8, RZ ;  /* 0x000000080704b224 */ /* 0x001fe200078e02ff */
[----:B------:R-:W-:-:S02]  /*0440*/  SHF.R.S32.HI R0, RZ, 0x1f, R3 ;  /* 0x0000001fff007819 */ /* 0x000fc40000011403 */
[----:B------:R-:W-:Y:S02]  /*0450*/  SHF.R.S32.HI R59, RZ, 0x1f, R5 ;  /* 0x0000001fff3b7819 */ /* 0x000fe40000011405 */
[-C--:B------:R-:W-:Y:S01]  /*0460*/  LOP3.LUT R58, R5, R20.reuse, RZ, 0xfc, !PT ;  /* 0x00000014053a7212 */ /* 0x080fe200078efcff */
[----:B------:R-:W-:Y:S01]  /*0470*/  IMAD R0, R0, UR14, RZ ;  /* 0x0000000e00007c24 */ /* 0x000fe2000f8e02ff */
[----:B------:R-:W-:Y:S01]  /*0480*/  LEA R20, R27, R20, 0x5 ;  /* 0x000000141b147211 */ /* 0x000fe200078e28ff */
[----:B------:R-:W0:Y:S01]  /*0490*/  @!P0 LDC.64 R18, c[0x0][0x3f8] ;  /* 0x0000fe00ff128b82 */ /* 0x000e220000000a00 */
[----:B------:R-:W-:Y:S02]  /*04a0*/  @!P3 IMAD R5, R11, R9, R4 ;  /* 0x000000090b05b224 */ /* 0x000fe400078e0204 */
[----:B------:R-:W-:-:S04]  /*04b0*/  IMAD.WIDE.U32 R58, R3, UR14, R58 ;  /* 0x0000000e033a7c25 */ /* 0x000fc8000f8e003a */
[----:B------:R-:W-:Y:S01]  /*04c0*/  IMAD R3, R3, UR15, R0 ;  /* 0x0000000f03037c24 */ /* 0x000fe2000f8e0200 */
[----:B------:R-:W3:Y:S01]  /*04d0*/  @!P4 LDC.64 R22, c[0x0][0x3f8] ;  /* 0x0000fe00ff16cb82 */ /* 0x000ee20000000a00 */
[-C--:B------:R-:W-:Y:S02]  /*04e0*/  @!P3 MOV R60, R58.reuse ;  /* 0x0000003a003cb202 */ /* 0x080fe40000000f00 */
[----:B------:R-:W-:Y:S02]  /*04f0*/  @!P4 MOV R28, R58 ;  /* 0x0000003a001cc202 */ /* 0x000fe40000000f00 */
[----:B------:R-:W-:Y:S02]  /*0500*/  IADD3 R61, PT, PT, R59, R3, RZ ;  /* 0x000000033b3d7210 */ /* 0x000fe40007ffe0ff */
[C---:B------:R-:W-:Y:S01]  /*0510*/  IADD3 R0, PT, PT, R11.reuse, 0x60, RZ ;  /* 0x000000600b007810 */ /* 0x040fe20007ffe0ff */
[----:B------:R-:W4:Y:S01]  /*0520*/  @!P4 LDC.64 R6, c[0x0][0x3a0] ;  /* 0x0000e800ff06cb82 */ /* 0x000f220000000a00 */
[----:B------:R-:W-:-:S02]  /*0530*/  @!P3 IMAD.WIDE.U32 R8, R11, R8, R60 ;  /* 0x000000080b08b225 */ /* 0x000fc400078e003c */
[----:B------:R-:W-:Y:S02]  /*0540*/  ISETP.GE.U32.AND P2, PT, R0, UR12, PT ;  /* 0x0000000c00007c0c */ /* 0x000fe4000bf46070 */
[----:B------:R-:W-:Y:S02]  /*0550*/  SHF.R.S32.HI R3, RZ, 0x1f, R0 ;  /* 0x0000001fff037819 */ /* 0x000fe40000011400 */
[----:B------:R-:W-:Y:S01]  /*0560*/  @!P3 IADD3 R9, PT, PT, R9, R5, RZ ;  /* 0x000000050909b210 */ /* 0x000fe20007ffe0ff */
[----:B------:R-:W4:Y:S01]  /*0570*/  @!P0 LDC.64 R12, c[0x0][0x3a0] ;  /* 0x0000e800ff0c8b82 */ /* 0x000f220000000a00 */
[----:B0-----:R-:W-:Y:S01]  /*0580*/  @!P0 IMAD R30, R29, R18, RZ ;  /* 0x000000121d1e8224 */ /* 0x001fe200078e02ff */
[----:B------:R-:W-:Y:S02]  /*0590*/  @!P4 MOV R29, R61 ;  /* 0x0000003d001dc202 */ /* 0x000fe40000000f00 */
[C---:B------:R-:W-:Y:S02]  /*05a0*/  @!P3 SHF.L.U32 R31, R8.reuse, 0x2, RZ ;  /* 0x00000002081fb819 */ /* 0x040fe400000006ff */
[----:B------:R-:W-:-:S02]  /*05b0*/  @!P3 SHF.L.U64.HI R10, R8, 0x2, R9 ;  /* 0x00000002080ab819 */ /* 0x000fc40000010209 */
[----:B------:R-:W0:Y:S01]  /*05c0*/  @!P4 LDC.64 R4, c[0x0][0x398] ;  /* 0x0000e600ff04cb82 */ /* 0x000e220000000a00 */
[----:B---3--:R-:W-:Y:S01]  /*05d0*/  @!P4 IMAD R26, R25, R22, RZ ;  /* 0x00000016191ac224 */ /* 0x008fe200078e02ff */
[C---:B-1----:R-:W-:Y:S02]  /*05e0*/  @!P3 IADD3 R16, P1, PT, R31.reuse, R16, RZ ;  /* 0x000000101f10b210 */ /* 0x042fe40007f3e0ff */
[----:B--2---:R-:W-:Y:S01]  /*05f0*/  @!P3 IADD3 R14, P6, PT, R31, R14, RZ ;  /* 0x0000000e1f0eb210 */ /* 0x004fe20007fde0ff */
[C---:B------:R-:W-:Y:S01]  /*0600*/  @!P4 IMAD R25, R21.reuse, R23, R26 ;  /* 0x000000171519c224 */ /* 0x040fe200078e021a */
[----:B------:R-:W-:Y:S01]  /*0610*/  @!P3 IADD3.X R17, PT, PT, R10, R17, RZ, P1, !PT ;  /* 0x000000110a11b210 */ /* 0x000fe20000ffe4ff */
[----:B------:R-:W-:Y:S01]  /*0620*/  @!P4 IMAD.WIDE.U32 R22, R21, R22, R28 ;  /* 0x000000161516c225 */ /* 0x000fe200078e001c */
[----:B------:R-:W-:Y:S01]  /*0630*/  @!P0 MOV R28, R58 ;  /* 0x0000003a001c8202 */ /* 0x000fe20000000f00 */
[----:B------:R-:W1:Y:S01]  /*0640*/  @!P0 LDC.64 R8, c[0x0][0x398] ;  /* 0x0000e600ff088b82 */ /* 0x000e620000000a00 */
[----:B------:R-:W-:Y:S01]  /*0650*/  @!P0 MOV R29, R61 ;  /* 0x0000003d001d8202 */ /* 0x000fe20000000f00 */
[----:B------:R-:W-:Y:S01]  /*0660*/  @!P0 IMAD R31, R2, R19, R30 ;  /* 0x00000013021f8224 */ /* 0x000fe200078e021e */
[----:B------:R-:W-:-:S02]  /*0670*/  @!P4 IADD3 R23, PT, PT, R23, R25, RZ ;  /* 0x000000191717c210 */ /* 0x000fc40007ffe0ff */
[----:B------:R-:W-:Y:S01]  /*0680*/  @!P4 SHF.L.U32 R21, R22, 0x2, RZ ;  /* 0x000000021615c819 */ /* 0x000fe200000006ff */
[----:B------:R-:W-:Y:S01]  /*0690*/  @!P0 IMAD.WIDE.U32 R28, R2, R18, R28 ;  /* 0x00000012021c8225 */ /* 0x000fe200078e001c */
[----:B------:R-:W-:Y:S01]  /*06a0*/  @!P3 IADD3.X R15, PT, PT, R10, R15, RZ, P6, !PT ;  /* 0x0000000f0a0fb210 */ /* 0x000fe200037fe4ff */
[----:B------:R-:W2:Y:S01]  /*06b0*/  @P5 LDC.64 R18, c[0x0][0x3b0] ;  /* 0x0000ec00ff125b82 */ /* 0x000ea20000000a00 */
[----:B------:R-:W-:Y:S02]  /*06c0*/  @!P4 SHF.L.U64.HI R22, R22, 0x2, R23 ;  /* 0x000000021616c819 */ /* 0x000fe40000010217 */
[----:B----4-:R-:W-:Y:S02]  /*06d0*/  @!P4 IADD3 R6, P1, PT, R21, R6, RZ ;  /* 0x000000061506c210 */ /* 0x010fe40007f3e0ff */
[----:B------:R-:W-:Y:S02]  /*06e0*/  @!P0 IADD3 R23, PT, PT, R29, R31, RZ ;  /* 0x0000001f1d178210 */ /* 0x000fe40007ffe0ff */
[----:B0-----:R-:W-:-:S02]  /*06f0*/  @!P4 IADD3 R4, P6, PT, R21, R4, RZ ;  /* 0x000000041504c210 */ /* 0x001fc40007fde0ff */
[----:B------:R-:W-:Y:S02]  /*0700*/  @!P0 SHF.L.U32 R21, R28, 0x2, RZ ;  /* 0x000000021c158819 */ /* 0x000fe400000006ff */
[----:B------:R-:W-:Y:S02]  /*0710*/  @!P4 IADD3.X R7, PT, PT, R22, R7, RZ, P1, !PT ;  /* 0x000000071607c210 */ /* 0x000fe40000ffe4ff */
[----:B------:R-:W-:Y:S02]  /*0720*/  @!P0 SHF.L.U64.HI R28, R28, 0x2, R23 ;  /* 0x000000021c1c8819 */ /* 0x000fe40000010217 */
[----:B------:R-:W-:Y:S02]  /*0730*/  @!P0 IADD3 R12, P1, PT, R21, R12, RZ ;  /* 0x0000000c150c8210 */ /* 0x000fe40007f3e0ff */
[----:B------:R-:W-:Y:S02]  /*0740*/  ISETP.GE.AND.EX P2, PT, R3, UR13, PT, P2 ;  /* 0x0000000d03007c0c */ /* 0x000fe4000bf46320 */
[----:B------:R-:W-:-:S02]  /*0750*/  IADD3 R26, PT, PT, R11, 0x80, RZ ;  /* 0x000000800b1a7810 */ /* 0x000fc40007ffe0ff */
[----:B------:R-:W-:Y:S02]  /*0760*/  @!P0 IADD3.X R13, PT, PT, R28, R13, RZ, P1, !PT ;  /* 0x0000000d1c0d8210 */ /* 0x000fe40000ffe4ff */
[----:B------:R-:W-:Y:S02]  /*0770*/  ISETP.GE.U32.AND P1, PT, R26, UR12, PT ;  /* 0x0000000c1a007c0c */ /* 0x000fe4000bf26070 */
[----:B------:R-:W-:Y:S02]  /*0780*/  CS2R R46, SRZ ;  /* 0x00000000002e7805 */ /* 0x000fe4000001ff00 */
[----:B------:R-:W-:Y:S01]  /*0790*/  SHF.R.S32.HI R39, RZ, 0x1f, R26 ;  /* 0x0000001fff277819 */ /* 0x000fe2000001141a */
[----:B--2---:R-:W-:Y:S01]  /*07a0*/  @P5 IMAD.WIDE R18, R20, 0x4, R18 ;  /* 0x0000000414125825 */ /* 0x004fe200078e0212 */
[----:B------:R-:W-:Y:S02]  /*07b0*/  @!P4 IADD3.X R5, PT, PT, R22, R5, RZ, P6, !PT ;  /* 0x000000051605c210 */ /* 0x000fe400037fe4ff */
[----:B------:R-:W-:Y:S01]  /*07c0*/  ISETP.GE.AND.EX P1, PT, R39, UR13, PT, P1 ;  /* 0x0000000d27007c0c */ /* 0x000fe2000bf26310 */
[----:B------:R-:W0:Y:S01]  /*07d0*/  @!P2 LDC.64 R32, c[0x0][0x3f8] ;  /* 0x0000fe00ff20ab82 */ /* 0x000e220000000a00 */
[----:B-1----:R-:W-:Y:S01]  /*07e0*/  @!P0 IADD3 R8, P6, PT, R21, R8, RZ ;  /* 0x0000000815088210 */ /* 0x002fe20007fde0ff */
[----:B------:R1:W5:Y:S01]  /*07f0*/  @!P4 LDG.E.64 R46, desc[UR10][R4.64] ;  /* 0x0000000a042ec981 */ /* 0x000362000c1e1b00 */
[----:B------:R-:W-:-:S02]  /*0800*/  @!P2 MOV R22, R58 ;  /* 0x0000003a0016a202 */ /* 0x000fc40000000f00 */
[----:B------:R-:W-:Y:S02]  /*0810*/  @!P0 IADD3.X R9, PT, PT, R28, R9, RZ, P6, !PT ;  /* 0x000000091c098210 */ /* 0x000fe400037fe4ff */
[-C--:B------:R-:W-:Y:S02]  /*0820*/  @!P2 MOV R23, R61.reuse ;  /* 0x0000003d0017a202 */ /* 0x080fe40000000f00 */
[----:B------:R-:W-:Y:S02]  /*0830*/  CS2R R52, SRZ ;  /* 0x0000000000347805 */ /* 0x000fe4000001ff00 */
[----:B------:R-:W-:Y:S01]  /*0840*/  CS2R R50, SRZ ;  /* 0x0000000000327805 */ /* 0x000fe2000001ff00 */
[----:B------:R-:W-:Y:S01]  /*0850*/  UIMAD.WIDE UR6, UR5, 0x8, UR6 ;  /* 0x00000008050678a5 */ /* 0x000fe2000f8e0206 */
[----:B------:R-:W2:Y:S01]  /*0860*/  @!P2 LDC.64 R36, c[0x0][0x3a0] ;  /* 0x0000e800ff24ab82 */ /* 0x000ea20000000a00 */
[----:B-1----:R-:W-:Y:S02]  /*0870*/  @!P1 MOV R4, R58 ;  /* 0x0000003a00049202 */ /* 0x002fe40000000f00 */
[----:B------:R-:W-:Y:S01]  /*0880*/  @!P1 MOV R5, R61 ;  /* 0x0000003d00059202 */ /* 0x000fe20000000f00 */
[----:B------:R1:W5:Y:S04]  /*0890*/  @!P3 LDG.E.64 R52, desc[UR10][R16.64] ;  /* 0x0000000a1034b981 */ /* 0x000368000c1e1b00 */
[----:B------:R-:W3:Y:S01]  /*08a0*/  @!P1 LDC.64 R28, c[0x0][0x3f8] ;  /* 0x0000fe00ff1c9b82 */ /* 0x000ee20000000a00 */
[----:B------:R4:W5:Y:S01]  /*08b0*/  @!P3 LDG.E.64 R50, desc[UR10][R14.64] ;  /* 0x0000000a0e32b981 */ /* 0x000962000c1e1b00 */
[----:B0-----:R-:W-:Y:S01]  /*08c0*/  @!P2 IMAD R3, R3, R32, RZ ;  /* 0x000000200303a224 */ /* 0x001fe200078e02ff */
[----:B------:R-:W-:-:S02]  /*08d0*/  IADD3 R21, PT, PT, R11, 0xc0, RZ ;  /* 0x000000c00b157810 */ /* 0x000fc40007ffe0ff */
[----:B------:R-:W-:-:S03]  /*08e0*/  CS2R R48, SRZ ;  /* 0x0000000000307805 */ /* 0x000fc6000001ff00 */
[----:B-1----:R-:W0:Y:S01]  /*08f0*/  @!P1 LDC.64 R16, c[0x0][0x398] ;  /* 0x0000e600ff109b82 */ /* 0x002e220000000a00 */
[C---:B------:R-:W-:Y:S01]  /*0900*/  @!P2 IMAD R41, R0.reuse, R33, R3 ;  /* 0x000000210029a224 */ /* 0x040fe200078e0203 */
[----:B------:R-:W-:Y:S01]  /*0910*/  CS2R R2, SRZ ;  /* 0x0000000000027805 */ /* 0x000fe2000001ff00 */
[----:B------:R-:W-:Y:S01]  /*0920*/  @!P2 IMAD.WIDE.U32 R32, R0, R32, R22 ;  /* 0x000000200020a225 */ /* 0x000fe200078e0016 */
[----:B------:R-:W-:Y:S01]  /*0930*/  IADD3 R22, PT, PT, R11, 0xa0, RZ ;  /* 0x000000a00b167810 */ /* 0x000fe20007ffe0ff */
[----:B------:R-:W5:Y:S03]  /*0940*/  @!P4 LDG.E.64 R48, desc[UR10][R6.64] ;  /* 0x0000000a0630c981 */ /* 0x000f66000c1e1b00 */
[----:B------:R-:W-:Y:S01]  /*0950*/  SHF.R.S32.HI R35, RZ, 0x1f, R22 ;  /* 0x0000001fff237819 */ /* 0x000fe20000011416 */
[----:B------:R1:W5:Y:S01]  /*0960*/  @P5 LDG.E.64 R2, desc[UR10][R18.64] ;  /* 0x0000000a12025981 */ /* 0x000362000c1e1b00 */
[----:B------:R-:W-:Y:S01]  /*0970*/  ISETP.GE.U32.AND P5, PT, R22, UR12, PT ;  /* 0x0000000c16007c0c */ /* 0x000fe2000bfa6070 */
[----:B----4-:R-:W4:Y:S01]  /*0980*/  @!P1 LDC.64 R14, c[0x0][0x3a0] ;  /* 0x0000e800ff0e9b82 */ /* 0x010f220000000a00 */
[----:B---3--:R-:W-:Y:S01]  /*0990*/  @!P1 IMAD R39, R39, R28, RZ ;  /* 0x0000001c27279224 */ /* 0x008fe200078e02ff */
[----:B------:R-:W-:-:S06]  /*09a0*/  IADD3 R0, PT, PT, R11, 0xe0, RZ ;  /* 0x000000e00b007810 */ /* 0x000fcc0007ffe0ff */
[----:B-1----:R-:W1:Y:S01]  /*09b0*/  @!P2 LDC.64 R18, c[0x0][0x398] ;  /* 0x0000e600ff12ab82 */ /* 0x002e620000000a00 */
[C---:B------:R-:W-:Y:S02]  /*09c0*/  @!P1 IMAD R39, R26.reuse, R29, R39 ;  /* 0x0000001d1a279224 */ /* 0x040fe400078e0227 */
[----:B------:R-:W-:Y:S01]  /*09d0*/  @!P1 IMAD.WIDE.U32 R28, R26, R28, R4 ;  /* 0x0000001c1a1c9225 */ /* 0x000fe200078e0004 */
[----:B------:R-:W-:-:S04]  /*09e0*/  ISETP.GE.AND.EX P3, PT, R35, UR13, PT, P5 ;  /* 0x0000000d23007c0c */ /* 0x000fc8000bf66350 */
[----:B------:R-:W-:Y:S02]  /*09f0*/  @!P1 IADD3 R5, PT, PT, R29, R39, RZ ;  /* 0x000000271d059210 */ /* 0x000fe40007ffe0ff */
[----:B------:R-:W-:Y:S02]  /*0a00*/  @!P2 IADD3 R11, PT, PT, R33, R41, RZ ;  /* 0x00000029210ba210 */ /* 0x000fe40007ffe0ff */
[C---:B------:R-:W-:Y:S02]  /*0a10*/  @!P1 SHF.L.U32 R33, R28.reuse, 0x2, RZ ;  /* 0x000000021c219819 */ /* 0x040fe400000006ff */
[----:B------:R-:W-:Y:S02]  /*0a20*/  @!P1 SHF.L.U64.HI R26, R28, 0x2, R5 ;  /* 0x000000021c1a9819 */ /* 0x000fe40000010205 */
[----:B------:R-:W-:Y:S01]  /*0a30*/  MOV R28, UR6 ;  /* 0x00000006001c7c02 */ /* 0x000fe20008000f00 */
[----:B------:R-:W3:Y:S01]  /*0a40*/  @!P3 LDC.64 R30, c[0x0][0x3f8] ;  /* 0x0000fe00ff1ebb82 */ /* 0x000ee20000000a00 */
[----:B------:R-:W-:-:S02]  /*0a50*/  MOV R29, UR7 ;  /* 0x00000007001d7c02 */ /* 0x000fc40008000f00 */
[----:B------:R-:W-:-:S04]  /*0a60*/  ISETP.GE.U32.AND P4, PT, R21, UR12, PT ;  /* 0x0000000c15007c0c */ /* 0x000fc8000bf86070 */
[----:B------:R-:W4:Y:S01]  /*0a70*/  LDG.E.64 R28, desc[UR10][R28.64] ;  /* 0x0000000a1c1c7981 */ /* 0x000f22000c1e1b00 */
[----:B------:R-:W-:Y:S01]  /*0a80*/  SHF.R.S32.HI R25, RZ, 0x1f, R21 ;  /* 0x0000001fff197819 */ /* 0x000fe20000011415 */
[----:B------:R-:W0:Y:S03]  /*0a90*/  @!P3 LDC.64 R38, c[0x0][0x398] ;  /* 0x0000e600ff26bb82 */ /* 0x000e260000000a00 */
[----:B------:R-:W-:Y:S02]  /*0aa0*/  ISETP.GE.AND.EX P4, PT, R25, UR13, PT, P4 ;  /* 0x0000000d19007c0c */ /* 0x000fe4000bf86340 */
[----:B------:R-:W-:Y:S02]  /*0ab0*/  @!P2 SHF.L.U32 R7, R32, 0x2, RZ ;  /* 0x000000022007a819 */ /* 0x000fe400000006ff */
[----:B------:R-:W-:Y:S02]  /*0ac0*/  ISETP.GE.U32.AND P5, PT, R0, UR12, PT ;  /* 0x0000000c00007c0c */ /* 0x000fe4000bfa6070 */
[----:B------:R-:W-:-:S02]  /*0ad0*/  SHF.R.S32.HI R23, RZ, 0x1f, R0 ;  /* 0x0000001fff177819 */ /* 0x000fc40000011400 */
[----:B------:R-:W-:Y:S02]  /*0ae0*/  @!P2 SHF.L.U64.HI R32, R32, 0x2, R11 ;  /* 0x000000022020a819 */ /* 0x000fe4000001020b */
[----:B--2---:R-:W-:Y:S02]  /*0af0*/  @!P2 IADD3 R10, P6, PT, R7, R36, RZ ;  /* 0x00000024070aa210 */ /* 0x004fe40007fde0ff */
[----:B------:R-:W-:Y:S01]  /*0b00*/  ISETP.GE.AND.EX P5, PT, R23, UR13, PT, P5 ;  /* 0x0000000d17007c0c */ /* 0x000fe2000bfa6350 */
[----:B---3--:R-:W-:Y:S01]  /*0b10*/  @!P3 IMAD R35, R35, R30, RZ ;  /* 0x0000001e2323b224 */ /* 0x008fe200078e02ff */
[----:B------:R-:W-:Y:S01]  /*0b20*/  @!P2 IADD3.X R11, PT, PT, R32, R37, RZ, P6, !PT ;  /* 0x00000025200ba210 */ /* 0x000fe200037fe4ff */
[----:B------:R-:W2:Y:S01]  /*0b30*/  @!P4 LDC.64 R54, c[0x0][0x3a0] ;  /* 0x0000e800ff36cb82 */ /* 0x000ea20000000a00 */
[----:B-1----:R-:W-:Y:S02]  /*0b40*/  @!P2 IADD3 R18, P6, PT, R7, R18, RZ ;  /* 0x000000120712a210 */ /* 0x002fe40007fde0ff */
[----:B------:R-:W-:-:S05]  /*0b50*/  @!P3 MOV R4, R58 ;  /* 0x0000003a0004b202 */ /* 0x000fca0000000f00 */
[----:B------:R-:W1:Y:S01]  /*0b60*/  @!P3 LDC.64 R36, c[0x0][0x3a0] ;  /* 0x0000e800ff24bb82 */ /* 0x000e620000000a00 */
[----:B------:R-:W-:-:S07]  /*0b70*/  @!P3 MOV R5, R61 ;  /* 0x0000003d0005b202 */ /* 0x000fce0000000f00 */
[----:B------:R-:W3:Y:S01]  /*0b80*/  @!P4 LDC.64 R6, c[0x0][0x3f8] ;  /* 0x0000fe00ff06cb82 */ /* 0x000ee20000000a00 */
[C---:B------:R-:W-:Y:S02]  /*0b90*/  @!P3 IMAD R35, R22.reuse, R31, R35 ;  /* 0x0000001f1623b224 */ /* 0x040fe400078e0223 */
[----:B------:R-:W-:Y:S01]  /*0ba0*/  @!P3 IMAD.WIDE.U32 R30, R22, R30, R4 ;  /* 0x0000001e161eb225 */ /* 0x000fe200078e0004 */
[----:B------:R-:W-:-:S04]  /*0bb0*/  @!P2 IADD3.X R19, PT, PT, R32, R19, RZ, P6, !PT ;  /* 0x000000132013a210 */ /* 0x000fc800037fe4ff */
[----:B------:R-:W2:Y:S01]  /*0bc0*/  @!P5 LDC.64 R4, c[0x0][0x3f8] ;  /* 0x0000fe00ff04db82 */ /* 0x000ea20000000a00 */
[----:B----4-:R-:W-:Y:S02]  /*0bd0*/  @!P1 IADD3 R14, P6, PT, R33, R14, RZ ;  /* 0x0000000e210e9210 */ /* 0x010fe40007fde0ff */
[----:B------:R-:W-:Y:S02]  /*0be0*/  @!P3 IADD3 R31, PT, PT, R31, R35, RZ ;  /* 0x000000231f1fb210 */ /* 0x000fe40007ffe0ff */
[----:B------:R-:W-:Y:S02]  /*0bf0*/  @!P1 IADD3.X R15, PT, PT, R26, R15, RZ, P6, !PT ;  /* 0x0000000f1a0f9210 */ /* 0x000fe400037fe4ff */
[----:B0-----:R-:W-:Y:S01]  /*0c00*/  @!P1 IADD3 R16, P6, PT, R33, R16, RZ ;  /* 0x0000001021109210 */ /* 0x001fe20007fde0ff */
[----:B------:R-:W0:Y:S01]  /*0c10*/  @!P5 LDC.64 R34, c[0x0][0x398] ;  /* 0x0000e600ff22db82 */ /* 0x000e220000000a00 */
[----:B------:R-:W-:Y:S02]  /*0c20*/  @!P3 SHF.L.U32 R33, R30, 0x2, RZ ;  /* 0x000000021e21b819 */ /* 0x000fe400000006ff */
[----:B------:R-:W-:-:S02]  /*0c30*/  @!P1 IADD3.X R17, PT, PT, R26, R17, RZ, P6, !PT ;  /* 0x000000111a119210 */ /* 0x000fc400037fe4ff */
[----:B------:R-:W-:Y:S02]  /*0c40*/  @!P3 SHF.L.U64.HI R22, R30, 0x2, R31 ;  /* 0x000000021e16b819 */ /* 0x000fe4000001021f */
[----:B------:R-:W-:Y:S01]  /*0c50*/  @!P4 MOV R40, R58 ;  /* 0x0000003a0028c202 */ /* 0x000fe20000000f00 */
[----:B------:R-:W4:Y:S01]  /*0c60*/  @!P4 LDC.64 R30, c[0x0][0x398] ;  /* 0x0000e600ff1ecb82 */ /* 0x000f220000000a00 */
[----:B------:R-:W-:Y:S01]  /*0c70*/  @!P4 MOV R41, R61 ;  /* 0x0000003d0029c202 */ /* 0x000fe20000000f00 */
[----:B---3--:R-:W-:Y:S01]  /*0c80*/  @!P4 IMAD R26, R25, R6, RZ ;  /* 0x00000006191ac224 */ /* 0x008fe200078e02ff */
[----:B-1----:R-:W-:-:S03]  /*0c90*/  @!P3 IADD3 R36, P6, PT, R33, R36, RZ ;  /* 0x000000242124b210 */ /* 0x002fc60007fde0ff */
[C---:B------:R-:W-:Y:S01]  /*0ca0*/  @!P4 IMAD R7, R21.reuse, R7, R26 ;  /* 0x000000071507c224 */ /* 0x040fe200078e021a */
[----:B------:R-:W-:Y:S01]  /*0cb0*/  @!P3 IADD3.X R37, PT, PT, R22, R37, RZ, P6, !PT ;  /* 0x000000251625b210 */ /* 0x000fe200037fe4ff */
[----:B------:R-:W-:Y:S01]  /*0cc0*/  @!P4 IMAD.WIDE.U32 R40, R21, R6, R40 ;  /* 0x000000061528c225 */ /* 0x000fe200078e0028 */
[----:B------:R-:W-:Y:S02]  /*0cd0*/  @!P3 IADD3 R38, P6, PT, R33, R38, RZ ;  /* 0x000000262126b210 */ /* 0x000fe40007fde0ff */
[----:B------:R-:W1:Y:S01]  /*0ce0*/  @!P5 LDC.64 R32, c[0x0][0x3a0] ;  /* 0x0000e800ff20db82 */ /* 0x000e620000000a00 */
[----:B--2---:R-:W-:Y:S01]  /*0cf0*/  @!P5 IMAD R23, R23, R4, RZ ;  /* 0x000000041717d224 */ /* 0x004fe200078e02ff */
[----:B------:R-:W-:Y:S02]  /*0d00*/  @!P4 IADD3 R25, PT, PT, R41, R7, RZ ;  /* 0x000000072919c210 */ /* 0x000fe40007ffe0ff */
[C---:B------:R-:W-:Y:S02]  /*0d10*/  @!P4 SHF.L.U32 R21, R40.reuse, 0x2, RZ ;  /* 0x000000022815c819 */ /* 0x040fe400000006ff */
[----:B------:R-:W-:Y:S01]  /*0d20*/  @!P4 SHF.L.U64.HI R40, R40, 0x2, R25 ;  /* 0x000000022828c819 */ /* 0x000fe20000010219 */
[----:B------:R-:W-:Y:S01]  /*0d30*/  @!P5 IMAD R25, R0, R5, R23 ;  /* 0x000000050019d224 */ /* 0x000fe200078e0217 */
[----:B------:R-:W-:Y:S01]  /*0d40*/  @!P3 IADD3.X R39, PT, PT, R22, R39, RZ, P6, !PT ;  /* 0x000000271627b210 */ /* 0x000fe200037fe4ff */
[----:B------:R-:W2:Y:S01]  /*0d50*/  LDC.64 R6, c[0x0][0x3a8] ;  /* 0x0000ea00ff067b82 */ /* 0x000ea20000000a00 */
[----:B------:R-:W-:-:S02]  /*0d60*/  @!P5 MOV R22, R58 ;  /* 0x0000003a0016d202 */ /* 0x000fc40000000f00 */
[----:B------:R-:W-:Y:S02]  /*0d70*/  @!P5 MOV R23, R61 ;  /* 0x0000003d0017d202 */ /* 0x000fe40000000f00 */
[----:B------:R-:W-:Y:S01]  /*0d80*/  @!P4 IADD3 R54, P6, PT, R21, R54, RZ ;  /* 0x000000361536c210 */ /* 0x000fe20007fde0ff */
[----:B------:R-:W-:-:S03]  /*0d90*/  @!P5 IMAD.WIDE.U32 R4, R0, R4, R22 ;  /* 0x000000040004d225 */ /* 0x000fc600078e0016 */
[----:B------:R-:W-:Y:S02]  /*0da0*/  @!P4 IADD3.X R55, PT, PT, R40, R55, RZ, P6, !PT ;  /* 0x000000372837c210 */ /* 0x000fe400037fe4ff */
[----:B----4-:R-:W-:Y:S02]  /*0db0*/  @!P4 IADD3 R30, P6, PT, R21, R30, RZ ;  /* 0x0000001e151ec210 */ /* 0x010fe40007fde0ff */
[----:B------:R-:W-:Y:S02]  /*0dc0*/  @!P5 IADD3 R21, PT, PT, R5, R25, RZ ;  /* 0x000000190515d210 */ /* 0x000fe40007ffe0ff */
[----:B------:R-:W-:Y:S02]  /*0dd0*/  @!P5 SHF.L.U32 R5, R4, 0x2, RZ ;  /* 0x000000020405d819 */ /* 0x000fe400000006ff */
[----:B------:R-:W-:Y:S02]  /*0de0*/  @!P4 IADD3.X R31, PT, PT, R40, R31, RZ, P6, !PT ;  /* 0x0000001f281fc210 */ /* 0x000fe400037fe4ff */
[----:B------:R-:W-:-:S02]  /*0df0*/  @!P5 SHF.L.U64.HI R4, R4, 0x2, R21 ;  /* 0x000000020404d819 */ /* 0x000fc40000010215 */
[----:B-1----:R-:W-:-:S04]  /*0e00*/  @!P5 IADD3 R32, P6, PT, R5, R32, RZ ;  /* 0x000000200520d210 */ /* 0x002fc80007fde0ff */
[----:B------:R-:W-:Y:S02]  /*0e10*/  @!P5 IADD3.X R33, PT, PT, R4, R33, RZ, P6, !PT ;  /* 0x000000210421d210 */ /* 0x000fe400037fe4ff */
[----:B0-----:R-:W-:Y:S01]  /*0e20*/  @!P5 IADD3 R34, P6, PT, R5, R34, RZ ;  /* 0x000000220522d210 */ /* 0x001fe20007fde0ff */
[----:B--2---:R-:W-:Y:S01]  /*0e30*/  IMAD.WIDE R20, R20, 0x4, R6 ;  /* 0x0000000414147825 */ /* 0x004fe200078e0206 */
[----:B------:R-:W-:Y:S02]  /*0e40*/  CS2R R44, SRZ ;  /* 0x00000000002c7805 */ /* 0x000fe4000001ff00 */
[----:B------:R-:W-:Y:S02]  /*0e50*/  CS2R R42, SRZ ;  /* 0x00000000002a7805 */ /* 0x000fe4000001ff00 */
[----:B------:R-:W-:Y:S02]  /*0e60*/  @!P5 IADD3.X R35, PT, PT, R4, R35, RZ, P6, !PT ;  /* 0x000000230423d210 */ /* 0x000fe400037fe4ff */
[----:B------:R-:W-:-:S02]  /*0e70*/  CS2R R40, SRZ ;  /* 0x0000000000287805 */ /* 0x000fc4000001ff00 */
[----:B------:R-:W-:Y:S02]  /*0e80*/  CS2R R22, SRZ ;  /* 0x0000000000167805 */ /* 0x000fe4000001ff00 */
[----:B------:R-:W-:Y:S02]  /*0e90*/  CS2R R4, SRZ ;  /* 0x0000000000047805 */ /* 0x000fe4000001ff00 */
[----:B------:R-:W-:Y:S01]  /*0ea0*/  CS2R R6, SRZ ;  /* 0x0000000000067805 */ /* 0x000fe2000001ff00 */
[----:B------:R0:W5:Y:S04]  /*0eb0*/  @!P0 LDG.E.64 R44, desc[UR10][R12.64] ;  /* 0x0000000a0c2c8981 */ /* 0x000168000c1e1b00 */
[----:B------:R1:W5:Y:S04]  /*0ec0*/  @!P0 LDG.E.64 R42, desc[UR10][R8.64] ;  /* 0x0000000a082a8981 */ /* 0x000368000c1e1b00 */
[----:B------:R2:W5:Y:S01]  /*0ed0*/  @!P2 LDG.E.64 R40, desc[UR10][R10.64] ;  /* 0x0000000a0a28a981 */ /* 0x000562000c1e1b00 */
[----:B0-----:R-:W-:-:S03]  /*0ee0*/  CS2R R12, SRZ ;  /* 0x00000000000c7805 */ /* 0x001fc6000001ff00 */
[----:B------:R0:W5:Y:S01]  /*0ef0*/  @!P2 LDG.E.64 R22, desc[UR10][R18.64] ;  /* 0x0000000a1216a981 */ /* 0x000162000c1e1b00 */
[----:B-1----:R-:W-:-:S03]  /*0f00*/  CS2R R8, SRZ ;  /* 0x0000000000087805 */ /* 0x002fc6000001ff00 */
[----:B------:R1:W5:Y:S01]  /*0f10*/  @!P1 LDG.E.64 R4, desc[UR10][R14.64] ;  /* 0x0000000a0e049981 */ /* 0x000362000c1e1b00 */
[----:B--2---:R-:W-:-:S03]  /*0f20*/  CS2R R10, SRZ ;  /* 0x00000000000a7805 */ /* 0x004fc6000001ff00 */
[----:B------:R2:W5:Y:S01]  /*0f30*/  @!P1 LDG.E.64 R6, desc[UR10][R16.64] ;  /* 0x0000000a10069981 */ /* 0x000562000c1e1b00 */
[----:B0-----:R-:W-:-:S03]  /*0f40*/  CS2R R18, SRZ ;  /* 0x0000000000127805 */ /* 0x001fc6000001ff00 */
[----:B------:R0:W5:Y:S01]  /*0f50*/  @!P3 LDG.E.64 R8, desc[UR10][R36.64] ;  /* 0x0000000a2408b981 */ /* 0x000162000c1e1b00 */
[----:B-1----:R-:W-:-:S03]  /*0f60*/  CS2R R14, SRZ ;  /* 0x00000000000e7805 */ /* 0x002fc6000001ff00 */
[----:B------:R0:W5:Y:S01]  /*0f70*/  @!P3 LDG.E.64 R10, desc[UR10][R38.64] ;  /* 0x0000000a260ab981 */ /* 0x000162000c1e1b00 */
[----:B--2---:R-:W-:-:S03]  /*0f80*/  CS2R R16, SRZ ;  /* 0x0000000000107805 */ /* 0x004fc6000001ff00 */
[----:B------:R0:W5:Y:S04]  /*0f90*/  @!P4 LDG.E.64 R12, desc[UR10][R54.64] ;  /* 0x0000000a360cc981 */ /* 0x000168000c1e1b00 */
[----:B------:R0:W5:Y:S04]  /*0fa0*/  @!P4 LDG.E.64 R14, desc[UR10][R30.64] ;  /* 0x0000000a1e0ec981 */ /* 0x000168000c1e1b00 */
[----:B------:R0:W5:Y:S04]  /*0fb0*/  @!P5 LDG.E.64 R16, desc[UR10][R32.64] ;  /* 0x0000000a2010d981 */ /* 0x000168000c1e1b00 */
[----:B------:R0:W5:Y:S04]  /*0fc0*/  @!P5 LDG.E.64 R18, desc[UR10][R34.64] ;  /* 0x0000000a2212d981 */ /* 0x000168000c1e1b00 */
[----:B------:R-:W5:Y:S01]  /*0fd0*/  LDG.E.64 R20, desc[UR10][R20.64] ;  /* 0x0000000a14147981 */ /* 0x000f62000c1e1b00 */
[----:B------:R-:W-:-:S03]  /*0fe0*/  UISETP.NE.AND UP1, UPT, UR9, URZ, UPT ;  /* 0x000000ff0900728c */ /* 0x000fc6000bf25270 */
[----:B------:R-:W-:Y:S01]  /*0ff0*/  UMOV UR9, 0x3f800000 ;  /* 0x3f80000000097882 */ /* 0x000fe20000000000 */
[----:B------:R-:W-:-:S13]  /*1000*/  R2UR UR12, R28 ;  /* 0x000000001c0c72ca */ /* 0x000fda00000e0000 */
        /* <DEDUP_REMOVED lines=11> */
[----:B-----5:R-:W-:Y:S01]  /*10c0*/  FADD.FTZ R25, R52, -UR12 ;  /* 0x8000000c34197e21 */ /* 0x020fe20008010000 */
[----:B------:R-:W-:Y:S01]  /*10d0*/  FMUL.FTZ R26, R50, R20 ;  /* 0x00000014321a7220 */ /* 0x000fe20000410000 */
[----:B------:R-:W-:Y:S01]  /*10e0*/  FADD.FTZ R0, R53, -UR12 ;  /* 0x8000000c35007e21 */ /* 0x000fe20008010000 */
[----:B------:R-:W-:Y:S01]  /*10f0*/  FMUL.FTZ R29, R51, R21 ;  /* 0x00000015331d7220 */ /* 0x000fe20000410000 */
[----:B------:R-:W-:Y:S01]  /*1100*/  FMUL.FTZ R25, R25, UR9 ;  /* 0x0000000919197c20 */ /* 0x000fe20008410000 */
[----:B------:R-:W-:Y:S01]  /*1110*/  FADD.FTZ R30, R48, -UR12 ;  /* 0x8000000c301e7e21 */ /* 0x000fe20008010000 */
[----:B------:R-:W-:Y:S01]  /*1120*/  FMUL.FTZ R0, R0, UR9 ;  /* 0x0000000900007c20 */ /* 0x000fe20008410000 */
[----:B------:R-:W-:Y:S01]  /*1130*/  FADD.FTZ R28, RZ, R26 ;  /* 0x0000001aff1c7221 */ /* 0x000fe20000010000 */
[----:B------:R-:W-:Y:S01]  /*1140*/  FFMA.FTZ R31, R25, R26, RZ ;  /* 0x0000001a191f7223 */ /* 0x000fe200000100ff */
[----:B------:R-:W-:Y:S01]  /*1150*/  FFMA.FTZ R33, R50, R25, RZ ;  /* 0x0000001932217223 */ /* 0x000fe200000100ff */
[----:B------:R-:W-:Y:S01]  /*1160*/  FADD.FTZ R25, R49, -UR12 ;  /* 0x8000000c31197e21 */ /* 0x000fe20008010000 */
[----:B------:R-:W-:Y:S01]  /*1170*/  FMUL.FTZ R35, R46, R20 ;  /* 0x000000142e237220 */ /* 0x000fe20000410000 */
[----:B------:R-:W-:Y:S01]  /*1180*/  FMUL.FTZ R30, R30, UR9 ;  /* 0x000000091e1e7c20 */ /* 0x000fe20008410000 */
[----:B------:R-:W-:Y:S01]  /*1190*/  FADD.FTZ R28, R29, R28 ;  /* 0x0000001c1d1c7221 */ /* 0x000fe20000010000 */
[----:B------:R-:W-:Y:S01]  /*11a0*/  FFMA.FTZ R31, R0, R29, R31 ;  /* 0x0000001d001f7223 */ /* 0x000fe2000001001f */
[----:B------:R-:W-:Y:S01]  /*11b0*/  FMUL.FTZ R26, R25, UR9 ;  /* 0x00000009191a7c20 */ /* 0x000fe20008410000 */
[----:B------:R-:W-:Y:S01]  /*11c0*/  FADD.FTZ R29, R44, -UR12 ;  /* 0x8000000c2c1d7e21 */ /* 0x000fe20008010000 */
[----:B------:R-:W-:Y:S01]  /*11d0*/  FADD.FTZ R28, R28, R35 ;  /* 0x000000231c1c7221 */ /* 0x000fe20000010000 */
[----:B------:R-:W-:Y:S01]  /*11e0*/  FFMA.FTZ R31, R30, R35, R31 ;  /* 0x000000231e1f7223 */ /* 0x000fe2000001001f */
[----:B------:R-:W-:Y:S01]  /*11f0*/  FMUL.FTZ R25, R47, R21 ;  /* 0x000000152f197220 */ /* 0x000fe20000410000 */
[----:B------:R-:W-:Y:S01]  /*1200*/  FFMA.FTZ R33, R46, R30, R33 ;  /* 0x0000001e2e217223 */ /* 0x000fe20000010021 */
[----:B------:R-:W-:Y:S01]  /*1210*/  FFMA.FTZ R0, R51, R0, RZ ;  /* 0x0000000033007223 */ /* 0x000fe200000100ff */
[----:B------:R-:W-:Y:S01]  /*1220*/  FMUL.FTZ R35, R42, R20 ;  /* 0x000000142a237220 */ /* 0x000fe20000410000 */
[----:B------:R-:W-:Y:S01]  /*1230*/  FMUL.FTZ R30, R29, UR9 ;  /* 0x000000091d1e7c20 */ /* 0x000fe20008410000 */
[----:B------:R-:W-:Y:S01]  /*1240*/  FADD.FTZ R28, R25, R28 ;  /* 0x0000001c191c7221 */ /* 0x000fe20000010000 */
[----:B------:R-:W-:Y:S01]  /*1250*/  FFMA.FTZ R31, R26, R25, R31 ;  /* 0x000000191a1f7223 */ /* 0x000fe2000001001f */
[----:B------:R-:W-:Y:S01]  /*1260*/  FADD.FTZ R25, R45, -UR12 ;  /* 0x8000000c2d197e21 */ /* 0x000fe20008010000 */
[----:B------:R-:W-:Y:S01]  /*1270*/  FFMA.FTZ R0, R47, R26, R0 ;  /* 0x0000001a2f007223 */ /* 0x000fe20000010000 */
[----:B------:R-:W-:Y:S01]  /*1280*/  FFMA.FTZ R33, R42, R30, R33 ;  /* 0x0000001e2a217223 */ /* 0x000fe20000010021 */
[----:B------:R-:W-:Y:S01]  /*1290*/  FADD.FTZ R29, R28, R35 ;  /* 0x000000231c1d7221 */ /* 0x000fe20000010000 */
[----:B------:R-:W-:Y:S01]  /*12a0*/  FMUL.FTZ R26, R43, R21 ;  /* 0x000000152b1a7220 */ /* 0x000fe20000410000 */
[----:B------:R-:W-:Y:S01]  /*12b0*/  FFMA.FTZ R30, R30, R35, R31 ;  /* 0x000000231e1e7223 */ /* 0x000fe2000001001f */
[----:B------:R-:W-:Y:S01]  /*12c0*/  FMUL.FTZ R25, R25, UR9 ;  /* 0x0000000919197c20 */ /* 0x000fe20008410000 */
[----:B------:R-:W-:Y:S01]  /*12d0*/  FADD.FTZ R28, R40, -UR12 ;  /* 0x8000000c281c7e21 */ /* 0x000fe20008010000 */
[----:B------:R-:W-:Y:S01]  /*12e0*/  FMUL.FTZ R32, R22, R20 ;  /* 0x0000001416207220 */ /* 0x000fe20000410000 */
[----:B------:R-:W-:Y:S01]  /*12f0*/  FADD.FTZ R29, R26, R29 ;  /* 0x0000001d1a1d7221 */ /* 0x000fe20000010000 */
[----:B------:R-:W-:Y:S01]  /*1300*/  FFMA.FTZ R0, R43, R25, R0 ;  /* 0x000000192b007223 */ /* 0x000fe20000010000 */
[----:B------:R-:W-:Y:S01]  /*1310*/  FFMA.FTZ R30, R25, R26, R30 ;  /* 0x0000001a191e7223 */ /* 0x000fe2000001001e */
[----:B------:R-:W-:Y:S01]  /*1320*/  FMUL.FTZ R31, R28, UR9 ;  /* 0x000000091c1f7c20 */ /* 0x000fe20008410000 */
[----:B------:R-:W-:Y:S01]  /*1330*/  FADD.FTZ R25, R41, -UR12 ;  /* 0x8000000c29197e21 */ /* 0x000fe20008010000 */
        /* <DEDUP_REMOVED lines=9> */
[----:B------:R-:W-:Y:S01]  /*13d0*/  FFMA.FTZ R30, R25, R26, R30 ;  /* 0x0000001a191e7223 */ /* 0x000fe2000001001e */
[----:B------:R-:W-:Y:S01]  /*13e0*/  FMUL.FTZ R31, R28, UR9 ;  /* 0x000000091c1f7c20 */ /* 0x000fe20008410000 */
[----:B------:R-:W-:Y:S01]  /*13f0*/  FADD.FTZ R25, R5, -UR12 ;  /* 0x8000000c05197e21 */ /* 0x000fe20008010000 */
[----:B------:R-:W-:Y:S01]  /*1400*/  FADD.FTZ R29, R29, R32 ;  /* 0x000000201d1d7221 */ /* 0x000fe20000010000 */
[----:B------:R-:W-:Y:S01]  /*1410*/  FMUL.FTZ R26, R7, R21 ;  /* 0x00000015071a7220 */ /* 0x000fe20000410000 */
[----:B------:R-:W-:Y:S01]  /*1420*/  FFMA.FTZ R30, R31, R32, R30 ;  /* 0x000000201f1e7223 */ /* 0x000fe2000001001e */
[----:B------:R-:W-:Y:S01]  /*1430*/  FADD.FTZ R28, R8, -UR12 ;  /* 0x8000000c081c7e21 */ /* 0x000fe20008010000 */
[----:B------:R-:W-:Y:S01]  /*1440*/  FMUL.FTZ R25, R25, UR9 ;  /* 0x0000000919197c20 */ /* 0x000fe20008410000 */
[----:B------:R-:W-:Y:S01]  /*1450*/  FMUL.FTZ R32, R10, R20 ;  /* 0x000000140a207220 */ /* 0x000fe20000410000 */
[----:B------:R-:W-:Y:S01]  /*1460*/  FADD.FTZ R29, R26, R29 ;  /* 0x0000001d1a1d7221 */ /* 0x000fe20000010000 */
[----:B------:R-:W-:Y:S01]  /*1470*/  FFMA.FTZ R33, R6, R31, R33 ;  /* 0x0000001f06217223 */ /* 0x000fe20000010021 */
[----:B------:R-:W-:Y:S01]  /*1480*/  FMUL.FTZ R31, R28, UR9 ;  /* 0x000000091c1f7c20 */ /* 0x000fe20008410000 */
[----:B------:R-:W-:Y:S01]  /*1490*/  FFMA.FTZ R30, R25, R26, R30 ;  /* 0x0000001a191e7223 */ /* 0x000fe2000001001e */
[----:B------:R-:W-:Y:S01]  /*14a0*/  FFMA.FTZ R0, R7, R25, R0 ;  /* 0x0000001907007223 */ /* 0x000fe20000010000 */
[----:B------:R-:W-:Y:S01]  /*14b0*/  FADD.FTZ R29, R29, R32 ;  /* 0x000000201d1d7221 */ /* 0x000fe20000010000 */
[----:B------:R-:W-:Y:S01]  /*14c0*/  FMUL.FTZ R26, R11, R21 ;  /* 0x000000150b1a7220 */ /* 0x000fe20000410000 */
[----:B------:R-:W-:Y:S01]  /*14d0*/  FADD.FTZ R25, R9, -UR12 ;  /* 0x8000000c09197e21 */ /* 0x000fe20008010000 */
[----:B------:R-:W-:Y:S01]  /*14e0*/  FFMA.FTZ R30, R31, R32, R30 ;  /* 0x000000201f1e7223 */ /* 0x000fe2000001001e */
[----:B------:R-:W-:Y:S01]  /*14f0*/  FMUL.FTZ R32, R14, R20 ;  /* 0x000000140e207220 */ /* 0x000fe20000410000 */
[----:B------:R-:W-:Y:S01]  /*1500*/  FADD.FTZ R29, R26, R29 ;  /* 0x0000001d1a1d7221 */ /* 0x000fe20000010000 */
[----:B------:R-:W-:Y:S01]  /*1510*/  FADD.FTZ R28, R12, -UR12 ;  /* 0x8000000c0c1c7e21 */ /* 0x000fe20008010000 */
[----:B------:R-:W-:Y:S01]  /*1520*/  FMUL.FTZ R25, R25, UR9 ;  /* 0x0000000919197c20 */ /* 0x000fe20008410000 */
[----:B------:R-:W-:Y:S01]  /*1530*/  FFMA.FTZ R33, R10, R31, R33 ;  /* 0x0000001f0a217223 */ /* 0x000fe20000010021 */
[----:B------:R-:W-:Y:S01]  /*1540*/  FADD.FTZ R34, R29, R32 ;  /* 0x000000201d227221 */ /* 0x000fe20000010000 */
[----:B------:R-:W-:Y:S01]  /*1550*/  FMUL.FTZ R31, R28, UR9 ;  /* 0x000000091c1f7c20 */ /* 0x000fe20008410000 */
[----:B------:R-:W-:Y:S01]  /*1560*/  FFMA.FTZ R30, R25, R26, R30 ;  /* 0x0000001a191e7223 */ /* 0x000fe2000001001e */
[----:B------:R-:W-:Y:S01]  /*1570*/  FADD.FTZ R29, RZ, R50 ;  /* 0x00000032ff1d7221 */ /* 0x000fe20000010000 */
[----:B------:R-:W-:Y:S01]  /*1580*/  FADD.FTZ R26, RZ, R51 ;  /* 0x00000033ff1a7221 */ /* 0x000fe20000010000 */
[----:B------:R-:W-:Y:S01]  /*1590*/  FADD.FTZ R28, R13, -UR12 ;  /* 0x8000000c0d1c7e21 */ /* 0x000fe20008010000 */
[----:B------:R-:W-:Y:S01]  /*15a0*/  FFMA.FTZ R0, R11, R25, R0 ;  /* 0x000000190b007223 */ /* 0x000fe20000010000 */
[----:B------:R-:W-:Y:S01]  /*15b0*/  FFMA.FTZ R25, R14, R31, R33 ;  /* 0x0000001f0e197223 */ /* 0x000fe20000010021 */
[----:B------:R-:W-:Y:S01]  /*15c0*/  FADD.FTZ R29, R46, R29 ;  /* 0x0000001d2e1d7221 */ /* 0x000fe20000010000 */
[----:B------:R-:W-:Y:S01]  /*15d0*/  FFMA.FTZ R33, R31, R32, R30 ;  /* 0x000000201f217223 */ /* 0x000fe2000001001e */
[----:B------:R-:W-:Y:S01]  /*15e0*/  FADD.FTZ R26, R47, R26 ;  /* 0x0000001a2f1a7221 */ /* 0x000fe20000010000 */
[----:B------:R-:W-:Y:S01]  /*15f0*/  FMUL.FTZ R28, R28, UR9 ;  /* 0x000000091c1c7c20 */ /* 0x000fe20008410000 */
[----:B------:R-:W-:Y:S01]  /*1600*/  FMUL.FTZ R31, R15, R21 ;  /* 0x000000150f1f7220 */ /* 0x000fe20000410000 */
[----:B------:R-:W-:Y:S01]  /*1610*/  FADD.FTZ R29, R42, R29 ;  /* 0x0000001d2a1d7221 */ /* 0x000fe20000010000 */
[----:B------:R-:W-:Y:S01]  /*1620*/  FADD.FTZ R26, R43, R26 ;  /* 0x0000001a2b1a7221 */ /* 0x000fe20000010000 */
[----:B------:R-:W-:Y:S01]  /*1630*/  FFMA.FTZ R0, R15, R28, R0 ;  /* 0x0000001c0f007223 */ /* 0x000fe20000010000 */
[----:B------:R-:W-:Y:S01]  /*1640*/  FFMA.FTZ R33, R28, R31, R33 ;  /* 0x0000001f1c217223 */ /* 0x000fe20000010021 */
[----:B------:R-:W-:Y:S01]  /*1650*/  FADD.FTZ R28, R16, -UR12 ;  /* 0x8000000c101c7e21 */ /* 0x000fe20008010000 */
[----:B------:R-:W-:Y:S01]  /*1660*/  FADD.FTZ R29, R22, R29 ;  /* 0x0000001d161d7221 */ /* 0x000fe20000010000 */
[----:B------:R-:W-:Y:S01]  /*1670*/  FADD.FTZ R26, R23, R26 ;  /* 0x0000001a171a7221 */ /* 0x000fe20000010000 */
[----:B------:R-:W-:Y:S01]  /*1680*/  FADD.FTZ R34, R31, R34 ;  /* 0x000000221f227221 */ /* 0x000fe20000010000 */
[----:B------:R-:W-:Y:S01]  /*1690*/  FMUL.FTZ R31, R18, R20 ;  /* 0x00000014121f7220 */ /* 0x000fe20000410000 */
[----:B------:R-:W-:Y:S01]  /*16a0*/  FMUL.FTZ R28, R28, UR9 ;  /* 0x000000091c1c7c20 */ /* 0x000fe20008410000 */
[----:B------:R-:W-:Y:S01]  /*16b0*/  FADD.FTZ R30, R17, -UR12 ;  /* 0x8000000c111e7e21 */ /* 0x000fe20008010000 */
[----:B------:R-:W-:Y:S01]  /*16c0*/  FADD.FTZ R29, R6, R29 ;  /* 0x0000001d061d7221 */ /* 0x000fe20000010000 */
[----:B------:R-:W-:Y:S01]  /*16d0*/  FADD.FTZ R26, R7, R26 ;  /* 0x0000001a071a7221 */ /* 0x000fe20000010000 */
[----:B------:R-:W-:Y:S01]  /*16e0*/  FADD.FTZ R35, R34, R31 ;  /* 0x0000001f22237221 */ /* 0x000fe20000010000 */
[----:B------:R-:W-:Y:S01]  /*16f0*/  FFMA.FTZ R36, R28, R31, R33 ;  /* 0x0000001f1c247223 */ /* 0x000fe20000010021 */
[----:B------:R-:W-:Y:S01]  /*1700*/  FMUL.FTZ R34, R19, R21 ;  /* 0x0000001513227220 */ /* 0x000fe20000410000 */
[----:B------:R-:W-:Y:S01]  /*1710*/  FMUL.FTZ R33, R30, UR9 ;  /* 0x000000091e217c20 */ /* 0x000fe20008410000 */
[----:B------:R-:W-:Y:S01]  /*1720*/  FADD.FTZ R29, R10, R29 ;  /* 0x0000001d0a1d7221 */ /* 0x000fe20000010000 */
[----:B------:R-:W-:Y:S01]  /*1730*/  FADD.FTZ R30, R11, R26 ;  /* 0x0000001a0b1e7221 */ /* 0x000fe20000010000 */
[----:B------:R-:W-:Y:S01]  /*1740*/  FADD.FTZ R32, R34, R35 ;  /* 0x0000002322207221 */ /* 0x000fe20000010000 */
[----:B------:R-:W-:Y:S01]  /*1750*/  FFMA.FTZ R26, R33, R34, R36 ;  /* 0x00000022211a7223 */ /* 0x000fe20000010024 */
[----:B------:R-:W-:Y:S01]  /*1760*/  FADD.FTZ R31, R14, R29 ;  /* 0x0000001d0e1f7221 */ /* 0x000fe20000010000 */
[----:B------:R-:W-:Y:S01]  /*1770*/  FADD.FTZ R34, R15, R30 ;  /* 0x0000001e0f227221 */ /* 0x000fe20000010000 */
[C---:B------:R-:W-:Y:S01]  /*1780*/  FFMA.FTZ R28, R18.reuse, R28, R25 ;  /* 0x0000001c121c7223 */ /* 0x040fe20000010019 */
[C---:B------:R-:W-:Y:S01]  /*1790*/  FFMA.FTZ R29, R19.reuse, R33, R0 ;  /* 0x00000021131d7223 */ /* 0x040fe20000010000 */
[----:B------:R-:W-:Y:S01]  /*17a0*/  FADD.FTZ R30, R18, R31 ;  /* 0x0000001f121e7221 */ /* 0x000fe20000010000 */
[----:B------:R-:W-:Y:S01]  /*17b0*/  FADD.FTZ R31, R19, R34 ;  /* 0x00000022131f7221 */ /* 0x000fe20000010000 */
[----:B------:R-:W-:Y:S06]  /*17c0*/  BRA `(.L_x_1318) ;  /* 0x0000001000007947 */ /* 0x000fec0003800000 */
.L_x_1317:
        /* <DEDUP_REMOVED lines=8> */
[----:B------:R-:W-:Y:S01]  /*1850*/  FFMA.FTZ R28, R20, R25, R2 ;  /* 0x00000019141c7223 */ /* 0x000fe20000010002 */
[----:B------:R-:W-:Y:S01]  /*1860*/  FFMA.FTZ R26, R21, R0, R3 ;  /* 0x00000000151a7223 */ /* 0x000fe20000010003 */
[----:B------:R-:W-:Y:S01]  /*1870*/  FADD.FTZ R37, R44, -UR12 ;  /* 0x8000000c2c257e21 */ /* 0x000fe20008010000 */
[----:B------:R-:W-:Y:S01]  /*1880*/  FADD.FTZ R36, R45, -UR12 ;  /* 0x8000000c2d247e21 */ /* 0x000fe20008010000 */
[----:B------:R-:W-:Y:S01]  /*1890*/  FMUL.FTZ R29, R28, -1.4426950216293334961 ;  /* 0xbfb8aa3b1c1d7820 */ /* 0x000fe20000410000 */
[----:B------:R-:W-:Y:S01]  /*18a0*/  FMUL.FTZ R32, R26, -1.4426950216293334961 ;  /* 0xbfb8aa3b1a207820 */ /* 0x000fe20000410000 */
[----:B------:R-:W-:Y:S01]  /*18b0*/  FMUL.FTZ R37, R37, UR9 ;  /* 0x0000000925257c20 */ /* 0x000fe20008410000 */
[----:B------:R-:W-:-:S03]  /*18c0*/  FMUL.FTZ R36, R36, UR9 ;  /* 0x0000000924247c20 */ /* 0x000fc60008410000 */
[----:B------:R-:W0:Y:S04]  /*18d0*/  MUFU.EX2 R29, R29 ;  /* 0x0000001d001d7308 */ /* 0x000e280000000800 */
[----:B------:R-:W1:Y:S01]  /*18e0*/  MUFU.EX2 R32, R32 ;  /* 0x0000002000207308 */ /* 0x000e620000000800 */
[----:B0-----:R-:W-:-:S04]  /*18f0*/  FADD.FTZ R30, R29, 1 ;  /* 0x3f8000001d1e7421 */ /* 0x001fc80000010000 */
[----:B------:R0:W2:Y:S01]  /*1900*/  MUFU.RCP R31, R30 ;  /* 0x0000001e001f7308 */ /* 0x0000a20000001000 */
[----:B-1----:R-:W-:-:S07]  /*1910*/  FADD.FTZ R38, R32, 1 ;  /* 0x3f80000020267421 */ /* 0x002fce0000010000 */
[----:B------:R-:W1:Y:S01]  /*1920*/  MUFU.RCP R38, R38 ;  /* 0x0000002600267308 */ /* 0x000e620000001000 */
[----:B0-----:R-:W-:-:S04]  /*1930*/  FFMA.FTZ R30, R20, R37, R2 ;  /* 0x00000025141e7223 */ /* 0x001fc80000010002 */
[----:B------:R-:W-:Y:S01]  /*1940*/  FMUL.FTZ R39, R30, -1.4426950216293334961 ;  /* 0xbfb8aa3b1e277820 */ /* 0x000fe20000410000 */
[----:B--2---:R-:W-:-:S05]  /*1950*/  FADD.FTZ R33, -R31, 1 ;  /* 0x3f8000001f217421 */ /* 0x004fca0000010100 */
[----:B------:R-:W0:Y:S01]  /*1960*/  MUFU.EX2 R39, R39 ;  /* 0x0000002700277308 */ /* 0x000e220000000800 */
[----:B------:R-:W-:Y:S01]  /*1970*/  FFMA.FTZ R29, R28, R33, 1 ;  /* 0x3f8000001c1d7423 */ /* 0x000fe20000010021 */
[----:B------:R-:W-:Y:S01]  /*1980*/  FFMA.FTZ R33, R20, R54, R2 ;  /* 0x0000003614217223 */ /* 0x000fe20000010002 */
[----:B------:R-:W-:Y:S01]  /*1990*/  FMUL.FTZ R28, R50, R31 ;  /* 0x0000001f321c7220 */ /* 0x000fe20000410000 */
[----:B-1----:R-:W-:Y:S02]  /*19a0*/  FADD.FTZ R31, -R38, 1 ;  /* 0x3f800000261f7421 */ /* 0x002fe40000010100 */
[----:B------:R-:W-:Y:S01]  /*19b0*/  FMUL.FTZ R34, R33, -1.4426950216293334961 ;  /* 0xbfb8aa3b21227820 */ /* 0x000fe20000410000 */
[----:B------:R-:W-:Y:S01]  /*19c0*/  FMUL.FTZ R28, R28, R29 ;  /* 0x0000001d1c1c7220 */ /* 0x000fe20000410000 */
[C-C-:B------:R-:W-:Y:S01]  /*19d0*/  FFMA.FTZ R29, R21.reuse, R56, R3.reuse ;  /* 0x00000038151d7223 */ /* 0x140fe20000010003 */
[----:B------:R-:W-:Y:S01]  /*19e0*/  FFMA.FTZ R31, R26, R31, 1 ;  /* 0x3f8000001a1f7423 */ /* 0x000fe2000001001f */
[----:B------:R-:W-:Y:S01]  /*19f0*/  FFMA.FTZ R26, R21, R36, R3 ;  /* 0x00000024151a7223 */ /* 0x000fe20000010003 */
[----:B------:R-:W-:Y:S01]  /*1a00*/  FMUL.FTZ R38, R51, R38 ;  /* 0x0000002633267220 */ /* 0x000fe20000410000 */
[----:B------:R-:W1:Y:S01]  /*1a10*/  MUFU.EX2 R34, R34 ;  /* 0x0000002200227308 */ /* 0x000e620000000800 */
[----:B------:R-:W-:Y:S01]  /*1a20*/  FMUL.FTZ R32, R29, -1.4426950216293334961 ;  /* 0xbfb8aa3b1d207820 */ /* 0x000fe20000410000 */
[----:B0-----:R-:W-:Y:S01]  /*1a30*/  FADD.FTZ R57, R39, 1 ;  /* 0x3f80000027397421 */ /* 0x001fe20000010000 */
[----:B------:R-:W-:-:S03]  /*1a40*/  FMUL.FTZ R31, R38, R31 ;  /* 0x0000001f261f7220 */ /* 0x000fc60000410000 */
[----:B------:R-:W-:Y:S01]  /*1a50*/  MUFU.RCP R39, R57 ;  /* 0x0000003900277308 */ /* 0x000fe20000001000 */
[----:B-1----:R-:W-:-:S07]  /*1a60*/  FADD.FTZ R35, R34, 1 ;  /* 0x3f80000022237421 */ /* 0x002fce0000010000 */
[----:B------:R-:W0:Y:S01]  /*1a70*/  MUFU.EX2 R32, R32 ;  /* 0x0000002000207308 */ /* 0x000e220000000800 */
[----:B------:R-:W-:-:S03]  /*1a80*/  FMUL.FTZ R34, R26, -1.4426950216293334961 ;  /* 0xbfb8aa3b1a227820 */ /* 0x000fc60000410000 */
[----:B------:R-:W1:Y:S08]  /*1a90*/  MUFU.RCP R35, R35 ;  /* 0x0000002300237308 */ /* 0x000e700000001000 */
[----:B------:R-:W2:Y:S01]  /*1aa0*/  MUFU.EX2 R34, R34 ;  /* 0x0000002200227308 */ /* 0x000ea20000000800 */
[----:B0-----:R-:W-:-:S04]  /*1ab0*/  FADD.FTZ R55, R32, 1 ;  /* 0x3f80000020377421 */ /* 0x001fc80000010000 */
[----:B------:R-:W0:Y:S01]  /*1ac0*/  MUFU.RCP R32, R55 ;  /* 0x0000003700207308 */ /* 0x000e220000001000 */
[----:B-1----:R-:W-:-:S04]  /*1ad0*/  FADD.FTZ R38, -R35, 1 ;  /* 0x3f80000023267421 */ /* 0x002fc80000010100 */
[----:B------:R-:W-:Y:S01]  /*1ae0*/  FFMA.FTZ R38, R33, R38, 1 ;  /* 0x3f80000021267423 */ /* 0x000fe20000010026 */
[----:B------:R-:W-:Y:S01]  /*1af0*/  FMUL.FTZ R33, R46, R35 ;  /* 0x000000232e217220 */ /* 0x000fe20000410000 */
[----:B--2---:R-:W-:-:S03]  /*1b00*/  FADD.FTZ R35, R34, 1 ;  /* 0x3f80000022237421 */ /* 0x004fc60000010000 */
[----:B------:R-:W-:Y:S01]  /*1b10*/  FMUL.FTZ R33, R33, R38 ;  /* 0x0000002621217220 */ /* 0x000fe20000410000 */
[----:B------:R1:W2:Y:S01]  /*1b20*/  MUFU.RCP R34, R35 ;  /* 0x0000002300227308 */ /* 0x0002a20000001000 */
[----:B0-----:R-:W-:Y:S01]  /*1b30*/  FADD.FTZ R38, -R32, 1 ;  /* 0x3f80000020267421 */ /* 0x001fe20000010100 */
[----:B------:R-:W-:Y:S01]  /*1b40*/  FMUL.FTZ R57, R47, R32 ;  /* 0x000000202f397220 */ /* 0x000fe20000410000 */
[----:B------:R-:W-:Y:S02]  /*1b50*/  FADD.FTZ R32, RZ, R28 ;  /* 0x0000001cff207221 */ /* 0x000fe40000010000 */
[----:B------:R-:W-:Y:S01]  /*1b60*/  FFMA.FTZ R38, R29, R38, 1 ;  /* 0x3f8000001d267423 */ /* 0x000fe20000010026 */
[----:B------:R-:W-:Y:S01]  /*1b70*/  FADD.FTZ R29, -R39, 1 ;  /* 0x3f800000271d7421 */ /* 0x000fe20000010100 */
[----:B------:R-:W-:Y:S01]  /*1b80*/  FMUL.FTZ R39, R42, R39 ;  /* 0x000000272a277220 */ /* 0x000fe20000410000 */
[----:B-1----:R-:W-:Y:S01]  /*1b90*/  FMUL.FTZ R35, R21, R31 ;  /* 0x0000001f15237220 */ /* 0x002fe20000410000 */
[----:B------:R-:W-:Y:S01]  /*1ba0*/  FMUL.FTZ R57, R57, R38 ;  /* 0x0000002639397220 */ /* 0x000fe20000410000 */
[----:B------:R-:W-:Y:S01]  /*1bb0*/  FFMA.FTZ R30, R30, R29, 1 ;  /* 0x3f8000001e1e7423 */ /* 0x000fe2000001001d */
[----:B------:R-:W-:-:S03]  /*1bc0*/  FADD.FTZ R32, R32, R33 ;  /* 0x0000002120207221 */ /* 0x000fc60000010000 */
[----:B------:R-:W-:Y:S01]  /*1bd0*/  FMUL.FTZ R39, R39, R30 ;  /* 0x0000001e27277220 */ /* 0x000fe20000410000 */
[----:B--2---:R-:W-:Y:S01]  /*1be0*/  FADD.FTZ R29, -R34, 1 ;  /* 0x3f800000221d7421 */ /* 0x004fe20000010100 */
[----:B------:R-:W-:Y:S02]  /*1bf0*/  FMUL.FTZ R55, R43, R34 ;  /* 0x000000222b377220 */ /* 0x000fe40000410000 */
[----:B------:R-:W-:Y:S01]  /*1c00*/  FADD.FTZ R32, R32, R39 ;  /* 0x0000002720207221 */ /* 0x000fe20000010000 */
[----:B------:R-:W-:Y:S01]  /*1c10*/  FFMA.FTZ R30, R26, R29, 1 ;  /* 0x3f8000001a1e7423 */ /* 0x000fe2000001001d */
[----:B------:R-:W-:Y:S01]  /*1c20*/  FADD.FTZ R29, R40, -UR12 ;  /* 0x8000000c281d7e21 */ /* 0x000fe20008010000 */
[C---:B------:R-:W-:Y:S02]  /*1c30*/  FMUL.FTZ R26, R20.reuse, R28 ;  /* 0x0000001c141a7220 */ /* 0x040fe40000410000 */
[----:B------:R-:W-:Y:S01]  /*1c40*/  FMUL.FTZ R55, R55, R30 ;  /* 0x0000001e37377220 */ /* 0x000fe20000410000 */
[----:B------:R-:W-:Y:S01]  /*1c50*/  FMUL.FTZ R29, R29, UR9 ;  /* 0x000000091d1d7c20 */ /* 0x000fe20008410000 */
[C---:B------:R-:W-:Y:S01]  /*1c60*/  FFMA.FTZ R30, R25.reuse, R26, RZ ;  /* 0x0000001a191e7223 */ /* 0x040fe200000100ff */
[----:B------:R-:W-:Y:S01]  /*1c70*/  FADD.FTZ R38, RZ, R26 ;  /* 0x0000001aff267221 */ /* 0x000fe20000010000 */
[----:B------:R-:W-:Y:S01]  /*1c80*/  FFMA.FTZ R25, R25, R28, RZ ;  /* 0x0000001c19197223 */ /* 0x000fe200000100ff */
[----:B------:R-:W-:Y:S01]  /*1c90*/  FFMA.FTZ R26, R20, R29, R2 ;  /* 0x0000001d141a7223 */ /* 0x000fe20000010002 */
[----:B------:R-:W-:Y:S01]  /*1ca0*/  FFMA.FTZ R30, R0, R35, R30 ;  /* 0x00000023001e7223 */ /* 0x000fe2000001001e */
[----:B------:R-:W-:Y:S01]  /*1cb0*/  FADD.FTZ R38, R35, R38 ;  /* 0x0000002623267221 */ /* 0x000fe20000010000 */
[-C--:B------:R-:W-:Y:S01]  /*1cc0*/  FFMA.FTZ R28, R54, R33.reuse, R25 ;  /* 0x00000021361c7223 */ /* 0x080fe20000010019 */
[----:B------:R-:W-:Y:S01]  /*1cd0*/  FMUL.FTZ R34, R26, -1.4426950216293334961 ;  /* 0xbfb8aa3b1a227820 */ /* 0x000fe20000410000 */
[----:B------:R-:W-:-:S02]  /*1ce0*/  FMUL.FTZ R33, R20, R33 ;  /* 0x0000002114217220 */ /* 0x000fc40000410000 */
[-C--:B------:R-:W-:Y:S01]  /*1cf0*/  FFMA.FTZ R28, R37, R39.reuse, R28 ;  /* 0x00000027251c7223 */ /* 0x080fe2000001001c */
[----:B------:R-:W-:Y:S01]  /*1d00*/  FMUL.FTZ R39, R20, R39 ;  /* 0x0000002714277220 */ /* 0x000fe20000410000 */
[----:B------:R-:W-:Y:S01]  /*1d10*/  FFMA.FTZ R54, R54, R33, R30 ;  /* 0x0000002136367223 */ /* 0x000fe2000001001e */
[----:B------:R-:W0:Y:S01]  /*1d20*/  MUFU.EX2 R34, R34 ;  /* 0x0000002200227308 */ /* 0x000e220000000800 */
[----:B------:R-:W-:Y:S01]  /*1d30*/  FADD.FTZ R38, R38, R33 ;  /* 0x0000002126267221 */ /* 0x000fe20000010000 */
[----:B------:R-:W-:Y:S01]  /*1d40*/  FFMA.FTZ R33, R0, R31, RZ ;  /* 0x0000001f00217223 */ /* 0x000fe200000100ff */
[----:B------:R-:W-:-:S03]  /*1d50*/  FADD.FTZ R0, RZ, R31 ;  /* 0x0000001fff007221 */ /* 0x000fc60000010000 */
[----:B------:R-:W-:-:S04]  /*1d60*/  FFMA.FTZ R33, R56, R57, R33 ;  /* 0x0000003938217223 */ /* 0x000fc80000010021 */
[----:B------:R-:W-:Y:S01]  /*1d70*/  FFMA.FTZ R33, R36, R55, R33 ;  /* 0x0000003724217223 */ /* 0x000fe20000010021 */
[----:B0-----:R-:W-:-:S06]  /*1d80*/  FADD.FTZ R35, R34, 1 ;  /* 0x3f80000022237421 */ /* 0x001fcc0000010000 */
[----:B------:R-:W0:Y:S02]  /*1d90*/  MUFU.RCP R35, R35 ;  /* 0x0000002300237308 */ /* 0x000e240000001000 */
[----:B0-----:R-:W-:-:S04]  /*1da0*/  FADD.FTZ R25, -R35, 1 ;  /* 0x3f80000023197421 */ /* 0x001fc80000010100 */
[----:B------:R-:W-:Y:S01]  /*1db0*/  FFMA.FTZ R26, R26, R25, 1 ;  /* 0x3f8000001a1a7423 */ /* 0x000fe20000010019 */
[----:B------:R-:W-:Y:S01]  /*1dc0*/  FMUL.FTZ R25, R22, R35 ;  /* 0x0000002316197220 */ /* 0x000fe20000410000 */
[----:B------:R-:W-:Y:S01]  /*1dd0*/  FADD.FTZ R35, R0, R57 ;  /* 0x0000003900237221 */ /* 0x000fe20000010000 */
[----:B------:R-:W-:Y:S02]  /*1de0*/  FMUL.FTZ R57, R21, R57 ;  /* 0x0000003915397220 */ /* 0x000fe40000410000 */
[----:B------:R-:W-:Y:S01]  /*1df0*/  FMUL.FTZ R25, R25, R26 ;  /* 0x0000001a19197220 */ /* 0x000fe20000410000 */
[----:B------:R-:W-:Y:S01]  /*1e00*/  FADD.FTZ R26, R41, -UR12 ;  /* 0x8000000c291a7e21 */ /* 0x000fe20008010000 */
[----:B------:R-:W-:Y:S01]  /*1e10*/  FFMA.FTZ R56, R56, R57, R54 ;  /* 0x0000003938387223 */ /* 0x000fe20000010036 */
[----:B------:R-:W-:Y:S01]  /*1e20*/  FADD.FTZ R38, R57, R38 ;  /* 0x0000002639267221 */ /* 0x000fe20000010000 */
[----:B------:R-:W-:Y:S01]  /*1e30*/  FADD.FTZ R35, R35, R55 ;  /* 0x0000003723237221 */ /* 0x000fe20000010000 */
[----:B------:R-:W-:Y:S01]  /*1e40*/  FMUL.FTZ R26, R26, UR9 ;  /* 0x000000091a1a7c20 */ /* 0x000fe20008410000 */
[----:B------:R-:W-:Y:S01]  /*1e50*/  FFMA.FTZ R56, R37, R39, R56 ;  /* 0x0000002725387223 */ /* 0x000fe20000010038 */
[----:B------:R-:W-:Y:S01]  /*1e60*/  FADD.FTZ R38, R38, R39 ;  /* 0x0000002726267221 */ /* 0x000fe20000010000 */
[C---:B------:R-:W-:Y:S01]  /*1e70*/  FMUL.FTZ R55, R21.reuse, R55 ;  /* 0x0000003715377220 */ /* 0x040fe20000410000 */
[----:B------:R-:W-:Y:S01]  /*1e80*/  FFMA.FTZ R30, R21, R26, R3 ;  /* 0x0000001a151e7223 */ /* 0x000fe20000010003 */
[----:B------:R-:W-:-:S02]  /*1e90*/  FFMA.FTZ R28, R29, R25, R28 ;  /* 0x000000191d1c7223 */ /* 0x000fc4000001001c */
[----:B------:R-:W-:Y:S01]  /*1ea0*/  FFMA.FTZ R36, R36, R55, R56 ;  /* 0x0000003724247223 */ /* 0x000fe20000010038 */
[----:B------:R-:W-:Y:S01]  /*1eb0*/  FMUL.FTZ R34, R30, -1.4426950216293334961 ;  /* 0xbfb8aa3b1e227820 */ /* 0x000fe20000410000 */
[----:B------:R-:W-:-:S05]  /*1ec0*/  FADD.FTZ R38, R55, R38 ;  /* 0x0000002637267221 */ /* 0x000fca0000010000 */
[----:B------:R-:W0:Y:S02]  /*1ed0*/  MUFU.EX2 R34, R34 ;  /* 0x0000002200227308 */ /* 0x000e240000000800 */
[----:B0-----:R-:W-:-:S06]  /*1ee0*/  FADD.FTZ R34, R34, 1 ;  /* 0x3f80000022227421 */ /* 0x001fcc0000010000 */
[----:B------:R-:W0:Y:S02]  /*1ef0*/  MUFU.RCP R34, R34 ;  /* 0x0000002200227308 */ /* 0x000e240000001000 */
[----:B0-----:R-:W-:Y:S01]  /*1f00*/  FADD.FTZ R31, -R34, 1 ;  /* 0x3f800000221f7421 */ /* 0x001fe20000010100 */
[----:B------:R-:W-:-:S03]  /*1f10*/  FMUL.FTZ R0, R23, R34 ;  /* 0x0000002217007220 */ /* 0x000fc60000410000 */
[----:B------:R-:W-:-:S04]  /*1f20*/  FFMA.FTZ R31, R30, R31, 1 ;  /* 0x3f8000001e1f7423 */ /* 0x000fc8000001001f */
[----:B------:R-:W-:Y:S01]  /*1f30*/  FMUL.FTZ R0, R0, R31 ;  /* 0x0000001f00007220 */ /* 0x000fe20000410000 */
[----:B------:R-:W-:-:S03]  /*1f40*/  FADD.FTZ R31, R4, -UR12 ;  /* 0x8000000c041f7e21 */ /* 0x000fc60008010000 */
[----:B------:R-:W-:Y:S01]  /*1f50*/  FFMA.FTZ R33, R26, R0, R33 ;  /* 0x000000001a217223 */ /* 0x000fe20000010021 */
        /* <DEDUP_REMOVED lines=8> */
[----:B------:R-:W-:Y:S01]  /*1fe0*/  FADD.FTZ R57, R32, R25 ;  /* 0x0000001920397221 */ /* 0x000fe20000010000 */
[----:B------:R-:W-:Y:S01]  /*1ff0*/  FMUL.FTZ R25, R20, R25 ;  /* 0x0000001914197220 */ /* 0x000fe20000410000 */
[----:B------:R-:W-:Y:S01]  /*2000*/  FFMA.FTZ R37, R30, R37, 1 ;  /* 0x3f8000001e257423 */ /* 0x000fe20000010025 */
[----:B------:R-:W-:Y:S02]  /*2010*/  FADD.FTZ R30, R5, -UR12 ;  /* 0x8000000c051e7e21 */ /* 0x000fe40008010000 */
[----:B------:R-:W-:Y:S01]  /*2020*/  FFMA.FTZ R29, R29, R25, R36 ;  /* 0x000000191d1d7223 */ /* 0x000fe20000010024 */
[----:B------:R-:W-:Y:S01]  /*2030*/  FMUL.FTZ R34, R34, R37 ;  /* 0x0000002522227220 */ /* 0x000fe20000410000 */
[----:B------:R-:W-:Y:S01]  /*2040*/  FMUL.FTZ R30, R30, UR9 ;  /* 0x000000091e1e7c20 */ /* 0x000fe20008410000 */
[----:B------:R-:W-:-:S02]  /*2050*/  FADD.FTZ R38, R38, R25 ;  /* 0x0000001926267221 */ /* 0x000fc40000010000 */
[----:B------:R-:W-:Y:S01]  /*2060*/  FFMA.FTZ R28, R31, R34, R28 ;  /* 0x000000221f1c7223 */ /* 0x000fe2000001001c */
[----:B------:R-:W-:Y:S01]  /*2070*/  FFMA.FTZ R37, R21, R30, R3 ;  /* 0x0000001e15257223 */ /* 0x000fe20000010003 */
[----:B------:R-:W-:-:S03]  /*2080*/  FADD.FTZ R57, R57, R34 ;  /* 0x0000002239397221 */ /* 0x000fc60000010000 */
[----:B------:R-:W-:-:S06]  /*2090*/  FMUL.FTZ R39, R37, -1.4426950216293334961 ;  /* 0xbfb8aa3b25277820 */ /* 0x000fcc0000410000 */
[----:B------:R-:W0:Y:S02]  /*20a0*/  MUFU.EX2 R39, R39 ;  /* 0x0000002700277308 */ /* 0x000e240000000800 */
[----:B0-----:R-:W-:Y:S01]  /*20b0*/  FADD.FTZ R54, R39, 1 ;  /* 0x3f80000027367421 */ /* 0x001fe20000010000 */
[----:B------:R-:W-:-:S04]  /*20c0*/  FADD.FTZ R39, R8, -UR12 ;  /* 0x8000000c08277e21 */ /* 0x000fc80008010000 */
[----:B------:R-:W-:Y:S01]  /*20d0*/  FMUL.FTZ R39, R39, UR9 ;  /* 0x0000000927277c20 */ /* 0x000fe20008410000 */
[----:B------:R-:W0:Y:S02]  /*20e0*/  MUFU.RCP R54, R54 ;  /* 0x0000003600367308 */ /* 0x000e240000001000 */
[----:B0-----:R-:W-:-:S04]  /*20f0*/  FADD.FTZ R56, -R54, 1 ;  /* 0x3f80000036387421 */ /* 0x001fc80000010100 */
[----:B------:R-:W-:Y:S01]  /*2100*/  FFMA.FTZ R56, R37, R56, 1 ;  /* 0x3f80000025387423 */ /* 0x000fe20000010038 */
[----:B------:R-:W-:Y:S01]  /*2110*/  FMUL.FTZ R37, R7, R54 ;  /* 0x0000003607257220 */ /* 0x000fe20000410000 */
[----:B------:R-:W-:-:S03]  /*2120*/  FFMA.FTZ R54, R20, R39, R2 ;  /* 0x0000002714367223 */ /* 0x000fc60000010002 */
[----:B------:R-:W-:Y:S01]  /*2130*/  FMUL.FTZ R37, R37, R56 ;  /* 0x0000003825257220 */ /* 0x000fe20000410000 */
[----:B------:R-:W-:-:S03]  /*2140*/  FMUL.FTZ R56, R54, -1.4426950216293334961 ;  /* 0xbfb8aa3b36387820 */ /* 0x000fc60000410000 */
[----:B------:R-:W-:-:S03]  /*2150*/  FFMA.FTZ R33, R30, R37, R33 ;  /* 0x000000251e217223 */ /* 0x000fc60000010021 */
        /* <DEDUP_REMOVED lines=8> */
[----:B------:R-:W-:Y:S01]  /*21e0*/  FMUL.FTZ R37, R21, R37 ;  /* 0x0000002515257220 */ /* 0x000fe20000410000 */
[----:B0-----:R-:W-:Y:S01]  /*21f0*/  FADD.FTZ R32, -R55, 1 ;  /* 0x3f80000037207421 */ /* 0x001fe20000010100 */
[----:B------:R-:W-:-:S03]  /*2200*/  FMUL.FTZ R36, R10, R55 ;  /* 0x000000370a247220 */ /* 0x000fc60000410000 */
[----:B------:R-:W-:-:S04]  /*2210*/  FFMA.FTZ R32, R54, R32, 1 ;  /* 0x3f80000036207423 */ /* 0x000fc80000010020 */
[----:B------:R-:W-:Y:S01]  /*2220*/  FMUL.FTZ R36, R36, R32 ;  /* 0x0000002024247220 */ /* 0x000fe20000410000 */
[----:B------:R-:W-:-:S03]  /*2230*/  FADD.FTZ R32, R9, -UR12 ;  /* 0x8000000c09207e21 */ /* 0x000fc60008010000 */
[----:B------:R-:W-:Y:S01]  /*2240*/  FFMA.FTZ R28, R39, R36, R28 ;  /* 0x00000024271c7223 */ /* 0x000fe2000001001c */
[----:B------:R-:W-:Y:S01]  /*2250*/  FMUL.FTZ R32, R32, UR9 ;  /* 0x0000000920207c20 */ /* 0x000fe20008410000 */
[----:B------:R-:W-:-:S03]  /*2260*/  FADD.FTZ R57, R57, R36 ;  /* 0x0000002439397221 */ /* 0x000fc60000010000 */
        /* <DEDUP_REMOVED lines=8> */
[----:B------:R-:W-:Y:S01]  /*22f0*/  FMUL.FTZ R55, R20, R36 ;  /* 0x0000002414377220 */ /* 0x000fe20000410000 */
[----:B------:R-:W-:Y:S02]  /*2300*/  FFMA.FTZ R30, R30, R37, R31 ;  /* 0x000000251e1e7223 */ /* 0x000fe4000001001f */
[----:B------:R-:W-:Y:S02]  /*2310*/  FADD.FTZ R38, R37, R38 ;  /* 0x0000002625267221 */ /* 0x000fe40000010000 */
[----:B------:R-:W-:Y:S02]  /*2320*/  FFMA.FTZ R39, R39, R55, R30 ;  /* 0x0000003727277223 */ /* 0x000fe4000001001e */
[----:B------:R-:W-:Y:S01]  /*2330*/  FADD.FTZ R38, R38, R55 ;  /* 0x0000003726267221 */ /* 0x000fe20000010000 */
[----:B0-----:R-:W-:-:S04]  /*2340*/  FADD.FTZ R29, -R54, 1 ;  /* 0x3f800000361d7421 */ /* 0x001fc80000010100 */
[----:B------:R-:W-:Y:S01]  /*2350*/  FFMA.FTZ R29, R25, R29, 1 ;  /* 0x3f800000191d7423 */ /* 0x000fe2000001001d */
[----:B------:R-:W-:-:S04]  /*2360*/  FMUL.FTZ R25, R11, R54 ;  /* 0x000000360b197220 */ /* 0x000fc80000410000 */
[----:B------:R-:W-:Y:S01]  /*2370*/  FMUL.FTZ R25, R25, R29 ;  /* 0x0000001d19197220 */ /* 0x000fe20000410000 */
[----:B------:R-:W-:-:S03]  /*2380*/  FADD.FTZ R29, R12, -UR12 ;  /* 0x8000000c0c1d7e21 */ /* 0x000fc60008010000 */
[----:B------:R-:W-:Y:S01]  /*2390*/  FADD.FTZ R56, R56, R25 ;  /* 0x0000001938387221 */ /* 0x000fe20000010000 */
[----:B------:R-:W-:Y:S01]  /*23a0*/  FMUL.FTZ R29, R29, UR9 ;  /* 0x000000091d1d7c20 */ /* 0x000fe20008410000 */
[----:B------:R-:W-:-:S03]  /*23b0*/  FFMA.FTZ R33, R32, R25, R33 ;  /* 0x0000001920217223 */ /* 0x000fc60000010021 */
[----:B------:R-:W-:-:S04]  /*23c0*/  FFMA.FTZ R0, R20, R29, R2 ;  /* 0x0000001d14007223 */ /* 0x000fc80000010002 */
[----:B------:R-:W-:-:S06]  /*23d0*/  FMUL.FTZ R54, R0, -1.4426950216293334961 ;  /* 0xbfb8aa3b00367820 */ /* 0x000fcc0000410000 */
[----:B------:R-:W0:Y:S02]  /*23e0*/  MUFU.EX2 R54, R54 ;  /* 0x0000003600367308 */ /* 0x000e240000000800 */
[----:B0-----:R-:W-:-:S06]  /*23f0*/  FADD.FTZ R35, R54, 1 ;  /* 0x3f80000036237421 */ /* 0x001fcc0000010000 */
[----:B------:R-:W0:Y:S02]  /*2400*/  MUFU.RCP R35, R35 ;  /* 0x0000002300237308 */ /* 0x000e240000001000 */
[----:B0-----:R-:W-:-:S04]  /*2410*/  FADD.FTZ R26, -R35, 1 ;  /* 0x3f800000231a7421 */ /* 0x001fc80000010100 */
[----:B------:R-:W-:Y:S01]  /*2420*/  FFMA.FTZ R0, R0, R26, 1 ;  /* 0x3f80000000007423 */ /* 0x000fe2000001001a */
[----:B------:R-:W-:-:S04]  /*2430*/  FMUL.FTZ R26, R14, R35 ;  /* 0x000000230e1a7220 */ /* 0x000fc80000410000 */
        /* <DEDUP_REMOVED lines=14> */
[----:B------:R-:W-:-:S04]  /*2520*/  FMUL.FTZ R31, R15, R54 ;  /* 0x000000360f1f7220 */ /* 0x000fc80000410000 */
[----:B------:R-:W-:Y:S01]  /*2530*/  FMUL.FTZ R31, R31, R34 ;  /* 0x000000221f1f7220 */ /* 0x000fe20000410000 */
[----:B------:R-:W-:-:S03]  /*2540*/  FFMA.FTZ R34, R20, R35, R2 ;  /* 0x0000002314227223 */ /* 0x000fc60000010002 */
[----:B------:R-:W-:Y:S01]  /*2550*/  FFMA.FTZ R33, R0, R31, R33 ;  /* 0x0000001f00217223 */ /* 0x000fe20000010021 */
[----:B------:R-:W-:Y:S01]  /*2560*/  FMUL.FTZ R54, R34, -1.4426950216293334961 ;  /* 0xbfb8aa3b22367820 */ /* 0x000fe20000410000 */
[----:B------:R-:W-:-:S05]  /*2570*/  FADD.FTZ R56, R56, R31 ;  /* 0x0000001f38387221 */ /* 0x000fca0000010000 */
[----:B------:R-:W0:Y:S02]  /*2580*/  MUFU.EX2 R54, R54 ;  /* 0x0000003600367308 */ /* 0x000e240000000800 */
[----:B0-----:R-:W-:Y:S01]  /*2590*/  FADD.FTZ R37, R54, 1 ;  /* 0x3f80000036257421 */ /* 0x001fe20000010000 */
[----:B------:R-:W-:-:S04]  /*25a0*/  FMUL.FTZ R54, R21, R25 ;  /* 0x0000001915367220 */ /* 0x000fc80000410000 */
[----:B------:R-:W-:Y:S01]  /*25b0*/  FFMA.FTZ R32, R32, R54, R39 ;  /* 0x0000003620207223 */ /* 0x000fe20000010027 */
[----:B------:R-:W0:Y:S01]  /*25c0*/  MUFU.RCP R37, R37 ;  /* 0x0000002500257308 */ /* 0x000e220000001000 */
[----:B------:R-:W-:Y:S01]  /*25d0*/  FADD.FTZ R38, R54, R38 ;  /* 0x0000002636267221 */ /* 0x000fe20000010000 */
[----:B0-----:R-:W-:-:S04]  /*25e0*/  FADD.FTZ R30, -R37, 1 ;  /* 0x3f800000251e7421 */ /* 0x001fc80000010100 */
[----:B------:R-:W-:Y:S01]  /*25f0*/  FFMA.FTZ R34, R34, R30, 1 ;  /* 0x3f80000022227423 */ /* 0x000fe2000001001e */
[----:B------:R-:W-:-:S04]  /*2600*/  FMUL.FTZ R30, R18, R37 ;  /* 0x00000025121e7220 */ /* 0x000fc80000410000 */
        /* <DEDUP_REMOVED lines=13> */
[----:B------:R-:W-:-:S04]  /*26e0*/  FMUL.FTZ R37, R20, R26 ;  /* 0x0000001a14257220 */ /* 0x000fc80000410000 */
[----:B------:R-:W-:Y:S01]  /*26f0*/  FFMA.FTZ R39, R29, R37, R32 ;  /* 0x000000251d277223 */ /* 0x000fe20000010020 */
[----:B------:R-:W-:Y:S01]  /*2700*/  FADD.FTZ R38, R38, R37 ;  /* 0x0000002526267221 */ /* 0x000fe20000010000 */
[----:B------:R-:W-:Y:S01]  /*2710*/  FMUL.FTZ R29, R21, R31 ;  /* 0x0000001f151d7220 */ /* 0x000fe20000410000 */
[----:B------:R-:W-:-:S03]  /*2720*/  FADD.FTZ R31, R56, R25 ;  /* 0x00000019381f7221 */ /* 0x000fc60000010000 */
[----:B------:R-:W-:Y:S01]  /*2730*/  FFMA.FTZ R32, R0, R29, R39 ;  /* 0x0000001d00207223 */ /* 0x000fe20000010027 */
[----:B------:R-:W-:Y:S01]  /*2740*/  FADD.FTZ R38, R29, R38 ;  /* 0x000000261d267221 */ /* 0x000fe20000010000 */
[----:B------:R-:W-:Y:S01]  /*2750*/  FMUL.FTZ R29, R20, R30 ;  /* 0x0000001e141d7220 */ /* 0x000fe20000410000 */
[----:B------:R-:W-:-:S03]  /*2760*/  FADD.FTZ R30, R57, R30 ;  /* 0x0000001e391e7221 */ /* 0x000fc60000010000 */
[----:B------:R-:W-:Y:S01]  /*2770*/  FFMA.FTZ R37, R35, R29, R32 ;  /* 0x0000001d23257223 */ /* 0x000fe20000010020 */
[----:B------:R-:W-:Y:S01]  /*2780*/  FADD.FTZ R38, R38, R29 ;  /* 0x0000001d26267221 */ /* 0x000fe20000010000 */
[----:B------:R-:W-:-:S04]  /*2790*/  FMUL.FTZ R29, R21, R25 ;  /* 0x00000019151d7220 */ /* 0x000fc80000410000 */
[C---:B------:R-:W-:Y:S01]  /*27a0*/  FFMA.FTZ R26, R34.reuse, R29, R37 ;  /* 0x0000001d221a7223 */ /* 0x040fe20000010025 */
[----:B------:R-:W-:Y:S01]  /*27b0*/  FADD.FTZ R32, R29, R38 ;  /* 0x000000261d207221 */ /* 0x000fe20000010000 */
[----:B------:R-:W-:-:S07]  /*27c0*/  FFMA.FTZ R29, R34, R25, R33 ;  /* 0x00000019221d7223 */ /* 0x000fce0000010021 */
.L_x_1318:
[----:B------:R-:W0:Y:S01]  /*27d0*/  S2R R33, SR_LANEID ;  /* 0x0000000000217919 */ /* 0x000e220000000000 */
[----:B------:R-:W1:Y:S01]  /*27e0*/  S2UR UR7, SR_CgaCtaId ;  /* 0x00000000000779c3 */ /* 0x000e620000008800 */
[----:B------:R-:W-:Y:S01]  /*27f0*/  UMOV UR6, 0x400 ;  /* 0x0000040000067882 */ /* 0x000fe20000000000 */
[----:B------:R-:W-:Y:S01]  /*2800*/  UMOV UR13, 0x400 ;  /* 0x00000400000d7882 */ /* 0x000fe20000000000 */
[----:B------:R-:W2:Y:S01]  /*2810*/  SHFL.DOWN PT, R0, R26, 0x1, 0x1f ;  /* 0x08201f001a007f89 */ /* 0x000ea200000e0000 */
[----:B------:R-:W-:Y:S01]  /*2820*/  UIADD3 UR6, UPT, UPT, UR6, 0xa0, URZ ;  /* 0x000000a006067890 */ /* 0x000fe2000fffe0ff */
[----:B------:R-:W-:Y:S01]  /*2830*/  BSSY.RECONVERGENT B0, `(.L_x_1319) ;  /* 0x0000028000007945 */ /* 0x000fe20003800200 */
[C---:B------:R-:W-:Y:S01]  /*2840*/  ISETP.NE.AND P1, PT, R24.reuse, RZ, PT ;  /* 0x000000ff1800720c */ /* 0x040fe20003f25270 */
[----:B------:R-:W3:Y:S01]  /*2850*/  SHFL.DOWN PT, R25, R32, 0x1, 0x1f ;  /* 0x08201f0020197f89 */ /* 0x000ee200000e0000 */
[----:B------:R-:W-:Y:S01]  /*2860*/  ISETP.GT.U32.AND P3, PT, R24, 0xf, PT ;  /* 0x0000000f1800780c */ /* 0x000fe20003f64070 */
[----:B-1----:R-:W-:-:S06]  /*2870*/  ULEA UR6, UR7, UR6, 0x18 ;  /* 0x0000000607067291 */ /* 0x002fcc000f8ec0ff */
[----:B------:R-:W-:Y:S02]  /*2880*/  LEA R56, R24, UR6, 0x4 ;  /* 0x0000000618387c11 */ /* 0x000fe4000f8e20ff */
[C---:B0-----:R-:W-:Y:S02]  /*2890*/  ISETP.GT.AND P0, PT, R33.reuse, 0x1e, PT ;  /* 0x0000001e2100780c */ /* 0x041fe40003f04270 */
[----:B------:R-:W-:Y:S01]  /*28a0*/  ISETP.GT.AND P2, PT, R33, 0xf, PT ;  /* 0x0000000f2100780c */ /* 0x000fe20003f44270 */
[----:B------:R-:W-:Y:S10]  /*28b0*/  STS.128 [R56], R28 ;  /* 0x0000001c38007388 */ /* 0x000ff40000000c00 */
        /* <DEDUP_REMOVED lines=16> */
[----:B------:R-:W-:Y:S01]  /*29c0*/  LEA R0, R27, R24, 0x4 ;  /* 0x000000181b007211 */ /* 0x000fe200078e20ff */
[----:B-1----:R-:W-:-:S03]  /*29d0*/  FADD.FTZ R25, R32, R25 ;  /* 0x0000001920197221 */ /* 0x002fc60000010000 */
        /* <DEDUP_REMOVED lines=13> */
.L_x_1320:
[----:B------:R-:W-:Y:S05]  /*2ab0*/  BSYNC.RECONVERGENT B0 ;  /* 0x0000000000007941 */ /* 0x000fea0003800200 */
.L_x_1319:
[----:B------:R-:W-:Y:S06]  /*2ac0*/  BAR.SYNC.DEFER_BLOCKING 0x0 ;  /* 0x0000000000007b1d */ /* 0x000fec0000010000 */
[----:B------:R-:W-:Y:S04]  /*2ad0*/  BSSY.RECONVERGENT B0, `(.L_x_1321) ;  /* 0x0000029000007945 */ /* 0x000fe80003800200 */
[----:B------:R-:W-:Y:S05]  /*2ae0*/  @P1 BRA `(.L_x_1322) ;  /* 0x00000000009c1947 */ /* 0x000fea0003800000 */
[----:B------:R-:W-:-:S09]  /*2af0*/  ULEA UR6, UR7, UR13, 0x18 ;  /* 0x0000000d07067291 */ /* 0x000fd2000f8ec0ff */
[----:B--2---:R-:W2:Y:S04]  /*2b00*/  LDS.64 R32, [UR6+0x18] ;  /* 0x00001806ff207984 */ /* 0x004ea80008000a00 */
[----:B-1-3--:R-:W1:Y:S04]  /*2b10*/  LDS.128 R24, [UR6+0x20] ;  /* 0x00002006ff187984 */ /* 0x00ae680008000c00 */
[----:B------:R-:W3:Y:S01]  /*2b20*/  LDS.128 R36, [UR6+0x30] ;  /* 0x00003006ff247984 */ /* 0x000ee20008000c00 */
[----:B--2---:R-:W-:Y:S01]  /*2b30*/  FADD.FTZ R35, R54, R32 ;  /* 0x0000002036237221 */ /* 0x004fe20000010000 */
[----:B0-----:R-:W-:-:S03]  /*2b40*/  FADD.FTZ R54, R55, R33 ;  /* 0x0000002137367221 */ /* 0x001fc60000010000 */
[----:B-1----:R-:W-:Y:S01]  /*2b50*/  FADD.FTZ R55, R35, R24 ;  /* 0x0000001823377221 */ /* 0x002fe20000010000 */
[----:B------:R-:W-:Y:S01]  /*2b60*/  FADD.FTZ R54, R54, R25 ;  /* 0x0000001936367221 */ /* 0x000fe20000010000 */
[----:B------:R-:W0:Y:S02]  /*2b70*/  LDS.128 R32, [UR6+0x40] ;  /* 0x00004006ff207984 */ /* 0x000e240008000c00 */
        /* <DEDUP_REMOVED lines=30> */
.L_x_1322:
[----:B------:R-:W-:Y:S05]  /*2d60*/  BSYNC.RECONVERGENT B0 ;  /* 0x0000000000007941 */ /* 0x000fea0003800200 */
.L_x_1321:
[----:B------:R-:W-:Y:S06]  /*2d70*/  BAR.SYNC.DEFER_BLOCKING 0x0 ;  /* 0x0000000000007b1d */ /* 0x000fec0000010000 */
[----:B------:R-:W-:Y:S04]  /*2d80*/  BSSY.RECONVERGENT B0, `(.L_x_1323) ;  /* 0x000009d000007945 */ /* 0x000fe80003800200 */
[----:B------:R-:W-:Y:S05]  /*2d90*/  @P3 BRA `(.L_x_1324) ;  /* 0x00000008006c3947 */ /* 0x000fea0003800000 */
[----:B-1-3--:R-:W1:Y:S04]  /*2da0*/  LDS.128 R24, [R56+0x100] ;  /* 0x0001000038187984 */ /* 0x00ae680000000c00 */
[----:B--2---:R-:W2:Y:S04]  /*2db0*/  LDS.128 R32, [R56+0x200] ;  /* 0x0002000038207984 */ /* 0x004ea80000000c00 */
        /* <DEDUP_REMOVED lines=135> */
[----:B------:R-:W-:Y:S01]  /*3630*/  LDS.128 R32, [R56+0x1f00] ;  /* 0x001f000038207984 */ /* 0x000fe20000000c00 */
        /* <DEDUP_REMOVED lines=17> */
.L_x_1324:
[----:B------:R-:W-:Y:S05]  /*3750*/  BSYNC.RECONVERGENT B0 ;  /* 0x0000000000007941 */ /* 0x000fea0003800200 */
.L_x_1323:
[----:B------:R-:W-:Y:S04]  /*3760*/  BSSY.RECONVERGENT B0, `(.L_x_1325) ;  /* 0x000001c000007945 */ /* 0x000fe80003800200 */
[----:B------:R-:W-:Y:S05]  /*3770*/  @P3 BRA `(.L_x_1326) ;  /* 0x0000000000683947 */ /* 0x000fea0003800000 */
[----:B---3--:R-:W2:Y:S08]  /*3780*/  LDC.64 R24, c[0x0][0x3f8] ;  /* 0x0000fe00ff187b82 */ /* 0x008eb00000000a00 */
[----:B-1----:R-:W1:Y:S01]  /*3790*/  LDC.64 R26, c[0x0][0x3d8] ;  /* 0x0000f600ff1a7b82 */ /* 0x002e620000000a00 */
        /* <DEDUP_REMOVED lines=24> */
.L_x_1326:
[----:B------:R-:W-:Y:S05]  /*3920*/  BSYNC.RECONVERGENT B0 ;  /* 0x0000000000007941 */ /* 0x000fea0003800200 */
.L_x_1325:
[----:B------:R-:W5:Y:S02]  /*3930*/  LDCU UR6, c[0x0][0x370] ;  /* 0x00006e00ff0677ac */ /* 0x000f640008000800 */
[----:B-----5:R-:W-:-:S09]  /*3940*/  UISETP.GE.U32.AND UP0, UPT, UR6, 0x2, UPT ;  /* 0x000000020600788c */ /* 0x020fd2000bf06070 */
[----:B------:R-:W-:Y:S05]  /*3950*/  BRA.U !UP0, `(.L_x_1327) ;  /* 0x0000000908e47547 */ /* 0x000fea000b800000 */
[----:B---34-:R-:W3:Y:S01]  /*3960*/  LDC R24, c[0x0][0x374] ;  /* 0x0000dd00ff187b82 */ /* 0x018ee20000000800 */
[----:B------:R-:W-:-:S07]  /*3970*/  ULOP3.LUT UR7, UR4, 0x1, URZ, 0xc0, !UPT ;  /* 0x0000000104077892 */ /* 0x000fce000f8ec0ff */
[----:B------:R-:W4:Y:S08]  /*3980*/  LDC R25, c[0x0][0x370] ;  /* 0x0000dc00ff197b82 */ /* 0x000f300000000800 */
[----:B------:R-:W5:Y:S08]  /*3990*/  S2UR UR6, SR_CTAID.Y ;  /* 0x00000000000679c3 */ /* 0x000f700000002600 */
[----:B------:R-:W0:Y:S01]  /*39a0*/  LDC.64 R38, c[0x0][0x3d0] ;  /* 0x0000f400ff267b82 */ /* 0x000e220000000a00 */
[----:B---3--:R-:W-:-:S04]  /*39b0*/  IMAD R0, R24, UR7, RZ ;  /* 0x0000000718007c24 */ /* 0x008fc8000f8e02ff */
[----:B----4-:R-:W-:-:S05]  /*39c0*/  IMAD R0, R0, R25, RZ ;  /* 0x0000001900007224 */ /* 0x010fca00078e02ff */
[----:B------:R-:W-:Y:S02]  /*39d0*/  SHF.L.U32 R25, R0, 0x1, RZ ;  /* 0x0000000100197819 */ /* 0x000fe400000006ff */
[----:B-----5:R-:W-:-:S03]  /*39e0*/  MOV R37, UR6 ;  /* 0x0000000600257c02 */ /* 0x020fc60008000f00 */
[----:B0-----:R-:W-:Y:S01]  /*39f0*/  IMAD.WIDE R38, R25, 0x4, R38 ;  /* 0x0000000419267825 */ /* 0x001fe200078e0226 */
[----:B------:R-:W-:Y:S06]  /*3a00*/  @P1 BRA `(.L_x_1328) ;  /* 0x00000000005c1947 */ /* 0x000fec0003800000 */
[----:B-1----:R-:W0:Y:S01]  /*3a10*/  LDC.64 R26, c[0x0][0x3c8] ;  /* 0x0000f200ff1a7b82 */ /* 0x002e220000000a00 */
[----:B------:R-:W-:Y:S01]  /*3a20*/  ULOP3.LUT UP0, UR6, UR4, 0x2, URZ, 0xc0, !UPT ;  /* 0x0000000204067892 */ /* 0x000fe2000f80c0ff */
[C-C-:B------:R-:W-:Y:S02]  /*3a30*/  IMAD R25, R24.reuse, UR7, R37.reuse ;  /* 0x0000000718197c24 */ /* 0x140fe4000f8e0225 */
[----:B------:R-:W-:Y:S01]  /*3a40*/  IMAD R29, R24, UR8, R37 ;  /* 0x00000008181d7c24 */ /* 0x000fe2000f8e0225 */
[----:B------:R-:W-:-:S03]  /*3a50*/  UIADD3 UR6, UPT, UPT, -UR6, 0x1, URZ ;  /* 0x0000000106067890 */ /* 0x000fc6000fffe1ff */
[----:B------:R-:W1:Y:S01]  /*3a60*/  LDC R0, c[0x0][0x370] ;  /* 0x0000dc00ff007b82 */ /* 0x000e620000000800 */
[----:B------:R-:W-:Y:S01]  /*3a70*/  PLOP3.LUT P0, PT, PT, PT, UP0, 0x80, 0x8 ;  /* 0x000000000008781c */ /* 0x000fe20003f0f008 */
[----:B------:R-:W-:Y:S01]  /*3a80*/  IMAD.WIDE.U32 R28, R29, 0x8, R38 ;  /* 0x000000081d1c7825 */ /* 0x000fe200078e0026 */
[----:B------:R-:W-:-:S04]  /*3a90*/  MOV R31, UR6 ;  /* 0x00000006001f7c02 */ /* 0x000fc80008000f00 */
[----:B------:R3:W-:Y:S01]  /*3aa0*/  STG.E.64 desc[UR10][R28.64], R54 ;  /* 0x000000361c007986 */ /* 0x0007e2000c101b0a */
[----:B0-----:R-:W-:Y:S01]  /*3ab0*/  IMAD.WIDE.U32 R26, R25, 0x4, R26 ;  /* 0x00000004191a7825 */ /* 0x001fe200078e001a */
[----:B------:R-:W-:Y:S06]  /*3ac0*/  MEMBAR.ALL.GPU ;  /* 0x0000000000007992 */ /* 0x000fec000000a000 */
[----:B------:R-:W-:-:S00]  /*3ad0*/  ERRBAR ;  /* 0x00000000000079ab */ /* 0x000fc00000000000 */
[----:B------:R-:W-:Y:S06]  /*3ae0*/  CGAERRBAR ;  /* 0x00000000000075ab */ /* 0x000fec0000000000 */
[----:B------:R3:W-:Y:S01]  /*3af0*/  REDG.E.ADD.S32.STRONG.GPU desc[UR10][R26.64], R31 ;  /* 0x0000001f1a00798e */ /* 0x0007e2000c12e30a */
[----:B-1----:R-:W-:-:S04]  /*3b00*/  SEL R25, R0, RZ, !P0 ;  /* 0x000000ff00197207 */ /* 0x002fc80004000000 */
[----:B------:R-:W-:-:S13]  /*3b10*/  ISETP.NE.AND P0, PT, R25, -0x1, PT ;  /* 0xffffffff1900780c */ /* 0x000fda0003f05270 */
[----:B---3--:R-:W-:Y:S05]  /*3b20*/  @!P0 BRA `(.L_x_1328) ;  /* 0x0000000000148947 */ /* 0x008fea0003800000 */
.L_x_1329:
[----:B------:R-:W3:Y:S04]  /*3b30*/  LDG.E.STRONG.GPU R0, desc[UR10][R26.64] ;  /* 0x0000000a1a007981 */ /* 0x000ee8000c1ef900 */
[----:B---3--:R-:W-:Y:S01]  /*3b40*/  CCTL.IVALL ;  /* 0x00000000ff00798f */ /* 0x008fe20002000000 */
[----:B------:R-:W-:Y:S05]  /*3b50*/  YIELD ;  /* 0x0000000000007946 */ /* 0x000fea0003800000 */
[----:B------:R-:W-:-:S13]  /*3b60*/  ISETP.NE.AND P0, PT, R0, R25, PT ;  /* 0x000000190000720c */ /* 0x000fda0003f05270 */
[----:B------:R-:W-:Y:S05]  /*3b70*/  @P0 BRA `(.L_x_1329) ;  /* 0xfffffffc00ec0947 */ /* 0x000fea000383ffff */
.L_x_1328:
[----:B------:R-:W0:Y:S01]  /*3b80*/  LDC R0, c[0x0][0x370] ;  /* 0x0000dc00ff007b82 */ /* 0x000e220000000800 */
[----:B------:R-:W-:Y:S05]  /*3b90*/  WARPSYNC.ALL ;  /* 0x0000000000007948 */ /* 0x000fea0003800000 */
[----:B0-----:R-:W-:Y:S02]  /*3ba0*/  ISETP.GE.U32.AND P0, PT, R0, 0x8, PT ;  /* 0x000000080000780c */ /* 0x001fe40003f06070 */
[----:B------:R-:W-:Y:S01]  /*3bb0*/  BAR.SYNC.DEFER_BLOCKING 0x0 ;  /* 0x0000000000007b1d */ /* 0x000fe20000010000 */
[----:B------:R-:W-:-:S10]  /*3bc0*/  HFMA2 R0, -RZ, RZ, 0, 0 ;  /* 0x00000000ff007431 */ /* 0x000fd400000001ff */
[----:B------:R-:W-:Y:S05]  /*3bd0*/  @!P0 BRA `(.L_x_1330) ;  /* 0x0000000400288947 */ /* 0x000fea0003800000 */
[----:B------:R-:W0:Y:S01]  /*3be0*/  S2UR UR6, SR_CTAID.X ;  /* 0x00000000000679c3 */ /* 0x000e220000002500 */
[CC--:B------:R-:W-:Y:S01]  /*3bf0*/  LEA R36, R24.reuse, R37.reuse, 0x2 ;  /* 0x0000002518247211 */ /* 0x0c0fe200078e10ff */
[C-C-:B------:R-:W-:Y:S01]  /*3c00*/  IMAD R29, R24.reuse, 0x3, R37.reuse ;  /* 0x00000003181d7824 */ /* 0x140fe200078e0225 */
[C---:B------:R-:W-:Y:S01]  /*3c10*/  LEA R0, R24.reuse, R37, 0x1 ;  /* 0x0000002518007211 */ /* 0x040fe200078e08ff */
[C-C-:B-1----:R-:W-:Y:S01]  /*3c20*/  IMAD R26, R24.reuse, 0x6, R37.reuse ;  /* 0x00000006181a7824 */ /* 0x142fe200078e0225 */
[----:B------:R-:W-:Y:S01]  /*3c30*/  MOV R27, RZ ;  /* 0x000000ff001b7202 */ /* 0x000fe20000000f00 */
[C-C-:B------:R-:W-:Y:S01]  /*3c40*/  IMAD R28, R24.reuse, 0x7, R37.reuse ;  /* 0x00000007181c7824 */ /* 0x140fe200078e0225 */
[----:B------:R-:W-:Y:S01]  /*3c50*/  UIADD3 UR7, UPT, UPT, -UR8, URZ, URZ ;  /* 0x000000ff08077290 */ /* 0x000fe2000fffe1ff */
[----:B------:R-:W-:Y:S01]  /*3c60*/  IMAD R25, R24, 0x5, R37 ;  /* 0x0000000518197824 */ /* 0x000fe200078e0225 */
[----:B------:R-:W-:-:S10]  /*3c70*/  IADD3 R24, PT, PT, R37, R24, RZ ;  /* 0x0000001825187210 */ /* 0x000fd40007ffe0ff */
.L_x_1331:
[----:B------:R-:W-:Y:S01]  /*3c80*/  ISETP.EQ.OR P2, PT, RZ, UR7, P1 ;  /* 0x00000007ff007c0c */ /* 0x000fe20008f42670 */
[----:B0-----:R-:W-:Y:S01]  /*3c90*/  UMOV UR8, UR6 ;  /* 0x0000000600087c82 */ /* 0x001fe20008000000 */
[----:B--2---:R-:W-:-:S04]  /*3ca0*/  IADD3 R32, PT, PT, R27, 0x1, RZ ;  /* 0x000000011b207810 */ /* 0x004fc80007ffe0ff */
[----:B------:R-:W-:-:S07]  /*3cb0*/  ISETP.EQ.OR P3, PT, R32, UR8, P1 ;  /* 0x0000000820007c0c */ /* 0x000fce0008f62670 */
[----:B------:R-:W-:-:S06]  /*3cc0*/  @!P2 IMAD.WIDE.U32 R30, R37, 0x8, R38 ;  /* 0x00000008251ea825 */ /* 0x000fcc00078e0026 */
[----:B------:R-:W2:Y:S01]  /*3cd0*/  @!P2 LDG.E.64 R30, desc[UR10][R30.64] ;  /* 0x0000000a1e1ea981 */ /* 0x000ea2000c1e1b00 */
[----:B------:R-:W-:-:S06]  /*3ce0*/  @!P3 IMAD.WIDE.U32 R32, R24, 0x8, R38 ;  /* 0x000000081820b825 */ /* 0x000fcc00078e0026 */
[----:B------:R-:W3:Y:S01]  /*3cf0*/  @!P3 LDG.E.64 R32, desc[UR10][R32.64] ;  /* 0x0000000a2020b981 */ /* 0x000ee2000c1e1b00 */
[----:B------:R-:W-:-:S04]  /*3d00*/  IADD3 R34, PT, PT, R27, 0x2, RZ ;  /* 0x000000021b227810 */ /* 0x000fc80007ffe0ff */
[----:B------:R-:W-:Y:S02]  /*3d10*/  ISETP.EQ.OR P4, PT, R34, UR8, P1 ;  /* 0x0000000822007c0c */ /* 0x000fe40008f82670 */
[----:B------:R-:W-:-:S04]  /*3d20*/  IADD3 R34, PT, PT, R27, 0x3, RZ ;  /* 0x000000031b227810 */ /* 0x000fc80007ffe0ff */
[----:B------:R-:W-:-:S07]  /*3d30*/  ISETP.EQ.OR P0, PT, R34, UR8, P1 ;  /* 0x0000000822007c0c */ /* 0x000fce0008f02670 */
[----:B------:R-:W-:-:S06]  /*3d40*/  @!P4 IMAD.WIDE.U32 R34, R0, 0x8, R38 ;  /* 0x000000080022c825 */ /* 0x000fcc00078e0026 */
        /* <DEDUP_REMOVED lines=8> */
[----:B------:R-:W-:-:S04]  /*3dd0*/  @!P3 FADD.FTZ R55, R55, R33 ;  /* 0x000000213737b221 */ /* 0x000fc80000010000 */
[----:B------:R-:W-:-:S06]  /*3de0*/  @!P2 IMAD.WIDE.U32 R32, R36, 0x8, R38 ;  /* 0x000000082420a825 */ /* 0x000fcc00078e0026 */
[----:B------:R-:W3:Y:S01]  /*3df0*/  @!P2 LDG.E.64 R32, desc[UR10][R32.64] ;  /* 0x0000000a2020a981 */ /* 0x000ee2000c1e1b00 */
[----:B----4-:R-:W-:Y:S01]  /*3e00*/  @!P4 FADD.FTZ R54, R54, R34 ;  /* 0x000000223636c221 */ /* 0x010fe20000010000 */
[----:B------:R-:W-:-:S04]  /*3e10*/  IADD3 R34, PT, PT, R27, 0x5, RZ ;  /* 0x000000051b227810 */ /* 0x000fc80007ffe0ff */
[----:B------:R-:W-:Y:S01]  /*3e20*/  ISETP.EQ.OR P3, PT, R34, UR8, P1 ;  /* 0x0000000822007c0c */ /* 0x000fe20008f62670 */
[----:B------:R-:W-:-:S12]  /*3e30*/  @!P4 FADD.FTZ R55, R55, R35 ;  /* 0x000000233737c221 */ /* 0x000fd80000010000 */
        /* <DEDUP_REMOVED lines=14> */
[----:B----4-:R-:W-:Y:S01]  /*3f20*/  @!P3 FADD.FTZ R55, R55, R35 ;  /* 0x000000233737b221 */ /* 0x010fe20000010000 */
[----:B------:R-:W-:Y:S01]  /*3f30*/  @!P3 FADD.FTZ R54, R54, R34 ;  /* 0x000000223636b221 */ /* 0x000fe20000010000 */
[----:B------:R-:W0:Y:S08]  /*3f40*/  LDC R35, c[0x0][0x374] ;  /* 0x0000dd00ff237b82 */ /* 0x000e300000000800 */
[----:B------:R-:W1:Y:S01]  /*3f50*/  LDC R34, c[0x0][0x370] ;  /* 0x0000dc00ff227b82 */ /* 0x000e620000000800 */
[----:B------:R-:W-:Y:S01]  /*3f60*/  IADD3 R27, PT, PT, R27, 0x8, RZ ;  /* 0x000000081b1b7810 */ /* 0x000fe20007ffe0ff */
[----:B------:R-:W-:Y:S01]  /*3f70*/  UIADD3 UR7, UPT, UPT, UR7, 0x8, URZ ;  /* 0x0000000807077890 */ /* 0x000fe2000fffe0ff */
[----:B0-----:R-:W-:-:S02]  /*3f80*/  LEA R37, R35, R37, 0x3 ;  /* 0x0000002523257211 */ /* 0x001fc400078e18ff */
[C---:B------:R-:W-:Y:S02]  /*3f90*/  LEA R28, R35.reuse, R28, 0x3 ;  /* 0x0000001c231c7211 */ /* 0x040fe400078e18ff */
[C---:B------:R-:W-:Y:S02]  /*3fa0*/  LEA R26, R35.reuse, R26, 0x3 ;  /* 0x0000001a231a7211 */ /* 0x040fe400078e18ff */
[C---:B------:R-:W-:Y:S02]  /*3fb0*/  LEA R25, R35.reuse, R25, 0x3 ;  /* 0x0000001923197211 */ /* 0x040fe400078e18ff */
[C---:B------:R-:W-:Y:S02]  /*3fc0*/  LEA R36, R35.reuse, R36, 0x3 ;  /* 0x0000002423247211 */ /* 0x040fe400078e18ff */
[C---:B------:R-:W-:Y:S02]  /*3fd0*/  LEA R29, R35.reuse, R29, 0x3 ;  /* 0x0000001d231d7211 */ /* 0x040fe400078e18ff */
[----:B------:R-:W-:-:S02]  /*3fe0*/  LEA R0, R35, R0, 0x3 ;  /* 0x0000000023007211 */ /* 0x000fc400078e18ff */
[----:B------:R-:W-:Y:S01]  /*3ff0*/  LEA R24, R35, R24, 0x3 ;  /* 0x0000001823187211 */ /* 0x000fe200078e18ff */
[----:B--2---:R-:W-:Y:S01]  /*4000*/  @!P4 FADD.FTZ R54, R54, R30 ;  /* 0x0000001e3636c221 */ /* 0x004fe20000010000 */
[----:B-1----:R-:W-:-:S04]  /*4010*/  LOP3.LUT R30, R34, 0x7ffffff8, RZ, 0xc0, !PT ;  /* 0x7ffffff8221e7812 */ /* 0x002fc800078ec0ff */
[----:B------:R-:W-:Y:S01]  /*4020*/  ISETP.NE.AND P2, PT, R27, R30, PT ;  /* 0x0000001e1b00720c */ /* 0x000fe20003f45270 */
[----:B------:R-:W-:Y:S01]  /*4030*/  @!P4 FADD.FTZ R55, R55, R31 ;  /* 0x0000001f3737c221 */ /* 0x000fe20000010000 */
[----:B---3--:R-:W-:-:S03]  /*4040*/  @!P0 FADD.FTZ R54, R54, R32 ;  /* 0x0000002036368221 */ /* 0x008fc60000010000 */
[----:B------:R-:W-:-:S08]  /*4050*/  @!P0 FADD.FTZ R55, R55, R33 ;  /* 0x0000002137378221 */ /* 0x000fd00000010000 */
[----:B------:R-:W-:Y:S05]  /*4060*/  @P2 BRA `(.L_x_1331) ;  /* 0xfffffffc00042947 */ /* 0x000fea000383ffff */
[----:B------:R-:W-:-:S07]  /*4070*/  MOV R0, R30 ;  /* 0x0000001e00007202 */ /* 0x000fce0000000f00 */
.L_x_1330:
[----:B------:R-:W0:Y:S02]  /*4080*/  LDCU UR6, c[0x0][0x370] ;  /* 0x00006e00ff0677ac */ /* 0x000e240008000800 */
[----:B0-----:R-:W-:-:S09]  /*4090*/  ULOP3.LUT UP0, URZ, UR6, 0x7, URZ, 0xc0, !UPT ;  /* 0x0000000706ff7892 */ /* 0x001fd2000f80c0ff */
[----:B------:R-:W-:Y:S05]  /*40a0*/  BRA.U !UP0, `(.L_x_1327) ;  /* 0x0000000508107547 */ /* 0x000fea000b800000 */
[----:B------:R-:W0:Y:S01]  /*40b0*/  LDC R25, c[0x0][0x374] ;  /* 0x0000dd00ff197b82 */ /* 0x000e220000000800 */
[----:B------:R-:W3:Y:S01]  /*40c0*/  LDCU UR6, c[0x0][0x370] ;  /* 0x00006e00ff0677ac */ /* 0x000ee20008000800 */
[----:B------:R-:W4:Y:S01]  /*40d0*/  S2R R24, SR_CTAID.Y ;  /* 0x0000000000187919 */ /* 0x000f220000002600 */
[----:B------:R-:W5:Y:S01]  /*40e0*/  LDCU UR7, c[0x0][0x370] ;  /* 0x00006e00ff0777ac */ /* 0x000f620008000800 */
[----:B---3--:R-:W-:-:S04]  /*40f0*/  ULOP3.LUT UR6, UR6, 0x7, URZ, 0xc0, !UPT ;  /* 0x0000000706067892 */ /* 0x008fc8000f8ec0ff */
[----:B------:R-:W-:Y:S02]  /*4100*/  UIADD3 UR6, UPT, UPT, UR6, -0x1, URZ ;  /* 0xffffffff06067890 */ /* 0x000fe4000fffe0ff */
[----:B-----5:R-:W-:Y:S02]  /*4110*/  ULOP3.LUT UP1, UR7, UR7, 0x3, URZ, 0xc0, !UPT ;  /* 0x0000000307077892 */ /* 0x020fe4000f82c0ff */
[----:B------:R-:W-:-:S09]  /*4120*/  UISETP.GE.U32.AND UP0, UPT, UR6, 0x3, UPT ;  /* 0x000000030600788c */ /* 0x000fd2000bf06070 */
[----:B----4-:R-:W-:Y:S05]  /*4130*/  BRA.U !UP0, `(.L_x_1332) ;  /* 0x0000000108747547 */ /* 0x010fea000b800000 */
[C---:B-1----:R-:W-:Y:S02]  /*4140*/  IADD3 R26, PT, PT, R0.reuse, 0x1, RZ ;  /* 0x00000001001a7810 */ /* 0x042fe40007ffe0ff */
[----:B------:R-:W-:Y:S02]  /*4150*/  ISETP.EQ.OR P0, PT, R0, UR8, P1 ;  /* 0x0000000800007c0c */ /* 0x000fe40008f02670 */
[----:B------:R-:W-:Y:S02]  /*4160*/  ISETP.EQ.OR P2, PT, R26, UR8, P1 ;  /* 0x000000081a007c0c */ /* 0x000fe40008f42670 */
[C---:B------:R-:W-:Y:S02]  /*4170*/  IADD3 R28, PT, PT, R0.reuse, 0x2, RZ ;  /* 0x00000002001c7810 */ /* 0x040fe40007ffe0ff */
[----:B------:R-:W-:Y:S02]  /*4180*/  IADD3 R30, PT, PT, R0, 0x3, RZ ;  /* 0x00000003001e7810 */ /* 0x000fe40007ffe0ff */
[----:B------:R-:W-:-:S02]  /*4190*/  ISETP.EQ.OR P3, PT, R28, UR8, P1 ;  /* 0x000000081c007c0c */ /* 0x000fc40008f62670 */
[----:B------:R-:W-:-:S03]  /*41a0*/  ISETP.EQ.OR P4, PT, R30, UR8, P1 ;  /* 0x000000081e007c0c */ /* 0x000fc60008f82670 */
[CC--:B0-----:R-:W-:Y:S02]  /*41b0*/  @!P0 IMAD R27, R0.reuse, R25.reuse, R24 ;  /* 0x00000019001b8224 */ /* 0x0c1fe400078e0218 */
[----:B------:R-:W-:Y:S02]  /*41c0*/  @!P2 IMAD R29, R0, R25, R25 ;  /* 0x00000019001da224 */ /* 0x000fe400078e0219 */
[----:B------:R-:W-:-:S03]  /*41d0*/  @!P0 IMAD.WIDE.U32 R26, R27, 0x8, R38 ;  /* 0x000000081b1a8825 */ /* 0x000fc600078e0026 */
[----:B------:R-:W-:Y:S01]  /*41e0*/  @!P2 IADD3 R29, PT, PT, R29, R24, RZ ;  /* 0x000000181d1da210 */ /* 0x000fe20007ffe0ff */
[----:B------:R-:W-:Y:S02]  /*41f0*/  @!P3 IMAD R31, R28, R25, R24 ;  /* 0x000000191c1fb224 */ /* 0x000fe400078e0218 */
[----:B------:R-:W3:Y:S02]  /*4200*/  @!P0 LDG.E.64 R26, desc[UR10][R26.64] ;  /* 0x0000000a1a1a8981 */ /* 0x000ee4000c1e1b00 */
[----:B------:R-:W-:-:S04]  /*4210*/  @!P2 IMAD.WIDE.U32 R28, R29, 0x8, R38 ;  /* 0x000000081d1ca825 */ /* 0x000fc800078e0026 */
[----:B------:R-:W-:Y:S02]  /*4220*/  @!P4 IMAD R33, R30, R25, R24 ;  /* 0x000000191e21c224 */ /* 0x000fe400078e0218 */
[--C-:B------:R-:W-:Y:S01]  /*4230*/  @!P3 IMAD.WIDE.U32 R30, R31, 0x8, R38.reuse ;  /* 0x000000081f1eb825 */ /* 0x100fe200078e0026 */
[----:B------:R-:W4:Y:S03]  /*4240*/  @!P2 LDG.E.64 R28, desc[UR10][R28.64] ;  /* 0x0000000a1c1ca981 */ /* 0x000f26000c1e1b00 */
[----:B--2---:R-:W-:Y:S02]  /*4250*/  @!P4 IMAD.WIDE.U32 R32, R33, 0x8, R38 ;  /* 0x000000082120c825 */ /* 0x004fe400078e0026 */
[----:B------:R-:W2:Y:S04]  /*4260*/  @!P3 LDG.E.64 R30, desc[UR10][R30.64] ;  /* 0x0000000a1e1eb981 */ /* 0x000ea8000c1e1b00 */
[----:B------:R-:W5:Y:S01]  /*4270*/  @!P4 LDG.E.64 R32, desc[UR10][R32.64] ;  /* 0x0000000a2020c981 */ /* 0x000f62000c1e1b00 */
[----:B------:R-:W-:Y:S01]  /*4280*/  IADD3 R0, PT, PT, R0, 0x4, RZ ;  /* 0x0000000400007810 */ /* 0x000fe20007ffe0ff */
[----:B---3--:R-:W-:Y:S01]  /*4290*/  @!P0 FADD.FTZ R54, R54, R26 ;  /* 0x0000001a36368221 */ /* 0x008fe20000010000 */
[----:B------:R-:W-:-:S03]  /*42a0*/  @!P0 FADD.FTZ R55, R55, R27 ;  /* 0x0000001b37378221 */ /* 0x000fc60000010000 */
[----:B----4-:R-:W-:Y:S01]  /*42b0*/  @!P2 FADD.FTZ R54, R54, R28 ;  /* 0x0000001c3636a221 */ /* 0x010fe20000010000 */
[----:B------:R-:W-:-:S03]  /*42c0*/  @!P2 FADD.FTZ R55, R55, R29 ;  /* 0x0000001d3737a221 */ /* 0x000fc60000010000 */
[----:B--2---:R-:W-:Y:S01]  /*42d0*/  @!P3 FADD.FTZ R54, R54, R30 ;  /* 0x0000001e3636b221 */ /* 0x004fe20000010000 */
[----:B------:R-:W-:-:S03]  /*42e0*/  @!P3 FADD.FTZ R55, R55, R31 ;  /* 0x0000001f3737b221 */ /* 0x000fc60000010000 */
[----:B-----5:R-:W-:Y:S01]  /*42f0*/  @!P4 FADD.FTZ R54, R54, R32 ;  /* 0x000000203636c221 */ /* 0x020fe20000010000 */
[----:B------:R-:W-:-:S07]  /*4300*/  @!P4 FADD.FTZ R55, R55, R33 ;  /* 0x000000213737c221 */ /* 0x000fce0000010000 */
.L_x_1332:
[----:B------:R-:W-:Y:S05]  /*4310*/  BRA.U !UP1, `(.L_x_1327) ;  /* 0x0000000109747547 */ /* 0x000fea000b800000 */
[----:B------:R-:W3:Y:S01]  /*4320*/  LDC R30, c[0x0][0x370] ;  /* 0x0000dc00ff1e7b82 */ /* 0x000ee20000000800 */
[----:B------:R-:W-:Y:S01]  /*4330*/  UISETP.NE.AND UP0, UPT, UR7, 0x1, UPT ;  /* 0x000000010700788c */ /* 0x000fe2000bf05270 */
[----:B---3--:R-:W-:-:S08]  /*4340*/  LOP3.LUT R30, R30, 0x1, RZ, 0xc0, !PT ;  /* 0x000000011e1e7812 */ /* 0x008fd000078ec0ff */
[----:B------:R-:W-:Y:S05]  /*4350*/  BRA.U !UP0, `(.L_x_1333) ;  /* 0x00000001083c7547 */ /* 0x000fea000b800000 */
[C---:B-1----:R-:W-:Y:S02]  /*4360*/  IADD3 R26, PT, PT, R0.reuse, 0x1, RZ ;  /* 0x00000001001a7810 */ /* 0x042fe40007ffe0ff */
[----:B------:R-:W-:Y:S02]  /*4370*/  ISETP.EQ.OR P0, PT, R0, UR8, P1 ;  /* 0x0000000800007c0c */ /* 0x000fe40008f02670 */
[----:B------:R-:W-:-:S11]  /*4380*/  ISETP.EQ.OR P2, PT, R26, UR8, P1 ;  /* 0x000000081a007c0c */ /* 0x000fd60008f42670 */
[CC--:B0-----:R-:W-:Y:S02]  /*4390*/  @!P0 IMAD R27, R0.reuse, R25.reuse, R24 ;  /* 0x00000019001b8224 */ /* 0x0c1fe400078e0218 */
[----:B------:R-:W-:Y:S02]  /*43a0*/  @!P2 IMAD R29, R0, R25, R25 ;  /* 0x00000019001da224 */ /* 0x000fe400078e0219 */
[----:B------:R-:W-:-:S03]  /*43b0*/  @!P0 IMAD.WIDE.U32 R26, R27, 0x8, R38 ;  /* 0x000000081b1a8825 */ /* 0x000fc600078e0026 */
[----:B------:R-:W-:-:S03]  /*43c0*/  @!P2 IADD3 R29, PT, PT, R29, R24, RZ ;  /* 0x000000181d1da210 */ /* 0x000fc60007ffe0ff */
[----:B------:R-:W3:Y:S02]  /*43d0*/  @!P0 LDG.E.64 R26, desc[UR10][R26.64] ;  /* 0x0000000a1a1a8981 */ /* 0x000ee4000c1e1b00 */
[----:B------:R-:W-:-:S06]  /*43e0*/  @!P2 IMAD.WIDE.U32 R28, R29, 0x8, R38 ;  /* 0x000000081d1ca825 */ /* 0x000fcc00078e0026 */
[----:B------:R-:W4:Y:S01]  /*43f0*/  @!P2 LDG.E.64 R28, desc[UR10][R28.64] ;  /* 0x0000000a1c1ca981 */ /* 0x000f22000c1e1b00 */
[----:B------:R-:W-:Y:S01]  /*4400*/  IADD3 R0, PT, PT, R0, 0x2, RZ ;  /* 0x0000000200007810 */ /* 0x000fe20007ffe0ff */
[----:B---3--:R-:W-:Y:S01]  /*4410*/  @!P0 FADD.FTZ R54, R54, R26 ;  /* 0x0000001a36368221 */ /* 0x008fe20000010000 */
[----:B------:R-:W-:-:S03]  /*4420*/  @!P0 FADD.FTZ R55, R55, R27 ;  /* 0x0000001b37378221 */ /* 0x000fc60000010000 */
[----:B----4-:R-:W-:Y:S01]  /*4430*/  @!P2 FADD.FTZ R54, R54, R28 ;  /* 0x0000001c3636a221 */ /* 0x010fe20000010000 */
[----:B------:R-:W-:-:S07]  /*4440*/  @!P2 FADD.FTZ R55, R55, R29 ;  /* 0x0000001d3737a221 */ /* 0x000fce0000010000 */
.L_x_1333:
[----:B------:R-:W-:Y:S01]  /*4450*/  ISETP.EQ.OR P0, PT, R0, UR8, P1 ;  /* 0x0000000800007c0c */ /* 0x000fe20008f02670 */
[----:B------:R-:W-:Y:S03]  /*4460*/  BSSY.RECONVERGENT B0, `(.L_x_1327) ;  /* 0x0000008000007945 */ /* 0x000fe60003800200 */
[----:B------:R-:W-:-:S13]  /*4470*/  ISETP.NE.U32.OR P0, PT, R30, 0x1, P0 ;  /* 0x000000011e00780c */ /* 0x000fda0000705470 */
[----:B------:R-:W-:Y:S05]  /*4480*/  @P0 BRA `(.L_x_1334) ;  /* 0x0000000000140947 */ /* 0x000fea0003800000 */
[----:B0-----:R-:W-:-:S04]  /*4490*/  IMAD R25, R25, R0, R24 ;  /* 0x0000000019197224 */ /* 0x001fc800078e0218 */
[----:B------:R-:W-:-:S06]  /*44a0*/  IMAD.WIDE.U32 R38, R25, 0x8, R38 ;  /* 0x0000000819267825 */ /* 0x000fcc00078e0026 */
[----:B------:R-:W3:Y:S02]  /*44b0*/  LDG.E.64 R38, desc[UR10][R38.64] ;  /* 0x0000000a26267981 */ /* 0x000ee4000c1e1b00 */
[----:B---3--:R-:W-:Y:S01]  /*44c0*/  FADD.FTZ R54, R54, R38 ;  /* 0x0000002636367221 */ /* 0x008fe20000010000 */
[----:B------:R-:W-:-:S07]  /*44d0*/  FADD.FTZ R55, R55, R39 ;  /* 0x0000002737377221 */ /* 0x000fce0000010000 */
.L_x_1334:
[----:B------:R-:W-:Y:S05]  /*44e0*/  BSYNC.RECONVERGENT B0 ;  /* 0x0000000000007941 */ /* 0x000fea0003800200 */
.L_x_1327:
[----:B------:R-:W5:Y:S01]  /*44f0*/  S2UR UR7, SR_CgaCtaId ;  /* 0x00000000000779c3 */ /* 0x000f620000008800 */
[----:B------:R-:W-:Y:S01]  /*4500*/  UMOV UR6, 0x400 ;  /* 0x0000040000067882 */ /* 0x000fe20000000000 */
[----:B----4-:R-:W4:Y:S01]  /*4510*/  S2R R34, SR_TID.X ;  /* 0x0000000000227919 */ /* 0x010f220000002100 */
[----:B------:R-:W1:Y:S01]  /*4520*/  LDCU.64 UR14, c[0x0][0x400] ;  /* 0x00008000ff0e77ac */ /* 0x000e620008000a00 */
[----:B------:R-:W-:Y:S01]  /*4530*/  FADD.FTZ R52, R52, -UR12 ;  /* 0x8000000c34347e21 */ /* 0x000fe20008010000 */
[----:B------:R-:W-:-:S03]  /*4540*/  FADD.FTZ R53, R53, -UR12 ;  /* 0x8000000c35357e21 */ /* 0x000fc60008010000 */
[----:B0-----:R-:W0:Y:S01]  /*4550*/  LDC R25, c[0x0][0x41c] ;  /* 0x00010700ff197b82 */ /* 0x001e220000000800 */
[----:B------:R-:W-:Y:S01]  /*4560*/  FMUL.FTZ R31, R52, UR9 ;  /* 0x00000009341f7c20 */ /* 0x000fe20008410000 */
[----:B-----5:R-:W-:Y:S01]  /*4570*/  ULEA UR6, UR7, UR6, 0x18 ;  /* 0x0000000607067291 */ /* 0x020fe2000f8ec0ff */
[----:B------:R-:W5:Y:S08]  /*4580*/  LDCU.U8 UR7, c[0x0][0x414] ;  /* 0x00008280ff0777ac */ /* 0x000f700008000000 */
[----:B------:R-:W-:Y:S01]  /*4590*/  @!P1 STS.64 [UR6+0x98], R54 ;  /* 0x00009836ff009988 */ /* 0x000fe20008000a06 */
[----:B----4-:R-:W-:Y:S01]  /*45a0*/  SHF.R.U32.HI R34, RZ, 0x4, R34 ;  /* 0x00000004ff227819 */ /* 0x010fe20000011622 */
[----:B------:R-:W-:Y:S04]  /*45b0*/  BAR.SYNC.DEFER_BLOCKING 0x0 ;  /* 0x0000000000007b1d */ /* 0x000fe80000010000 */
[----:B0-----:R-:W-:Y:S01]  /*45c0*/  IMAD R34, R25, UR8, R34 ;  /* 0x0000000819227c24 */ /* 0x001fe2000f8e0222 */
[----:B-----5:R-:W-:-:S04]  /*45d0*/  UISETP.NE.AND UP0, UPT, UR7, URZ, UPT ;  /* 0x000000ff0700728c */ /* 0x020fc8000bf05270 */
[C---:B---3--:R-:W-:Y:S02]  /*45e0*/  IADD3 R24, PT, PT, R34.reuse, 0x20, RZ ;  /* 0x0000002022187810 */ /* 0x048fe40007ffe0ff */
[----:B-1----:R-:W-:Y:S02]  /*45f0*/  ISETP.GE.U32.AND P0, PT, R34, UR14, PT ;  /* 0x0000000e22007c0c */ /* 0x002fe4000bf06070 */
[----:B------:R-:W-:Y:S02]  /*4600*/  SHF.R.S32.HI R27, RZ, 0x1f, R34 ;  /* 0x0000001fff1b7819 */ /* 0x000fe40000011422 */
[----:B------:R-:W-:Y:S02]  /*4610*/  ISETP.GE.U32.AND P1, PT, R24, UR14, PT ;  /* 0x0000000e18007c0c */ /* 0x000fe4000bf26070 */
[----:B------:R-:W-:Y:S02]  /*4620*/  SHF.R.S32.HI R26, RZ, 0x1f, R24 ;  /* 0x0000001fff1a7819 */ /* 0x000fe40000011418 */
[----:B------:R-:W-:-:S02]  /*4630*/  ISETP.GE.AND.EX P0, PT, R27, UR15, PT, P0 ;  /* 0x0000000f1b007c0c */ /* 0x000fc4000bf06300 */
[----:B------:R-:W-:Y:S01]  /*4640*/  ISETP.GE.AND.EX P1, PT, R26, UR15, PT, P1 ;  /* 0x0000000f1a007c0c */ /* 0x000fe2000bf26310 */
[----:B------:R-:W0:Y:S01]  /*4650*/  LDS.64 R28, [UR6+0x98] ;  /* 0x00009806ff1c7984 */ /* 0x000e220008000a00 */
[----:B------:R-:W0:Y:S02]  /*4660*/  LDCU UR6, c[0x0][0x42c] ;  /* 0x00008580ff0677ac */ /* 0x000e240008000800 */
[----:B0-----:R-:W-:Y:S01]  /*4670*/  FMUL.FTZ R25, R28, UR6 ;  /* 0x000000061c197c20 */ /* 0x001fe20008410000 */
[----:B------:R-:W-:Y:S01]  /*4680*/  FMUL.FTZ R0, R29, UR6 ;  /* 0x000000061d007c20 */ /* 0x000fe20008410000 */
[----:B------:R-:W-:-:S03]  /*4690*/  FMUL.FTZ R28, R53, UR9 ;  /* 0x00000009351c7c20 */ /* 0x000fc60008410000 */
[----:B------:R-:W-:Y:S01]  /*46a0*/  FFMA.FTZ R29, R25, R31, R0 ;  /* 0x0000001f191d7223 */ /* 0x000fe20000010000 */
        /* <DEDUP_REMOVED lines=19> */
.L_x_1335:
[----:B------:R-:W-:Y:S01]  /*47e0*/  FADD.FTZ R48, R48, -UR12 ;  /* 0x8000000c30307e21 */ /* 0x000fe20008010000 */
[----:B------:R-:W-:Y:S01]  /*47f0*/  FFMA.FTZ R28, R25, R28, R0 ;  /* 0x0000001c191c7223 */ /* 0x000fe20000010000 */
[----:B------:R-:W-:Y:S01]  /*4800*/  BSSY.RECONVERGENT B0, `(.L_x_1336) ;  /* 0x0000013000007945 */ /* 0x000fe20003800200 */
[----:B------:R-:W-:Y:S01]  /*4810*/  FFMA.FTZ R50, R20, R50, -R29 ;  /* 0x0000003214327223 */ /* 0x000fe2000001081d */
[----:B------:R-:W-:Y:S01]  /*4820*/  FADD.FTZ R49, R49, -UR12 ;  /* 0x8000000c31317e21 */ /* 0x000fe20008010000 */
[----:B------:R-:W-:Y:S01]  /*4830*/  FMUL.FTZ R33, R48, UR9 ;  /* 0x0000000930217c20 */ /* 0x000fe20008410000 */
        /* <DEDUP_REMOVED lines=12> */
[----:B------:R-:W-:-:S04]  /*4900*/  IADD3 R27, PT, PT, R29, R27, RZ ;  /* 0x0000001b1d1b7210 */ /* 0x000fc80007ffe0ff */
[----:B------:R-:W-:-:S05]  /*4910*/  LEA.HI.X R31, R28, UR7, R27, 0x2, P0 ;  /* 0x000000071c1f7c11 */ /* 0x000fca00080f141b */
[----:B------:R0:W-:Y:S02]  /*4920*/  STG.E.64 desc[UR10][R30.64], R50 ;  /* 0x000000321e007986 */ /* 0x0001e4000c101b0a */
.L_x_1337:
[----:B------:R-:W-:Y:S05]  /*4930*/  BSYNC.RECONVERGENT B0 ;  /* 0x0000000000007941 */ /* 0x000fea0003800200 */
.L_x_1336:
[----:B------:R-:W-:Y:S01]  /*4940*/  FFMA.FTZ R37, R25, R33, R0 ;  /* 0x0000002119257223 */ /* 0x000fe20000010000 */
[----:B------:R-:W-:Y:S01]  /*4950*/  FMUL.FTZ R48, R49, UR9 ;  /* 0x0000000931307c20 */ /* 0x000fe20008410000 */
[----:B------:R-:W-:Y:S06]  /*4960*/  BRA.U !UP0, `(.L_x_1338) ;  /* 0x0000000108487547 */ /* 0x000fec000b800000 */
[----:B------:R-:W-:Y:S01]  /*4970*/  FFMA.FTZ R27, R20, R33, R2 ;  /* 0x00000021141b7223 */ /* 0x000fe20000010002 */
[----:B------:R-:W-:-:S03]  /*4980*/  FFMA.FTZ R28, R21, R48, R3 ;  /* 0x00000030151c7223 */ /* 0x000fc60000010003 */
[----:B------:R-:W-:Y:S01]  /*4990*/  FMUL.FTZ R29, R27, -1.4426950216293334961 ;  /* 0xbfb8aa3b1b1d7820 */ /* 0x000fe20000410000 */
[----:B--2---:R-:W-:-:S05]  /*49a0*/  FMUL.FTZ R32, R28, -1.4426950216293334961 ;  /* 0xbfb8aa3b1c207820 */ /* 0x004fca0000410000 */
        /* <DEDUP_REMOVED lines=14> */
.L_x_1338:
[----:B------:R-:W-:Y:S01]  /*4a90*/  FFMA.FTZ R28, R25, R48, R0 ;  /* 0x00000030191c7223 */ /* 0x000fe20000010000 */
[----:B------:R-:W-:Y:S01]  /*4aa0*/  BSSY.RECONVERGENT B0, `(.L_x_1339) ;  /* 0x0000013000007945 */ /* 0x000fe20003800200 */
[----:B------:R-:W-:Y:S01]  /*4ab0*/  FFMA.FTZ R37, R20, R46, -R37 ;  /* 0x0000002e14257223 */ /* 0x000fe20000010825 */
[----:B------:R-:W-:Y:S01]  /*4ac0*/  FADD.FTZ R55, R44, -UR12 ;  /* 0x8000000c2c377e21 */ /* 0x000fe20008010000 */
[----:B------:R-:W-:Y:S01]  /*4ad0*/  FADD.FTZ R45, R45, -UR12 ;  /* 0x8000000c2d2d7e21 */ /* 0x000fe20008010000 */
[----:B0-----:R-:W-:Y:S01]  /*4ae0*/  FFMA.FTZ R31, R21, R47, -R28 ;  /* 0x0000002f151f7223 */ /* 0x001fe2000001081c */
        /* <DEDUP_REMOVED lines=11> */
[----:B------:R-:W-:-:S04]  /*4ba0*/  IADD3 R33, PT, PT, R29, R33, RZ ;  /* 0x000000211d217210 */ /* 0x000fc80007ffe0ff */
[----:B------:R-:W-:-:S05]  /*4bb0*/  LEA.HI.X R27, R28, UR17, R33, 0x2, P0 ;  /* 0x000000111c1b7c11 */ /* 0x000fca00080f1421 */
[----:B------:R0:W-:Y:S02]  /*4bc0*/  STG.E.64 desc[UR10][R26.64], R30 ;  /* 0x0000001e1a007986 */ /* 0x0001e4000c101b0a */
.L_x_1340:
[----:B------:R-:W-:Y:S05]  /*4bd0*/  BSYNC.RECONVERGENT B0 ;  /* 0x0000000000007941 */ /* 0x000fea0003800200 */
.L_x_1339:
[----:B0-----:R-:W-:Y:S01]  /*4be0*/  FADD.FTZ R31, R4, -UR12 ;  /* 0x8000000c041f7e21 */ /* 0x001fe20008010000 */
[----:B------:R-:W-:Y:S01]  /*4bf0*/  FADD.FTZ R16, R16, -UR12 ;  /* 0x8000000c10107e21 */ /* 0x000fe20008010000 */
        /* <DEDUP_REMOVED lines=8> */
[----:B------:R-:W-:Y:S01]  /*4c80*/  IADD3 R9, PT, PT, R34, 0x40, RZ ;  /* 0x0000004022097810 */ /* 0x000fe20007ffe0ff */
[----:B------:R-:W-:Y:S01]  /*4c90*/  FMUL.FTZ R17, R16, UR9 ;  /* 0x0000000910117c20 */ /* 0x000fe20008410000 */
[C---:B------:R-:W-:Y:S01]  /*4ca0*/  IADD3 R49, PT, PT, R34.reuse, 0x60, RZ ;  /* 0x0000006022317810 */ /* 0x040fe20007ffe0ff */
[----:B------:R-:W-:Y:S01]  /*4cb0*/  FMUL.FTZ R55, R55, UR9 ;  /* 0x0000000937377c20 */ /* 0x000fe20008410000 */
[C---:B------:R-:W-:Y:S01]  /*4cc0*/  IADD3 R30, PT, PT, R34.reuse, 0x80, RZ ;  /* 0x00000080221e7810 */ /* 0x040fe20007ffe0ff */
[----:B------:R-:W-:Y:S01]  /*4cd0*/  FMUL.FTZ R13, R45, UR9 ;  /* 0x000000092d0d7c20 */ /* 0x000fe20008410000 */
[C---:B--2---:R-:W-:Y:S01]  /*4ce0*/  IADD3 R32, PT, PT, R34.reuse, 0xa0, RZ ;  /* 0x000000a022207810 */ /* 0x044fe20007ffe0ff */
[----:B------:R-:W-:Y:S01]  /*4cf0*/  FMUL.FTZ R51, R51, UR9 ;  /* 0x0000000933337c20 */ /* 0x000fe20008410000 */
[----:B------:R-:W-:Y:S01]  /*4d00*/  IADD3 R33, PT, PT, R34, 0xc0, RZ ;  /* 0x000000c022217810 */ /* 0x000fe20007ffe0ff */
[----:B------:R-:W-:Y:S01]  /*4d10*/  FMUL.FTZ R46, R46, UR9 ;  /* 0x000000092e2e7c20 */ /* 0x000fe20008410000 */
[----:B------:R-:W-:Y:S01]  /*4d20*/  FMUL.FTZ R31, R31, UR9 ;  /* 0x000000091f1f7c20 */ /* 0x000fe20008410000 */
[----:B------:R-:W-:Y:S01]  /*4d30*/  FMUL.FTZ R28, R28, UR9 ;  /* 0x000000091c1c7c20 */ /* 0x000fe20008410000 */
[----:B------:R-:W-:Y:S01]  /*4d40*/  FMUL.FTZ R29, R29, UR9 ;  /* 0x000000091d1d7c20 */ /* 0x000fe20008410000 */
[----:B------:R-:W-:Y:S01]  /*4d50*/  FMUL.FTZ R26, R26, UR9 ;  /* 0x000000091a1a7c20 */ /* 0x000fe20008410000 */
[----:B------:R-:W-:Y:S01]  /*4d60*/  FMUL.FTZ R27, R27, UR9 ;  /* 0x000000091b1b7c20 */ /* 0x000fe20008410000 */
[----:B------:R-:W-:Y:S01]  /*4d70*/  FMUL.FTZ R24, R24, UR9 ;  /* 0x0000000918187c20 */ /* 0x000fe20008410000 */
[----:B------:R-:W-:Y:S01]  /*4d80*/  FMUL.FTZ R16, R4, UR9 ;  /* 0x0000000904107c20 */ /* 0x000fe20008410000 */
[----:B------:R-:W-:Y:S01]  /*4d90*/  IADD3 R34, PT, PT, R34, 0xe0, RZ ;  /* 0x000000e022227810 */ /* 0x000fe20007ffe0ff */
[--C-:B------:R-:W-:Y:S01]  /*4da0*/  FFMA.FTZ R5, R25, R55, R0.reuse ;  /* 0x0000003719057223 */ /* 0x100fe20000010000 */
[----:B------:R-:W-:Y:S01]  /*4db0*/  ISETP.GE.U32.AND P1, PT, R9, UR14, PT ;  /* 0x0000000e09007c0c */ /* 0x000fe2000bf26070 */
[--C-:B------:R-:W-:Y:S01]  /*4dc0*/  FFMA.FTZ R8, R25, R13, R0.reuse ;  /* 0x0000000d19087223 */ /* 0x100fe20000010000 */
[----:B------:R-:W-:Y:S01]  /*4dd0*/  ISETP.GE.U32.AND P0, PT, R49, UR14, PT ;  /* 0x0000000e31007c0c */ /* 0x000fe2000bf06070 */
[C-C-:B------:R-:W-:Y:S01]  /*4de0*/  FFMA.FTZ R53, R25.reuse, R51, R0.reuse ;  /* 0x0000003319357223 */ /* 0x140fe20000010000 */
[----:B------:R-:W-:Y:S01]  /*4df0*/  ISETP.GE.U32.AND P4, PT, R30, UR14, PT ;  /* 0x0000000e1e007c0c */ /* 0x000fe2000bf86070 */
[C-C-:B------:R-:W-:Y:S01]  /*4e00*/  FFMA.FTZ R50, R25.reuse, R46, R0.reuse ;  /* 0x0000002e19327223 */ /* 0x140fe20000010000 */
[----:B------:R-:W-:Y:S01]  /*4e10*/  ISETP.GE.U32.AND P5, PT, R32, UR14, PT ;  /* 0x0000000e20007c0c */ /* 0x000fe2000bfa6070 */
[--C-:B------:R-:W-:Y:S01]  /*4e20*/  FFMA.FTZ R39, R25, R31, R0.reuse ;  /* 0x0000001f19277223 */ /* 0x100fe20000010000 */
[----:B------:R-:W-:Y:S01]  /*4e30*/  ISETP.GE.U32.AND P3, PT, R33, UR14, PT ;  /* 0x0000000e21007c0c */ /* 0x000fe2000bf66070 */
[C-C-:B------:R-:W-:Y:S01]  /*4e40*/  FFMA.FTZ R38, R25.reuse, R28, R0.reuse ;  /* 0x0000001c19267223 */ /* 0x140fe20000010000 */
[----:B------:R-:W-:Y:S01]  /*4e50*/  SHF.R.S32.HI R4, RZ, 0x1f, R9 ;  /* 0x0000001fff047819 */ /* 0x000fe20000011409 */
[C-C-:B------:R-:W-:Y:S01]  /*4e60*/  FFMA.FTZ R41, R25.reuse, R29, R0.reuse ;  /* 0x0000001d19297223 */ /* 0x140fe20000010000 */
        /* <DEDUP_REMOVED lines=8> */
[----:B------:R-:W-:Y:S01]  /*4ef0*/  ISETP.GE.U32.AND P2, PT, R34, UR14, PT ;  /* 0x0000000e22007c0c */ /* 0x000fe2000bf46070 */
[----:B------:R-:W-:Y:S01]  /*4f00*/  FFMA.FTZ R0, R25, R16, R0 ;  /* 0x0000001019007223 */ /* 0x000fe20000010000 */
[----:B------:R-:W-:-:S02]  /*4f10*/  ISETP.GE.AND.EX P1, PT, R4, UR15, PT, P1 ;  /* 0x0000000f04007c0c */ /* 0x000fc4000bf26310 */
[----:B------:R-:W-:Y:S02]  /*4f20*/  ISETP.GE.AND.EX P0, PT, R48, UR15, PT, P0 ;  /* 0x0000000f30007c0c */ /* 0x000fe4000bf06300 */
[----:B------:R-:W-:Y:S02]  /*4f30*/  ISETP.GE.AND.EX P4, PT, R35, UR15, PT, P4 ;  /* 0x0000000f23007c0c */ /* 0x000fe4000bf86340 */
[----:B------:R-:W-:Y:S02]  /*4f40*/  ISETP.GE.AND.EX P5, PT, R36, UR15, PT, P5 ;  /* 0x0000000f24007c0c */ /* 0x000fe4000bfa6350 */
        /* <DEDUP_REMOVED lines=12> */
[----:B0-----:R-:W-:Y:S01]  /*5010*/  FMUL.FTZ R42, R42, R55 ;  /* 0x000000372a2a7220 */ /* 0x001fe20000410000 */
[----:B------:R-:W-:-:S04]  /*5020*/  FADD.FTZ R55, -R55, 1 ;  /* 0x3f80000037377421 */ /* 0x000fc80000010100 */
[----:B------:R-:W-:Y:S01]  /*5030*/  FFMA.FTZ R55, R12, R55, 1 ;  /* 0x3f8000000c377423 */ /* 0x000fe20000010037 */
[----:B-1----:R-:W-:Y:S01]  /*5040*/  FADD.FTZ R57, -R56, 1 ;  /* 0x3f80000038397421 */ /* 0x002fe20000010100 */
[----:B------:R-:W-:Y:S02]  /*5050*/  FMUL.FTZ R43, R43, R56 ;  /* 0x000000382b2b7220 */ /* 0x000fe40000410000 */
[----:B------:R-:W-:Y:S01]  /*5060*/  FMUL.FTZ R42, R42, R55 ;  /* 0x000000372a2a7220 */ /* 0x000fe20000410000 */
[----:B------:R-:W-:-:S04]  /*5070*/  FFMA.FTZ R12, R13, R57, 1 ;  /* 0x3f8000000d0c7423 */ /* 0x000fc80000010039 */
[----:B------:R-:W-:-:S07]  /*5080*/  FMUL.FTZ R43, R43, R12 ;  /* 0x0000000c2b2b7220 */ /* 0x000fce0000410000 */
.L_x_1341:
[----:B------:R-:W-:Y:S01]  /*5090*/  BSSY.RECONVERGENT B0, `(.L_x_1342) ;  /* 0x0000011000007945 */ /* 0x000fe20003800200 */
[----:B------:R-:W-:Y:S01]  /*50a0*/  FFMA.FTZ R12, R20, R42, -R5 ;  /* 0x0000002a140c7223 */ /* 0x000fe20000010805 */
[----:B------:R-:W-:Y:S02]  /*50b0*/  FFMA.FTZ R13, R21, R43, -R8 ;  /* 0x0000002b150d7223 */ /* 0x000fe40000010808 */
[----:B------:R-:W-:Y:S05]  /*50c0*/  @P1 BRA `(.L_x_1343) ;  /* 0x0000000000341947 */ /* 0x000fea0003800000 */
        /* <DEDUP_REMOVED lines=10> */
[----:B------:R-:W-:-:S04]  /*5170*/  IADD3 R9, PT, PT, R5, R9, RZ ;  /* 0x0000000905097210 */ /* 0x000fc80007ffe0ff */
[----:B------:R-:W-:-:S05]  /*5180*/  LEA.HI.X R9, R4, UR17, R9, 0x2, P1 ;  /* 0x0000001104097c11 */ /* 0x000fca00088f1409 */
[----:B------:R0:W-:Y:S02]  /*5190*/  STG.E.64 desc[UR10][R8.64], R12 ;  /* 0x0000000c08007986 */ /* 0x0001e4000c101b0a */
.L_x_1343:
[----:B------:R-:W-:Y:S05]  /*51a0*/  BSYNC.RECONVERGENT B0 ;  /* 0x0000000000007941 */ /* 0x000fea0003800200 */
.L_x_1342:
[----:B------:R-:W-:Y:S05]  /*51b0*/  BRA.U !UP0, `(.L_x_1344) ;  /* 0x0000000108487547 */ /* 0x000fea000b800000 */
        /* <DEDUP_REMOVED lines=18> */
.L_x_1344:
[----:B------:R-:W-:Y:S01]  /*52e0*/  BSSY.RECONVERGENT B0, `(.L_x_1345) ;  /* 0x0000011000007945 */ /* 0x000fe20003800200 */
[----:B0-----:R-:W-:Y:S01]  /*52f0*/  FFMA.FTZ R12, R20, R22, -R53 ;  /* 0x00000016140c7223 */ /* 0x001fe20000010835 */
[----:B------:R-:W-:Y:S02]  /*5300*/  FFMA.FTZ R13, R21, R23, -R50 ;  /* 0x00000017150d7223 */ /* 0x000fe40000010832 */
        /* <DEDUP_REMOVED lines=14> */
.L_x_1346:
[----:B------:R-:W-:Y:S05]  /*53f0*/  BSYNC.RECONVERGENT B0 ;  /* 0x0000000000007941 */ /* 0x000fea0003800200 */
.L_x_1345:
        /* <DEDUP_REMOVED lines=19> */
.L_x_1347:
        /* <DEDUP_REMOVED lines=17> */
.L_x_1349:
[----:B------:R-:W-:Y:S05]  /*5640*/  BSYNC.RECONVERGENT B0 ;  /* 0x0000000000007941 */ /* 0x000fea0003800200 */
.L_x_1348:
        /* <DEDUP_REMOVED lines=19> */
.L_x_1350:
        /* <DEDUP_REMOVED lines=17> */
.L_x_1352:
[----:B------:R-:W-:Y:S05]  /*5890*/  BSYNC.RECONVERGENT B0 ;  /* 0x0000000000007941 */ /* 0x000fea0003800200 */
.L_x_1351:
[----:B------:R-:W-:Y:S05]  /*58a0*/  BRA.U !UP0, `(.L_x_1353) ;  /* 0x0000000108487547 */ /* 0x000fea000b800000 */
        /* <DEDUP_REMOVED lines=18> */
.L_x_1353:
[----:B------:R-:W-:Y:S01]  /*59d0*/  BSSY.RECONVERGENT B0, `(.L_x_1354) ;  /* 0x0000012000007945 */ /* 0x000fe20003800200 */
[----:B------:R-:W-:Y:S01]  /*59e0*/  FFMA.FTZ R45, R20, R14, -R45 ;  /* 0x0000000e142d7223 */ /* 0x000fe2000001082d */
[----:B------:R-:W-:Y:S01]  /*59f0*/  SHF.R.S32.HI R11, RZ, 0x1f, R34 ;  /* 0x0000001fff0b7819 */ /* 0x000fe20000011422 */
[----:B0-----:R-:W-:Y:S01]  /*5a00*/  FFMA.FTZ R9, R21, R15, -R44 ;  /* 0x0000000f15097223 */ /* 0x001fe2000001082c */
        /* <DEDUP_REMOVED lines=8> */
[----:B------:R-:W-:Y:S01]  /*5a90*/  IMAD R33, R33, UR7, R8 ;  /* 0x0000000721217c24 */ /* 0x000fe2000f8e0208 */
[----:B-1----:R-:W-:Y:S01]  /*5aa0*/  LEA R4, P0, R6, UR16, 0x2 ;  /* 0x0000001006047c11 */ /* 0x002fe2000f8010ff */
[----:B------:R-:W-:-:S03]  /*5ab0*/  FMUL.FTZ R8, R45, UR9 ;  /* 0x000000092d087c20 */ /* 0x000fc60008410000 */
[----:B------:R-:W-:-:S04]  /*5ac0*/  IADD3 R33, PT, PT, R7, R33, RZ ;  /* 0x0000002107217210 */ /* 0x000fc80007ffe0ff */
[----:B------:R-:W-:-:S05]  /*5ad0*/  LEA.HI.X R5, R6, UR17, R33, 0x2, P0 ;  /* 0x0000001106057c11 */ /* 0x000fca00080f1421 */
[----:B------:R0:W-:Y:S02]  /*5ae0*/  STG.E.64 desc[UR10][R4.64], R8 ;  /* 0x0000000804007986 */ /* 0x0001e4000c101b0a */
.L_x_1355:
[----:B------:R-:W-:Y:S05]  /*5af0*/  BSYNC.RECONVERGENT B0 ;  /* 0x0000000000007941 */ /* 0x000fea0003800200 */
.L_x_1354:
        /* <DEDUP_REMOVED lines=19> */
.L_x_1356:
        /* <DEDUP_REMOVED lines=17> */
.L_x_1358:
[----:B------:R-:W-:Y:S05]  /*5d40*/  BSYNC.RECONVERGENT B0 ;  /* 0x0000000000007941 */ /* 0x000fea0003800200 */
.L_x_1357:
[----:B------:R-:W1:Y:S01]  /*5d50*/  LDCU UR6, c[0x0][0x374] ;  /* 0x00006e80ff0677ac */ /* 0x000e620008000800 */
[----:B------:R-:W2:Y:S01]  /*5d60*/  LDCU UR7, c[0x0][0x410] ;  /* 0x00008200ff0777ac */ /* 0x000ea20008000800 */
[----:B------:R-:W2:Y:S01]  /*5d70*/  LDCU UR8, c[0x0][0x3e0] ;  /* 0x00007c00ff0877ac */ /* 0x000ea20008000800 */
[----:B------:R-:W-:Y:S02]  /*5d80*/  UIADD3 UR4, UPT, UPT, UR4, 0x1, URZ ;  /* 0x0000000104047890 */ /* 0x000fe4000fffe0ff */
[----:B-1----:R-:W-:Y:S02]  /*5d90*/  UIADD3 UR5, UPT, UPT, UR6, UR5, URZ ;  /* 0x0000000506057290 */ /* 0x002fe4000fffe0ff */
[----:B--2---:R-:W-:-:S04]  /*5da0*/  UIMAD UR7, UR7, UR8, URZ ;  /* 0x00000008070772a4 */ /* 0x004fc8000f8e02ff */
[----:B------:R-:W-:-:S09]  /*5db0*/  UISETP.GE.AND UP0, UPT, UR5, UR7, UPT ;  /* 0x000000070500728c */ /* 0x000fd2000bf06270 */
[----:B------:R-:W-:Y:S05]  /*5dc0*/  BRA.U !UP0, `(.L_x_1359) ;  /* 0xffffffa108b07547 */ /* 0x000fea000b83ffff */
.L_x_1316:
[----:B------:R-:W1:Y:S01]  /*5dd0*/  S2R R9, SR_TID.X ;  /* 0x0000000000097919 */ /* 0x000e620000002100 */
[----:B0-----:R-:W0:Y:S01]  /*5de0*/  LDC R4, c[0x0][0x370] ;  /* 0x0000dc00ff047b82 */ /* 0x001e220000000800 */
[----:B------:R-:W-:Y:S07]  /*5df0*/  BSSY.RECONVERGENT B0, `(.L_x_1360) ;  /* 0x000000e000007945 */ /* 0x000fee0003800200 */
[----:B------:R-:W2:Y:S08]  /*5e00*/  LDC R7, c[0x0][0x374] ;  /* 0x0000dd00ff077b82 */ /* 0x000eb00000000800 */
[----:B------:R-:W3:Y:S01]  /*5e10*/  LDC.64 R2, c[0x0][0x3c8] ;  /* 0x0000f200ff027b82 */ /* 0x000ee20000000a00 */
[----:B0-----:R-:W-:-:S02]  /*5e20*/  ISETP.NE.AND P0, PT, R4, 0x1, PT ;  /* 0x000000010400780c */ /* 0x001fc40003f05270 */
[----:B-1----:R-:W-:Y:S02]  /*5e30*/  ISETP.NE.AND P1, PT, R9, RZ, PT ;  /* 0x000000ff0900720c */ /* 0x002fe40003f25270 */
[----:B--2---:R-:W-:-:S04]  /*5e40*/  SHF.L.U32 R0, R7, 0x1, RZ ;  /* 0x0000000107007819 */ /* 0x004fc800000006ff */
[----:B------:R-:W-:-:S05]  /*5e50*/  SEL R5, R0, RZ, P0 ;  /* 0x000000ff00057207 */ /* 0x000fca0000000000 */
[----:B---3--:R-:W-:Y:S02]  /*5e60*/  IMAD.WIDE.U32 R2, R5, 0x4, R2 ;  /* 0x0000000405027825 */ /* 0x008fe400078e0002 */
[----:B------:R-:W-:Y:S05]  /*5e70*/  @P1 BRA `(.L_x_1361) ;  /* 0x0000000000141947 */ /* 0x000fea0003800000 */
[----:B------:R-:W-:Y:S01]  /*5e80*/  HFMA2 R5, -RZ, RZ, 0, 5.9604644775390625e-08 ;  /* 0x00000001ff057431 */ /* 0x000fe200000001ff */
[----:B------:R-:W-:Y:S06]  /*5e90*/  MEMBAR.ALL.GPU ;  /* 0x0000000000007992 */ /* 0x000fec000000a000 */
[----:B------:R-:W-:-:S00]  /*5ea0*/  ERRBAR ;  /* 0x00000000000079ab */ /* 0x000fc00000000000 */
[----:B------:R-:W-:Y:S06]  /*5eb0*/  CGAERRBAR ;  /* 0x00000000000075ab */ /* 0x000fec0000000000 */
[----:B------:R0:W-:Y:S02]  /*5ec0*/  REDG.E.ADD.S32.STRONG.GPU desc[UR10][R2.64], R5 ;  /* 0x000000050200798e */ /* 0x0001e4000c12e30a */
.L_x_1361:
[----:B------:R-:W-:Y:S05]  /*5ed0*/  BSYNC.RECONVERGENT B0 ;  /* 0x0000000000007941 */ /* 0x000fea0003800200 */
.L_x_1360:
        /* <DEDUP_REMOVED lines=11> */
.L_x_1363:
[----:B------:R-:W2:Y:S04]  /*5f90*/  LDG.E.STRONG.GPU R5, desc[UR10][R2.64] ;  /* 0x0000000a02057981 */ /* 0x000ea8000c1ef900 */
[----:B--2---:R-:W-:Y:S01]  /*5fa0*/  CCTL.IVALL ;  /* 0x00000000ff00798f */ /* 0x004fe20002000000 */
[----:B------:R-:W-:Y:S05]  /*5fb0*/  YIELD ;  /* 0x0000000000007946 */ /* 0x000fea0003800000 */
[----:B------:R-:W-:-:S13]  /*5fc0*/  ISETP.NE.AND P0, PT, R5, R0, PT ;  /* 0x000000000500720c */ /* 0x000fda0003f05270 */
[----:B------:R-:W-:Y:S05]  /*5fd0*/  @P0 BRA `(.L_x_1363) ;  /* 0xfffffffc00ec0947 */ /* 0x000fea000383ffff */
.L_x_1362:
        /* <DEDUP_REMOVED lines=61> */
.L_x_1366:
        /* <DEDUP_REMOVED lines=29> */
.L_x_1365:
[----:B------:R-:W-:Y:S05]  /*6580*/  BSYNC.RECONVERGENT B0 ;  /* 0x0000000000007941 */ /* 0x000fea0003800200 */
.L_x_1364:
        /* <DEDUP_REMOVED lines=10> */
.L_x_1367:
        /* <DEDUP_REMOVED lines=82> */
.L_x_1368:
        /* <DEDUP_REMOVED lines=11> */
.L_x_3433:


//--------------------- .text._Z35group_norm_nhwc_bwd_one_pass_kernelI11Fp32IOFp32WLi512ELi32ELi512EEv26Group_norm_nhwc_bwd_params --------------------------
	.section	.text._Z35group_norm_nhwc_bwd_one_pass_kernelI11Fp32IOFp32WLi512ELi32ELi512EEv26Group_norm_nhwc_bwd_params,"ax",@progbits
	.align	128
        .global         _Z35group_norm_nhwc_bwd_one_pass_kernelI11Fp32IOFp32WLi512ELi32ELi512EEv26Group_norm_nhwc_bwd_params
        .type           _Z35group_norm_nhwc_bwd_one_pass_kernelI11Fp32IOFp32WLi512ELi32ELi512EEv26Group_norm_nhwc_bwd_params,@function
        .size           _Z35group_norm_nhwc_bwd_one_pass_kernelI11Fp32IOFp32WLi512ELi32ELi512EEv26Group_norm_nhwc_bwd_params,(.L_x_3434 - _Z35group_norm_nhwc_bwd_one_pass_kernelI11Fp32IOFp32WLi512ELi32ELi512EEv26Group_norm_nhwc_bwd_params)
        .other          _Z35group_norm_nhwc_bwd_one_pass_kernelI11Fp32IOFp32WLi512ELi32ELi512EEv26Group_norm_nhwc_bwd_params,@"STO_CUDA_ENTRY STV_DEFAULT"
_Z35group_norm_nhwc_bwd_one_pass_kernelI11Fp32IOFp32WLi512ELi32ELi512EEv26Group_norm_nhwc_bwd_params:
.text._Z35group_norm_nhwc_bwd_one_pass_kernelI11Fp32IOFp32WLi512ELi32ELi512EEv26Group_norm_nhwc_bwd_params:
        /* <DEDUP_REMOVED lines=16> */
[----:B------:R-:W3:Y:S01]  /*0100*/  LDC R99, c[0x0][0x374] ;  /* 0x0000dd00ff637b82 */ /* 0x000ee20000000800 */
[----:B0-----:R-:W-:-:S05]  /*0110*/  IMAD R0, R3, UR7, R0 ;  /* 0x0000000703007c24 */ /* 0x001fca000f8e0200 */
[C---:B------:R-:W-:Y:S02]  /*0120*/  IADD3 R116, PT, PT, R0.reuse, 0x20, RZ ;  /* 0x0000002000747810 */ /* 0x040fe40007ffe0ff */
[C---:B------:R-:W-:Y:S02]  /*0130*/  IADD3 R115, PT, PT, R0.reuse, 0x40, RZ ;  /* 0x0000004000737810 */ /* 0x040fe40007ffe0ff */
[C---:B------:R-:W-:Y:S02]  /*0140*/  IADD3 R114, PT, PT, R0.reuse, 0x60, RZ ;  /* 0x0000006000727810 */ /* 0x040fe40007ffe0ff */
[C---:B------:R-:W-:Y:S02]  /*0150*/  IADD3 R113, PT, PT, R0.reuse, 0x80, RZ ;  /* 0x0000008000717810 */ /* 0x040fe40007ffe0ff */
[C---:B------:R-:W-:Y:S02]  /*0160*/  IADD3 R112, PT, PT, R0.reuse, 0xa0, RZ ;  /* 0x000000a000707810 */ /* 0x040fe40007ffe0ff */
[----:B------:R-:W-:-:S02]  /*0170*/  IADD3 R111, PT, PT, R0, 0xe0, RZ ;  /* 0x000000e0006f7810 */ /* 0x000fc40007ffe0ff */
[C---:B------:R-:W-:Y:S02]  /*0180*/  IADD3 R110, PT, PT, R0.reuse, 0x100, RZ ;  /* 0x00000100006e7810 */ /* 0x040fe40007ffe0ff */
[C---:B------:R-:W-:Y:S02]  /*0190*/  IADD3 R109, PT, PT, R0.reuse, 0x140, RZ ;  /* 0x00000140006d7810 */ /* 0x040fe40007ffe0ff */
[C---:B------:R-:W-:Y:S02]  /*01a0*/  IADD3 R108, PT, PT, R0.reuse, 0x160, RZ ;  /* 0x00000160006c7810 */ /* 0x040fe40007ffe0ff */
[C---:B------:R-:W-:Y:S02]  /*01b0*/  IADD3 R107, PT, PT, R0.reuse, 0x180, RZ ;  /* 0x00000180006b7810 */ /* 0x040fe40007ffe0ff */
[C---:B------:R-:W-:Y:S02]  /*01c0*/  IADD3 R106, PT, PT, R0.reuse, 0x1a0, RZ ;  /* 0x000001a0006a7810 */ /* 0x040fe40007ffe0ff */
[----:B------:R-:W-:-:S02]  /*01d0*/  IADD3 R105, PT, PT, R0, 0x1c0, RZ ;  /* 0x000001c000697810 */ /* 0x000fc40007ffe0ff */
[----:B------:R-:W-:Y:S02]  /*01e0*/  IADD3 R104, PT, PT, R0, 0x1e0, RZ ;  /* 0x000001e000687810 */ /* 0x000fe40007ffe0ff */
[----:B------:R-:W-:Y:S02]  /*01f0*/  SHF.R.S32.HI R97, RZ, 0x1f, R116 ;  /* 0x0000001fff617819 */ /* 0x000fe40000011474 */
[----:B------:R-:W-:Y:S02]  /*0200*/  SHF.R.S32.HI R96, RZ, 0x1f, R115 ;  /* 0x0000001fff607819 */ /* 0x000fe40000011473 */
[----:B------:R-:W-:Y:S02]  /*0210*/  SHF.R.S32.HI R95, RZ, 0x1f, R114 ;  /* 0x0000001fff5f7819 */ /* 0x000fe40000011472 */
[----:B------:R-:W-:Y:S02]  /*0220*/  SHF.R.S32.HI R94, RZ, 0x1f, R113 ;  /* 0x0000001fff5e7819 */ /* 0x000fe40000011471 */
[----:B------:R-:W-:-:S02]  /*0230*/  SHF.R.S32.HI R93, RZ, 0x1f, R112 ;  /* 0x0000001fff5d7819 */ /* 0x000fc40000011470 */
[----:B------:R-:W-:Y:S02]  /*0240*/  SHF.R.S32.HI R92, RZ, 0x1f, R111 ;  /* 0x0000001fff5c7819 */ /* 0x000fe4000001146f */
[----:B------:R-:W-:Y:S02]  /*0250*/  SHF.R.S32.HI R91, RZ, 0x1f, R110 ;  /* 0x0000001fff5b7819 */ /* 0x000fe4000001146e */
[----:B------:R-:W-:Y:S02]  /*0260*/  SHF.R.S32.HI R90, RZ, 0x1f, R109 ;  /* 0x0000001fff5a7819 */ /* 0x000fe4000001146d */
[----:B------:R-:W-:Y:S02]  /*0270*/  SHF.R.S32.HI R89, RZ, 0x1f, R108 ;  /* 0x0000001fff597819 */ /* 0x000fe4000001146c */
[----:B------:R-:W-:Y:S02]  /*0280*/  SHF.R.S32.HI R88, RZ, 0x1f, R107 ;  /* 0x0000001fff587819 */ /* 0x000fe4000001146b */
[----:B------:R-:W-:-:S02]  /*0290*/  SHF.R.S32.HI R87, RZ, 0x1f, R106 ;  /* 0x0000001fff577819 */ /* 0x000fc4000001146a */
[----:B------:R-:W-:Y:S02]  /*02a0*/  SHF.R.S32.HI R86, RZ, 0x1f, R105 ;  /* 0x0000001fff567819 */ /* 0x000fe40000011469 */
[----:B-123--:R-:W-:-:S07]  /*02b0*/  SHF.R.S32.HI R0, RZ, 0x1f, R104 ;  /* 0x0000001fff007819 */ /* 0x00efce0000011468 */
.L_x_1436:
[----:B0-----:R-:W0:Y:S01]  /*02c0*/  LDC R11, c[0x0][0x410] ;  /* 0x00010400ff0b7b82 */ /* 0x001e220000000800 */
[----:B-1----:R-:W1:Y:S01]  /*02d0*/  LDCU.128 UR12, c[0x0][0x400] ;  /* 0x00008000ff0c77ac */ /* 0x002e620008000c00 */
[----:B------:R-:W-:Y:S02]  /*02e0*/  ISETP.GE.AND P3, PT, R102, RZ, PT ;  /* 0x000000ff6600720c */ /* 0x000fe40003f66270 */
[----:B------:R-:W-:Y:S02]  /*02f0*/  CS2R R82, SRZ ;  /* 0x0000000000527805 */ /* 0x000fe4000001ff00 */
[----:B------:R-:W-:Y:S02]  /*0300*/  SHF.L.U32 R58, R101, 0x1, RZ ;  /* 0x00000001653a7819 */ /* 0x000fe400000006ff */
[----:B------:R-:W-:Y:S02]  /*0310*/  CS2R R84, SRZ ;  /* 0x0000000000547805 */ /* 0x000fe4000001ff00 */
[----:B------:R-:W-:-:S02]  /*0320*/  LOP3.LUT R58, R58, 0x1e, RZ, 0xc0, !PT ;  /* 0x0000001e3a3a7812 */ /* 0x000fc400078ec0ff */
[----:B------:R-:W-:Y:S02]  /*0330*/  CS2R R80, SRZ ;  /* 0x0000000000507805 */ /* 0x000fe4000001ff00 */
[----:B------:R-:W-:Y:S02]  /*0340*/  CS2R R78, SRZ ;  /* 0x00000000004e7805 */ /* 0x000fe4000001ff00 */
[----:B------:R-:W-:Y:S02]  /*0350*/  CS2R R76, SRZ ;  /* 0x00000000004c7805 */ /* 0x000fe4000001ff00 */
[----:B------:R-:W-:Y:S02]  /*0360*/  CS2R R74, SRZ ;  /* 0x00000000004a7805 */ /* 0x000fe4000001ff00 */
[----:B------:R-:W-:Y:S01]  /*0370*/  CS2R R72, SRZ ;  /* 0x0000000000487805 */ /* 0x000fe2000001ff00 */
[----:B------:R-:W2:Y:S08]  /*0380*/  LDC.64 R48, c[0x0][0x3b8] ;  /* 0x0000ee00ff307b82 */ /* 0x000eb00000000a00 */
[----:B------:R-:W3:Y:S01]  /*0390*/  LDC.64 R68, c[0x0][0x3a8] ;  /* 0x0000ea00ff447b82 */ /* 0x000ee20000000a00 */
[----:B0-----:R-:W-:-:S04]  /*03a0*/  IABS R5, R11 ;  /* 0x0000000b00057213 */ /* 0x001fc80000000000 */
[----:B------:R-:W0:Y:S08]  /*03b0*/  I2F.RP R4, R5 ;  /* 0x0000000500047306 */ /* 0x000e300000209400 */
[----:B0-----:R-:W0:Y:S02]  /*03c0*/  MUFU.RCP R4, R4 ;  /* 0x0000000400047308 */ /* 0x001e240000001000 */
[----:B0-----:R-:W-:-:S06]  /*03d0*/  IADD3 R2, PT, PT, R4, 0xffffffe, RZ ;  /* 0x0ffffffe04027810 */ /* 0x001fcc0007ffe0ff */
[----:B------:R0:W4:Y:S02]  /*03e0*/  F2I.FTZ.U32.TRUNC.NTZ R3, R2 ;  /* 0x0000000200037305 */ /* 0x000124000021f000 */
[----:B0-----:R-:W-:Y:S02]  /*03f0*/  MOV R2, RZ ;  /* 0x000000ff00027202 */ /* 0x001fe40000000f00 */
[----:B----4-:R-:W-:-:S05]  /*0400*/  IADD3 R6, PT, PT, RZ, -R3, RZ ;  /* 0x80000003ff067210 */ /* 0x010fca0007ffe0ff */
[----:B------:R-:W-:Y:S01]  /*0410*/  IMAD R7, R6, R5, RZ ;  /* 0x0000000506077224 */ /* 0x000fe200078e02ff */
[----:B------:R-:W-:-:S03]  /*0420*/  IABS R6, R102 ;  /* 0x0000006600067213 */ /* 0x000fc60000000000 */
[----:B------:R-:W-:Y:S02]  /*0430*/  IMAD.HI.U32 R3, R3, R7, R2 ;  /* 0x0000000703037227 */ /* 0x000fe400078e0002 */
[----:B------:R-:W0:Y:S04]  /*0440*/  LDC R7, c[0x0][0x41c] ;  /* 0x00010700ff077b82 */ /* 0x000e280000000800 */
[----:B------:R-:W-:-:S05]  /*0450*/  IMAD.HI.U32 R3, R3, R6, RZ ;  /* 0x0000000603037227 */ /* 0x000fca00078e00ff */
[----:B------:R-:W-:-:S05]  /*0460*/  IADD3 R4, PT, PT, -R3, RZ, RZ ;  /* 0x000000ff03047210 */ /* 0x000fca0007ffe1ff */
[----:B------:R-:W-:Y:S01]  /*0470*/  IMAD R2, R5, R4, R6 ;  /* 0x0000000405027224 */ /* 0x000fe200078e0206 */
[----:B------:R-:W-:-:S04]  /*0480*/  SHF.R.U32.HI R4, RZ, 0x4, R101 ;  /* 0x00000004ff047819 */ /* 0x000fc80000011665 */
[----:B------:R-:W-:Y:S01]  /*0490*/  ISETP.GT.U32.AND P2, PT, R5, R2, PT ;  /* 0x000000020500720c */ /* 0x000fe20003f44070 */
[----:B0-----:R-:W-:Y:S01]  /*04a0*/  IMAD R21, R7, UR7, R4 ;  /* 0x0000000707157c24 */ /* 0x001fe2000f8e0204 */
[----:B------:R-:W-:-:S04]  /*04b0*/  LOP3.LUT R4, R102, R11, RZ, 0x3c, !PT ;  /* 0x0000000b66047212 */ /* 0x000fc800078e3cff */
[----:B-1----:R-:W-:Y:S02]  /*04c0*/  ISETP.GE.U32.AND P4, PT, R21, UR12, PT ;  /* 0x0000000c15007c0c */ /* 0x002fe4000bf86070 */
[----:B------:R-:W-:-:S05]  /*04d0*/  SHF.R.S32.HI R9, RZ, 0x1f, R21 ;  /* 0x0000001fff097819 */ /* 0x000fca0000011415 */
[-C--:B------:R-:W-:Y:S02]  /*04e0*/  @!P2 IADD3 R2, PT, PT, R2, -R5.reuse, RZ ;  /* 0x800000050202a210 */ /* 0x080fe40007ffe0ff */
[----:B------:R-:W-:Y:S02]  /*04f0*/  ISETP.GE.AND.EX P4, PT, R9, UR13, PT, P4 ;  /* 0x0000000d09007c0c */ /* 0x000fe4000bf86340 */
[-C--:B------:R-:W-:Y:S02]  /*0500*/  ISETP.GE.U32.AND P0, PT, R2, R5.reuse, PT ;  /* 0x000000050200720c */ /* 0x080fe40003f06070 */
[----:B------:R-:W-:Y:S02]  /*0510*/  ISETP.GE.AND P1, PT, R4, RZ, PT ;  /* 0x000000ff0400720c */ /* 0x000fe40003f26270 */
[----:B------:R-:W-:Y:S02]  /*0520*/  ISETP.GT.U32.AND P5, PT, R5, R2, PT ;  /* 0x000000020500720c */ /* 0x000fe40003fa4070 */
[----:B------:R-:W-:-:S02]  /*0530*/  IADD3 R5, PT, PT, R2, -R5, RZ ;  /* 0x8000000502057210 */ /* 0x000fc40007ffe0ff */
[----:B------:R-:W-:Y:S02]  /*0540*/  @!P2 IADD3 R3, PT, PT, R3, 0x1, RZ ;  /* 0x000000010303a810 */ /* 0x000fe40007ffe0ff */
[----:B------:R-:W-:Y:S01]  /*0550*/  IADD3 R17, PT, PT, R21, 0xc0, RZ ;  /* 0x000000c015117810 */ /* 0x000fe20007ffe0ff */
[----:B------:R-:W0:Y:S01]  /*0560*/  @!P4 LDC.64 R18, c[0x0][0x3f8] ;  /* 0x0000fe00ff12cb82 */ /* 0x000e220000000a00 */
[----:B------:R-:W-:Y:S02]  /*0570*/  SEL R2, R5, R2, !P5 ;  /* 0x0000000205027207 */ /* 0x000fe40006800000 */
[----:B------:R-:W-:Y:S02]  /*0580*/  @P0 IADD3 R3, PT, PT, R3, 0x1, RZ ;  /* 0x0000000103030810 */ /* 0x000fe40007ffe0ff */
[----:B------:R-:W-:Y:S02]  /*0590*/  ISETP.GE.U32.AND P0, PT, R17, UR12, PT ;  /* 0x0000000c11007c0c */ /* 0x000fe4000bf06070 */
[----:B------:R-:W-:-:S02]  /*05a0*/  SHF.R.S32.HI R15, RZ, 0x1f, R17 ;  /* 0x0000001fff0f7819 */ /* 0x000fc40000011411 */
[----:B------:R-:W-:Y:S02]  /*05b0*/  ISETP.NE.AND P2, PT, R11, RZ, PT ;  /* 0x000000ff0b00720c */ /* 0x000fe40003f45270 */
[----:B------:R-:W-:Y:S02]  /*05c0*/  LOP3.LUT R5, RZ, R11, RZ, 0x33, !PT ;  /* 0x0000000bff057212 */ /* 0x000fe400078e33ff */
[----:B------:R-:W-:Y:S02]  /*05d0*/  @!P3 IADD3 R2, PT, PT, -R2, RZ, RZ ;  /* 0x000000ff0202b210 */ /* 0x000fe40007ffe1ff */
[----:B------:R-:W-:Y:S02]  /*05e0*/  IADD3 R25, PT, PT, R21, 0x120, RZ ;  /* 0x0000012015197810 */ /* 0x000fe40007ffe0ff */
[----:B------:R-:W-:Y:S02]  /*05f0*/  @!P1 IADD3 R3, PT, PT, -R3, RZ, RZ ;  /* 0x000000ff03039210 */ /* 0x000fe40007ffe1ff */
[----:B------:R-:W-:-:S02]  /*0600*/  ISETP.GE.AND.EX P0, PT, R15, UR13, PT, P0 ;  /* 0x0000000d0f007c0c */ /* 0x000fc4000bf06300 */
[----:B------:R-:W-:Y:S02]  /*0610*/  SEL R117, R5, R2, !P2 ;  /* 0x0000000205757207 */ /* 0x000fe40005000000 */
[----:B------:R-:W-:Y:S02]  /*0620*/  ISETP.GE.U32.AND P1, PT, R25, UR12, PT ;  /* 0x0000000c19007c0c */ /* 0x000fe4000bf26070 */
[----:B------:R-:W-:Y:S02]  /*0630*/  SHF.R.S32.HI R27, RZ, 0x1f, R25 ;  /* 0x0000001fff1b7819 */ /* 0x000fe40000011419 */
[----:B------:R-:W-:Y:S02]  /*0640*/  SEL R7, R5, R3, !P2 ;  /* 0x0000000305077207 */ /* 0x000fe40005000000 */
[----:B------:R-:W-:Y:S01]  /*0650*/  SHF.L.U32 R3, R117, 0x5, RZ ;  /* 0x0000000575037819 */ /* 0x000fe200000006ff */
[----:B------:R-:W1:Y:S01]  /*0660*/  @!P4 LDC.64 R4, c[0x0][0x3a0] ;  /* 0x0000e800ff04cb82 */ /* 0x000e620000000a00 */
[----:B------:R-:W-:-:S02]  /*0670*/  ISETP.GE.AND.EX P1, PT, R27, UR13, PT, P1 ;  /* 0x0000000d1b007c0c */ /* 0x000fc4000bf26310 */
[----:B------:R-:W-:Y:S02]  /*0680*/  SHF.R.S32.HI R6, RZ, 0x1f, R7 ;  /* 0x0000001fff067819 */ /* 0x000fe40000011407 */
[----:B------:R-:W-:Y:S02]  /*0690*/  SHF.R.S32.HI R121, RZ, 0x1f, R3 ;  /* 0x0000001fff797819 */ /* 0x000fe40000011403 */
[----:B------:R-:W-:Y:S01]  /*06a0*/  LOP3.LUT R120, R3, R58, RZ, 0xfc, !PT ;  /* 0x0000003a03787212 */ /* 0x000fe200078efcff */
[----:B------:R-:W-:Y:S01]  /*06b0*/  IMAD R6, R6, UR14, RZ ;  /* 0x0000000e06067c24 */ /* 0x000fe2000f8e02ff */
[----:B------:R-:W4:Y:S01]  /*06c0*/  @!P0 LDC.64 R10, c[0x0][0x3f8] ;  /* 0x0000fe00ff0a8b82 */ /* 0x000f220000000a00 */
[----:B------:R-:W-:Y:S02]  /*06d0*/  ISETP.GE.U32.AND P2, PT, R116, UR12, PT ;  /* 0x0000000c74007c0c */ /* 0x000fe4000bf46070 */
[----:B------:R-:W-:Y:S01]  /*06e0*/  IMAD.WIDE.U32 R120, R7, UR14, R120 ;  /* 0x0000000e07787c25 */ /* 0x000fe2000f8e0078 */
[----:B------:R-:W-:-:S02]  /*06f0*/  ISETP.GE.U32.AND P3, PT, R115, UR12, PT ;  /* 0x0000000c73007c0c */ /* 0x000fc4000bf66070 */
[----:B------:R-:W-:Y:S01]  /*0700*/  ISETP.GE.AND.EX P2, PT, R97, UR13, PT, P2 ;  /* 0x0000000d61007c0c */ /* 0x000fe2000bf46320 */
[----:B------:R-:W-:Y:S01]  /*0710*/  IMAD R7, R7, UR15, R6 ;  /* 0x0000000f07077c24 */ /* 0x000fe2000f8e0206 */
[----:B------:R-:W2:Y:S01]  /*0720*/  @!P1 LDC.64 R12, c[0x0][0x3f8] ;  /* 0x0000fe00ff0c9b82 */ /* 0x000ea20000000a00 */
[----:B0-----:R-:W-:Y:S01]  /*0730*/  @!P4 IMAD R6, R9, R18, RZ ;  /* 0x000000120906c224 */ /* 0x001fe200078e02ff */
[-C--:B------:R-:W-:Y:S02]  /*0740*/  @!P4 MOV R122, R120.reuse ;  /* 0x00000078007ac202 */ /* 0x080fe40000000f00 */
[----:B------:R-:W-:Y:S01]  /*0750*/  IADD3 R123, PT, PT, R121, R7, RZ ;  /* 0x00000007797b7210 */ /* 0x000fe20007ffe0ff */
[C---:B------:R-:W-:Y:S01]  /*0760*/  @!P4 IMAD R19, R21.reuse, R19, R6 ;  /* 0x000000131513c224 */ /* 0x040fe200078e0206 */
[----:B------:R-:W-:Y:S02]  /*0770*/  @!P0 MOV R14, R120 ;  /* 0x00000078000e8202 */ /* 0x000fe40000000f00 */
[----:B------:R-:W0:Y:S01]  /*0780*/  @!P4 LDC.64 R2, c[0x0][0x398] ;  /* 0x0000e600ff02cb82 */ /* 0x000e220000000a00 */
[----:B------:R-:W-:Y:S01]  /*0790*/  @!P4 IMAD.WIDE.U32 R6, R21, R18, R122 ;  /* 0x000000121506c225 */ /* 0x000fe200078e007a */
[----:B------:R-:W-:-:S04]  /*07a0*/  ISETP.GE.AND.EX P3, PT, R96, UR13, PT, P3 ;  /* 0x0000000d60007c0c */ /* 0x000fc8000bf66330 */
[----:B------:R-:W-:Y:S02]  /*07b0*/  @!P4 IADD3 R19, PT, PT, R7, R19, RZ ;  /* 0x000000130713c210 */ /* 0x000fe40007ffe0ff */
[----:B------:R-:W3:Y:S01]  /*07c0*/  @!P0 LDC.64 R22, c[0x0][0x3a0] ;  /* 0x0000e800ff168b82 */ /* 0x000ee20000000a00 */
[C---:B------:R-:W-:Y:S02]  /*07d0*/  @!P4 SHF.L.U32 R7, R6.reuse, 0x2, RZ ;  /* 0x000000020607c819 */ /* 0x040fe400000006ff */
[----:B------:R-:W-:Y:S01]  /*07e0*/  @!P4 SHF.L.U64.HI R16, R6, 0x2, R19 ;  /* 0x000000020610c819 */ /* 0x000fe20000010213 */
[----:B----4-:R-:W-:Y:S01]  /*07f0*/  @!P0 IMAD R6, R15, R10, RZ ;  /* 0x0000000a0f068224 */ /* 0x010fe200078e02ff */
[----:B------:R-:W-:Y:S02]  /*0800*/  @!P0 MOV R15, R123 ;  /* 0x0000007b000f8202 */ /* 0x000fe40000000f00 */
[----:B-1----:R-:W-:Y:S01]  /*0810*/  @!P4 IADD3 R4, P5, PT, R7, R4, RZ ;  /* 0x000000040704c210 */ /* 0x002fe20007fbe0ff */
[----:B------:R-:W1:Y:S01]  /*0820*/  @!P0 LDC.64 R8, c[0x0][0x398] ;  /* 0x0000e600ff088b82 */ /* 0x000e620000000a00 */
[----:B------:R-:W-:-:S02]  /*0830*/  @!P0 IMAD R29, R17, R11, R6 ;  /* 0x0000000b111d8224 */ /* 0x000fc400078e0206 */
[----:B------:R-:W-:Y:S01]  /*0840*/  @!P0 IMAD.WIDE.U32 R10, R17, R10, R14 ;  /* 0x0000000a110a8225 */ /* 0x000fe200078e000e */
[----:B------:R-:W-:Y:S02]  /*0850*/  @!P1 MOV R14, R120 ;  /* 0x00000078000e9202 */ /* 0x000fe40000000f00 */
[----:B------:R-:W-:Y:S01]  /*0860*/  @!P1 MOV R15, R123 ;  /* 0x0000007b000f9202 */ /* 0x000fe20000000f00 */
[----:B--2---:R-:W-:Y:S01]  /*0870*/  @!P1 IMAD R24, R27, R12, RZ ;  /* 0x0000000c1b189224 */ /* 0x004fe200078e02ff */
[----:B------:R-:W2:Y:S01]  /*0880*/  @!P1 LDC.64 R20, c[0x0][0x3a0] ;  /* 0x0000e800ff149b82 */ /* 0x000ea20000000a00 */
[----:B0-----:R-:W-:Y:S02]  /*0890*/  @!P4 IADD3 R2, P6, PT, R7, R2, RZ ;  /* 0x000000020702c210 */ /* 0x001fe40007fde0ff */
[C---:B------:R-:W-:Y:S01]  /*08a0*/  @!P1 IMAD R17, R25.reuse, R13, R24 ;  /* 0x0000000d19119224 */ /* 0x040fe200078e0218 */
[----:B------:R-:W-:Y:S01]  /*08b0*/  @!P4 IADD3.X R5, PT, PT, R16, R5, RZ, P5, !PT ;  /* 0x000000051005c210 */ /* 0x000fe20002ffe4ff */
[----:B------:R-:W-:Y:S01]  /*08c0*/  @!P1 IMAD.WIDE.U32 R12, R25, R12, R14 ;  /* 0x0000000c190c9225 */ /* 0x000fe200078e000e */
[----:B------:R-:W-:-:S02]  /*08d0*/  @!P0 IADD3 R15, PT, PT, R11, R29, RZ ;  /* 0x0000001d0b0f8210 */ /* 0x000fc40007ffe0ff */
[----:B------:R-:W0:Y:S01]  /*08e0*/  @!P1 LDC.64 R18, c[0x0][0x398] ;  /* 0x0000e600ff129b82 */ /* 0x000e220000000a00 */
[----:B------:R-:W-:Y:S01]  /*08f0*/  @!P0 SHF.L.U32 R11, R10, 0x2, RZ ;  /* 0x000000020a0b8819 */ /* 0x000fe200000006ff */
[----:B------:R-:W5:Y:S01]  /*0900*/  @!P4 LDG.E.64 R84, desc[UR8][R4.64] ;  /* 0x000000080454c981 */ /* 0x000f62000c1e1b00 */
[----:B------:R-:W-:Y:S02]  /*0910*/  @!P4 IADD3.X R3, PT, PT, R16, R3, RZ, P6, !PT ;  /* 0x000000031003c210 */ /* 0x000fe400037fe4ff */
[C---:B---3--:R-:W-:Y:S02]  /*0920*/  @!P0 IADD3 R22, P5, PT, R11.reuse, R22, RZ ;  /* 0x000000160b168210 */ /* 0x048fe40007fbe0ff */
[----:B------:R-:W-:Y:S01]  /*0930*/  @!P0 SHF.L.U64.HI R10, R10, 0x2, R15 ;  /* 0x000000020a0a8819 */ /* 0x000fe2000001020f */
[----:B------:R-:W3:Y:S01]  /*0940*/  @!P2 LDC.64 R6, c[0x0][0x3f8] ;  /* 0x0000fe00ff06ab82 */ /* 0x000ee20000000a00 */
[----:B-1----:R-:W-:Y:S01]  /*0950*/  @!P0 IADD3 R8, P6, PT, R11, R8, RZ ;  /* 0x000000080b088210 */ /* 0x002fe20007fde0ff */
[----:B------:R1:W5:Y:S01]  /*0960*/  @!P4 LDG.E.64 R82, desc[UR8][R2.64] ;  /* 0x000000080252c981 */ /* 0x000362000c1e1b00 */
[----:B------:R-:W-:-:S02]  /*0970*/  @!P1 SHF.L.U32 R11, R12, 0x2, RZ ;  /* 0x000000020c0b9819 */ /* 0x000fc400000006ff */
[C---:B------:R-:W-:Y:S02]  /*0980*/  @!P0 IADD3.X R23, PT, PT, R10.reuse, R23, RZ, P5, !PT ;  /* 0x000000170a178210 */ /* 0x040fe40002ffe4ff */
[----:B------:R-:W-:Y:S01]  /*0990*/  @!P0 IADD3.X R9, PT, PT, R10, R9, RZ, P6, !PT ;  /* 0x000000090a098210 */ /* 0x000fe200037fe4ff */
[----:B------:R-:W4:Y:S01]  /*09a0*/  @!P2 LDC.64 R30, c[0x0][0x3a0] ;  /* 0x0000e800ff1eab82 */ /* 0x000f220000000a00 */
[----:B------:R-:W-:Y:S02]  /*09b0*/  @!P1 IADD3 R13, PT, PT, R13, R17, RZ ;  /* 0x000000110d0d9210 */ /* 0x000fe40007ffe0ff */
[C---:B--2---:R-:W-:Y:S02]  /*09c0*/  @!P1 IADD3 R20, P5, PT, R11.reuse, R20, RZ ;  /* 0x000000140b149210 */ /* 0x044fe40007fbe0ff */
[----:B------:R-:W-:Y:S02]  /*09d0*/  @!P1 SHF.L.U64.HI R12, R12, 0x2, R13 ;  /* 0x000000020c0c9819 */ /* 0x000fe4000001020d */
[----:B------:R-:W-:Y:S01]  /*09e0*/  @!P2 MOV R14, R120 ;  /* 0x00000078000ea202 */ /* 0x000fe20000000f00 */
[----:B------:R-:W2:Y:S01]  /*09f0*/  @!P2 LDC.64 R16, c[0x0][0x398] ;  /* 0x0000e600ff10ab82 */ /* 0x000ea20000000a00 */
[----:B0-----:R-:W-:-:S02]  /*0a00*/  @!P1 IADD3 R18, P6, PT, R11, R18, RZ ;  /* 0x000000120b129210 */ /* 0x001fc40007fde0ff */
[----:B------:R-:W-:Y:S02]  /*0a10*/  @!P1 IADD3.X R21, PT, PT, R12, R21, RZ, P5, !PT ;  /* 0x000000150c159210 */ /* 0x000fe40002ffe4ff */
[----:B------:R-:W-:Y:S02]  /*0a20*/  ISETP.GE.U32.AND P5, PT, R114, UR12, PT ;  /* 0x0000000c72007c0c */ /* 0x000fe4000bfa6070 */
[----:B------:R-:W-:Y:S01]  /*0a30*/  @!P1 IADD3.X R19, PT, PT, R12, R19, RZ, P6, !PT ;  /* 0x000000130c139210 */ /* 0x000fe200037fe4ff */
[----:B------:R-:W0:Y:S01]  /*0a40*/  @!P3 LDC.64 R10, c[0x0][0x3f8] ;  /* 0x0000fe00ff0abb82 */ /* 0x000e220000000a00 */
[----:B---3--:R-:W-:Y:S01]  /*0a50*/  @!P2 IMAD R13, R97, R6, RZ ;  /* 0x00000006610da224 */ /* 0x008fe200078e02ff */
[----:B------:R-:W-:Y:S02]  /*0a60*/  ISETP.GE.AND.EX P5, PT, R95, UR13, PT, P5 ;  /* 0x0000000d5f007c0c */ /* 0x000fe4000bfa6350 */
[----:B------:R-:W-:Y:S01]  /*0a70*/  @!P2 MOV R15, R123 ;  /* 0x0000007b000fa202 */ /* 0x000fe20000000f00 */
[----:B------:R-:W-:-:S03]  /*0a80*/  @!P2 IMAD R7, R116, R7, R13 ;  /* 0x000000077407a224 */ /* 0x000fc600078e020d */
[----:B------:R-:W3:Y:S01]  /*0a90*/  @!P3 LDC.64 R12, c[0x0][0x3a0] ;  /* 0x0000e800ff0cbb82 */ /* 0x000ee20000000a00 */
[----:B------:R-:W-:Y:S01]  /*0aa0*/  @!P2 IMAD.WIDE.U32 R14, R116, R6, R14 ;  /* 0x00000006740ea225 */ /* 0x000fe200078e000e */
[----:B-1----:R-:W-:Y:S02]  /*0ab0*/  @!P3 MOV R2, R120 ;  /* 0x000000780002b202 */ /* 0x002fe40000000f00 */
[----:B------:R-:W-:-:S04]  /*0ac0*/  @!P3 MOV R3, R123 ;  /* 0x0000007b0003b202 */ /* 0x000fc80000000f00 */
[----:B------:R-:W1:Y:S01]  /*0ad0*/  @!P3 LDC.64 R24, c[0x0][0x398] ;  /* 0x0000e600ff18bb82 */ /* 0x000e620000000a00 */
[----:B------:R-:W-:Y:S02]  /*0ae0*/  @!P2 IADD3 R15, PT, PT, R15, R7, RZ ;  /* 0x000000070f0fa210 */ /* 0x000fe40007ffe0ff */
[----:B------:R-:W-:Y:S01]  /*0af0*/  @!P2 SHF.L.U32 R27, R14, 0x2, RZ ;  /* 0x000000020e1ba819 */ /* 0x000fe200000006ff */
[----:B0-----:R-:W-:-:S04]  /*0b00*/  @!P3 IMAD R28, R96, R10, RZ ;  /* 0x0000000a601cb224 */ /* 0x001fc800078e02ff */
[----:B------:R-:W0:Y:S01]  /*0b10*/  @!P5 LDC.64 R6, c[0x0][0x3f8] ;  /* 0x0000fe00ff06db82 */ /* 0x000e220000000a00 */
[----:B------:R-:W-:Y:S01]  /*0b20*/  @!P2 SHF.L.U64.HI R26, R14, 0x2, R15 ;  /* 0x000000020e1aa819 */ /* 0x000fe2000001020f */
[----:B------:R-:W-:Y:S01]  /*0b30*/  @!P3 IMAD R29, R115, R11, R28 ;  /* 0x0000000b731db224 */ /* 0x000fe200078e021c */
[----:B----4-:R-:W-:Y:S01]  /*0b40*/  @!P2 IADD3 R14, P6, PT, R27, R30, RZ ;  /* 0x0000001e1b0ea210 */ /* 0x010fe20007fde0ff */
[----:B------:R-:W-:Y:S01]  /*0b50*/  @!P3 IMAD.WIDE.U32 R10, R115, R10, R2 ;  /* 0x0000000a730ab225 */ /* 0x000fe200078e0002 */
[----:B------:R-:W-:Y:S02]  /*0b60*/  ISETP.GE.U32.AND P4, PT, R113, UR12, PT ;  /* 0x0000000c71007c0c */ /* 0x000fe4000bf86070 */
[----:B------:R-:W-:Y:S02]  /*0b70*/  @!P2 IADD3.X R15, PT, PT, R26, R31, RZ, P6, !PT ;  /* 0x0000001f1a0fa210 */ /* 0x000fe400037fe4ff */
[----:B------:R-:W-:Y:S02]  /*0b80*/  CS2R R4, SRZ ;  /* 0x0000000000047805 */ /* 0x000fe4000001ff00 */
[----:B--2---:R-:W-:Y:S01]  /*0b90*/  @!P2 IADD3 R16, P6, PT, R27, R16, RZ ;  /* 0x000000101b10a210 */ /* 0x004fe20007fde0ff */
[----:B------:R-:W2:Y:S01]  /*0ba0*/  @!P5 LDC.64 R36, c[0x0][0x398] ;  /* 0x0000e600ff24db82 */ /* 0x000ea20000000a00 */
[----:B------:R-:W-:Y:S01]  /*0bb0*/  @!P3 IADD3 R3, PT, PT, R11, R29, RZ ;  /* 0x0000001d0b03b210 */ /* 0x000fe20007ffe0ff */
[----:B------:R-:W5:Y:S01]  /*0bc0*/  @!P2 LDG.E.64 R80, desc[UR8][R14.64] ;  /* 0x000000080e50a981 */ /* 0x000f62000c1e1b00 */
[----:B------:R-:W-:-:S02]  /*0bd0*/  ISETP.GE.AND.EX P4, PT, R94, UR13, PT, P4 ;  /* 0x0000000d5e007c0c */ /* 0x000fc4000bf86340 */
[----:B------:R-:W-:Y:S01]  /*0be0*/  @!P3 SHF.L.U32 R11, R10, 0x2, RZ ;  /* 0x000000020a0bb819 */ /* 0x000fe200000006ff */
[----:B------:R4:W5:Y:S01]  /*0bf0*/  @!P0 LDG.E.64 R4, desc[UR8][R8.64] ;  /* 0x0000000808048981 */ /* 0x000962000c1e1b00 */
[----:B------:R-:W-:Y:S02]  /*0c00*/  @!P2 IADD3.X R17, PT, PT, R26, R17, RZ, P6, !PT ;  /* 0x000000111a11a210 */ /* 0x000fe400037fe4ff */
[----:B------:R-:W-:Y:S02]  /*0c10*/  @!P3 SHF.L.U64.HI R2, R10, 0x2, R3 ;  /* 0x000000020a02b819 */ /* 0x000fe40000010203 */
[C---:B---3--:R-:W-:Y:S01]  /*0c20*/  @!P3 IADD3 R12, P6, PT, R11.reuse, R12, RZ ;  /* 0x0000000c0b0cb210 */ /* 0x048fe20007fde0ff */
[----:B------:R-:W5:Y:S03]  /*0c30*/  @!P2 LDG.E.64 R78, desc[UR8][R16.64] ;  /* 0x00000008104ea981 */ /* 0x000f66000c1e1b00 */
[----:B------:R-:W-:Y:S01]  /*0c40*/  @!P3 IADD3.X R13, PT, PT, R2, R13, RZ, P6, !PT ;  /* 0x0000000d020db210 */ /* 0x000fe200037fe4ff */
[----:B------:R-:W3:Y:S01]  /*0c50*/  @!P4 LDC.64 R28, c[0x0][0x3f8] ;  /* 0x0000fe00ff1ccb82 */ /* 0x000ee20000000a00 */
[----:B-1----:R-:W-:Y:S01]  /*0c60*/  @!P3 IADD3 R10, P6, PT, R11, R24, RZ ;  /* 0x000000180b0ab210 */ /* 0x002fe20007fde0ff */
[----:B0-----:R-:W-:Y:S01]  /*0c70*/  @!P5 IMAD R3, R95, R6, RZ ;  /* 0x000000065f03d224 */ /* 0x001fe200078e02ff */
[----:B------:R-:W-:-:S02]  /*0c80*/  @!P5 MOV R24, R120 ;  /* 0x000000780018d202 */ /* 0x000fc40000000f00 */
[----:B----4-:R-:W-:Y:S02]  /*0c90*/  CS2R R8, SRZ ;  /* 0x0000000000087805 */ /* 0x010fe4000001ff00 */
[----:B------:R-:W-:Y:S01]  /*0ca0*/  @!P3 IADD3.X R11, PT, PT, R2, R25, RZ, P6, !PT ;  /* 0x00000019020bb210 */ /* 0x000fe200037fe4ff */
[----:B------:R-:W5:Y:S01]  /*0cb0*/  @!P3 LDG.E.64 R76, desc[UR8][R12.64] ;  /* 0x000000080c4cb981 */ /* 0x000f62000c1e1b00 */
[----:B------:R-:W-:Y:S01]  /*0cc0*/  @!P5 MOV R25, R123 ;  /* 0x0000007b0019d202 */ /* 0x000fe20000000f00 */
[C---:B------:R-:W-:Y:S01]  /*0cd0*/  @!P5 IMAD R27, R114.reuse, R7, R3 ;  /* 0x00000007721bd224 */ /* 0x040fe200078e0203 */
[----:B------:R-:W-:Y:S01]  /*0ce0*/  MOV R3, RZ ;  /* 0x000000ff00037202 */ /* 0x000fe20000000f00 */
[----:B------:R0:W5:Y:S01]  /*0cf0*/  @!P1 LDG.E.64 R8, desc[UR8][R18.64] ;  /* 0x0000000812089981 */ /* 0x000162000c1e1b00 */
[----:B------:R-:W-:Y:S01]  /*0d00*/  MOV R2, RZ ;  /* 0x000000ff00027202 */ /* 0x000fe20000000f00 */
[----:B------:R-:W-:Y:S01]  /*0d10*/  @!P5 IMAD.WIDE.U32 R6, R114, R6, R24 ;  /* 0x000000067206d225 */ /* 0x000fe200078e0018 */
[----:B------:R-:W1:Y:S08]  /*0d20*/  @!P4 LDC.64 R32, c[0x0][0x3a0] ;  /* 0x0000e800ff20cb82 */ /* 0x000e700000000a00 */
[----:B------:R-:W4:Y:S01]  /*0d30*/  @!P4 LDC.64 R34, c[0x0][0x398] ;  /* 0x0000e600ff22cb82 */ /* 0x000f220000000a00 */
[----:B------:R-:W-:Y:S01]  /*0d40*/  @!P5 IADD3 R7, PT, PT, R7, R27, RZ ;  /* 0x0000001b0707d210 */ /* 0x000fe20007ffe0ff */
[----:B------:R-:W5:Y:S01]  /*0d50*/  @!P0 LDG.E.64 R2, desc[UR8][R22.64] ;  /* 0x0000000816028981 */ /* 0x000f62000c1e1b00 */
[----:B------:R-:W-:-:S02]  /*0d60*/  ISETP.GE.U32.AND P0, PT, R112, UR12, PT ;  /* 0x0000000c70007c0c */ /* 0x000fc4000bf06070 */
[----:B------:R-:W-:Y:S01]  /*0d70*/  @!P5 SHF.L.U32 R31, R6, 0x2, RZ ;  /* 0x00000002061fd819 */ /* 0x000fe200000006ff */
[----:B---3--:R-:W-:Y:S01]  /*0d80*/  @!P4 IMAD R26, R94, R28, RZ ;  /* 0x0000001c5e1ac224 */ /* 0x008fe200078e02ff */
[----:B------:R-:W-:Y:S02]  /*0d90*/  @!P5 SHF.L.U64.HI R30, R6, 0x2, R7 ;  /* 0x00000002061ed819 */ /* 0x000fe40000010207 */
[----:B------:R-:W-:Y:S02]  /*0da0*/  CS2R R6, SRZ ;  /* 0x0000000000067805 */ /* 0x000fe4000001ff00 */
[----:B------:R-:W-:Y:S01]  /*0db0*/  ISETP.GE.AND.EX P0, PT, R93, UR13, PT, P0 ;  /* 0x0000000d5d007c0c */ /* 0x000fe2000bf06300 */
[----:B------:R-:W3:Y:S01]  /*0dc0*/  @!P5 LDC.64 R24, c[0x0][0x3a0] ;  /* 0x0000e800ff18db82 */ /* 0x000ee20000000a00 */
[----:B------:R-:W-:Y:S01]  /*0dd0*/  ISETP.GE.U32.AND P2, PT, R110, UR12, PT ;  /* 0x0000000c6e007c0c */ /* 0x000fe2000bf46070 */
[----:B------:R-:W5:Y:S04]  /*0de0*/  @!P3 LDG.E.64 R74, desc[UR8][R10.64] ;  /* 0x000000080a4ab981 */ /* 0x000f68000c1e1b00 */
[----:B------:R2:W5:Y:S01]  /*0df0*/  @!P1 LDG.E.64 R6, desc[UR8][R20.64] ;  /* 0x0000000814069981 */ /* 0x000562000c1e1b00 */
[----:B------:R-:W-:Y:S01]  /*0e00*/  ISETP.GE.U32.AND P1, PT, R111, UR12, PT ;  /* 0x0000000c6f007c0c */ /* 0x000fe2000bf26070 */
[----:B------:R-:W-:-:S03]  /*0e10*/  @!P4 IMAD R39, R113, R29, R26 ;  /* 0x0000001d7127c224 */ /* 0x000fc600078e021a */
[----:B------:R-:W-:Y:S01]  /*0e20*/  ISETP.GE.AND.EX P1, PT, R92, UR13, PT, P1 ;  /* 0x0000000d5c007c0c */ /* 0x000fe2000bf26310 */
[----:B------:R-:W1:Y:S01]  /*0e30*/  @!P0 LDC.64 R26, c[0x0][0x3f8] ;  /* 0x0000fe00ff1a8b82 */ /* 0x000e620000000a00 */
[----:B0-----:R-:W-:Y:S02]  /*0e40*/  @!P4 MOV R18, R120 ;  /* 0x000000780012c202 */ /* 0x001fe40000000f00 */
[----:B------:R-:W-:-:S09]  /*0e50*/  @!P4 MOV R19, R123 ;  /* 0x0000007b0013c202 */ /* 0x000fd20000000f00 */
[----:B--2---:R-:W0:Y:S01]  /*0e60*/  @!P1 LDC.64 R20, c[0x0][0x3f8] ;  /* 0x0000fe00ff149b82 */ /* 0x004e220000000a00 */
[----:B------:R-:W-:Y:S01]  /*0e70*/  @!P4 IMAD.WIDE.U32 R28, R113, R28, R18 ;  /* 0x0000001c711cc225 */ /* 0x000fe200078e0012 */
[----:B---3--:R-:W-:-:S04]  /*0e80*/  @!P5 IADD3 R24, P6, PT, R31, R24, RZ ;  /* 0x000000181f18d210 */ /* 0x008fc80007fde0ff */
[----:B------:R-:W-:Y:S02]  /*0e90*/  @!P4 IADD3 R23, PT, PT, R29, R39, RZ ;  /* 0x000000271d17c210 */ /* 0x000fe40007ffe0ff */
[C---:B------:R-:W-:Y:S02]  /*0ea0*/  @!P4 SHF.L.U32 R19, R28.reuse, 0x2, RZ ;  /* 0x000000021c13c819 */ /* 0x040fe400000006ff */
[----:B------:R-:W-:Y:S01]  /*0eb0*/  @!P0 MOV R14, R120 ;  /* 0x00000078000e8202 */ /* 0x000fe20000000f00 */
[-C--:B-1----:R-:W-:Y:S01]  /*0ec0*/  @!P0 IMAD R18, R93, R26.reuse, RZ ;  /* 0x0000001a5d128224 */ /* 0x082fe200078e02ff */
[----:B------:R-:W-:Y:S02]  /*0ed0*/  @!P0 MOV R15, R123 ;  /* 0x0000007b000f8202 */ /* 0x000fe40000000f00 */
[----:B------:R-:W-:Y:S02]  /*0ee0*/  @!P4 SHF.L.U64.HI R28, R28, 0x2, R23 ;  /* 0x000000021c1cc819 */ /* 0x000fe40000010217 */
[----:B------:R-:W1:Y:S01]  /*0ef0*/  @!P0 LDC.64 R22, c[0x0][0x3a0] ;  /* 0x0000e800ff168b82 */ /* 0x000e620000000a00 */
[----:B------:R-:W-:Y:S01]  /*0f00*/  ISETP.GE.AND.EX P2, PT, R91, UR13, PT, P2 ;  /* 0x0000000d5b007c0c */ /* 0x000fe2000bf46320 */
[----:B------:R-:W-:Y:S01]  /*0f10*/  @!P0 IMAD R17, R112, R27, R18 ;  /* 0x0000001b70118224 */ /* 0x000fe200078e0212 */
[----:B------:R-:W-:Y:S01]  /*0f20*/  @!P5 IADD3.X R25, PT, PT, R30, R25, RZ, P6, !PT ;  /* 0x000000191e19d210 */ /* 0x000fe200037fe4ff */
[----:B------:R-:W-:Y:S01]  /*0f30*/  @!P0 IMAD.WIDE.U32 R26, R112, R26, R14 ;  /* 0x0000001a701a8225 */ /* 0x000fe200078e000e */
[----:B------:R-:W-:-:S03]  /*0f40*/  @!P5 IADD3 R36, P6, PT, R31, R36, RZ ;  /* 0x000000241f24d210 */ /* 0x000fc60007fde0ff */
[----:B------:R-:W2:Y:S01]  /*0f50*/  @!P0 LDC.64 R14, c[0x0][0x398] ;  /* 0x0000e600ff0e8b82 */ /* 0x000ea20000000a00 */
[----:B------:R-:W-:Y:S01]  /*0f60*/  @!P5 IADD3.X R37, PT, PT, R30, R37, RZ, P6, !PT ;  /* 0x000000251e25d210 */ /* 0x000fe200037fe4ff */
[----:B0-----:R-:W-:Y:S01]  /*0f70*/  @!P1 IMAD R16, R92, R20, RZ ;  /* 0x000000145c109224 */ /* 0x001fe200078e02ff */
[----:B------:R-:W-:Y:S02]  /*0f80*/  @!P4 IADD3 R32, P6, PT, R19, R32, RZ ;  /* 0x000000201320c210 */ /* 0x000fe40007fde0ff */
[----:B------:R-:W-:Y:S02]  /*0f90*/  CS2R R10, SRZ ;  /* 0x00000000000a7805 */ /* 0x000fe4000001ff00 */
[----:B------:R-:W-:Y:S01]  /*0fa0*/  @!P0 IADD3 R17, PT, PT, R27, R17, RZ ;  /* 0x000000111b118210 */ /* 0x000fe20007ffe0ff */
[----:B------:R-:W-:Y:S01]  /*0fb0*/  @!P1 IMAD R21, R111, R21, R16 ;  /* 0x000000156f159224 */ /* 0x000fe200078e0210 */
[----:B------:R-:W-:Y:S01]  /*0fc0*/  @!P0 SHF.L.U32 R27, R26, 0x2, RZ ;  /* 0x000000021a1b8819 */ /* 0x000fe200000006ff */
[----:B------:R-:W0:Y:S01]  /*0fd0*/  @!P1 LDC.64 R30, c[0x0][0x3a0] ;  /* 0x0000e800ff1e9b82 */ /* 0x000e220000000a00 */
[----:B------:R-:W-:Y:S01]  /*0fe0*/  @!P4 IADD3.X R33, PT, PT, R28, R33, RZ, P6, !PT ;  /* 0x000000211c21c210 */ /* 0x000fe200037fe4ff */
[----:B------:R3:W5:Y:S01]  /*0ff0*/  @!P5 LDG.E.64 R72, desc[UR8][R24.64] ;  /* 0x000000081848d981 */ /* 0x000762000c1e1b00 */
[----:B------:R-:W-:-:S02]  /*1000*/  @!P0 SHF.L.U64.HI R26, R26, 0x2, R17 ;  /* 0x000000021a1a8819 */ /* 0x000fc40000010211 */
[----:B------:R-:W-:Y:S01]  /*1010*/  ISETP.GE.U32.AND P3, PT, R109, UR12, PT ;  /* 0x0000000c6d007c0c */ /* 0x000fe2000bf66070 */
[----:B------:R3:W5:Y:S01]  /*1020*/  @!P5 LDG.E.64 R10, desc[UR8][R36.64] ;  /* 0x00000008240ad981 */ /* 0x000762000c1e1b00 */
[----:B----4-:R-:W-:Y:S01]  /*1030*/  @!P4 IADD3 R34, P6, PT, R19, R34, RZ ;  /* 0x000000221322c210 */ /* 0x010fe20007fde0ff */
[----:B------:R-:W4:Y:S01]  /*1040*/  @!P2 LDC.64 R46, c[0x0][0x3a0] ;  /* 0x0000e800ff2eab82 */ /* 0x000f220000000a00 */
[----:B------:R-:W-:Y:S02]  /*1050*/  @!P1 MOV R16, R120 ;  /* 0x0000007800109202 */ /* 0x000fe40000000f00 */
[----:B------:R-:W-:Y:S02]  /*1060*/  @!P1 MOV R17, R123 ;  /* 0x0000007b00119202 */ /* 0x000fe40000000f00 */
[----:B------:R-:W-:-:S03]  /*1070*/  ISETP.GE.AND.EX P3, PT, R90, UR13, PT, P3 ;  /* 0x0000000d5a007c0c */ /* 0x000fc6000bf66330 */
[----:B------:R-:W3:Y:S01]  /*1080*/  @!P2 LDC.64 R18, c[0x0][0x3f8] ;  /* 0x0000fe00ff12ab82 */ /* 0x000ee20000000a00 */
[----:B------:R-:W-:Y:S01]  /*1090*/  @!P1 IMAD.WIDE.U32 R16, R111, R20, R16 ;  /* 0x000000146f109225 */ /* 0x000fe200078e0010 */
[----:B------:R-:W-:Y:S02]  /*10a0*/  @!P4 IADD3.X R35, PT, PT, R28, R35, RZ, P6, !PT ;  /* 0x000000231c23c210 */ /* 0x000fe400037fe4ff */
[----:B-1----:R-:W-:Y:S02]  /*10b0*/  @!P0 IADD3 R22, P6, PT, R27, R22, RZ ;  /* 0x000000161b168210 */ /* 0x002fe40007fde0ff */
[----:B------:R-:W-:Y:S02]  /*10c0*/  @!P1 IADD3 R17, PT, PT, R17, R21, RZ ;  /* 0x0000001511119210 */ /* 0x000fe40007ffe0ff */
[----:B------:R-:W-:Y:S01]  /*10d0*/  @!P0 IADD3.X R23, PT, PT, R26, R23, RZ, P6, !PT ;  /* 0x000000171a178210 */ /* 0x000fe200037fe4ff */
[----:B------:R-:W1:Y:S01]  /*10e0*/  @!P2 LDC.64 R28, c[0x0][0x398] ;  /* 0x0000e600ff1cab82 */ /* 0x000e620000000a00 */
[----:B------:R-:W-:-:S02]  /*10f0*/  @!P1 SHF.L.U32 R39, R16, 0x2, RZ ;  /* 0x0000000210279819 */ /* 0x000fc400000006ff */
[----:B------:R-:W-:Y:S02]  /*1100*/  @!P1 SHF.L.U64.HI R38, R16, 0x2, R17 ;  /* 0x0000000210269819 */ /* 0x000fe40000010211 */
[----:B--2---:R-:W-:-:S03]  /*1110*/  @!P0 IADD3 R20, P6, PT, R27, R14, RZ ;  /* 0x0000000e1b148210 */ /* 0x004fc60007fde0ff */
[----:B------:R-:W2:Y:S01]  /*1120*/  @!P3 LDC.64 R16, c[0x0][0x3f8] ;  /* 0x0000fe00ff10bb82 */ /* 0x000ea20000000a00 */
[----:B------:R-:W-:Y:S02]  /*1130*/  @!P0 IADD3.X R21, PT, PT, R26, R15, RZ, P6, !PT ;  /* 0x0000000f1a158210 */ /* 0x000fe400037fe4ff */
[----:B------:R-:W-:-:S05]  /*1140*/  ISETP.GE.U32.AND P5, PT, R108, UR12, PT ;  /* 0x0000000c6c007c0c */ /* 0x000fca000bfa6070 */
[----:B------:R-:W4:Y:S01]  /*1150*/  @!P1 LDC.64 R26, c[0x0][0x398] ;  /* 0x0000e600ff1a9b82 */ /* 0x000f220000000a00 */
[----:B------:R-:W-:Y:S01]  /*1160*/  ISETP.GE.AND.EX P5, PT, R89, UR13, PT, P5 ;  /* 0x0000000d59007c0c */ /* 0x000fe2000bfa6350 */
[----:B---3--:R-:W-:Y:S01]  /*1170*/  @!P2 IMAD R14, R91, R18, RZ ;  /* 0x000000125b0ea224 */ /* 0x008fe200078e02ff */
[----:B------:R-:W-:Y:S02]  /*1180*/  @!P2 MOV R24, R120 ;  /* 0x000000780018a202 */ /* 0x000fe40000000f00 */
[----:B------:R-:W-:Y:S01]  /*1190*/  @!P2 MOV R25, R123 ;  /* 0x0000007b0019a202 */ /* 0x000fe20000000f00 */
[C---:B------:R-:W-:Y:S02]  /*11a0*/  @!P2 IMAD R45, R110.reuse, R19, R14 ;  /* 0x000000136e2da224 */ /* 0x040fe400078e020e */
[----:B------:R-:W3:Y:S01]  /*11b0*/  @!P3 LDC.64 R40, c[0x0][0x3a0] ;  /* 0x0000e800ff28bb82 */ /* 0x000ee20000000a00 */
[----:B------:R-:W-:Y:S01]  /*11c0*/  @!P2 IMAD.WIDE.U32 R18, R110, R18, R24 ;  /* 0x000000126e12a225 */ /* 0x000fe200078e0018 */
[----:B------:R-:W-:-:S02]  /*11d0*/  CS2R R12, SRZ ;  /* 0x00000000000c7805 */ /* 0x000fc4000001ff00 */
[----:B------:R-:W-:Y:S02]  /*11e0*/  CS2R R14, SRZ ;  /* 0x00000000000e7805 */ /* 0x000fe4000001ff00 */
[----:B------:R-:W-:Y:S02]  /*11f0*/  @!P2 IADD3 R19, PT, PT, R19, R45, RZ ;  /* 0x0000002d1313a210 */ /* 0x000fe40007ffe0ff */
[----:B------:R-:W3:Y:S01]  /*1200*/  @!P3 LDC.64 R42, c[0x0][0x398] ;  /* 0x0000e600ff2abb82 */ /* 0x000ee20000000a00 */
[----:B------:R1:W5:Y:S01]  /*1210*/  @!P4 LDG.E.64 R12, desc[UR8][R32.64] ;  /* 0x00000008200cc981 */ /* 0x000362000c1e1b00 */
[----:B------:R-:W-:Y:S01]  /*1220*/  @!P2 SHF.L.U32 R37, R18, 0x2, RZ ;  /* 0x000000021225a819 */ /* 0x000fe200000006ff */
[----:B--2---:R-:W-:Y:S01]  /*1230*/  @!P3 IMAD R44, R90, R16, RZ ;  /* 0x000000105a2cb224 */ /* 0x004fe200078e02ff */
[----:B------:R-:W-:Y:S01]  /*1240*/  @!P2 SHF.L.U64.HI R36, R18, 0x2, R19 ;  /* 0x000000021224a819 */ /* 0x000fe20000010213 */
[----:B------:R2:W5:Y:S03]  /*1250*/  @!P4 LDG.E.64 R14, desc[UR8][R34.64] ;  /* 0x00000008220ec981 */ /* 0x000566000c1e1b00 */
[----:B------:R-:W2:Y:S01]  /*1260*/  @!P5 LDC.64 R24, c[0x0][0x3f8] ;  /* 0x0000fe00ff18db82 */ /* 0x000ea20000000a00 */
[----:B0-----:R-:W-:-:S02]  /*1270*/  @!P1 IADD3 R30, P4, PT, R39, R30, RZ ;  /* 0x0000001e271e9210 */ /* 0x001fc40007f9e0ff */
[----:B------:R-:W-:Y:S02]  /*1280*/  @!P3 MOV R18, R120 ;  /* 0x000000780012b202 */ /* 0x000fe40000000f00 */
[----:B------:R-:W-:Y:S01]  /*1290*/  @!P3 MOV R19, R123 ;  /* 0x0000007b0013b202 */ /* 0x000fe20000000f00 */
[----:B-1----:R-:W-:Y:S01]  /*12a0*/  @!P3 IMAD R33, R109, R17, R44 ;  /* 0x000000116d21b224 */ /* 0x002fe200078e022c */
[C---:B------:R-:W-:Y:S02]  /*12b0*/  @!P1 IADD3.X R31, PT, PT, R38.reuse, R31, RZ, P4, !PT ;  /* 0x0000001f261f9210 */ /* 0x040fe400027fe4ff */
[----:B----4-:R-:W-:Y:S01]  /*12c0*/  @!P1 IADD3 R26, P6, PT, R39, R26, RZ ;  /* 0x0000001a271a9210 */ /* 0x010fe20007fde0ff */
[----:B------:R-:W-:Y:S01]  /*12d0*/  @!P3 IMAD.WIDE.U32 R16, R109, R16, R18 ;  /* 0x000000106d10b225 */ /* 0x000fe200078e0012 */
[----:B------:R-:W-:Y:S02]  /*12e0*/  @!P2 IADD3 R46, P4, PT, R37, R46, RZ ;  /* 0x0000002e252ea210 */ /* 0x000fe40007f9e0ff */
[----:B------:R-:W-:-:S02]  /*12f0*/  @!P1 IADD3.X R27, PT, PT, R38, R27, RZ, P6, !PT ;  /* 0x0000001b261b9210 */ /* 0x000fc400037fe4ff */
[----:B------:R-:W-:Y:S02]  /*1300*/  @!P2 IADD3.X R47, PT, PT, R36, R47, RZ, P4, !PT ;  /* 0x0000002f242fa210 */ /* 0x000fe400027fe4ff */
[----:B------:R-:W-:Y:S02]  /*1310*/  @!P2 IADD3 R28, P6, PT, R37, R28, RZ ;  /* 0x0000001c251ca210 */ /* 0x000fe40007fde0ff */
[----:B------:R-:W-:Y:S02]  /*1320*/  @!P3 IADD3 R19, PT, PT, R17, R33, RZ ;  /* 0x000000211113b210 */ /* 0x000fe40007ffe0ff */
[----:B------:R-:W-:Y:S02]  /*1330*/  ISETP.GE.U32.AND P4, PT, R107, UR12, PT ;  /* 0x0000000c6b007c0c */ /* 0x000fe4000bf86070 */
[----:B------:R-:W-:Y:S02]  /*1340*/  @!P3 SHF.L.U32 R17, R16, 0x2, RZ ;  /* 0x000000021011b819 */ /* 0x000fe400000006ff */
[----:B------:R-:W-:-:S02]  /*1350*/  @!P2 IADD3.X R29, PT, PT, R36, R29, RZ, P6, !PT ;  /* 0x0000001d241da210 */ /* 0x000fc400037fe4ff */
[----:B------:R-:W-:Y:S02]  /*1360*/  ISETP.GE.AND.EX P4, PT, R88, UR13, PT, P4 ;  /* 0x0000000d58007c0c */ /* 0x000fe4000bf86340 */
[----:B------:R-:W-:Y:S02]  /*1370*/  @!P3 SHF.L.U64.HI R16, R16, 0x2, R19 ;  /* 0x000000021010b819 */ /* 0x000fe40000010213 */
[----:B---3--:R-:W-:-:S04]  /*1380*/  @!P3 IADD3 R40, P6, PT, R17, R40, RZ ;  /* 0x000000281128b210 */ /* 0x008fc80007fde0ff */
[C---:B------:R-:W-:Y:S02]  /*1390*/  @!P3 IADD3.X R41, PT, PT, R16.reuse, R41, RZ, P6, !PT ;  /* 0x000000291029b210 */ /* 0x040fe400037fe4ff */
[----:B------:R-:W-:Y:S01]  /*13a0*/  @!P3 IADD3 R42, P6, PT, R17, R42, RZ ;  /* 0x0000002a112ab210 */ /* 0x000fe20007fde0ff */
[----:B--2---:R-:W-:Y:S01]  /*13b0*/  @!P5 IMAD R17, R89, R24, RZ ;  /* 0x000000185911d224 */ /* 0x004fe200078e02ff */
[----:B------:R-:W-:Y:S01]  /*13c0*/  CS2R R18, SRZ ;  /* 0x0000000000127805 */ /* 0x000fe2000001ff00 */
[----:B------:R-:W0:Y:S01]  /*13d0*/  @!P4 LDC.64 R38, c[0x0][0x3f8] ;  /* 0x0000fe00ff26cb82 */ /* 0x000e220000000a00 */
[----:B------:R-:W-:Y:S01]  /*13e0*/  @!P3 IADD3.X R43, PT, PT, R16, R43, RZ, P6, !PT ;  /* 0x0000002b102bb210 */ /* 0x000fe200037fe4ff */
[----:B------:R-:W-:Y:S01]  /*13f0*/  @!P5 IMAD R35, R108, R25, R17 ;  /* 0x000000196c23d224 */ /* 0x000fe200078e0211 */
[----:B------:R-:W-:Y:S02]  /*1400*/  CS2R R16, SRZ ;  /* 0x0000000000107805 */ /* 0x000fe4000001ff00 */
[----:B------:R1:W5:Y:S01]  /*1410*/  @!P0 LDG.E.64 R18, desc[UR8][R20.64] ;  /* 0x0000000814128981 */ /* 0x000362000c1e1b00 */
[----:B------:R-:W-:-:S02]  /*1420*/  @!P5 MOV R32, R120 ;  /* 0x000000780020d202 */ /* 0x000fc40000000f00 */
[----:B------:R-:W-:Y:S01]  /*1430*/  @!P5 MOV R33, R123 ;  /* 0x0000007b0021d202 */ /* 0x000fe20000000f00 */
[----:B------:R2:W5:Y:S01]  /*1440*/  @!P0 LDG.E.64 R16, desc[UR8][R22.64] ;  /* 0x0000000816108981 */ /* 0x000562000c1e1b00 */
[----:B------:R-:W-:Y:S01]  /*1450*/  ISETP.GE.U32.AND P0, PT, R106, UR12, PT ;  /* 0x0000000c6a007c0c */ /* 0x000fe2000bf06070 */
[----:B------:R-:W-:Y:S01]  /*1460*/  IMAD.WIDE R48, R102, 0x8, R48 ;  /* 0x0000000866307825 */ /* 0x000fe200078e0230 */
[----:B------:R-:W3:Y:S01]  /*1470*/  @!P4 LDC.64 R44, c[0x0][0x3a0] ;  /* 0x0000e800ff2ccb82 */ /* 0x000ee20000000a00 */
[----:B-1----:R-:W-:Y:S02]  /*1480*/  CS2R R20, SRZ ;  /* 0x0000000000147805 */ /* 0x002fe4000001ff00 */
[----:B------:R-:W-:Y:S01]  /*1490*/  @!P5 IMAD.WIDE.U32 R24, R108, R24, R32 ;  /* 0x000000186c18d225 */ /* 0x000fe200078e0020 */
[----:B------:R-:W-:Y:S01]  /*14a0*/  ISETP.GE.AND.EX P0, PT, R87, UR13, PT, P0 ;  /* 0x0000000d57007c0c */ /* 0x000fe2000bf06300 */
[----:B------:R-:W4:Y:S01]  /*14b0*/  LDG.E.64 R56, desc[UR8][R48.64] ;  /* 0x0000000830387981 */ /* 0x000f22000c1e1b00 */
[----:B--2---:R-:W-:-:S03]  /*14c0*/  CS2R R22, SRZ ;  /* 0x0000000000167805 */ /* 0x004fc6000001ff00 */
[----:B------:R1:W5:Y:S01]  /*14d0*/  @!P1 LDG.E.64 R20, desc[UR8][R30.64] ;  /* 0x000000081e149981 */ /* 0x000362000c1e1b00 */
[----:B------:R-:W-:Y:S02]  /*14e0*/  @!P5 IADD3 R25, PT, PT, R25, R35, RZ ;  /* 0x000000231919d210 */ /* 0x000fe40007ffe0ff */
[----:B------:R-:W2:Y:S01]  /*14f0*/  @!P5 LDC.64 R34, c[0x0][0x398] ;  /* 0x0000e600ff22db82 */ /* 0x000ea20000000a00 */
[----:B------:R0:W5:Y:S01]  /*1500*/  @!P1 LDG.E.64 R22, desc[UR8][R26.64] ;  /* 0x000000081a169981 */ /* 0x000162000c1e1b00 */
[----:B------:R-:W-:-:S06]  /*1510*/  ISETP.GE.U32.AND P1, PT, R105, UR12, PT ;  /* 0x0000000c69007c0c */ /* 0x000fcc000bf26070 */
[----:B-1----:R-:W1:Y:S01]  /*1520*/  @!P5 LDC.64 R30, c[0x0][0x3a0] ;  /* 0x0000e800ff1edb82 */ /* 0x002e620000000a00 */
[----:B------:R-:W-:Y:S01]  /*1530*/  ISETP.GE.AND.EX P1, PT, R86, UR13, PT, P1 ;  /* 0x0000000d56007c0c */ /* 0x000fe2000bf26310 */
[----:B0-----:R-:W-:Y:S01]  /*1540*/  @!P4 IMAD R36, R88, R38, RZ ;  /* 0x000000265824c224 */ /* 0x001fe200078e02ff */
[----:B------:R-:W-:Y:S02]  /*1550*/  CS2R R26, SRZ ;  /* 0x00000000001a7805 */ /* 0x000fe4000001ff00 */
[----:B------:R-:W-:-:S03]  /*1560*/  @!P5 SHF.L.U32 R53, R24, 0x2, RZ ;  /* 0x000000021835d819 */ /* 0x000fc600000006ff */
[----:B------:R-:W0:Y:S01]  /*1570*/  @!P0 LDC.64 R32, c[0x0][0x3f8] ;  /* 0x0000fe00ff208b82 */ /* 0x000e220000000a00 */
[----:B------:R-:W-:Y:S02]  /*1580*/  @!P5 SHF.L.U64.HI R54, R24, 0x2, R25 ;  /* 0x000000021836d819 */ /* 0x000fe40000010219 */
[----:B------:R-:W-:Y:S01]  /*1590*/  CS2R R24, SRZ ;  /* 0x0000000000187805 */ /* 0x000fe2000001ff00 */
[C---:B------:R-:W-:Y:S01]  /*15a0*/  @!P4 IMAD R55, R107.reuse, R39, R36 ;  /* 0x000000276b37c224 */ /* 0x040fe200078e0224 */
[----:B------:R3:W5:Y:S01]  /*15b0*/  @!P2 LDG.E.64 R26, desc[UR8][R28.64] ;  /* 0x000000081c1aa981 */ /* 0x000762000c1e1b00 */
[----:B------:R-:W-:Y:S02]  /*15c0*/  @!P4 MOV R50, R120 ;  /* 0x000000780032c202 */ /* 0x000fe40000000f00 */
[----:B------:R-:W-:Y:S01]  /*15d0*/  @!P4 MOV R51, R123 ;  /* 0x0000007b0033c202 */ /* 0x000fe20000000f00 */
[----:B------:R-:W0:Y:S01]  /*15e0*/  @!P4 LDC.64 R36, c[0x0][0x398] ;  /* 0x0000e600ff24cb82 */ /* 0x000e220000000a00 */
[----:B------:R1:W5:Y:S01]  /*15f0*/  @!P2 LDG.E.64 R24, desc[UR8][R46.64] ;  /* 0x000000082e18a981 */ /* 0x000362000c1e1b00 */
[----:B------:R-:W-:Y:S01]  /*1600*/  ISETP.GE.U32.AND P2, PT, R104, UR12, PT ;  /* 0x0000000c68007c0c */ /* 0x000fe2000bf46070 */
[----:B------:R-:W-:-:S05]  /*1610*/  @!P4 IMAD.WIDE.U32 R38, R107, R38, R50 ;  /* 0x000000266b26c225 */ /* 0x000fca00078e0032 */
[----:B---3--:R-:W3:Y:S01]  /*1620*/  @!P1 LDC.64 R28, c[0x0][0x3f8] ;  /* 0x0000fe00ff1c9b82 */ /* 0x008ee20000000a00 */
[C---:B-1----:R-:W-:Y:S02]  /*1630*/  @!P5 IADD3 R46, P6, PT, R53.reuse, R30, RZ ;  /* 0x0000001e352ed210 */ /* 0x042fe40007fde0ff */
[----:B------:R-:W-:Y:S02]  /*1640*/  ISETP.GE.AND.EX P2, PT, R0, UR13, PT, P2 ;  /* 0x0000000d00007c0c */ /* 0x000fe4000bf46320 */
[C---:B------:R-:W-:Y:S02]  /*1650*/  @!P5 IADD3.X R47, PT, PT, R54.reuse, R31, RZ, P6, !PT ;  /* 0x0000001f362fd210 */ /* 0x040fe400037fe4ff */
[----:B--2---:R-:W-:Y:S01]  /*1660*/  @!P5 IADD3 R52, P6, PT, R53, R34, RZ ;  /* 0x000000223534d210 */ /* 0x004fe20007fde0ff */
[----:B------:R-:W1:Y:S01]  /*1670*/  @!P0 LDC.64 R30, c[0x0][0x3a0] ;  /* 0x0000e800ff1e8b82 */ /* 0x000e620000000a00 */
[----:B------:R-:W-:Y:S02]  /*1680*/  @!P4 IADD3 R39, PT, PT, R39, R55, RZ ;  /* 0x000000372727c210 */ /* 0x000fe40007ffe0ff */
[----:B------:R-:W-:-:S02]  /*1690*/  @!P5 IADD3.X R53, PT, PT, R54, R35, RZ, P6, !PT ;  /* 0x000000233635d210 */ /* 0x000fc400037fe4ff */
[C---:B------:R-:W-:Y:S02]  /*16a0*/  @!P4 SHF.L.U32 R51, R38.reuse, 0x2, RZ ;  /* 0x000000022633c819 */ /* 0x040fe400000006ff */
[----:B------:R-:W-:Y:S01]  /*16b0*/  @!P4 SHF.L.U64.HI R54, R38, 0x2, R39 ;  /* 0x000000022636c819 */ /* 0x000fe20000010227 */
[----:B0-----:R-:W-:Y:S01]  /*16c0*/  @!P0 IMAD R34, R87, R32, RZ ;  /* 0x0000002057228224 */ /* 0x001fe200078e02ff */
[----:B------:R-:W-:Y:S02]  /*16d0*/  @!P0 MOV R38, R120 ;  /* 0x0000007800268202 */ /* 0x000fe40000000f00 */
[----:B------:R-:W-:Y:S02]  /*16e0*/  @!P0 MOV R39, R123 ;  /* 0x0000007b00278202 */ /* 0x000fe40000000f00 */
[C---:B------:R-:W-:Y:S01]  /*16f0*/  @!P4 IADD3 R44, P6, PT, R51.reuse, R44, RZ ;  /* 0x0000002c332cc210 */ /* 0x040fe20007fde0ff */
[C---:B------:R-:W-:Y:S02]  /*1700*/  @!P0 IMAD R55, R106.reuse, R33, R34 ;  /* 0x000000216a378224 */ /* 0x040fe400078e0222 */
[----:B------:R-:W-:Y:S01]  /*1710*/  @!P0 IMAD.WIDE.U32 R38, R106, R32, R38 ;  /* 0x000000206a268225 */ /* 0x000fe200078e0026 */
[----:B------:R-:W-:Y:S01]  /*1720*/  @!P4 IADD3.X R45, PT, PT, R54, R45, RZ, P6, !PT ;  /* 0x0000002d362dc210 */ /* 0x000fe200037fe4ff */
[----:B------:R-:W0:Y:S01]  /*1730*/  @!P0 LDC.64 R32, c[0x0][0x398] ;  /* 0x0000e600ff208b82 */ /* 0x000e220000000a00 */
[----:B------:R-:W-:Y:S01]  /*1740*/  @!P4 IADD3 R50, P6, PT, R51, R36, RZ ;  /* 0x000000243332c210 */ /* 0x000fe20007fde0ff */
[----:B---3--:R-:W-:Y:S01]  /*1750*/  @!P1 IMAD R36, R86, R28, RZ ;  /* 0x0000001c56249224 */ /* 0x008fe200078e02ff */
[----:B------:R-:W-:-:S05]  /*1760*/  @!P0 IADD3 R39, PT, PT, R39, R55, RZ ;  /* 0x0000003727278210 */ /* 0x000fca0007ffe0ff */
[----:B------:R-:W2:Y:S01]  /*1770*/  @!P2 LDC.64 R34, c[0x0][0x3f8] ;  /* 0x0000fe00ff22ab82 */ /* 0x000ea20000000a00 */
[----:B------:R-:W-:Y:S02]  /*1780*/  @!P4 IADD3.X R51, PT, PT, R54, R37, RZ, P6, !PT ;  /* 0x000000253633c210 */ /* 0x000fe400037fe4ff */
[----:B------:R-:W-:Y:S02]  /*1790*/  @!P1 MOV R54, R120 ;  /* 0x0000007800369202 */ /* 0x000fe40000000f00 */
[----:B------:R-:W-:Y:S01]  /*17a0*/  @!P1 MOV R55, R123 ;  /* 0x0000007b00379202 */ /* 0x000fe20000000f00 */
[C---:B------:R-:W-:Y:S01]  /*17b0*/  @!P1 IMAD R61, R105.reuse, R29, R36 ;  /* 0x0000001d693d9224 */ /* 0x040fe200078e0224 */
[C---:B------:R-:W-:Y:S01]  /*17c0*/  @!P0 SHF.L.U32 R59, R38.reuse, 0x2, RZ ;  /* 0x00000002263b8819 */ /* 0x040fe200000006ff */
[----:B------:R-:W3:Y:S01]  /*17d0*/  @!P1 LDC.64 R36, c[0x0][0x3a0] ;  /* 0x0000e800ff249b82 */ /* 0x000ee20000000a00 */
[----:B------:R-:W-:Y:S01]  /*17e0*/  @!P0 SHF.L.U64.HI R60, R38, 0x2, R39 ;  /* 0x00000002263c8819 */ /* 0x000fe20000010227 */
[----:B------:R-:W-:Y:S01]  /*17f0*/  @!P1 IMAD.WIDE.U32 R54, R105, R28, R54 ;  /* 0x0000001c69369225 */ /* 0x000fe200078e0036 */
[----:B-1----:R-:W-:-:S02]  /*1800*/  @!P0 IADD3 R64, P6, PT, R59, R30, RZ ;  /* 0x0000001e3b408210 */ /* 0x002fc40007fde0ff */
[----:B------:R-:W-:-:S03]  /*1810*/  CS2R R28, SRZ ;  /* 0x00000000001c7805 */ /* 0x000fc6000001ff00 */
[----:B------:R-:W1:Y:S01]  /*1820*/  @!P1 LDC.64 R38, c[0x0][0x398] ;  /* 0x0000e600ff269b82 */ /* 0x000e620000000a00 */
[----:B------:R-:W-:Y:S02]  /*1830*/  @!P0 IADD3.X R65, PT, PT, R60, R31, RZ, P6, !PT ;  /* 0x0000001f3c418210 */ /* 0x000fe400037fe4ff */
[----:B------:R-:W-:Y:S01]  /*1840*/  CS2R R30, SRZ ;  /* 0x00000000001e7805 */ /* 0x000fe2000001ff00 */
[----:B------:R0:W5:Y:S02]  /*1850*/  @!P3 LDG.E.64 R28, desc[UR8][R40.64] ;  /* 0x00000008281cb981 */ /* 0x000164000c1e1b00 */
[----:B0-----:R-:W-:Y:S02]  /*1860*/  @!P0 IADD3 R48, P6, PT, R59, R32, RZ ;  /* 0x000000203b308210 */ /* 0x001fe40007fde0ff */
[----:B------:R-:W-:Y:S01]  /*1870*/  @!P1 IADD3 R55, PT, PT, R55, R61, RZ ;  /* 0x0000003d37379210 */ /* 0x000fe20007ffe0ff */
[----:B------:R0:W5:Y:S01]  /*1880*/  @!P3 LDG.E.64 R30, desc[UR8][R42.64] ;  /* 0x000000082a1eb981 */ /* 0x000162000c1e1b00 */
[----:B------:R-:W1:Y:S01]  /*1890*/  @!P2 LDC.64 R40, c[0x0][0x3a0] ;  /* 0x0000e800ff28ab82 */ /* 0x000e620000000a00 */
[----:B--2---:R-:W-:Y:S01]  /*18a0*/  @!P2 IMAD R32, R0, R34, RZ ;  /* 0x000000220020a224 */ /* 0x004fe200078e02ff */
[----:B------:R-:W-:-:S02]  /*18b0*/  ISETP.NE.AND P3, PT, RZ, UR10, PT ;  /* 0x0000000aff007c0c */ /* 0x000fc4000bf65270 */
[----:B------:R-:W-:-:S04]  /*18c0*/  @!P1 SHF.L.U32 R67, R54, 0x2, RZ ;  /* 0x0000000236439819 */ /* 0x000fc800000006ff */
[----:B0-----:R-:W0:Y:S01]  /*18d0*/  @!P2 LDC.64 R42, c[0x0][0x398] ;  /* 0x0000e600ff2aab82 */ /* 0x001e220000000a00 */
[----:B------:R-:W-:Y:S01]  /*18e0*/  @!P1 SHF.L.U64.HI R54, R54, 0x2, R55 ;  /* 0x0000000236369819 */ /* 0x000fe20000010237 */
[----:B------:R-:W-:Y:S01]  /*18f0*/  @!P2 IMAD R55, R104, R35, R32 ;  /* 0x000000236837a224 */ /* 0x000fe200078e0220 */
[----:B------:R-:W-:Y:S02]  /*1900*/  @!P0 IADD3.X R49, PT, PT, R60, R33, RZ, P6, !PT ;  /* 0x000000213c318210 */ /* 0x000fe400037fe4ff */
[----:B------:R-:W-:Y:S02]  /*1910*/  @!P2 MOV R32, R120 ;  /* 0x000000780020a202 */ /* 0x000fe40000000f00 */
[----:B------:R-:W-:Y:S01]  /*1920*/  @!P2 MOV R33, R123 ;  /* 0x0000007b0021a202 */ /* 0x000fe20000000f00 */
[----:B------:R-:W2:Y:S01]  /*1930*/  @P3 LDC.64 R70, c[0x0][0x3b0] ;  /* 0x0000ec00ff463b82 */ /* 0x000ea20000000a00 */
[----:B---3--:R-:W-:Y:S01]  /*1940*/  @!P1 IADD3 R60, P6, PT, R67, R36, RZ ;  /* 0x00000024433c9210 */ /* 0x008fe20007fde0ff */
[----:B------:R-:W-:-:S03]  /*1950*/  @!P2 IMAD.WIDE.U32 R34, R104, R34, R32 ;  /* 0x000000226822a225 */ /* 0x000fc600078e0020 */
[----:B------:R-:W-:Y:S02]  /*1960*/  @!P1 IADD3.X R61, PT, PT, R54, R37, RZ, P6, !PT ;  /* 0x00000025363d9210 */ /* 0x000fe400037fe4ff */
[----:B-1----:R-:W-:Y:S02]  /*1970*/  @!P1 IADD3 R66, P6, PT, R67, R38, RZ ;  /* 0x0000002643429210 */ /* 0x002fe40007fde0ff */
[----:B------:R-:W-:Y:S02]  /*1980*/  @!P2 IADD3 R33, PT, PT, R35, R55, RZ ;  /* 0x000000372321a210 */ /* 0x000fe40007ffe0ff */
[----:B------:R-:W-:Y:S02]  /*1990*/  @!P2 SHF.L.U32 R63, R34, 0x2, RZ ;  /* 0x00000002223fa819 */ /* 0x000fe400000006ff */
[----:B------:R-:W-:Y:S02]  /*19a0*/  @!P1 IADD3.X R67, PT, PT, R54, R39, RZ, P6, !PT ;  /* 0x0000002736439210 */ /* 0x000fe400037fe4ff */
[----:B------:R-:W-:-:S02]  /*19b0*/  @!P2 SHF.L.U64.HI R34, R34, 0x2, R33 ;  /* 0x000000022222a819 */ /* 0x000fc40000010221 */
[----:B------:R-:W-:-:S04]  /*19c0*/  @!P2 IADD3 R54, P6, PT, R63, R40, RZ ;  /* 0x000000283f36a210 */ /* 0x000fc80007fde0ff */
[C---:B------:R-:W-:Y:S02]  /*19d0*/  @!P2 IADD3.X R55, PT, PT, R34.reuse, R41, RZ, P6, !PT ;  /* 0x000000292237a210 */ /* 0x040fe400037fe4ff */
[----:B0-----:R-:W-:Y:S02]  /*19e0*/  @!P2 IADD3 R62, P6, PT, R63, R42, RZ ;  /* 0x0000002a3f3ea210 */ /* 0x001fe40007fde0ff */
[----:B------:R-:W-:Y:S02]  /*19f0*/  CS2R R32, SRZ ;  /* 0x0000000000207805 */ /* 0x000fe4000001ff00 */
[----:B------:R-:W-:Y:S02]  /*1a00*/  CS2R R36, SRZ ;  /* 0x0000000000247805 */ /* 0x000fe4000001ff00 */
[----:B------:R-:W-:Y:S02]  /*1a10*/  @!P2 IADD3.X R63, PT, PT, R34, R43, RZ, P6, !PT ;  /* 0x0000002b223fa210 */ /* 0x000fe400037fe4ff */
[----:B------:R-:W-:-:S02]  /*1a20*/  CS2R R42, SRZ ;  /* 0x00000000002a7805 */ /* 0x000fc4000001ff00 */
[----:B------:R-:W-:Y:S02]  /*1a30*/  CS2R R34, SRZ ;  /* 0x0000000000227805 */ /* 0x000fe4000001ff00 */
[----:B------:R-:W-:Y:S02]  /*1a40*/  CS2R R38, SRZ ;  /* 0x0000000000267805 */ /* 0x000fe4000001ff00 */
[----:B------:R-:W-:Y:S01]  /*1a50*/  LEA R59, R117, R58, 0x5 ;  /* 0x0000003a753b7211 */ /* 0x000fe200078e28ff */
[----:B------:R0:W5:Y:S04]  /*1a60*/  @!P5 LDG.E.64 R32, desc[UR8][R46.64] ;  /* 0x000000082e20d981 */ /* 0x000168000c1e1b00 */
[----:B------:R1:W5:Y:S01]  /*1a70*/  @!P0 LDG.E.64 R42, desc[UR8][R48.64] ;  /* 0x00000008302a8981 */ /* 0x000362000c1e1b00 */
[----:B------:R-:W-:-:S03]  /*1a80*/  IMAD.WIDE R68, R59, 0x4, R68 ;  /* 0x000000043b447825 */ /* 0x000fc600078e0244 */
[----:B------:R3:W5:Y:S01]  /*1a90*/  @!P5 LDG.E.64 R34, desc[UR8][R52.64] ;  /* 0x000000083422d981 */ /* 0x000762000c1e1b00 */
[----:B--2---:R-:W-:Y:S01]  /*1aa0*/  @P3 IMAD.WIDE R58, R59, 0x4, R70 ;  /* 0x000000043b3a3825 */ /* 0x004fe200078e0246 */
[----:B0-----:R-:W-:Y:S02]  /*1ab0*/  CS2R R46, SRZ ;  /* 0x00000000002e7805 */ /* 0x001fe4000001ff00 */
[----:B------:R0:W5:Y:S01]  /*1ac0*/  @!P4 LDG.E.64 R36, desc[UR8][R44.64] ;  /* 0x000000082c24c981 */ /* 0x000162000c1e1b00 */
[----:B-1----:R-:W-:-:S03]  /*1ad0*/  CS2R R48, SRZ ;  /* 0x0000000000307805 */ /* 0x002fc6000001ff00 */
[----:B------:R1:W5:Y:S01]  /*1ae0*/  @!P4 LDG.E.64 R38, desc[UR8][R50.64] ;  /* 0x000000083226c981 */ /* 0x000362000c1e1b00 */
[----:B---3--:R-:W-:-:S03]  /*1af0*/  CS2R R52, SRZ ;  /* 0x0000000000347805 */ /* 0x008fc6000001ff00 */
[----:B------:R2:W5:Y:S01]  /*1b00*/  @!P2 LDG.E.64 R48, desc[UR8][R54.64] ;  /* 0x000000083630a981 */ /* 0x000562000c1e1b00 */
[----:B0-----:R-:W-:-:S03]  /*1b10*/  CS2R R44, SRZ ;  /* 0x00000000002c7805 */ /* 0x001fc6000001ff00 */
[----:B------:R2:W5:Y:S01]  /*1b20*/  @!P1 LDG.E.64 R46, desc[UR8][R66.64] ;  /* 0x00000008422e9981 */ /* 0x000562000c1e1b00 */
[----:B-1----:R-:W-:-:S03]  /*1b30*/  CS2R R50, SRZ ;  /* 0x0000000000327805 */ /* 0x002fc6000001ff00 */
[----:B------:R2:W5:Y:S04]  /*1b40*/  @!P1 LDG.E.64 R44, desc[UR8][R60.64] ;  /* 0x000000083c2c9981 */ /* 0x000568000c1e1b00 */
[----:B------:R2:W5:Y:S04]  /*1b50*/  @!P2 LDG.E.64 R50, desc[UR8][R62.64] ;  /* 0x000000083e32a981 */ /* 0x000568000c1e1b00 */
[----:B------:R2:W5:Y:S04]  /*1b60*/  @P3 LDG.E.64 R52, desc[UR8][R58.64] ;  /* 0x000000083a343981 */ /* 0x000568000c1e1b00 */
[----:B------:R2:W5:Y:S01]  /*1b70*/  LDG.E.64 R54, desc[UR8][R68.64] ;  /* 0x0000000844367981 */ /* 0x000562000c1e1b00 */
[----:B------:R-:W-:-:S06]  /*1b80*/  CS2R R40, SRZ ;  /* 0x0000000000287805 */ /* 0x000fcc000001ff00 */
[----:B------:R2:W5:Y:S01]  /*1b90*/  @!P0 LDG.E.64 R40, desc[UR8][R64.64] ;  /* 0x0000000840288981 */ /* 0x000562000c1e1b00 */
[----:B------:R-:W-:Y:S01]  /*1ba0*/  UISETP.NE.AND UP1, UPT, UR10, URZ, UPT ;  /* 0x000000ff0a00728c */ /* 0x000fe2000bf25270 */
        /* <DEDUP_REMOVED lines=12> */
[----:B--2---:R-:W-:Y:S05]  /*1c70*/  BRA.U UP1, `(.L_x_1370) ;  /* 0x0000000d01847547 */ /* 0x004fea000b800000 */
[----:B-----5:R-:W-:Y:S01]  /*1c80*/  FADD.FTZ R57, R84, -UR11 ;  /* 0x8000000b54397e21 */ /* 0x020fe20008010000 */
[-C--:B------:R-:W-:Y:S01]  /*1c90*/  FMUL.FTZ R58, R82, R54.reuse ;  /* 0x00000036523a7220 */ /* 0x080fe20000410000 */
[----:B------:R-:W-:Y:S01]  /*1ca0*/  FADD.FTZ R56, R85, -UR11 ;  /* 0x8000000b55387e21 */ /* 0x000fe20008010000 */
[----:B------:R-:W-:Y:S01]  /*1cb0*/  FMUL.FTZ R59, R83, R55 ;  /* 0x00000037533b7220 */ /* 0x000fe20000410000 */
[----:B------:R-:W-:Y:S01]  /*1cc0*/  FMUL.FTZ R57, R57, UR12 ;  /* 0x0000000c39397c20 */ /* 0x000fe20008410000 */
[----:B------:R-:W-:Y:S01]  /*1cd0*/  FADD.FTZ R60, RZ, R58 ;  /* 0x0000003aff3c7221 */ /* 0x000fe20000010000 */
[----:B------:R-:W-:Y:S01]  /*1ce0*/  FMUL.FTZ R56, R56, UR12 ;  /* 0x0000000c38387c20 */ /* 0x000fe20008410000 */
[----:B------:R-:W-:Y:S01]  /*1cf0*/  FMUL.FTZ R63, R78, R54 ;  /* 0x000000364e3f7220 */ /* 0x000fe20000410000 */
[----:B------:R-:W-:Y:S01]  /*1d00*/  FFMA.FTZ R61, R57, R58, RZ ;  /* 0x0000003a393d7223 */ /* 0x000fe200000100ff */
[----:B------:R-:W-:Y:S01]  /*1d10*/  FADD.FTZ R58, R80, -UR11 ;  /* 0x8000000b503a7e21 */ /* 0x000fe20008010000 */
[----:B------:R-:W-:Y:S01]  /*1d20*/  FADD.FTZ R60, R59, R60 ;  /* 0x0000003c3b3c7221 */ /* 0x000fe20000010000 */
[----:B------:R-:W-:Y:S01]  /*1d30*/  FFMA.FTZ R57, R82, R57, RZ ;  /* 0x0000003952397223 */ /* 0x000fe200000100ff */
[----:B------:R-:W-:Y:S01]  /*1d40*/  FFMA.FTZ R61, R56, R59, R61 ;  /* 0x0000003b383d7223 */ /* 0x000fe2000001003d */
[----:B------:R-:W-:Y:S01]  /*1d50*/  FMUL.FTZ R58, R58, UR12 ;  /* 0x0000000c3a3a7c20 */ /* 0x000fe20008410000 */
[----:B------:R-:W-:Y:S01]  /*1d60*/  FADD.FTZ R59, R81, -UR11 ;  /* 0x8000000b513b7e21 */ /* 0x000fe20008010000 */
[----:B------:R-:W-:Y:S01]  /*1d70*/  FMUL.FTZ R65, R79, R55 ;  /* 0x000000374f417220 */ /* 0x000fe20000410000 */
[----:B------:R-:W-:Y:S01]  /*1d80*/  FADD.FTZ R60, R60, R63 ;  /* 0x0000003f3c3c7221 */ /* 0x000fe20000010000 */
[----:B------:R-:W-:Y:S01]  /*1d90*/  FFMA.FTZ R57, R78, R58, R57 ;  /* 0x0000003a4e397223 */ /* 0x000fe20000010039 */
[----:B------:R-:W-:Y:S01]  /*1da0*/  FFMA.FTZ R61, R58, R63, R61 ;  /* 0x0000003f3a3d7223 */ /* 0x000fe2000001003d */
[----:B------:R-:W-:Y:S01]  /*1db0*/  FADD.FTZ R58, R76, -UR11 ;  /* 0x8000000b4c3a7e21 */ /* 0x000fe20008010000 */
[----:B------:R-:W-:Y:S01]  /*1dc0*/  FMUL.FTZ R62, R59, UR12 ;  /* 0x0000000c3b3e7c20 */ /* 0x000fe20008410000 */
[----:B------:R-:W-:Y:S01]  /*1dd0*/  FADD.FTZ R60, R65, R60 ;  /* 0x0000003c413c7221 */ /* 0x000fe20000010000 */
[----:B------:R-:W-:Y:S01]  /*1de0*/  FMUL.FTZ R63, R74, R54 ;  /* 0x000000364a3f7220 */ /* 0x000fe20000410000 */
[----:B------:R-:W-:Y:S01]  /*1df0*/  FFMA.FTZ R56, R83, R56, RZ ;  /* 0x0000003853387223 */ /* 0x000fe200000100ff */
[----:B------:R-:W-:Y:S01]  /*1e00*/  FMUL.FTZ R58, R58, UR12 ;  /* 0x0000000c3a3a7c20 */ /* 0x000fe20008410000 */
[----:B------:R-:W-:Y:S01]  /*1e10*/  FFMA.FTZ R61, R62, R65, R61 ;  /* 0x000000413e3d7223 */ /* 0x000fe2000001003d */
[----:B------:R-:W-:Y:S01]  /*1e20*/  FADD.FTZ R59, R77, -UR11 ;  /* 0x8000000b4d3b7e21 */ /* 0x000fe20008010000 */
[----:B------:R-:W-:Y:S01]  /*1e30*/  FADD.FTZ R65, R60, R63 ;  /* 0x0000003f3c417221 */ /* 0x000fe20000010000 */
[----:B------:R-:W-:Y:S01]  /*1e40*/  FFMA.FTZ R56, R79, R62, R56 ;  /* 0x0000003e4f387223 */ /* 0x000fe20000010038 */
[----:B------:R-:W-:Y:S01]  /*1e50*/  FFMA.FTZ R57, R74, R58, R57 ;  /* 0x0000003a4a397223 */ /* 0x000fe20000010039 */
[----:B------:R-:W-:Y:S01]  /*1e60*/  FADD.FTZ R60, R72, -UR11 ;  /* 0x8000000b483c7e21 */ /* 0x000fe20008010000 */
[----:B------:R-:W-:Y:S01]  /*1e70*/  FMUL.FTZ R62, R75, R55 ;  /* 0x000000374b3e7220 */ /* 0x000fe20000410000 */
[----:B------:R-:W-:Y:S01]  /*1e80*/  FMUL.FTZ R59, R59, UR12 ;  /* 0x0000000c3b3b7c20 */ /* 0x000fe20008410000 */
[----:B------:R-:W-:Y:S01]  /*1e90*/  FFMA.FTZ R58, R58, R63, R61 ;  /* 0x0000003f3a3a7223 */ /* 0x000fe2000001003d */
[----:B------:R-:W-:Y:S01]  /*1ea0*/  FMUL.FTZ R61, R60, UR12 ;  /* 0x0000000c3c3d7c20 */ /* 0x000fe20008410000 */
[----:B------:R-:W-:Y:S01]  /*1eb0*/  FADD.FTZ R65, R62, R65 ;  /* 0x000000413e417221 */ /* 0x000fe20000010000 */
[----:B------:R-:W-:Y:S01]  /*1ec0*/  FMUL.FTZ R60, R10, R54 ;  /* 0x000000360a3c7220 */ /* 0x000fe20000410000 */
[----:B------:R-:W-:Y:S01]  /*1ed0*/  FFMA.FTZ R58, R59, R62, R58 ;  /* 0x0000003e3b3a7223 */ /* 0x000fe2000001003a */
[----:B------:R-:W-:Y:S01]  /*1ee0*/  FFMA.FTZ R56, R75, R59, R56 ;  /* 0x0000003b4b387223 */ /* 0x000fe20000010038 */
[----:B------:R-:W-:Y:S01]  /*1ef0*/  FADD.FTZ R59, R73, -UR11 ;  /* 0x8000000b493b7e21 */ /* 0x000fe20008010000 */
[----:B------:R-:W-:Y:S01]  /*1f00*/  FADD.FTZ R65, R65, R60 ;  /* 0x0000003c41417221 */ /* 0x000fe20000010000 */
[----:B------:R-:W-:Y:S01]  /*1f10*/  FFMA.FTZ R58, R61, R60, R58 ;  /* 0x0000003c3d3a7223 */ /* 0x000fe2000001003a */
[----:B------:R-:W-:Y:S01]  /*1f20*/  FADD.FTZ R60, R12, -UR11 ;  /* 0x8000000b0c3c7e21 */ /* 0x000fe20008010000 */
[----:B------:R-:W-:Y:S01]  /*1f30*/  FMUL.FTZ R62, R11, R55 ;  /* 0x000000370b3e7220 */ /* 0x000fe20000410000 */
[----:B------:R-:W-:Y:S01]  /*1f40*/  FMUL.FTZ R59, R59, UR12 ;  /* 0x0000000c3b3b7c20 */ /* 0x000fe20008410000 */
[----:B------:R-:W-:Y:S01]  /*1f50*/  FFMA.FTZ R57, R10, R61, R57 ;  /* 0x0000003d0a397223 */ /* 0x000fe20000010039 */
[----:B------:R-:W-:Y:S01]  /*1f60*/  FMUL.FTZ R61, R60, UR12 ;  /* 0x0000000c3c3d7c20 */ /* 0x000fe20008410000 */
[----:B------:R-:W-:Y:S01]  /*1f70*/  FADD.FTZ R65, R62, R65 ;  /* 0x000000413e417221 */ /* 0x000fe20000010000 */
[----:B------:R-:W-:Y:S01]  /*1f80*/  FFMA.FTZ R58, R59, R62, R58 ;  /* 0x0000003e3b3a7223 */ /* 0x000fe2000001003a */
[----:B------:R-:W-:Y:S01]  /*1f90*/  FMUL.FTZ R60, R14, R54 ;  /* 0x000000360e3c7220 */ /* 0x000fe20000410000 */
[----:B------:R-:W-:Y:S01]  /*1fa0*/  FFMA.FTZ R56, R11, R59, R56 ;  /* 0x0000003b0b387223 */ /* 0x000fe20000010038 */
[----:B------:R-:W-:Y:S01]  /*1fb0*/  FADD.FTZ R59, R13, -UR11 ;  /* 0x8000000b0d3b7e21 */ /* 0x000fe20008010000 */
[----:B------:R-:W-:Y:S01]  /*1fc0*/  FMUL.FTZ R62, R15, R55 ;  /* 0x000000370f3e7220 */ /* 0x000fe20000410000 */
[----:B------:R-:W-:Y:S01]  /*1fd0*/  FADD.FTZ R65, R65, R60 ;  /* 0x0000003c41417221 */ /* 0x000fe20000010000 */
[----:B------:R-:W-:Y:S01]  /*1fe0*/  FFMA.FTZ R58, R61, R60, R58 ;  /* 0x0000003c3d3a7223 */ /* 0x000fe2000001003a */
[----:B------:R-:W-:Y:S01]  /*1ff0*/  FADD.FTZ R60, R16, -UR11 ;  /* 0x8000000b103c7e21 */ /* 0x000fe20008010000 */
[----:B------:R-:W-:Y:S01]  /*2000*/  FMUL.FTZ R59, R59, UR12 ;  /* 0x0000000c3b3b7c20 */ /* 0x000fe20008410000 */
[----:B------:R-:W-:Y:S01]  /*2010*/  FFMA.FTZ R57, R14, R61, R57 ;  /* 0x0000003d0e397223 */ /* 0x000fe20000010039 */
[----:B------:R-:W-:Y:S01]  /*2020*/  FADD.FTZ R65, R62, R65 ;  /* 0x000000413e417221 */ /* 0x000fe20000010000 */
[----:B------:R-:W-:Y:S01]  /*2030*/  FMUL.FTZ R61, R60, UR12 ;  /* 0x0000000c3c3d7c20 */ /* 0x000fe20008410000 */
        /* <DEDUP_REMOVED lines=61> */
[----:B------:R-:W-:Y:S01]  /*2410*/  FFMA.FTZ R58, R59, R62, R58 ;  /* 0x0000003e3b3a7223 */ /* 0x000fe2000001003a */
[C---:B------:R-:W-:Y:S01]  /*2420*/  FMUL.FTZ R60, R30.reuse, R54 ;  /* 0x000000361e3c7220 */ /* 0x040fe20000410000 */
[----:B------:R-:W-:Y:S01]  /*2430*/  FADD.FTZ R59, R29, -UR11 ;  /* 0x8000000b1d3b7e21 */ /* 0x000fe20008010000 */
[----:B------:R-:W-:Y:S01]  /*2440*/  FMUL.FTZ R62, R31, R55 ;  /* 0x000000371f3e7220 */ /* 0x000fe20000410000 */
[----:B------:R-:W-:Y:S01]  /*2450*/  FFMA.FTZ R57, R30, R61, R57 ;  /* 0x0000003d1e397223 */ /* 0x000fe20000010039 */
[----:B------:R-:W-:Y:S01]  /*2460*/  FADD.FTZ R65, R65, R60 ;  /* 0x0000003c41417221 */ /* 0x000fe20000010000 */
[----:B------:R-:W-:Y:S01]  /*2470*/  FFMA.FTZ R58, R61, R60, R58 ;  /* 0x0000003c3d3a7223 */ /* 0x000fe2000001003a */
[----:B------:R-:W-:Y:S01]  /*2480*/  FMUL.FTZ R59, R59, UR12 ;  /* 0x0000000c3b3b7c20 */ /* 0x000fe20008410000 */
[----:B------:R-:W-:Y:S01]  /*2490*/  FADD.FTZ R60, R32, -UR11 ;  /* 0x8000000b203c7e21 */ /* 0x000fe20008010000 */
[----:B------:R-:W-:Y:S01]  /*24a0*/  FADD.FTZ R65, R62, R65 ;  /* 0x000000413e417221 */ /* 0x000fe20000010000 */
[----:B------:R-:W-:Y:S01]  /*24b0*/  FMUL.FTZ R64, R42, R54 ;  /* 0x000000362a407220 */ /* 0x000fe20000410000 */
[----:B------:R-:W-:Y:S01]  /*24c0*/  FFMA.FTZ R56, R31, R59, R56 ;  /* 0x0000003b1f387223 */ /* 0x000fe20000010038 */
[----:B------:R-:W-:Y:S01]  /*24d0*/  FFMA.FTZ R58, R59, R62, R58 ;  /* 0x0000003e3b3a7223 */ /* 0x000fe2000001003a */
[----:B------:R-:W-:Y:S01]  /*24e0*/  FMUL.FTZ R61, R60, UR12 ;  /* 0x0000000c3c3d7c20 */ /* 0x000fe20008410000 */
[----:B------:R-:W-:Y:S01]  /*24f0*/  FADD.FTZ R59, R33, -UR11 ;  /* 0x8000000b213b7e21 */ /* 0x000fe20008010000 */
[C---:B------:R-:W-:Y:S01]  /*2500*/  FMUL.FTZ R60, R34.reuse, R54 ;  /* 0x00000036223c7220 */ /* 0x040fe20000410000 */
[----:B------:R-:W-:Y:S01]  /*2510*/  FMUL.FTZ R62, R35, R55 ;  /* 0x00000037233e7220 */ /* 0x000fe20000410000 */
[----:B------:R-:W-:Y:S01]  /*2520*/  FFMA.FTZ R57, R34, R61, R57 ;  /* 0x0000003d22397223 */ /* 0x000fe20000010039 */
[----:B------:R-:W-:Y:S01]  /*2530*/  FMUL.FTZ R59, R59, UR12 ;  /* 0x0000000c3b3b7c20 */ /* 0x000fe20008410000 */
[----:B------:R-:W-:Y:S01]  /*2540*/  FADD.FTZ R65, R65, R60 ;  /* 0x0000003c41417221 */ /* 0x000fe20000010000 */
[----:B------:R-:W-:Y:S01]  /*2550*/  FFMA.FTZ R58, R61, R60, R58 ;  /* 0x0000003c3d3a7223 */ /* 0x000fe2000001003a */
[----:B------:R-:W-:Y:S01]  /*2560*/  FADD.FTZ R60, R36, -UR11 ;  /* 0x8000000b243c7e21 */ /* 0x000fe20008010000 */
[----:B------:R-:W-:Y:S01]  /*2570*/  FFMA.FTZ R56, R35, R59, R56 ;  /* 0x0000003b23387223 */ /* 0x000fe20000010038 */
[----:B------:R-:W-:Y:S01]  /*2580*/  FADD.FTZ R65, R62, R65 ;  /* 0x000000413e417221 */ /* 0x000fe20000010000 */
[----:B------:R-:W-:Y:S01]  /*2590*/  FFMA.FTZ R58, R59, R62, R58 ;  /* 0x0000003e3b3a7223 */ /* 0x000fe2000001003a */
[----:B------:R-:W-:Y:S01]  /*25a0*/  FMUL.FTZ R62, R38, R54 ;  /* 0x00000036263e7220 */ /* 0x000fe20000410000 */
[----:B------:R-:W-:Y:S01]  /*25b0*/  FADD.FTZ R59, R37, -UR11 ;  /* 0x8000000b253b7e21 */ /* 0x000fe20008010000 */
[----:B------:R-:W-:Y:S01]  /*25c0*/  FMUL.FTZ R61, R60, UR12 ;  /* 0x0000000c3c3d7c20 */ /* 0x000fe20008410000 */
[----:B------:R-:W-:Y:S01]  /*25d0*/  FMUL.FTZ R60, R39, R55 ;  /* 0x00000037273c7220 */ /* 0x000fe20000410000 */
[----:B------:R-:W-:Y:S01]  /*25e0*/  FADD.FTZ R65, R65, R62 ;  /* 0x0000003e41417221 */ /* 0x000fe20000010000 */
[----:B------:R-:W-:Y:S01]  /*25f0*/  FMUL.FTZ R59, R59, UR12 ;  /* 0x0000000c3b3b7c20 */ /* 0x000fe20008410000 */
[----:B------:R-:W-:Y:S01]  /*2600*/  FFMA.FTZ R58, R61, R62, R58 ;  /* 0x0000003e3d3a7223 */ /* 0x000fe2000001003a */
[----:B------:R-:W-:Y:S01]  /*2610*/  FFMA.FTZ R61, R38, R61, R57 ;  /* 0x0000003d263d7223 */ /* 0x000fe20000010039 */
[----:B------:R-:W-:Y:S01]  /*2620*/  FADD.FTZ R65, R60, R65 ;  /* 0x000000413c417221 */ /* 0x000fe20000010000 */
[----:B------:R-:W-:Y:S01]  /*2630*/  FADD.FTZ R57, RZ, R82 ;  /* 0x00000052ff397221 */ /* 0x000fe20000010000 */
[----:B------:R-:W-:Y:S01]  /*2640*/  FFMA.FTZ R60, R59, R60, R58 ;  /* 0x0000003c3b3c7223 */ /* 0x000fe2000001003a */
[----:B------:R-:W-:Y:S01]  /*2650*/  FADD.FTZ R58, RZ, R83 ;  /* 0x00000053ff3a7221 */ /* 0x000fe20000010000 */
[----:B------:R-:W-:Y:S01]  /*2660*/  FFMA.FTZ R56, R39, R59, R56 ;  /* 0x0000003b27387223 */ /* 0x000fe20000010038 */
[----:B------:R-:W-:Y:S01]  /*2670*/  FADD.FTZ R59, R40, -UR11 ;  /* 0x8000000b283b7e21 */ /* 0x000fe20008010000 */
[----:B------:R-:W-:Y:S01]  /*2680*/  FADD.FTZ R57, R78, R57 ;  /* 0x000000394e397221 */ /* 0x000fe20000010000 */
[----:B------:R-:W-:Y:S01]  /*2690*/  FADD.FTZ R58, R79, R58 ;  /* 0x0000003a4f3a7221 */ /* 0x000fe20000010000 */
[----:B------:R-:W-:Y:S01]  /*26a0*/  FADD.FTZ R62, R41, -UR11 ;  /* 0x8000000b293e7e21 */ /* 0x000fe20008010000 */
[----:B------:R-:W-:Y:S01]  /*26b0*/  FMUL.FTZ R63, R59, UR12 ;  /* 0x0000000c3b3f7c20 */ /* 0x000fe20008410000 */
[----:B------:R-:W-:Y:S01]  /*26c0*/  FADD.FTZ R59, R74, R57 ;  /* 0x000000394a3b7221 */ /* 0x000fe20000010000 */
[----:B------:R-:W-:Y:S01]  /*26d0*/  FADD.FTZ R58, R75, R58 ;  /* 0x0000003a4b3a7221 */ /* 0x000fe20000010000 */
[----:B------:R-:W-:Y:S01]  /*26e0*/  FADD.FTZ R66, R65, R64 ;  /* 0x0000004041427221 */ /* 0x000fe20000010000 */
[----:B------:R-:W-:Y:S01]  /*26f0*/  FFMA.FTZ R57, R42, R63, R61 ;  /* 0x0000003f2a397223 */ /* 0x000fe2000001003d */
[----:B------:R-:W-:Y:S01]  /*2700*/  FADD.FTZ R59, R10, R59 ;  /* 0x0000003b0a3b7221 */ /* 0x000fe20000010000 */
[----:B------:R-:W-:Y:S01]  /*2710*/  FADD.FTZ R58, R11, R58 ;  /* 0x0000003a0b3a7221 */ /* 0x000fe20000010000 */
[----:B------:R-:W-:Y:S01]  /*2720*/  FFMA.FTZ R63, R63, R64, R60 ;  /* 0x000000403f3f7223 */ /* 0x000fe2000001003c */
[----:B------:R-:W-:Y:S01]  /*2730*/  FMUL.FTZ R62, R62, UR12 ;  /* 0x0000000c3e3e7c20 */ /* 0x000fe20008410000 */
[----:B------:R-:W-:Y:S01]  /*2740*/  FADD.FTZ R59, R14, R59 ;  /* 0x0000003b0e3b7221 */ /* 0x000fe20000010000 */
[----:B------:R-:W-:Y:S01]  /*2750*/  FADD.FTZ R58, R15, R58 ;  /* 0x0000003a0f3a7221 */ /* 0x000fe20000010000 */
[----:B------:R-:W-:Y:S01]  /*2760*/  FMUL.FTZ R61, R43, R55 ;  /* 0x000000372b3d7220 */ /* 0x000fe20000410000 */
[----:B------:R-:W-:Y:S01]  /*2770*/  FADD.FTZ R60, R44, -UR11 ;  /* 0x8000000b2c3c7e21 */ /* 0x000fe20008010000 */
[----:B------:R-:W-:Y:S01]  /*2780*/  FADD.FTZ R59, R18, R59 ;  /* 0x0000003b123b7221 */ /* 0x000fe20000010000 */
[----:B------:R-:W-:Y:S01]  /*2790*/  FADD.FTZ R58, R19, R58 ;  /* 0x0000003a133a7221 */ /* 0x000fe20000010000 */
[----:B------:R-:W-:Y:S01]  /*27a0*/  FFMA.FTZ R56, R43, R62, R56 ;  /* 0x0000003e2b387223 */ /* 0x000fe20000010038 */
[----:B------:R-:W-:Y:S01]  /*27b0*/  FADD.FTZ R66, R61, R66 ;  /* 0x000000423d427221 */ /* 0x000fe20000010000 */
[----:B------:R-:W-:Y:S01]  /*27c0*/  FADD.FTZ R59, R4, R59 ;  /* 0x0000003b043b7221 */ /* 0x000fe20000010000 */
[----:B------:R-:W-:Y:S01]  /*27d0*/  FADD.FTZ R58, R5, R58 ;  /* 0x0000003a053a7221 */ /* 0x000fe20000010000 */
[----:B------:R-:W-:Y:S01]  /*27e0*/  FFMA.FTZ R63, R62, R61, R63 ;  /* 0x0000003d3e3f7223 */ /* 0x000fe2000001003f */
[----:B------:R-:W-:Y:S01]  /*27f0*/  FMUL.FTZ R61, R46, R54 ;  /* 0x000000362e3d7220 */ /* 0x000fe20000410000 */
[----:B------:R-:W-:Y:S01]  /*2800*/  FMUL.FTZ R62, R60, UR12 ;  /* 0x0000000c3c3e7c20 */ /* 0x000fe20008410000 */
[----:B------:R-:W-:Y:S01]  /*2810*/  FADD.FTZ R58, R23, R58 ;  /* 0x0000003a173a7221 */ /* 0x000fe20000010000 */
[----:B------:R-:W-:Y:S01]  /*2820*/  FADD.FTZ R60, R45, -UR11 ;  /* 0x8000000b2d3c7e21 */ /* 0x000fe20008010000 */
[----:B------:R-:W-:Y:S01]  /*2830*/  FADD.FTZ R59, R22, R59 ;  /* 0x0000003b163b7221 */ /* 0x000fe20000010000 */
[----:B------:R-:W-:Y:S01]  /*2840*/  FADD.FTZ R65, R66, R61 ;  /* 0x0000003d42417221 */ /* 0x000fe20000010000 */
        /* <DEDUP_REMOVED lines=9> */
[----:B------:R-:W-:Y:S01]  /*28e0*/  FADD.FTZ R65, R62, R65 ;  /* 0x000000413e417221 */ /* 0x000fe20000010000 */
[----:B------:R-:W-:Y:S01]  /*28f0*/  FFMA.FTZ R61, R61, R62, R64 ;  /* 0x0000003e3d3d7223 */ /* 0x000fe20000010040 */
[----:B------:R-:W-:Y:S01]  /*2900*/  FADD.FTZ R62, R48, -UR11 ;  /* 0x8000000b303e7e21 */ /* 0x000fe20008010000 */
[----:B------:R-:W-:Y:S01]  /*2910*/  FADD.FTZ R59, R30, R59 ;  /* 0x0000003b1e3b7221 */ /* 0x000fe20000010000 */
[----:B------:R-:W-:Y:S01]  /*2920*/  FADD.FTZ R56, R31, R60 ;  /* 0x0000003c1f387221 */ /* 0x000fe20000010000 */
[----:B------:R-:W-:Y:S01]  /*2930*/  FMUL.FTZ R64, R50, R54 ;  /* 0x0000003632407220 */ /* 0x000fe20000410000 */
[----:B------:R-:W-:Y:S01]  /*2940*/  FMUL.FTZ R60, R62, UR12 ;  /* 0x0000000c3e3c7c20 */ /* 0x000fe20008410000 */
[----:B------:R-:W-:Y:S01]  /*2950*/  FADD.FTZ R59, R34, R59 ;  /* 0x0000003b223b7221 */ /* 0x000fe20000010000 */
[----:B------:R-:W-:Y:S01]  /*2960*/  FADD.FTZ R56, R35, R56 ;  /* 0x0000003823387221 */ /* 0x000fe20000010000 */
        /* <DEDUP_REMOVED lines=18> */
.L_x_1370:
[----:B-----5:R-:W-:Y:S01]  /*2a90*/  FADD.FTZ R57, R84, -UR11 ;  /* 0x8000000b54397e21 */ /* 0x020fe20008010000 */
[----:B------:R-:W-:Y:S01]  /*2aa0*/  FADD.FTZ R56, R85, -UR11 ;  /* 0x8000000b55387e21 */ /* 0x000fe20008010000 */
[----:B------:R-:W-:Y:S02]  /*2ab0*/  FADD.FTZ R69, R80, -UR11 ;  /* 0x8000000b50457e21 */ /* 0x000fe40008010000 */
[----:B------:R-:W-:Y:S01]  /*2ac0*/  FMUL.FTZ R57, R57, UR12 ;  /* 0x0000000c39397c20 */ /* 0x000fe20008410000 */
[----:B------:R-:W-:Y:S01]  /*2ad0*/  FMUL.FTZ R56, R56, UR12 ;  /* 0x0000000c38387c20 */ /* 0x000fe20008410000 */
[----:B------:R-:W-:Y:S02]  /*2ae0*/  FMUL.FTZ R69, R69, UR12 ;  /* 0x0000000c45457c20 */ /* 0x000fe40008410000 */
[C-C-:B------:R-:W-:Y:S01]  /*2af0*/  FFMA.FTZ R58, R54.reuse, R57, R52.reuse ;  /* 0x00000039363a7223 */ /* 0x140fe20000010034 */
[----:B------:R-:W-:Y:S01]  /*2b00*/  FFMA.FTZ R59, R55, R56, R53 ;  /* 0x00000038373b7223 */ /* 0x000fe20000010035 */
[----:B------:R-:W-:-:S02]  /*2b10*/  FFMA.FTZ R61, R54, R69, R52 ;  /* 0x00000045363d7223 */ /* 0x000fc40000010034 */
[----:B------:R-:W-:Y:S01]  /*2b20*/  FMUL.FTZ R60, R58, -1.4426950216293334961 ;  /* 0xbfb8aa3b3a3c7820 */ /* 0x000fe20000410000 */
[----:B------:R-:W-:-:S05]  /*2b30*/  FMUL.FTZ R64, R59, -1.4426950216293334961 ;  /* 0xbfb8aa3b3b407820 */ /* 0x000fca0000410000 */
[----:B------:R-:W0:Y:S04]  /*2b40*/  MUFU.EX2 R60, R60 ;  /* 0x0000003c003c7308 */ /* 0x000e280000000800 */
[----:B------:R-:W1:Y:S01]  /*2b50*/  MUFU.EX2 R64, R64 ;  /* 0x0000004000407308 */ /* 0x000e620000000800 */
[----:B0-----:R-:W-:-:S04]  /*2b60*/  FADD.FTZ R62, R60, 1 ;  /* 0x3f8000003c3e7421 */ /* 0x001fc80000010000 */
[----:B------:R-:W0:Y:S01]  /*2b70*/  MUFU.RCP R63, R62 ;  /* 0x0000003e003f7308 */ /* 0x000e220000001000 */
[----:B-1----:R-:W-:Y:S01]  /*2b80*/  FADD.FTZ R65, R64, 1 ;  /* 0x3f80000040417421 */ /* 0x002fe20000010000 */
[----:B------:R-:W-:-:S06]  /*2b90*/  FMUL.FTZ R64, R61, -1.4426950216293334961 ;  /* 0xbfb8aa3b3d407820 */ /* 0x000fcc0000410000 */
[----:B------:R-:W1:Y:S08]  /*2ba0*/  MUFU.RCP R66, R65 ;  /* 0x0000004100427308 */ /* 0x000e700000001000 */
[----:B------:R-:W2:Y:S01]  /*2bb0*/  MUFU.EX2 R64, R64 ;  /* 0x0000004000407308 */ /* 0x000ea20000000800 */
[----:B0-----:R-:W-:Y:S01]  /*2bc0*/  FADD.FTZ R67, -R63, 1 ;  /* 0x3f8000003f437421 */ /* 0x001fe20000010100 */
[----:B------:R-:W-:-:S03]  /*2bd0*/  FMUL.FTZ R63, R82, R63 ;  /* 0x0000003f523f7220 */ /* 0x000fc60000410000 */
[----:B------:R-:W-:Y:S01]  /*2be0*/  FFMA.FTZ R58, R58, R67, 1 ;  /* 0x3f8000003a3a7423 */ /* 0x000fe20000010043 */
[----:B------:R-:W-:Y:S01]  /*2bf0*/  FADD.FTZ R67, R81, -UR11 ;  /* 0x8000000b51437e21 */ /* 0x000fe20008010000 */
[----:B-1----:R-:W-:-:S03]  /*2c00*/  FADD.FTZ R60, -R66, 1 ;  /* 0x3f800000423c7421 */ /* 0x002fc60000010100 */
[----:B------:R-:W-:Y:S01]  /*2c10*/  FMUL.FTZ R62, R67, UR12 ;  /* 0x0000000c433e7c20 */ /* 0x000fe20008410000 */
[----:B------:R-:W-:Y:S01]  /*2c20*/  FMUL.FTZ R68, R83, R66 ;  /* 0x0000004253447220 */ /* 0x000fe20000410000 */
[----:B------:R-:W-:Y:S01]  /*2c30*/  FMUL.FTZ R66, R63, R58 ;  /* 0x0000003a3f427220 */ /* 0x000fe20000410000 */
[----:B------:R-:W-:Y:S01]  /*2c40*/  FFMA.FTZ R59, R59, R60, 1 ;  /* 0x3f8000003b3b7423 */ /* 0x000fe2000001003c */
[----:B------:R-:W-:Y:S01]  /*2c50*/  FFMA.FTZ R65, R55, R62, R53 ;  /* 0x0000003e37417223 */ /* 0x000fe20000010035 */
[----:B------:R-:W-:Y:S01]  /*2c60*/  FADD.FTZ R63, R76, -UR11 ;  /* 0x8000000b4c3f7e21 */ /* 0x000fe20008010000 */
[----:B--2---:R-:W-:Y:S01]  /*2c70*/  FADD.FTZ R71, R64, 1 ;  /* 0x3f80000040477421 */ /* 0x004fe20000010000 */
[----:B------:R-:W-:Y:S01]  /*2c80*/  FMUL.FTZ R68, R68, R59 ;  /* 0x0000003b44447220 */ /* 0x000fe20000410000 */
[----:B------:R-:W-:Y:S01]  /*2c90*/  FMUL.FTZ R60, R65, -1.4426950216293334961 ;  /* 0xbfb8aa3b413c7820 */ /* 0x000fe20000410000 */
[----:B------:R-:W-:Y:S01]  /*2ca0*/  FMUL.FTZ R63, R63, UR12 ;  /* 0x0000000c3f3f7c20 */ /* 0x000fe20008410000 */
[----:B------:R-:W-:-:S02]  /*2cb0*/  FADD.FTZ R58, R77, -UR11 ;  /* 0x8000000b4d3a7e21 */ /* 0x000fc40008010000 */
[----:B------:R-:W0:Y:S01]  /*2cc0*/  MUFU.RCP R71, R71 ;  /* 0x0000004700477308 */ /* 0x000e220000001000 */
[----:B------:R-:W-:Y:S01]  /*2cd0*/  FFMA.FTZ R59, R54, R63, R52 ;  /* 0x0000003f363b7223 */ /* 0x000fe20000010034 */
[----:B------:R-:W-:-:S03]  /*2ce0*/  FMUL.FTZ R58, R58, UR12 ;  /* 0x0000000c3a3a7c20 */ /* 0x000fc60008410000 */
[----:B------:R-:W-:-:S03]  /*2cf0*/  FMUL.FTZ R64, R59, -1.4426950216293334961 ;  /* 0xbfb8aa3b3b407820 */ /* 0x000fc60000410000 */
[----:B------:R-:W1:Y:S04]  /*2d00*/  MUFU.EX2 R60, R60 ;  /* 0x0000003c003c7308 */ /* 0x000e680000000800 */
[----:B------:R-:W2:Y:S01]  /*2d10*/  MUFU.EX2 R64, R64 ;  /* 0x0000004000407308 */ /* 0x000ea20000000800 */
[----:B0-----:R-:W-:Y:S01]  /*2d20*/  FADD.FTZ R118, -R71, 1 ;  /* 0x3f80000047767421 */ /* 0x001fe20000010100 */
[----:B------:R-:W-:Y:S01]  /*2d30*/  FMUL.FTZ R71, R78, R71 ;  /* 0x000000474e477220 */ /* 0x000fe20000410000 */
[----:B-1----:R-:W-:Y:S01]  /*2d40*/  FADD.FTZ R70, R60, 1 ;  /* 0x3f8000003c467421 */ /* 0x002fe20000010000 */
[----:B------:R-:W-:Y:S01]  /*2d50*/  FFMA.FTZ R60, R55, R58, R53 ;  /* 0x0000003a373c7223 */ /* 0x000fe20000010035 */
[----:B------:R-:W-:Y:S01]  /*2d60*/  FFMA.FTZ R118, R61, R118, 1 ;  /* 0x3f8000003d767423 */ /* 0x000fe20000010076 */
[----:B------:R-:W-:Y:S01]  /*2d70*/  FADD.FTZ R61, R72, -UR11 ;  /* 0x8000000b483d7e21 */ /* 0x000fe20008010000 */
[----:B--2---:R-:W-:Y:S01]  /*2d80*/  FADD.FTZ R124, R64, 1 ;  /* 0x3f800000407c7421 */ /* 0x004fe20000010000 */
[----:B------:R-:W-:Y:S01]  /*2d90*/  FMUL.FTZ R67, R60, -1.4426950216293334961 ;  /* 0xbfb8aa3b3c437820 */ /* 0x000fe20000410000 */
[----:B------:R-:W0:Y:S01]  /*2da0*/  MUFU.RCP R70, R70 ;  /* 0x0000004600467308 */ /* 0x000e220000001000 */
[----:B------:R-:W-:Y:S01]  /*2db0*/  FMUL.FTZ R64, R71, R118 ;  /* 0x0000007647407220 */ /* 0x000fe20000410000 */
[----:B------:R-:W-:-:S06]  /*2dc0*/  FMUL.FTZ R61, R61, UR12 ;  /* 0x0000000c3d3d7c20 */ /* 0x000fcc0008410000 */
[----:B------:R-:W1:Y:S04]  /*2dd0*/  MUFU.EX2 R67, R67 ;  /* 0x0000004300437308 */ /* 0x000e680000000800 */
[----:B------:R-:W2:Y:S01]  /*2de0*/  MUFU.RCP R71, R124 ;  /* 0x0000007c00477308 */ /* 0x000ea20000001000 */
[----:B0-----:R-:W-:Y:S01]  /*2df0*/  FADD.FTZ R118, -R70, 1 ;  /* 0x3f80000046767421 */ /* 0x001fe20000010100 */
[----:B------:R-:W-:-:S03]  /*2e00*/  FMUL.FTZ R70, R79, R70 ;  /* 0x000000464f467220 */ /* 0x000fc60000410000 */
[----:B------:R-:W-:Y:S01]  /*2e10*/  FFMA.FTZ R65, R65, R118, 1 ;  /* 0x3f80000041417423 */ /* 0x000fe20000010076 */
[----:B-1----:R-:W-:Y:S01]  /*2e20*/  FADD.FTZ R118, R67, 1 ;  /* 0x3f80000043767421 */ /* 0x002fe20000010000 */
[----:B------:R-:W-:Y:S02]  /*2e30*/  FFMA.FTZ R67, R54, R61, R52 ;  /* 0x0000003d36437223 */ /* 0x000fe40000010034 */
[----:B------:R-:W-:Y:S02]  /*2e40*/  FMUL.FTZ R65, R70, R65 ;  /* 0x0000004146417220 */ /* 0x000fe40000410000 */
[----:B------:R-:W-:Y:S01]  /*2e50*/  FMUL.FTZ R125, R67, -1.4426950216293334961 ;  /* 0xbfb8aa3b437d7820 */ /* 0x000fe20000410000 */
[----:B------:R-:W0:Y:S01]  /*2e60*/  MUFU.RCP R118, R118 ;  /* 0x0000007600767308 */ /* 0x000e220000001000 */
[----:B--2---:R-:W-:-:S04]  /*2e70*/  FADD.FTZ R70, -R71, 1 ;  /* 0x3f80000047467421 */ /* 0x004fc80000010100 */
[----:B------:R-:W-:-:S03]  /*2e80*/  FFMA.FTZ R59, R59, R70, 1 ;  /* 0x3f8000003b3b7423 */ /* 0x000fc60000010046 */
[----:B------:R-:W1:Y:S02]  /*2e90*/  MUFU.EX2 R119, R125 ;  /* 0x0000007d00777308 */ /* 0x000e640000000800 */
[----:B-1----:R-:W-:Y:S01]  /*2ea0*/  FADD.FTZ R124, R119, 1 ;  /* 0x3f800000777c7421 */ /* 0x002fe20000010000 */
[----:B0-----:R-:W-:-:S04]  /*2eb0*/  FADD.FTZ R119, -R118, 1 ;  /* 0x3f80000076777421 */ /* 0x001fc80000010100 */
[----:B------:R-:W-:Y:S01]  /*2ec0*/  FFMA.FTZ R70, R60, R119, 1 ;  /* 0x3f8000003c467423 */ /* 0x000fe20000010077 */
[----:B------:R-:W-:Y:S01]  /*2ed0*/  FMUL.FTZ R60, R74, R71 ;  /* 0x000000474a3c7220 */ /* 0x000fe20000410000 */
[----:B------:R-:W0:Y:S01]  /*2ee0*/  MUFU.RCP R119, R124 ;  /* 0x0000007c00777308 */ /* 0x000e220000001000 */
[----:B------:R-:W-:Y:S02]  /*2ef0*/  FMUL.FTZ R71, R75, R118 ;  /* 0x000000764b477220 */ /* 0x000fe40000410000 */
[----:B------:R-:W-:Y:S02]  /*2f00*/  FMUL.FTZ R60, R60, R59 ;  /* 0x0000003b3c3c7220 */ /* 0x000fe40000410000 */
[----:B------:R-:W-:Y:S01]  /*2f10*/  FMUL.FTZ R59, R71, R70 ;  /* 0x00000046473b7220 */ /* 0x000fe20000410000 */
[----:B------:R-:W-:Y:S01]  /*2f20*/  FMUL.FTZ R70, R54, R66 ;  /* 0x0000004236467220 */ /* 0x000fe20000410000 */
[----:B------:R-:W-:-:S03]  /*2f30*/  FMUL.FTZ R71, R55, R68 ;  /* 0x0000004437477220 */ /* 0x000fc60000410000 */
[----:B------:R-:W-:Y:S01]  /*2f40*/  FFMA.FTZ R125, R57, R70, RZ ;  /* 0x00000046397d7223 */ /* 0x000fe200000100ff */
[----:B------:R-:W-:-:S03]  /*2f50*/  FADD.FTZ R118, RZ, R70 ;  /* 0x00000046ff767221 */ /* 0x000fc60000010000 */
[----:B------:R-:W-:Y:S01]  /*2f60*/  FFMA.FTZ R70, R56, R71, R125 ;  /* 0x0000004738467223 */ /* 0x000fe2000001007d */
[----:B------:R-:W-:Y:S01]  /*2f70*/  FADD.FTZ R71, R71, R118 ;  /* 0x0000007647477221 */ /* 0x000fe20000010000 */
[----:B------:R-:W-:Y:S01]  /*2f80*/  FMUL.FTZ R125, R54, R64 ;  /* 0x00000040367d7220 */ /* 0x000fe20000410000 */
[----:B0-----:R-:W-:Y:S01]  /*2f90*/  FADD.FTZ R118, -R119, 1 ;  /* 0x3f80000077767421 */ /* 0x001fe20000010100 */
[----:B------:R-:W-:Y:S02]  /*2fa0*/  FMUL.FTZ R119, R10, R119 ;  /* 0x000000770a777220 */ /* 0x000fe40000410000 */
[----:B------:R-:W-:Y:S01]  /*2fb0*/  FADD.FTZ R71, R71, R125 ;  /* 0x0000007d47477221 */ /* 0x000fe20000010000 */
[----:B------:R-:W-:Y:S01]  /*2fc0*/  FFMA.FTZ R124, R67, R118, 1 ;  /* 0x3f800000437c7423 */ /* 0x000fe20000010076 */
[----:B------:R-:W-:Y:S01]  /*2fd0*/  FFMA.FTZ R118, R57, R66, RZ ;  /* 0x0000004239767223 */ /* 0x000fe200000100ff */
[----:B------:R-:W-:Y:S02]  /*2fe0*/  FADD.FTZ R67, RZ, R66 ;  /* 0x00000042ff437221 */ /* 0x000fe40000010000 */
[----:B------:R-:W-:Y:S01]  /*2ff0*/  FMUL.FTZ R57, R119, R124 ;  /* 0x0000007c77397220 */ /* 0x000fe20000410000 */
[----:B------:R-:W-:Y:S01]  /*3000*/  FADD.FTZ R119, R73, -UR11 ;  /* 0x8000000b49777e21 */ /* 0x000fe20008010000 */
[----:B------:R-:W-:Y:S01]  /*3010*/  FADD.FTZ R67, R67, R64 ;  /* 0x0000004043437221 */ /* 0x000fe20000010000 */
[----:B------:R-:W-:-:S02]  /*3020*/  FFMA.FTZ R66, R69, R64, R118 ;  /* 0x0000004045427223 */ /* 0x000fc40000010076 */
[----:B------:R-:W-:Y:S01]  /*3030*/  FMUL.FTZ R64, R119, UR12 ;  /* 0x0000000c77407c20 */ /* 0x000fe20008410000 */
[----:B------:R-:W-:Y:S01]  /*3040*/  FFMA.FTZ R119, R69, R125, R70 ;  /* 0x0000007d45777223 */ /* 0x000fe20000010046 */
[----:B------:R-:W-:Y:S02]  /*3050*/  FFMA.FTZ R66, R63, R60, R66 ;  /* 0x0000003c3f427223 */ /* 0x000fe40000010042 */
[----:B------:R-:W-:-:S04]  /*3060*/  FFMA.FTZ R69, R55, R64, R53 ;  /* 0x0000004037457223 */ /* 0x000fc80000010035 */
[----:B------:R-:W-:-:S06]  /*3070*/  FMUL.FTZ R118, R69, -1.4426950216293334961 ;  /* 0xbfb8aa3b45767820 */ /* 0x000fcc0000410000 */
[----:B------:R-:W0:Y:S02]  /*3080*/  MUFU.EX2 R118, R118 ;  /* 0x0000007600767308 */ /* 0x000e240000000800 */
[----:B0-----:R-:W-:-:S04]  /*3090*/  FADD.FTZ R124, R118, 1 ;  /* 0x3f800000767c7421 */ /* 0x001fc80000010000 */
[----:B------:R-:W0:Y:S02]  /*30a0*/  MUFU.RCP R70, R124 ;  /* 0x0000007c00467308 */ /* 0x000e240000001000 */
[----:B0-----:R-:W-:-:S04]  /*30b0*/  FADD.FTZ R125, -R70, 1 ;  /* 0x3f800000467d7421 */ /* 0x001fc80000010100 */
[----:B------:R-:W-:Y:S01]  /*30c0*/  FFMA.FTZ R118, R69, R125, 1 ;  /* 0x3f80000045767423 */ /* 0x000fe2000001007d */
[----:B------:R-:W-:Y:S01]  /*30d0*/  FMUL.FTZ R125, R11, R70 ;  /* 0x000000460b7d7220 */ /* 0x000fe20000410000 */
[----:B------:R-:W-:Y:S01]  /*30e0*/  FFMA.FTZ R69, R56, R68, RZ ;  /* 0x0000004438457223 */ /* 0x000fe200000100ff */
[----:B------:R-:W-:Y:S01]  /*30f0*/  FADD.FTZ R70, RZ, R68 ;  /* 0x00000044ff467221 */ /* 0x000fe20000010000 */
[-C--:B------:R-:W-:Y:S01]  /*3100*/  FMUL.FTZ R68, R55, R65.reuse ;  /* 0x0000004137447220 */ /* 0x080fe20000410000 */
[----:B------:R-:W-:Y:S01]  /*3110*/  FMUL.FTZ R56, R125, R118 ;  /* 0x000000767d387220 */ /* 0x000fe20000410000 */
[----:B------:R-:W-:Y:S01]  /*3120*/  FADD.FTZ R118, R12, -UR11 ;  /* 0x8000000b0c767e21 */ /* 0x000fe20008010000 */
[----:B------:R-:W-:Y:S01]  /*3130*/  FADD.FTZ R70, R70, R65 ;  /* 0x0000004146467221 */ /* 0x000fe20000010000 */
[----:B------:R-:W-:Y:S01]  /*3140*/  FFMA.FTZ R69, R62, R65, R69 ;  /* 0x000000413e457223 */ /* 0x000fe20000010045 */
[----:B------:R-:W-:Y:S01]  /*3150*/  FADD.FTZ R71, R68, R71 ;  /* 0x0000004744477221 */ /* 0x000fe20000010000 */
[----:B------:R-:W-:Y:S01]  /*3160*/  FMUL.FTZ R65, R118, UR12 ;  /* 0x0000000c76417c20 */ /* 0x000fe20008410000 */
[----:B------:R-:W-:Y:S01]  /*3170*/  FFMA.FTZ R118, R62, R68, R119 ;  /* 0x000000443e767223 */ /* 0x000fe20000010077 */
[----:B------:R-:W-:Y:S01]  /*3180*/  FADD.FTZ R68, R67, R60 ;  /* 0x0000003c43447221 */ /* 0x000fe20000010000 */
[C---:B------:R-:W-:Y:S01]  /*3190*/  FMUL.FTZ R67, R54.reuse, R60 ;  /* 0x0000003c36437220 */ /* 0x040fe20000410000 */
[----:B------:R-:W-:Y:S01]  /*31a0*/  FFMA.FTZ R62, R54, R65, R52 ;  /* 0x00000041363e7223 */ /* 0x000fe20000010034 */
[----:B------:R-:W-:-:S02]  /*31b0*/  FFMA.FTZ R69, R58, R59, R69 ;  /* 0x0000003b3a457223 */ /* 0x000fc40000010045 */
[----:B------:R-:W-:Y:S01]  /*31c0*/  FADD.FTZ R71, R71, R67 ;  /* 0x0000004347477221 */ /* 0x000fe20000010000 */
[----:B------:R-:W-:-:S06]  /*31d0*/  FMUL.FTZ R124, R62, -1.4426950216293334961 ;  /* 0xbfb8aa3b3e7c7820 */ /* 0x000fcc0000410000 */
[----:B------:R-:W0:Y:S02]  /*31e0*/  MUFU.EX2 R124, R124 ;  /* 0x0000007c007c7308 */ /* 0x000e240000000800 */
[----:B0-----:R-:W-:-:S06]  /*31f0*/  FADD.FTZ R119, R124, 1 ;  /* 0x3f8000007c777421 */ /* 0x001fcc0000010000 */
[----:B------:R-:W0:Y:S02]  /*3200*/  MUFU.RCP R119, R119 ;  /* 0x0000007700777308 */ /* 0x000e240000001000 */
[----:B0-----:R-:W-:-:S04]  /*3210*/  FADD.FTZ R125, -R119, 1 ;  /* 0x3f800000777d7421 */ /* 0x001fc80000010100 */
[----:B------:R-:W-:Y:S01]  /*3220*/  FFMA.FTZ R125, R62, R125, 1 ;  /* 0x3f8000003e7d7423 */ /* 0x000fe2000001007d */
[----:B------:R-:W-:Y:S01]  /*3230*/  FMUL.FTZ R62, R14, R119 ;  /* 0x000000770e3e7220 */ /* 0x000fe20000410000 */
[----:B------:R-:W-:-:S03]  /*3240*/  FFMA.FTZ R119, R63, R67, R118 ;  /* 0x000000433f777223 */ /* 0x000fc60000010076 */
[----:B------:R-:W-:Y:S01]  /*3250*/  FMUL.FTZ R62, R62, R125 ;  /* 0x0000007d3e3e7220 */ /* 0x000fe20000410000 */
[----:B------:R-:W-:-:S04]  /*3260*/  FADD.FTZ R125, R13, -UR11 ;  /* 0x8000000b0d7d7e21 */ /* 0x000fc80008010000 */
[----:B------:R-:W-:Y:S01]  /*3270*/  FMUL.FTZ R60, R125, UR12 ;  /* 0x0000000c7d3c7c20 */ /* 0x000fe20008410000 */
[----:B------:R-:W-:-:S03]  /*3280*/  FADD.FTZ R125, R16, -UR11 ;  /* 0x8000000b107d7e21 */ /* 0x000fc60008010000 */
        /* <DEDUP_REMOVED lines=9> */
[----:B------:R-:W-:Y:S01]  /*3320*/  FADD.FTZ R67, R70, R59 ;  /* 0x0000003b46437221 */ /* 0x000fe20000010000 */
[----:B------:R-:W-:Y:S01]  /*3330*/  FMUL.FTZ R70, R55, R59 ;  /* 0x0000003b37467220 */ /* 0x000fe20000410000 */
[----:B------:R-:W-:-:S03]  /*3340*/  FMUL.FTZ R59, R125, UR12 ;  /* 0x0000000c7d3b7c20 */ /* 0x000fc60008410000 */
[----:B------:R-:W-:Y:S01]  /*3350*/  FFMA.FTZ R118, R58, R70, R119 ;  /* 0x000000463a767223 */ /* 0x000fe20000010077 */
[----:B------:R-:W-:Y:S01]  /*3360*/  FFMA.FTZ R58, R54, R59, R52 ;  /* 0x0000003b363a7223 */ /* 0x000fe20000010034 */
[----:B------:R-:W-:Y:S01]  /*3370*/  FADD.FTZ R119, R70, R71 ;  /* 0x0000004746777221 */ /* 0x000fe20000010000 */
[----:B------:R-:W-:Y:S02]  /*3380*/  FFMA.FTZ R70, R61, R57, R66 ;  /* 0x000000393d467223 */ /* 0x000fe40000010042 */
[----:B------:R-:W-:Y:S02]  /*3390*/  FMUL.FTZ R124, R58, -1.4426950216293334961 ;  /* 0xbfb8aa3b3a7c7820 */ /* 0x000fe40000410000 */
[----:B------:R-:W-:-:S04]  /*33a0*/  FFMA.FTZ R70, R65, R62, R70 ;  /* 0x0000003e41467223 */ /* 0x000fc80000010046 */
        /* <DEDUP_REMOVED lines=8> */
[----:B------:R-:W-:Y:S01]  /*3430*/  FADD.FTZ R68, R17, -UR11 ;  /* 0x8000000b11447e21 */ /* 0x000fe20008010000 */
[----:B------:R-:W-:Y:S01]  /*3440*/  FMUL.FTZ R57, R54, R57 ;  /* 0x0000003936397220 */ /* 0x000fe20000410000 */
[----:B------:R-:W-:Y:S01]  /*3450*/  FFMA.FTZ R70, R59, R58, R70 ;  /* 0x0000003a3b467223 */ /* 0x000fe20000010046 */
[----:B------:R-:W-:Y:S01]  /*3460*/  FADD.FTZ R71, R71, R62 ;  /* 0x0000003e47477221 */ /* 0x000fe20000010000 */
[----:B------:R-:W-:Y:S01]  /*3470*/  FMUL.FTZ R68, R68, UR12 ;  /* 0x0000000c44447c20 */ /* 0x000fe20008410000 */
[----:B------:R-:W-:Y:S01]  /*3480*/  FFMA.FTZ R125, R61, R57, R118 ;  /* 0x000000393d7d7223 */ /* 0x000fe20000010076 */
[----:B------:R-:W-:Y:S01]  /*3490*/  FADD.FTZ R119, R119, R57 ;  /* 0x0000003977777221 */ /* 0x000fe20000010000 */
        /* <DEDUP_REMOVED lines=9> */
[----:B------:R-:W-:-:S03]  /*3530*/  FADD.FTZ R61, R2, -UR11 ;  /* 0x8000000b023d7e21 */ /* 0x000fc60008010000 */
[----:B------:R-:W-:Y:S01]  /*3540*/  FMUL.FTZ R57, R57, R118 ;  /* 0x0000007639397220 */ /* 0x000fe20000410000 */
[----:B------:R-:W-:Y:S01]  /*3550*/  FMUL.FTZ R61, R61, UR12 ;  /* 0x0000000c3d3d7c20 */ /* 0x000fe20008410000 */
[----:B------:R-:W-:Y:S01]  /*3560*/  FADD.FTZ R118, R67, R56 ;  /* 0x0000003843767221 */ /* 0x000fe20000010000 */
[-C--:B------:R-:W-:Y:S01]  /*3570*/  FFMA.FTZ R67, R64, R56.reuse, R69 ;  /* 0x0000003840437223 */ /* 0x080fe20000010045 */
[----:B------:R-:W-:Y:S01]  /*3580*/  FMUL.FTZ R56, R55, R56 ;  /* 0x0000003837387220 */ /* 0x000fe20000410000 */
[----:B------:R-:W-:Y:S01]  /*3590*/  FFMA.FTZ R66, R54, R61, R52 ;  /* 0x0000003d36427223 */ /* 0x000fe20000010034 */
[----:B------:R-:W-:Y:S02]  /*35a0*/  FADD.FTZ R118, R118, R63 ;  /* 0x0000003f76767221 */ /* 0x000fe40000010000 */
[----:B------:R-:W-:Y:S01]  /*35b0*/  FFMA.FTZ R64, R64, R56, R125 ;  /* 0x0000003840407223 */ /* 0x000fe2000001007d */
[----:B------:R-:W-:Y:S01]  /*35c0*/  FMUL.FTZ R124, R66, -1.4426950216293334961 ;  /* 0xbfb8aa3b427c7820 */ /* 0x000fe20000410000 */
[----:B------:R-:W-:-:S05]  /*35d0*/  FADD.FTZ R119, R56, R119 ;  /* 0x0000007738777221 */ /* 0x000fca0000010000 */
[----:B------:R-:W0:Y:S02]  /*35e0*/  MUFU.EX2 R124, R124 ;  /* 0x0000007c007c7308 */ /* 0x000e240000000800 */
[----:B0-----:R-:W-:-:S04]  /*35f0*/  FADD.FTZ R125, R124, 1 ;  /* 0x3f8000007c7d7421 */ /* 0x001fc80000010000 */
[----:B------:R-:W0:Y:S02]  /*3600*/  MUFU.RCP R69, R125 ;  /* 0x0000007d00457308 */ /* 0x000e240000001000 */
[----:B0-----:R-:W-:-:S04]  /*3610*/  FADD.FTZ R56, -R69, 1 ;  /* 0x3f80000045387421 */ /* 0x001fc80000010100 */
[----:B------:R-:W-:Y:S01]  /*3620*/  FFMA.FTZ R66, R66, R56, 1 ;  /* 0x3f80000042427423 */ /* 0x000fe20000010038 */
[----:B------:R-:W-:Y:S01]  /*3630*/  FMUL.FTZ R56, R4, R69 ;  /* 0x0000004504387220 */ /* 0x000fe20000410000 */
[----:B------:R-:W-:-:S03]  /*3640*/  FMUL.FTZ R69, R54, R62 ;  /* 0x0000003e36457220 */ /* 0x000fc60000410000 */
[----:B------:R-:W-:Y:S01]  /*3650*/  FMUL.FTZ R56, R56, R66 ;  /* 0x0000004238387220 */ /* 0x000fe20000410000 */
[----:B------:R-:W-:Y:S01]  /*3660*/  FADD.FTZ R66, R3, -UR11 ;  /* 0x8000000b03427e21 */ /* 0x000fe20008010000 */
[----:B------:R-:W-:Y:S01]  /*3670*/  FFMA.FTZ R125, R65, R69, R64 ;  /* 0x00000045417d7223 */ /* 0x000fe20000010040 */
[----:B------:R-:W-:Y:S01]  /*3680*/  FADD.FTZ R119, R119, R69 ;  /* 0x0000004577777221 */ /* 0x000fe20000010000 */
[----:B------:R-:W-:Y:S01]  /*3690*/  FADD.FTZ R69, R20, -UR11 ;  /* 0x8000000b14457e21 */ /* 0x000fe20008010000 */
[----:B------:R-:W-:Y:S01]  /*36a0*/  FMUL.FTZ R62, R66, UR12 ;  /* 0x0000000c423e7c20 */ /* 0x000fe20008410000 */
[----:B------:R-:W-:Y:S02]  /*36b0*/  FADD.FTZ R71, R71, R56 ;  /* 0x0000003847477221 */ /* 0x000fe40000010000 */
[----:B------:R-:W-:Y:S01]  /*36c0*/  FMUL.FTZ R69, R69, UR12 ;  /* 0x0000000c45457c20 */ /* 0x000fe20008410000 */
[----:B------:R-:W-:-:S04]  /*36d0*/  FFMA.FTZ R64, R55, R62, R53 ;  /* 0x0000003e37407223 */ /* 0x000fc80000010035 */
[----:B------:R-:W-:-:S06]  /*36e0*/  FMUL.FTZ R124, R64, -1.4426950216293334961 ;  /* 0xbfb8aa3b407c7820 */ /* 0x000fcc0000410000 */
[----:B------:R-:W0:Y:S02]  /*36f0*/  MUFU.EX2 R124, R124 ;  /* 0x0000007c007c7308 */ /* 0x000e240000000800 */
[----:B0-----:R-:W-:-:S06]  /*3700*/  FADD.FTZ R66, R124, 1 ;  /* 0x3f8000007c427421 */ /* 0x001fcc0000010000 */
[----:B------:R-:W0:Y:S02]  /*3710*/  MUFU.RCP R66, R66 ;  /* 0x0000004200427308 */ /* 0x000e240000001000 */
[----:B0-----:R-:W-:-:S04]  /*3720*/  FADD.FTZ R65, -R66, 1 ;  /* 0x3f80000042417421 */ /* 0x001fc80000010100 */
[----:B------:R-:W-:Y:S01]  /*3730*/  FFMA.FTZ R65, R64, R65, 1 ;  /* 0x3f80000040417423 */ /* 0x000fe20000010041 */
[----:B------:R-:W-:Y:S01]  /*3740*/  FMUL.FTZ R64, R5, R66 ;  /* 0x0000004205407220 */ /* 0x000fe20000410000 */
[----:B------:R-:W-:-:S03]  /*3750*/  FMUL.FTZ R66, R55, R63 ;  /* 0x0000003f37427220 */ /* 0x000fc60000410000 */
[----:B------:R-:W-:Y:S01]  /*3760*/  FMUL.FTZ R64, R64, R65 ;  /* 0x0000004140407220 */ /* 0x000fe20000410000 */
[C---:B------:R-:W-:Y:S01]  /*3770*/  FFMA.FTZ R65, R60.reuse, R63, R67 ;  /* 0x0000003f3c417223 */ /* 0x040fe20000010043 */
[----:B------:R-:W-:Y:S01]  /*3780*/  FFMA.FTZ R124, R60, R66, R125 ;  /* 0x000000423c7c7223 */ /* 0x000fe2000001007d */
[----:B------:R-:W-:Y:S01]  /*3790*/  FFMA.FTZ R60, R54, R69, R52 ;  /* 0x00000045363c7223 */ /* 0x000fe20000010034 */
[----:B------:R-:W-:Y:S01]  /*37a0*/  FADD.FTZ R119, R66, R119 ;  /* 0x0000007742777221 */ /* 0x000fe20000010000 */
[----:B------:R-:W-:Y:S02]  /*37b0*/  FFMA.FTZ R65, R68, R57, R65 ;  /* 0x0000003944417223 */ /* 0x000fe40000010041 */
[----:B------:R-:W-:Y:S02]  /*37c0*/  FMUL.FTZ R67, R60, -1.4426950216293334961 ;  /* 0xbfb8aa3b3c437820 */ /* 0x000fe40000410000 */
[----:B------:R-:W-:-:S04]  /*37d0*/  FFMA.FTZ R65, R62, R64, R65 ;  /* 0x000000403e417223 */ /* 0x000fc80000010041 */
        /* <DEDUP_REMOVED lines=10> */
[----:B------:R-:W-:Y:S02]  /*3880*/  FADD.FTZ R119, R119, R63 ;  /* 0x0000003f77777221 */ /* 0x000fe40000010000 */
[----:B------:R-:W-:-:S04]  /*3890*/  FMUL.FTZ R60, R60, UR12 ;  /* 0x0000000c3c3c7c20 */ /* 0x000fc80008410000 */
        /* <DEDUP_REMOVED lines=10> */
[----:B------:R-:W-:Y:S01]  /*3940*/  FADD.FTZ R63, R118, R57 ;  /* 0x00000039763f7221 */ /* 0x000fe20000010000 */
[----:B------:R-:W-:Y:S01]  /*3950*/  FADD.FTZ R118, R24, -UR11 ;  /* 0x8000000b18767e21 */ /* 0x000fe20008010000 */
[----:B------:R-:W-:Y:S01]  /*3960*/  FADD.FTZ R119, R124, R119 ;  /* 0x000000777c777221 */ /* 0x000fe20000010000 */
[----:B------:R-:W-:Y:S01]  /*3970*/  FFMA.FTZ R65, R60, R58, R65 ;  /* 0x0000003a3c417223 */ /* 0x000fe20000010041 */
[----:B------:R-:W-:Y:S01]  /*3980*/  FADD.FTZ R63, R63, R64 ;  /* 0x000000403f3f7221 */ /* 0x000fe20000010000 */
[----:B------:R-:W-:Y:S01]  /*3990*/  FMUL.FTZ R59, R118, UR12 ;  /* 0x0000000c763b7c20 */ /* 0x000fe20008410000 */
[----:B------:R-:W-:Y:S01]  /*39a0*/  FFMA.FTZ R118, R68, R124, R67 ;  /* 0x0000007c44767223 */ /* 0x000fe20000010043 */
[----:B------:R-:W-:Y:S01]  /*39b0*/  FADD.FTZ R124, R25, -UR11 ;  /* 0x8000000b197c7e21 */ /* 0x000fe20008010000 */
[----:B------:R-:W-:Y:S01]  /*39c0*/  FMUL.FTZ R64, R55, R64 ;  /* 0x0000004037407220 */ /* 0x000fe20000410000 */
        /* <DEDUP_REMOVED lines=11> */
[----:B------:R-:W-:Y:S01]  /*3a80*/  FMUL.FTZ R56, R124, UR12 ;  /* 0x0000000c7c387c20 */ /* 0x000fe20008410000 */
[----:B------:R-:W-:Y:S01]  /*3a90*/  FFMA.FTZ R125, R61, R67, R118 ;  /* 0x000000433d7d7223 */ /* 0x000fe20000010076 */
[----:B------:R-:W-:Y:S01]  /*3aa0*/  FADD.FTZ R119, R119, R67 ;  /* 0x0000004377777221 */ /* 0x000fe20000010000 */
[----:B------:R-:W-:Y:S01]  /*3ab0*/  FADD.FTZ R67, R6, -UR11 ;  /* 0x8000000b06437e21 */ /* 0x000fe20008010000 */
[----:B------:R-:W-:Y:S01]  /*3ac0*/  FFMA.FTZ R61, R55, R56, R53 ;  /* 0x00000038373d7223 */ /* 0x000fe20000010035 */
[----:B------:R-:W-:Y:S01]  /*3ad0*/  FFMA.FTZ R68, R69, R66, R68 ;  /* 0x0000004245447223 */ /* 0x000fe20000010044 */
[----:B------:R-:W-:Y:S01]  /*3ae0*/  FADD.FTZ R119, R64, R119 ;  /* 0x0000007740777221 */ /* 0x000fe20000010000 */
[----:B------:R-:W-:Y:S01]  /*3af0*/  FMUL.FTZ R67, R67, UR12 ;  /* 0x0000000c43437c20 */ /* 0x000fe20008410000 */
[----:B------:R-:W-:Y:S01]  /*3b00*/  FMUL.FTZ R118, R61, -1.4426950216293334961 ;  /* 0xbfb8aa3b3d767820 */ /* 0x000fe20000410000 */
[----:B------:R-:W-:-:S05]  /*3b10*/  FFMA.FTZ R68, R59, R57, R68 ;  /* 0x000000393b447223 */ /* 0x000fca0000010044 */
[----:B------:R-:W0:Y:S02]  /*3b20*/  MUFU.EX2 R118, R118 ;  /* 0x0000007600767308 */ /* 0x000e240000000800 */
[----:B0-----:R-:W-:-:S06]  /*3b30*/  FADD.FTZ R70, R118, 1 ;  /* 0x3f80000076467421 */ /* 0x001fcc0000010000 */
[----:B------:R-:W0:Y:S02]  /*3b40*/  MUFU.RCP R70, R70 ;  /* 0x0000004600467308 */ /* 0x000e240000001000 */
[----:B0-----:R-:W-:-:S04]  /*3b50*/  FADD.FTZ R124, -R70, 1 ;  /* 0x3f800000467c7421 */ /* 0x001fc80000010100 */
[----:B------:R-:W-:Y:S01]  /*3b60*/  FFMA.FTZ R124, R61, R124, 1 ;  /* 0x3f8000003d7c7423 */ /* 0x000fe2000001007c */
[----:B------:R-:W-:Y:S01]  /*3b70*/  FMUL.FTZ R61, R27, R70 ;  /* 0x000000461b3d7220 */ /* 0x000fe20000410000 */
[----:B------:R-:W-:Y:S01]  /*3b80*/  FFMA.FTZ R70, R62, R64, R125 ;  /* 0x000000403e467223 */ /* 0x000fe2000001007d */
[----:B------:R-:W-:Y:S02]  /*3b90*/  FFMA.FTZ R62, R54, R67, R52 ;  /* 0x00000043363e7223 */ /* 0x000fe40000010034 */
[----:B------:R-:W-:Y:S02]  /*3ba0*/  FMUL.FTZ R61, R61, R124 ;  /* 0x0000007c3d3d7220 */ /* 0x000fe40000410000 */
        /* <DEDUP_REMOVED lines=13> */
[----:B------:R-:W-:Y:S02]  /*3c80*/  FFMA.FTZ R68, R67, R62, R68 ;  /* 0x0000003e43447223 */ /* 0x000fe40000010044 */
[----:B------:R-:W-:Y:S01]  /*3c90*/  FMUL.FTZ R66, R71, UR12 ;  /* 0x0000000c47427c20 */ /* 0x000fe20008410000 */
[----:B------:R-:W-:-:S03]  /*3ca0*/  FFMA.FTZ R71, R69, R125, R70 ;  /* 0x0000007d45477223 */ /* 0x000fc60000010046 */
        /* <DEDUP_REMOVED lines=8> */
[----:B------:R-:W-:Y:S01]  /*3d30*/  FADD.FTZ R70, R63, R58 ;  /* 0x0000003a3f467221 */ /* 0x000fe20000010000 */
[----:B------:R-:W-:Y:S01]  /*3d40*/  FADD.FTZ R63, R28, -UR11 ;  /* 0x8000000b1c3f7e21 */ /* 0x000fe20008010000 */
[----:B------:R-:W-:Y:S01]  /*3d50*/  FMUL.FTZ R58, R55, R58 ;  /* 0x0000003a373a7220 */ /* 0x000fe20000410000 */
[----:B------:R-:W-:Y:S01]  /*3d60*/  FMUL.FTZ R69, R69, R125 ;  /* 0x0000007d45457220 */ /* 0x000fe20000410000 */
[----:B------:R-:W-:Y:S01]  /*3d70*/  FADD.FTZ R70, R70, R61 ;  /* 0x0000003d46467221 */ /* 0x000fe20000010000 */
[----:B------:R-:W-:Y:S01]  /*3d80*/  FMUL.FTZ R63, R63, UR12 ;  /* 0x0000000c3f3f7c20 */ /* 0x000fe20008410000 */
[----:B------:R-:W-:Y:S01]  /*3d90*/  FFMA.FTZ R118, R60, R58, R71 ;  /* 0x0000003a3c767223 */ /* 0x000fe20000010047 */
[----:B------:R-:W-:Y:S01]  /*3da0*/  FADD.FTZ R119, R58, R119 ;  /* 0x000000773a777221 */ /* 0x000fe20000010000 */
[----:B------:R-:W-:Y:S01]  /*3db0*/  FADD.FTZ R70, R70, R69 ;  /* 0x0000004546467221 */ /* 0x000fe20000010000 */
[----:B------:R-:W-:Y:S01]  /*3dc0*/  FFMA.FTZ R60, R54, R63, R52 ;  /* 0x0000003f363c7223 */ /* 0x000fe20000010034 */
[----:B------:R-:W-:-:S03]  /*3dd0*/  FFMA.FTZ R65, R66, R69, R65 ;  /* 0x0000004542417223 */ /* 0x000fc60000010041 */
        /* <DEDUP_REMOVED lines=15> */
[----:B------:R-:W-:-:S02]  /*3ed0*/  FFMA.FTZ R68, R63, R58, R68 ;  /* 0x0000003a3f447223 */ /* 0x000fc40000010044 */
[----:B------:R-:W-:Y:S01]  /*3ee0*/  FADD.FTZ R71, R71, R58 ;  /* 0x0000003a47477221 */ /* 0x000fe20000010000 */
        /* <DEDUP_REMOVED lines=10> */
[----:B------:R-:W-:Y:S01]  /*3f90*/  FFMA.FTZ R124, R59, R124, 1 ;  /* 0x3f8000003b7c7423 */ /* 0x000fe2000001007c */
[----:B------:R-:W-:-:S03]  /*3fa0*/  FADD.FTZ R59, R32, -UR11 ;  /* 0x8000000b203b7e21 */ /* 0x000fc60008010000 */
[----:B------:R-:W-:Y:S01]  /*3fb0*/  FMUL.FTZ R57, R57, R124 ;  /* 0x0000007c39397220 */ /* 0x000fe20000410000 */
[----:B------:R-:W-:-:S03]  /*3fc0*/  FMUL.FTZ R59, R59, UR12 ;  /* 0x0000000c3b3b7c20 */ /* 0x000fc60008410000 */
[----:B------:R-:W-:Y:S01]  /*3fd0*/  FADD.FTZ R70, R70, R57 ;  /* 0x0000003946467221 */ /* 0x000fe20000010000 */
[----:B------:R-:W-:Y:S01]  /*3fe0*/  FFMA.FTZ R56, R54, R59, R52 ;  /* 0x0000003b36387223 */ /* 0x000fe20000010034 */
[----:B------:R-:W-:-:S03]  /*3ff0*/  FFMA.FTZ R65, R60, R57, R65 ;  /* 0x000000393c417223 */ /* 0x000fc60000010041 */
[----:B------:R-:W-:-:S06]  /*4000*/  FMUL.FTZ R124, R56, -1.4426950216293334961 ;  /* 0xbfb8aa3b387c7820 */ /* 0x000fcc0000410000 */
[----:B------:R-:W0:Y:S02]  /*4010*/  MUFU.EX2 R124, R124 ;  /* 0x0000007c007c7308 */ /* 0x000e240000000800 */
[----:B0-----:R-:W-:Y:S01]  /*4020*/  FADD.FTZ R125, R124, 1 ;  /* 0x3f8000007c7d7421 */ /* 0x001fe20000010000 */
[----:B------:R-:W-:-:S03]  /*4030*/  FADD.FTZ R124, R36, -UR11 ;  /* 0x8000000b247c7e21 */ /* 0x000fc60008010000 */
        /* <DEDUP_REMOVED lines=9> */
[----:B------:R-:W-:Y:S01]  /*40d0*/  FADD.FTZ R71, R71, R56 ;  /* 0x0000003847477221 */ /* 0x000fe20000010000 */
[----:B------:R-:W-:Y:S01]  /*40e0*/  FMUL.FTZ R62, R118, UR12 ;  /* 0x0000000c763e7c20 */ /* 0x000fe20008410000 */
[----:B------:R-:W-:-:S03]  /*40f0*/  FFMA.FTZ R68, R59, R56, R68 ;  /* 0x000000383b447223 */ /* 0x000fc60000010044 */
[----:B------:R-:W-:-:S04]  /*4100*/  FFMA.FTZ R64, R55, R62, R53 ;  /* 0x0000003e37407223 */ /* 0x000fc80000010035 */
[----:B------:R-:W-:-:S06]  /*4110*/  FMUL.FTZ R67, R64, -1.4426950216293334961 ;  /* 0xbfb8aa3b40437820 */ /* 0x000fcc0000410000 */
[----:B------:R-:W0:Y:S02]  /*4120*/  MUFU.EX2 R67, R67 ;  /* 0x0000004300437308 */ /* 0x000e240000000800 */
[----:B0-----:R-:W-:Y:S01]  /*4130*/  FADD.FTZ R118, R67, 1 ;  /* 0x3f80000043767421 */ /* 0x001fe20000010000 */
[----:B------:R-:W-:-:S05]  /*4140*/  FMUL.FTZ R67, R124, UR12 ;  /* 0x0000000c7c437c20 */ /* 0x000fca0008410000 */
[----:B------:R-:W0:Y:S02]  /*4150*/  MUFU.RCP R118, R118 ;  /* 0x0000007600767308 */ /* 0x000e240000001000 */
[----:B0-----:R-:W-:-:S04]  /*4160*/  FADD.FTZ R61, -R118, 1 ;  /* 0x3f800000763d7421 */ /* 0x001fc80000010100 */
[----:B------:R-:W-:Y:S01]  /*4170*/  FFMA.FTZ R64, R64, R61, 1 ;  /* 0x3f80000040407423 */ /* 0x000fe2000001003d */
[----:B------:R-:W-:-:S04]  /*4180*/  FMUL.FTZ R61, R35, R118 ;  /* 0x00000076233d7220 */ /* 0x000fc80000410000 */
[----:B------:R-:W-:Y:S01]  /*4190*/  FMUL.FTZ R61, R61, R64 ;  /* 0x000000403d3d7220 */ /* 0x000fe20000410000 */
[----:B------:R-:W-:Y:S01]  /*41a0*/  FMUL.FTZ R64, R55, R69 ;  /* 0x0000004537407220 */ /* 0x000fe20000410000 */
[----:B------:R-:W-:Y:S02]  /*41b0*/  FFMA.FTZ R69, R54, R67, R52 ;  /* 0x0000004336457223 */ /* 0x000fe40000010034 */
[----:B------:R-:W-:Y:S01]  /*41c0*/  FADD.FTZ R70, R70, R61 ;  /* 0x0000003d46467221 */ /* 0x000fe20000010000 */
[----:B------:R-:W-:Y:S01]  /*41d0*/  FFMA.FTZ R66, R66, R64, R125 ;  /* 0x0000004042427223 */ /* 0x000fe2000001007d */
[----:B------:R-:W-:Y:S01]  /*41e0*/  FMUL.FTZ R118, R69, -1.4426950216293334961 ;  /* 0xbfb8aa3b45767820 */ /* 0x000fe20000410000 */
[----:B------:R-:W-:Y:S01]  /*41f0*/  FADD.FTZ R119, R64, R119 ;  /* 0x0000007740777221 */ /* 0x000fe20000010000 */
        /* <DEDUP_REMOVED lines=10> */
[----:B------:R-:W-:Y:S02]  /*42a0*/  FADD.FTZ R119, R119, R125 ;  /* 0x0000007d77777221 */ /* 0x000fe40000010000 */
[----:B------:R-:W-:Y:S01]  /*42b0*/  FADD.FTZ R71, R71, R64 ;  /* 0x0000004047477221 */ /* 0x000fe20000010000 */
[----:B------:R-:W-:Y:S01]  /*42c0*/  FMUL.FTZ R58, R69, UR12 ;  /* 0x0000000c453a7c20 */ /* 0x000fe20008410000 */
[----:B------:R-:W-:Y:S01]  /*42d0*/  FFMA.FTZ R69, R63, R125, R66 ;  /* 0x0000007d3f457223 */ /* 0x000fe20000010042 */
[----:B------:R-:W-:Y:S02]  /*42e0*/  FFMA.FTZ R68, R67, R64, R68 ;  /* 0x0000004043447223 */ /* 0x000fe40000010044 */
[----:B------:R-:W-:-:S04]  /*42f0*/  FFMA.FTZ R63, R55, R58, R53 ;  /* 0x0000003a373f7223 */ /* 0x000fc80000010035 */
[----:B------:R-:W-:-:S06]  /*4300*/  FMUL.FTZ R118, R63, -1.4426950216293334961 ;  /* 0xbfb8aa3b3f767820 */ /* 0x000fcc0000410000 */
[----:B------:R-:W0:Y:S02]  /*4310*/  MUFU.EX2 R118, R118 ;  /* 0x0000007600767308 */ /* 0x000e240000000800 */
[----:B0-----:R-:W-:Y:S01]  /*4320*/  FADD.FTZ R66, R118, 1 ;  /* 0x3f80000076427421 */ /* 0x001fe20000010000 */
[----:B------:R-:W-:-:S04]  /*4330*/  FMUL.FTZ R118, R55, R57 ;  /* 0x0000003937767220 */ /* 0x000fc80000410000 */
[----:B------:R-:W-:Y:S01]  /*4340*/  FADD.FTZ R119, R118, R119 ;  /* 0x0000007776777221 */ /* 0x000fe20000010000 */
[----:B------:R-:W0:Y:S02]  /*4350*/  MUFU.RCP R66, R66 ;  /* 0x0000004200427308 */ /* 0x000e240000001000 */
[----:B0-----:R-:W-:-:S04]  /*4360*/  FADD.FTZ R124, -R66, 1 ;  /* 0x3f800000427c7421 */ /* 0x001fc80000010100 */
[----:B------:R-:W-:Y:S01]  /*4370*/  FFMA.FTZ R124, R63, R124, 1 ;  /* 0x3f8000003f7c7423 */ /* 0x000fe2000001007c */
[----:B------:R-:W-:Y:S01]  /*4380*/  FMUL.FTZ R63, R39, R66 ;  /* 0x00000042273f7220 */ /* 0x000fe20000410000 */
[----:B------:R-:W-:Y:S01]  /*4390*/  FFMA.FTZ R66, R60, R118, R69 ;  /* 0x000000763c427223 */ /* 0x000fe20000010045 */
[----:B------:R-:W-:Y:S02]  /*43a0*/  FADD.FTZ R118, R41, -UR11 ;  /* 0x8000000b29767e21 */ /* 0x000fe40008010000 */
        /* <DEDUP_REMOVED lines=14> */
[----:B------:R-:W-:Y:S01]  /*4490*/  FMUL.FTZ R125, R54, R56 ;  /* 0x00000038367d7220 */ /* 0x000fe20000410000 */
[----:B------:R-:W-:Y:S02]  /*44a0*/  FMUL.FTZ R56, R118, UR12 ;  /* 0x0000000c76387c20 */ /* 0x000fe40008410000 */
[----:B------:R-:W-:Y:S01]  /*44b0*/  FADD.FTZ R71, R71, R60 ;  /* 0x0000003c47477221 */ /* 0x000fe20000010000 */
[----:B------:R-:W-:Y:S01]  /*44c0*/  FFMA.FTZ R69, R59, R125, R66 ;  /* 0x0000007d3b457223 */ /* 0x000fe20000010042 */
[----:B------:R-:W-:Y:S01]  /*44d0*/  FFMA.FTZ R59, R55, R56, R53 ;  /* 0x00000038373b7223 */ /* 0x000fe20000010035 */
[----:B------:R-:W-:-:S03]  /*44e0*/  FADD.FTZ R119, R119, R125 ;  /* 0x0000007d77777221 */ /* 0x000fc60000010000 */
        /* <DEDUP_REMOVED lines=9> */
[----:B------:R-:W-:-:S03]  /*4580*/  FFMA.FTZ R66, R62, R118, R69 ;  /* 0x000000763e427223 */ /* 0x000fc60000010045 */
[----:B------:R-:W-:Y:S01]  /*4590*/  FMUL.FTZ R59, R59, R124 ;  /* 0x0000007c3b3b7220 */ /* 0x000fe20000410000 */
[----:B------:R-:W-:-:S03]  /*45a0*/  FADD.FTZ R124, R44, -UR11 ;  /* 0x8000000b2c7c7e21 */ /* 0x000fc60008010000 */
[----:B------:R-:W-:Y:S01]  /*45b0*/  FFMA.FTZ R65, R56, R59, R65 ;  /* 0x0000003b38417223 */ /* 0x000fe20000010041 */
        /* <DEDUP_REMOVED lines=29> */
[----:B------:R-:W-:Y:S01]  /*4790*/  FFMA.FTZ R118, R57, R60, R68 ;  /* 0x0000003c39767223 */ /* 0x000fe20000010044 */
[----:B------:R-:W-:Y:S01]  /*47a0*/  FMUL.FTZ R63, R69, UR12 ;  /* 0x0000000c453f7c20 */ /* 0x000fe20008410000 */
[----:B------:R-:W-:Y:S02]  /*47b0*/  FFMA.FTZ R65, R64, R66, R65 ;  /* 0x0000004240417223 */ /* 0x000fe40000010041 */
[----:B------:R-:W-:Y:S01]  /*47c0*/  FFMA.FTZ R118, R61, R62, R118 ;  /* 0x0000003e3d767223 */ /* 0x000fe20000010076 */
        /* <DEDUP_REMOVED lines=12> */
[----:B------:R-:W-:-:S04]  /*4890*/  FADD.FTZ R125, R49, -UR11 ;  /* 0x8000000b317d7e21 */ /* 0x000fc80008010000 */
[----:B------:R-:W-:-:S04]  /*48a0*/  FMUL.FTZ R68, R125, UR12 ;  /* 0x0000000c7d447c20 */ /* 0x000fc80008410000 */
[----:B------:R-:W-:-:S04]  /*48b0*/  FFMA.FTZ R57, R55, R68, R53 ;  /* 0x0000004437397223 */ /* 0x000fc80000010035 */
[----:B------:R-:W-:-:S06]  /*48c0*/  FMUL.FTZ R124, R57, -1.4426950216293334961 ;  /* 0xbfb8aa3b397c7820 */ /* 0x000fcc0000410000 */
[----:B------:R-:W0:Y:S02]  /*48d0*/  MUFU.EX2 R124, R124 ;  /* 0x0000007c007c7308 */ /* 0x000e240000000800 */
[----:B0-----:R-:W-:-:S04]  /*48e0*/  FADD.FTZ R125, R124, 1 ;  /* 0x3f8000007c7d7421 */ /* 0x001fc80000010000 */
[----:B------:R-:W0:Y:S02]  /*48f0*/  MUFU.RCP R60, R125 ;  /* 0x0000007d003c7308 */ /* 0x000e240000001000 */
[----:B0-----:R-:W-:Y:S01]  /*4900*/  FADD.FTZ R69, -R60, 1 ;  /* 0x3f8000003c457421 */ /* 0x001fe20000010100 */
[----:B------:R-:W-:Y:S01]  /*4910*/  FMUL.FTZ R124, R51, R60 ;  /* 0x0000003c337c7220 */ /* 0x000fe20000410000 */
[----:B------:R-:W-:Y:S02]  /*4920*/  FMUL.FTZ R60, R55, R59 ;  /* 0x0000003b373c7220 */ /* 0x000fe40000410000 */
[----:B------:R-:W-:Y:S01]  /*4930*/  FFMA.FTZ R57, R57, R69, 1 ;  /* 0x3f80000039397423 */ /* 0x000fe20000010045 */
[----:B------:R-:W-:Y:S01]  /*4940*/  FADD.FTZ R69, R70, R59 ;  /* 0x0000003b46457221 */ /* 0x000fe20000010000 */
[----:B------:R-:W-:Y:S01]  /*4950*/  FFMA.FTZ R56, R56, R60, R67 ;  /* 0x0000003c38387223 */ /* 0x000fe20000010043 */
[----:B------:R-:W-:Y:S01]  /*4960*/  FADD.FTZ R119, R60, R119 ;  /* 0x000000773c777221 */ /* 0x000fe20000010000 */
[----:B------:R-:W-:Y:S01]  /*4970*/  FMUL.FTZ R59, R54, R62 ;  /* 0x0000003e363b7220 */ /* 0x000fe20000410000 */
[----:B------:R-:W-:Y:S01]  /*4980*/  FMUL.FTZ R57, R124, R57 ;  /* 0x000000397c397220 */ /* 0x000fe20000410000 */
[----:B------:R-:W-:Y:S01]  /*4990*/  FADD.FTZ R70, R69, R66 ;  /* 0x0000004245467221 */ /* 0x000fe20000010000 */
[----:B------:R-:W-:Y:S01]  /*49a0*/  FADD.FTZ R62, R71, R58 ;  /* 0x0000003a473e7221 */ /* 0x000fe20000010000 */
[----:B------:R-:W-:Y:S01]  /*49b0*/  FFMA.FTZ R56, R61, R59, R56 ;  /* 0x0000003b3d387223 */ /* 0x000fe20000010038 */
[----:B------:R-:W-:Y:S01]  /*49c0*/  FADD.FTZ R60, R119, R59 ;  /* 0x0000003b773c7221 */ /* 0x000fe20000010000 */
[C---:B------:R-:W-:Y:S01]  /*49d0*/  FMUL.FTZ R59, R55.reuse, R66 ;  /* 0x00000042373b7220 */ /* 0x040fe20000410000 */
[----:B------:R-:W-:-:S03]  /*49e0*/  FMUL.FTZ R61, R55, R57 ;  /* 0x00000039373d7220 */ /* 0x000fc60000410000 */
[----:B------:R-:W-:Y:S01]  /*49f0*/  FFMA.FTZ R56, R64, R59, R56 ;  /* 0x0000003b40387223 */ /* 0x000fe20000010038 */
[----:B------:R-:W-:Y:S01]  /*4a00*/  FADD.FTZ R60, R59, R60 ;  /* 0x0000003c3b3c7221 */ /* 0x000fe20000010000 */
[----:B------:R-:W-:-:S04]  /*4a10*/  FMUL.FTZ R59, R54, R58 ;  /* 0x0000003a363b7220 */ /* 0x000fc80000410000 */
[----:B------:R-:W-:Y:S01]  /*4a20*/  FADD.FTZ R60, R60, R59 ;  /* 0x0000003b3c3c7221 */ /* 0x000fe20000010000 */
[----:B------:R-:W-:-:S03]  /*4a30*/  FFMA.FTZ R67, R63, R59, R56 ;  /* 0x0000003b3f437223 */ /* 0x000fc60000010038 */
[----:B------:R-:W-:Y:S01]  /*4a40*/  FADD.FTZ R56, R61, R60 ;  /* 0x0000003c3d387221 */ /* 0x000fe20000010000 */
[C---:B------:R-:W-:Y:S01]  /*4a50*/  FFMA.FTZ R59, R68.reuse, R61, R67 ;  /* 0x0000003d443b7223 */ /* 0x040fe20000010043 */
[----:B------:R-:W-:Y:S01]  /*4a60*/  FFMA.FTZ R60, R63, R58, R118 ;  /* 0x0000003a3f3c7223 */ /* 0x000fe20000010076 */
[----:B------:R-:W-:Y:S01]  /*4a70*/  FFMA.FTZ R61, R68, R57, R65 ;  /* 0x00000039443d7223 */ /* 0x000fe20000010041 */
[----:B------:R-:W-:-:S07]  /*4a80*/  FADD.FTZ R63, R70, R57 ;  /* 0x00000039463f7221 */ /* 0x000fce0000010000 */
.L_x_1371:
[----:B------:R-:W-:Y:S01]  /*4a90*/  MOV R58, R56 ;  /* 0x00000038003a7202 */ /* 0x000fe20000000f00 */
[----:B------:R-:W0:Y:S01]  /*4aa0*/  S2UR UR13, SR_CgaCtaId ;  /* 0x00000000000d79c3 */ /* 0x000e220000008800 */
[----:B------:R-:W1:Y:S01]  /*4ab0*/  SHFL.DOWN PT, R56, R59, 0x1, 0x1f ;  /* 0x08201f003b387f89 */ /* 0x000e6200000e0000 */
[C---:B------:R-:W-:Y:S01]  /*4ac0*/  ISETP.GT.AND P0, PT, R98.reuse, 0x1e, PT ;  /* 0x0000001e6200780c */ /* 0x040fe20003f04270 */
[----:B------:R-:W-:Y:S01]  /*4ad0*/  UMOV UR6, 0x400 ;  /* 0x0000040000067882 */ /* 0x000fe20000000000 */
[----:B------:R-:W-:Y:S01]  /*4ae0*/  ISETP.GT.AND P2, PT, R98, 0xf, PT ;  /* 0x0000000f6200780c */ /* 0x000fe20003f44270 */
[----:B------:R-:W2:Y:S01]  /*4af0*/  SHFL.DOWN PT, R57, R58, 0x1, 0x1f ;  /* 0x08201f003a397f89 */ /* 0x000ea200000e0000 */
[----:B------:R-:W-:Y:S01]  /*4b00*/  UIADD3 UR5, UPT, UPT, UR6, 0xa0, URZ ;  /* 0x000000a006057890 */ /* 0x000fe2000fffe0ff */
[----:B------:R-:W-:Y:S01]  /*4b10*/  BSSY.RECONVERGENT B0, `(.L_x_1372) ;  /* 0x0000024000007945 */ /* 0x000fe20003800200 */
[C---:B------:R-:W-:Y:S02]  /*4b20*/  ISETP.NE.AND P1, PT, R101.reuse, RZ, PT ;  /* 0x000000ff6500720c */ /* 0x040fe40003f25270 */
[----:B------:R-:W-:Y:S01]  /*4b30*/  ISETP.GT.U32.AND P4, PT, R101, 0xf, PT ;  /* 0x0000000f6500780c */ /* 0x000fe20003f84070 */
[----:B0-----:R-:W-:-:S04]  /*4b40*/  ULEA UR5, UR13, UR5, 0x18 ;  /* 0x000000050d057291 */ /* 0x001fc8000f8ec0ff */
[----:B-1----:R-:W-:Y:S01]  /*4b50*/  @!P0 FADD.FTZ R59, R56, R59 ;  /* 0x0000003b383b8221 */ /* 0x002fe20000010000 */
[----:B--2---:R-:W-:-:S04]  /*4b60*/  @!P0 FADD.FTZ R58, R57, R58 ;  /* 0x0000003a393a8221 */ /* 0x004fc80000010000 */
        /* <DEDUP_REMOVED lines=30> */
.L_x_1373:
[----:B------:R-:W-:Y:S05]  /*4d50*/  BSYNC.RECONVERGENT B0 ;  /* 0x0000000000007941 */ /* 0x000fea0003800200 */
.L_x_1372:
[----:B------:R-:W-:Y:S01]  /*4d60*/  BAR.SYNC.DEFER_BLOCKING 0x0 ;  /* 0x0000000000007b1d */ /* 0x000fe20000010000 */
[----:B------:R-:W-:-:S05]  /*4d70*/  LEA R117, R117, R101, 0x4 ;  /* 0x0000006575757211 */ /* 0x000fca00078e20ff */
[----:B------:R-:W-:Y:S04]  /*4d80*/  BSSY.RECONVERGENT B0, `(.L_x_1374) ;  /* 0x0000029000007945 */ /* 0x000fe80003800200 */
[----:B------:R-:W-:Y:S05]  /*4d90*/  @P1 BRA `(.L_x_1375) ;  /* 0x00000000009c1947 */ /* 0x000fea0003800000 */
[----:B------:R-:W-:-:S09]  /*4da0*/  ULEA UR5, UR13, UR6, 0x18 ;  /* 0x000000060d057291 */ /* 0x000fd2000f8ec0ff */
[----:B---3--:R-:W1:Y:S04]  /*4db0*/  LDS.64 R56, [UR5+0x18] ;  /* 0x00001805ff387984 */ /* 0x008e680008000a00 */
[----:B------:R-:W3:Y:S01]  /*4dc0*/  LDS.128 R64, [UR5+0x20] ;  /* 0x00002005ff407984 */ /* 0x000ee20008000c00 */
[----:B-1----:R-:W-:Y:S01]  /*4dd0*/  FADD.FTZ R59, R70, R56 ;  /* 0x00000038463b7221 */ /* 0x002fe20000010000 */
[----:B------:R-:W-:Y:S02]  /*4de0*/  FADD.FTZ R124, R71, R57 ;  /* 0x00000039477c7221 */ /* 0x000fe40000010000 */
[----:B0-----:R-:W0:Y:S01]  /*4df0*/  LDS.128 R68, [UR5+0x30] ;  /* 0x00003005ff447984 */ /* 0x001e220008000c00 */
[----:B---3--:R-:W-:Y:S01]  /*4e00*/  FADD.FTZ R119, R59, R64 ;  /* 0x000000403b777221 */ /* 0x008fe20000010000 */
[----:B------:R-:W-:-:S02]  /*4e10*/  FADD.FTZ R124, R124, R65 ;  /* 0x000000417c7c7221 */ /* 0x000fc40000010000 */
[----:B--2---:R-:W1:Y:S01]  /*4e20*/  LDS.128 R56, [UR5+0x40] ;  /* 0x00004005ff387984 */ /* 0x004e620008000c00 */
[----:B------:R-:W-:Y:S01]  /*4e30*/  FADD.FTZ R119, R119, R66 ;  /* 0x0000004277777221 */ /* 0x000fe20000010000 */
[----:B------:R-:W-:Y:S02]  /*4e40*/  FADD.FTZ R124, R124, R67 ;  /* 0x000000437c7c7221 */ /* 0x000fe40000010000 */
[----:B------:R-:W-:Y:S01]  /*4e50*/  LDS.128 R64, [UR5+0x60] ;  /* 0x00006005ff407984 */ /* 0x000fe20008000c00 */
        /* <DEDUP_REMOVED lines=27> */
.L_x_1375:
[----:B------:R-:W-:Y:S05]  /*5010*/  BSYNC.RECONVERGENT B0 ;  /* 0x0000000000007941 */ /* 0x000fea0003800200 */
.L_x_1374:
[----:B------:R-:W-:Y:S06]  /*5020*/  BAR.SYNC.DEFER_BLOCKING 0x0 ;  /* 0x0000000000007b1d */ /* 0x000fec0000010000 */
[----:B------:R-:W-:Y:S04]  /*5030*/  BSSY.RECONVERGENT B0, `(.L_x_1376) ;  /* 0x000009d000007945 */ /* 0x000fe80003800200 */
[----:B------:R-:W-:Y:S05]  /*5040*/  @P4 BRA `(.L_x_1377) ;  /* 0x00000008006c4947 */ /* 0x000fea0003800000 */
[----:B------:R-:W4:Y:S04]  /*5050*/  LDS.128 R64, [R118+0x100] ;  /* 0x0001000076407984 */ /* 0x000f280000000c00 */
[----:B-123--:R-:W1:Y:S01]  /*5060*/  LDS.128 R56, [R118+0x200] ;  /* 0x0002000076387984 */ /* 0x00ee620000000c00 */
        /* <DEDUP_REMOVED lines=9> */
[----:B------:R-:W2:Y:S04]  /*5100*/  LDS.128 R60, [R118+0x400] ;  /* 0x00040000763c7984 */ /* 0x000ea80000000c00 */
[----:B------:R-:W-:Y:S01]  /*5110*/  LDS.128 R56, [R118+0x600] ;  /* 0x0006000076387984 */ /* 0x000fe20000000c00 */
        /* <DEDUP_REMOVED lines=9> */
[----:B------:R-:W-:Y:S01]  /*51b0*/  LDS.128 R60, [R118+0x800] ;  /* 0x00080000763c7984 */ /* 0x000fe20000000c00 */
[----:B-1----:R-:W-:Y:S01]  /*51c0*/  FADD.FTZ R119, R119, R64 ;  /* 0x0000004077777221 */ /* 0x002fe20000010000 */
[----:B------:R-:W-:Y:S01]  /*51d0*/  FADD.FTZ R68, R68, R65 ;  /* 0x0000004144447221 */ /* 0x000fe20000010000 */
[----:B------:R-:W-:Y:S01]  /*51e0*/  FADD.FTZ R69, R69, R66 ;  /* 0x0000004245457221 */ /* 0x000fe20000010000 */
[----:B------:R-:W-:Y:S01]  /*51f0*/  FADD.FTZ R124, R124, R67 ;  /* 0x000000437c7c7221 */ /* 0x000fe20000010000 */
[----:B------:R-:W-:Y:S01]  /*5200*/  FADD.FTZ R119, R119, R56 ;  /* 0x0000003877777221 */ /* 0x000fe20000010000 */
[----:B------:R-:W1:Y:S01]  /*5210*/  LDS.128 R64, [R118+0x700] ;  /* 0x0007000076407984 */ /* 0x000e620000000c00 */
[----:B------:R-:W-:Y:S01]  /*5220*/  FADD.FTZ R68, R68, R57 ;  /* 0x0000003944447221 */ /* 0x000fe20000010000 */
[----:B------:R-:W-:Y:S01]  /*5230*/  FADD.FTZ R69, R69, R58 ;  /* 0x0000003a45457221 */ /* 0x000fe20000010000 */
[----:B------:R-:W-:Y:S02]  /*5240*/  FADD.FTZ R124, R124, R59 ;  /* 0x0000003b7c7c7221 */ /* 0x000fe40000010000 */
        /* <DEDUP_REMOVED lines=99> */
[----:B--2---:R-:W-:Y:S01]  /*5880*/  FADD.FTZ R119, R119, R60 ;  /* 0x0000003c77777221 */ /* 0x004fe20000010000 */
[----:B------:R-:W-:Y:S01]  /*5890*/  FADD.FTZ R124, R124, R59 ;  /* 0x0000003b7c7c7221 */ /* 0x000fe20000010000 */
[----:B------:R-:W-:Y:S01]  /*58a0*/  FADD.FTZ R57, R69, R62 ;  /* 0x0000003e45397221 */ /* 0x000fe20000010000 */
[----:B------:R-:W-:-:S02]  /*58b0*/  FADD.FTZ R68, R68, R61 ;  /* 0x0000003d44447221 */ /* 0x000fc40000010000 */
[----:B------:R-:W-:Y:S02]  /*58c0*/  FADD.FTZ R124, R124, R63 ;  /* 0x0000003f7c7c7221 */ /* 0x000fe40000010000 */
[----:B------:R-:W-:Y:S01]  /*58d0*/  LDS.128 R60, [R118+0x1e00] ;  /* 0x001e0000763c7984 */ /* 0x000fe20000000c00 */
[----:B-1----:R-:W-:Y:S01]  /*58e0*/  FADD.FTZ R69, R119, R64 ;  /* 0x0000004077457221 */ /* 0x002fe20000010000 */
[----:B------:R-:W-:Y:S01]  /*58f0*/  FADD.FTZ R119, R57, R66 ;  /* 0x0000004239777221 */ /* 0x000fe20000010000 */
[----:B------:R-:W-:Y:S01]  /*5900*/  FADD.FTZ R68, R68, R65 ;  /* 0x0000004144447221 */ /* 0x000fe20000010000 */
[----:B------:R-:W1:Y:S01]  /*5910*/  LDS.128 R56, [R118+0x1d00] ;  /* 0x001d000076387984 */ /* 0x000e620000000c00 */
[----:B------:R-:W-:-:S03]  /*5920*/  FADD.FTZ R124, R124, R67 ;  /* 0x000000437c7c7221 */ /* 0x000fc60000010000 */
[----:B------:R-:W2:Y:S01]  /*5930*/  LDS.128 R64, [R118+0x1f00] ;  /* 0x001f000076407984 */ /* 0x000ea20000000c00 */
        /* <DEDUP_REMOVED lines=11> */
[----:B------:R-:W-:-:S07]  /*59f0*/  FADD.FTZ R63, R124, R67 ;  /* 0x000000437c3f7221 */ /* 0x000fce0000010000 */
.L_x_1377:
[----:B------:R-:W-:Y:S05]  /*5a00*/  BSYNC.RECONVERGENT B0 ;  /* 0x0000000000007941 */ /* 0x000fea0003800200 */
.L_x_1376:
[----:B------:R-:W-:Y:S04]  /*5a10*/  BSSY.RECONVERGENT B0, `(.L_x_1378) ;  /* 0x000001c000007945 */ /* 0x000fe80003800200 */
[----:B------:R-:W-:Y:S05]  /*5a20*/  @P4 BRA `(.L_x_1379) ;  /* 0x0000000000684947 */ /* 0x000fea0003800000 */
[----:B---3--:R-:W3:Y:S08]  /*5a30*/  LDC.64 R56, c[0x0][0x3f8] ;  /* 0x0000fe00ff387b82 */ /* 0x008ef00000000a00 */
[----:B-12---:R-:W1:Y:S01]  /*5a40*/  LDC.64 R58, c[0x0][0x3d8] ;  /* 0x0000f600ff3a7b82 */ /* 0x006e620000000a00 */
[----:B---3--:R-:W-:Y:S01]  /*5a50*/  IMAD.WIDE.U32 R64, R56, 0x3, RZ ;  /* 0x0000000338407825 */ /* 0x008fe200078e00ff */
        /* <DEDUP_REMOVED lines=23> */
.L_x_1379:
[----:B------:R-:W-:Y:S05]  /*5bd0*/  BSYNC.RECONVERGENT B0 ;  /* 0x0000000000007941 */ /* 0x000fea0003800200 */
.L_x_1378:
[----:B------:R-:W5:Y:S02]  /*5be0*/  LDCU UR5, c[0x0][0x370] ;  /* 0x00006e00ff0577ac */ /* 0x000f640008000800 */
[----:B-----5:R-:W-:-:S09]  /*5bf0*/  UISETP.GE.U32.AND UP0, UPT, UR5, 0x2, UPT ;  /* 0x000000020500788c */ /* 0x020fd2000bf06070 */
[----:B------:R-:W-:Y:S05]  /*5c00*/  BRA.U !UP0, `(.L_x_1380) ;  /* 0x0000000908b87547 */ /* 0x000fea000b800000 */
[----:B----4-:R-:W4:Y:S01]  /*5c10*/  LDC R57, c[0x0][0x370] ;  /* 0x0000dc00ff397b82 */ /* 0x010f220000000800 */
[----:B---3--:R-:W-:-:S05]  /*5c20*/  LOP3.LUT R56, R103, 0x1, RZ, 0xc0, !PT ;  /* 0x0000000167387812 */ /* 0x008fca00078ec0ff */
[----:B-1----:R-:W-:Y:S02]  /*5c30*/  IMAD R59, R56, R99, RZ ;  /* 0x00000063383b7224 */ /* 0x002fe400078e02ff */
[----:B------:R-:W1:Y:S02]  /*5c40*/  LDC.64 R118, c[0x0][0x3d0] ;  /* 0x0000f400ff767b82 */ /* 0x000e640000000a00 */
[----:B----4-:R-:W-:-:S05]  /*5c50*/  IMAD R56, R59, R57, RZ ;  /* 0x000000393b387224 */ /* 0x010fca00078e02ff */
[----:B------:R-:W-:-:S05]  /*5c60*/  SHF.L.U32 R57, R56, 0x1, RZ ;  /* 0x0000000138397819 */ /* 0x000fca00000006ff */
[----:B-1----:R-:W-:Y:S01]  /*5c70*/  IMAD.WIDE R118, R57, 0x4, R118 ;  /* 0x0000000439767825 */ /* 0x002fe200078e0276 */
[----:B------:R-:W-:Y:S06]  /*5c80*/  @P1 BRA `(.L_x_1381) ;  /* 0x0000000000541947 */ /* 0x000fec0003800000 */
[----:B------:R-:W1:Y:S01]  /*5c90*/  LDC.64 R56, c[0x0][0x3c8] ;  /* 0x0000f200ff387b82 */ /* 0x000e620000000a00 */
[----:B------:R-:W-:Y:S01]  /*5ca0*/  IADD3 R59, PT, PT, R59, R100, RZ ;  /* 0x000000643b3b7210 */ /* 0x000fe20007ffe0ff */
[----:B------:R-:W-:Y:S01]  /*5cb0*/  IMAD R61, R99, UR7, R100 ;  /* 0x00000007633d7c24 */ /* 0x000fe2000f8e0264 */
[----:B------:R-:W-:-:S03]  /*5cc0*/  LOP3.LUT P0, R60, R103, 0x2, RZ, 0xc0, !PT ;  /* 0x00000002673c7812 */ /* 0x000fc6000780c0ff */
[----:B-1----:R-:W-:-:S04]  /*5cd0*/  IMAD.WIDE.U32 R56, R59, 0x4, R56 ;  /* 0x000000043b387825 */ /* 0x002fc800078e0038 */
[----:B--2---:R-:W-:Y:S01]  /*5ce0*/  IMAD.WIDE.U32 R58, R61, 0x8, R118 ;  /* 0x000000083d3a7825 */ /* 0x004fe200078e0076 */
        /* <DEDUP_REMOVED lines=9> */
[----:B---3--:R-:W-:Y:S05]  /*5d80*/  @!P0 BRA `(.L_x_1381) ;  /* 0x0000000000148947 */ /* 0x008fea0003800000 */
.L_x_1382:
[----:B------:R-:W2:Y:S04]  /*5d90*/  LDG.E.STRONG.GPU R58, desc[UR8][R56.64] ;  /* 0x00000008383a7981 */ /* 0x000ea8000c1ef900 */
[----:B--2---:R-:W-:Y:S01]  /*5da0*/  CCTL.IVALL ;  /* 0x00000000ff00798f */ /* 0x004fe20002000000 */
[----:B------:R-:W-:Y:S05]  /*5db0*/  YIELD ;  /* 0x0000000000007946 */ /* 0x000fea0003800000 */
[----:B------:R-:W-:-:S13]  /*5dc0*/  ISETP.NE.AND P0, PT, R58, R63, PT ;  /* 0x0000003f3a00720c */ /* 0x000fda0003f05270 */
[----:B------:R-:W-:Y:S05]  /*5dd0*/  @P0 BRA `(.L_x_1382) ;  /* 0xfffffffc00ec0947 */ /* 0x000fea000383ffff */
.L_x_1381:
[----:B------:R-:W1:Y:S01]  /*5de0*/  LDC R56, c[0x0][0x370] ;  /* 0x0000dc00ff387b82 */ /* 0x000e620000000800 */
[----:B------:R-:W-:Y:S05]  /*5df0*/  WARPSYNC.ALL ;  /* 0x0000000000007948 */ /* 0x000fea0003800000 */
[----:B-1----:R-:W-:Y:S02]  /*5e00*/  ISETP.GE.U32.AND P0, PT, R56, 0x8, PT ;  /* 0x000000083800780c */ /* 0x002fe40003f06070 */
[----:B------:R-:W-:Y:S01]  /*5e10*/  BAR.SYNC.DEFER_BLOCKING 0x0 ;  /* 0x0000000000007b1d */ /* 0x000fe20000010000 */
[----:B------:R-:W-:-:S10]  /*5e20*/  HFMA2 R64, -RZ, RZ, 0, 0 ;  /* 0x00000000ff407431 */ /* 0x000fd400000001ff */
        /* <DEDUP_REMOVED lines=10> */
[----:B------:R-:W-:-:S11]  /*5ed0*/  MOV R64, R100 ;  /* 0x0000006400407202 */ /* 0x000fd60000000f00 */
.L_x_1384:
[----:B------:R-:W-:Y:S02]  /*5ee0*/  ISETP.EQ.OR P4, PT, RZ, UR5, P1 ;  /* 0x00000005ff007c0c */ /* 0x000fe40008f82670 */
[----:B------:R-:W-:-:S04]  /*5ef0*/  IADD3 R56, PT, PT, R63, 0x1, RZ ;  /* 0x000000013f387810 */ /* 0x000fc80007ffe0ff */
[----:B------:R-:W-:-:S07]  /*5f00*/  ISETP.EQ.OR P5, PT, R56, UR7, P1 ;  /* 0x0000000738007c0c */ /* 0x000fce0008fa2670 */
[----:B------:R-:W-:-:S06]  /*5f10*/  @!P4 IMAD.WIDE.U32 R56, R64, 0x8, R118 ;  /* 0x000000084038c825 */ /* 0x000fcc00078e0076 */
[----:B------:R-:W0:Y:S01]  /*5f20*/  @!P4 LDG.E.64 R56, desc[UR8][R56.64] ;  /* 0x000000083838c981 */ /* 0x000e22000c1e1b00 */
[----:B------:R-:W-:-:S06]  /*5f30*/  @!P5 IMAD.WIDE.U32 R60, R62, 0x8, R118 ;  /* 0x000000083e3cd825 */ /* 0x000fcc00078e0076 */
[----:B------:R-:W3:Y:S01]  /*5f40*/  @!P5 LDG.E.64 R60, desc[UR8][R60.64] ;  /* 0x000000083c3cd981 */ /* 0x000ee2000c1e1b00 */
[----:B--2---:R-:W-:-:S04]  /*5f50*/  IADD3 R58, PT, PT, R63, 0x2, RZ ;  /* 0x000000023f3a7810 */ /* 0x004fc80007ffe0ff */
[----:B------:R-:W-:Y:S02]  /*5f60*/  ISETP.EQ.OR P0, PT, R58, UR7, P1 ;  /* 0x000000073a007c0c */ /* 0x000fe40008f02670 */
[----:B------:R-:W-:-:S04]  /*5f70*/  IADD3 R58, PT, PT, R63, 0x3, RZ ;  /* 0x000000033f3a7810 */ /* 0x000fc80007ffe0ff */
[----:B------:R-:W-:-:S07]  /*5f80*/  ISETP.EQ.OR P2, PT, R58, UR7, P1 ;  /* 0x000000073a007c0c */ /* 0x000fce0008f42670 */
[----:B------:R-:W-:-:S06]  /*5f90*/  @!P0 IMAD.WIDE.U32 R58, R69, 0x8, R118 ;  /* 0x00000008453a8825 */ /* 0x000fcc00078e0076 */
[----:B------:R-:W2:Y:S01]  /*5fa0*/  @!P0 LDG.E.64 R58, desc[UR8][R58.64] ;  /* 0x000000083a3a8981 */ /* 0x000ea2000c1e1b00 */
[----:B0-----:R-:W-:Y:S01]  /*5fb0*/  @!P4 FADD.FTZ R70, R70, R56 ;  /* 0x000000384646c221 */ /* 0x001fe20000010000 */
[----:B------:R-:W-:Y:S01]  /*5fc0*/  @!P4 FADD.FTZ R71, R71, R57 ;  /* 0x000000394747c221 */ /* 0x000fe20000010000 */
[----:B------:R-:W-:-:S06]  /*5fd0*/  @!P2 IMAD.WIDE.U32 R56, R117, 0x8, R118 ;  /* 0x000000087538a825 */ /* 0x000fcc00078e0076 */
[----:B------:R-:W4:Y:S01]  /*5fe0*/  @!P2 LDG.E.64 R56, desc[UR8][R56.64] ;  /* 0x000000083838a981 */ /* 0x000f22000c1e1b00 */
[----:B---3--:R-:W-:Y:S01]  /*5ff0*/  @!P5 FADD.FTZ R70, R70, R60 ;  /* 0x0000003c4646d221 */ /* 0x008fe20000010000 */
[----:B------:R-:W-:-:S04]  /*6000*/  IADD3 R60, PT, PT, R63, 0x4, RZ ;  /* 0x000000043f3c7810 */ /* 0x000fc80007ffe0ff */
[----:B------:R-:W-:Y:S01]  /*6010*/  ISETP.EQ.OR P4, PT, R60, UR7, P1 ;  /* 0x000000073c007c0c */ /* 0x000fe20008f82670 */
[----:B------:R-:W-:-:S12]  /*6020*/  @!P5 FADD.FTZ R71, R71, R61 ;  /* 0x0000003d4747d221 */ /* 0x000fd80000010000 */
[----:B------:R-:W-:-:S06]  /*6030*/  @!P4 IMAD.WIDE.U32 R60, R65, 0x8, R118 ;  /* 0x00000008413cc825 */ /* 0x000fcc00078e0076 */
[----:B------:R-:W3:Y:S01]  /*6040*/  @!P4 LDG.E.64 R60, desc[UR8][R60.64] ;  /* 0x000000083c3cc981 */ /* 0x000ee2000c1e1b00 */
[----:B--2---:R-:W-:Y:S01]  /*6050*/  @!P0 FADD.FTZ R70, R70, R58 ;  /* 0x0000003a46468221 */ /* 0x004fe20000010000 */
[----:B------:R-:W-:-:S04]  /*6060*/  IADD3 R58, PT, PT, R63, 0x5, RZ ;  /* 0x000000053f3a7810 */ /* 0x000fc80007ffe0ff */
[----:B------:R-:W-:Y:S01]  /*6070*/  ISETP.EQ.OR P5, PT, R58, UR7, P1 ;  /* 0x000000073a007c0c */ /* 0x000fe20008fa2670 */
[----:B------:R-:W-:-:S12]  /*6080*/  @!P0 FADD.FTZ R71, R71, R59 ;  /* 0x0000003b47478221 */ /* 0x000fd80000010000 */
[----:B------:R-:W-:-:S06]  /*6090*/  @!P5 IMAD.WIDE.U32 R58, R66, 0x8, R118 ;  /* 0x00000008423ad825 */ /* 0x000fcc00078e0076 */
[----:B------:R-:W2:Y:S01]  /*60a0*/  @!P5 LDG.E.64 R58, desc[UR8][R58.64] ;  /* 0x000000083a3ad981 */ /* 0x000ea2000c1e1b00 */
[----:B----4-:R-:W-:Y:S01]  /*60b0*/  @!P2 FADD.FTZ R70, R70, R56 ;  /* 0x000000384646a221 */ /* 0x010fe20000010000 */
[----:B------:R-:W-:-:S04]  /*60c0*/  IADD3 R56, PT, PT, R63, 0x6, RZ ;  /* 0x000000063f387810 */ /* 0x000fc80007ffe0ff */
[----:B------:R-:W-:Y:S02]  /*60d0*/  ISETP.EQ.OR P0, PT, R56, UR7, P1 ;  /* 0x0000000738007c0c */ /* 0x000fe40008f02670 */
[----:B------:R-:W-:Y:S01]  /*60e0*/  IADD3 R56, PT, PT, R63, 0x7, RZ ;  /* 0x000000073f387810 */ /* 0x000fe20007ffe0ff */
[----:B------:R-:W-:-:S03]  /*60f0*/  @!P2 FADD.FTZ R71, R71, R57 ;  /* 0x000000394747a221 */ /* 0x000fc60000010000 */
[----:B------:R-:W-:-:S07]  /*6100*/  ISETP.EQ.OR P6, PT, R56, UR7, P1 ;  /* 0x0000000738007c0c */ /* 0x000fce0008fc2670 */
[----:B------:R-:W-:-:S06]  /*6110*/  @!P0 IMAD.WIDE.U32 R56, R67, 0x8, R118 ;  /* 0x0000000843388825 */ /* 0x000fcc00078e0076 */
[----:B------:R-:W4:Y:S01]  /*6120*/  @!P0 LDG.E.64 R56, desc[UR8][R56.64] ;  /* 0x0000000838388981 */ /* 0x000f22000c1e1b00 */
[----:B---3--:R-:W-:Y:S01]  /*6130*/  @!P4 FADD.FTZ R70, R70, R60 ;  /* 0x0000003c4646c221 */ /* 0x008fe20000010000 */
[----:B------:R-:W-:Y:S01]  /*6140*/  @!P4 FADD.FTZ R71, R71, R61 ;  /* 0x0000003d4747c221 */ /* 0x000fe20000010000 */
[----:B------:R-:W-:-:S06]  /*6150*/  @!P6 IMAD.WIDE.U32 R60, R68, 0x8, R118 ;  /* 0x00000008443ce825 */ /* 0x000fcc00078e0076 */
[----:B------:R-:W3:Y:S01]  /*6160*/  @!P6 LDG.E.64 R60, desc[UR8][R60.64] ;  /* 0x000000083c3ce981 */ /* 0x000ee2000c1e1b00 */
[----:B--2---:R-:W-:Y:S02]  /*6170*/  @!P5 FADD.FTZ R70, R70, R58 ;  /* 0x0000003a4646d221 */ /* 0x004fe40000010000 */
[----:B------:R-:W0:Y:S01]  /*6180*/  LDC R58, c[0x0][0x370] ;  /* 0x0000dc00ff3a7b82 */ /* 0x000e220000000800 */
[----:B------:R-:W-:Y:S01]  /*6190*/  @!P5 FADD.FTZ R71, R71, R59 ;  /* 0x0000003b4747d221 */ /* 0x000fe20000010000 */
[----:B------:R-:W-:Y:S01]  /*61a0*/  IADD3 R63, PT, PT, R63, 0x8, RZ ;  /* 0x000000083f3f7810 */ /* 0x000fe20007ffe0ff */
        /* <DEDUP_REMOVED lines=9> */
[----:B----4-:R-:W-:Y:S01]  /*6240*/  @!P0 FADD.FTZ R70, R70, R56 ;  /* 0x0000003846468221 */ /* 0x010fe20000010000 */
[----:B0-----:R-:W-:Y:S01]  /*6250*/  LOP3.LUT R56, R58, 0x7ffffff8, RZ, 0xc0, !PT ;  /* 0x7ffffff83a387812 */ /* 0x001fe200078ec0ff */
[----:B------:R-:W-:-:S03]  /*6260*/  @!P0 FADD.FTZ R71, R71, R57 ;  /* 0x0000003947478221 */ /* 0x000fc60000010000 */
[----:B------:R-:W-:Y:S01]  /*6270*/  ISETP.NE.AND P0, PT, R63, R56, PT ;  /* 0x000000383f00720c */ /* 0x000fe20003f05270 */
[----:B---3--:R-:W-:Y:S01]  /*6280*/  @!P6 FADD.FTZ R70, R70, R60 ;  /* 0x0000003c4646e221 */ /* 0x008fe20000010000 */
[----:B------:R-:W-:-:S11]  /*6290*/  @!P6 FADD.FTZ R71, R71, R61 ;  /* 0x0000003d4747e221 */ /* 0x000fd60000010000 */
[----:B------:R-:W-:Y:S05]  /*62a0*/  @P0 BRA `(.L_x_1384) ;  /* 0xfffffffc000c0947 */ /* 0x000fea000383ffff */
[----:B------:R-:W-:-:S07]  /*62b0*/  MOV R64, R56 ;  /* 0x0000003800407202 */ /* 0x000fce0000000f00 */
.L_x_1383:
[----:B------:R-:W1:Y:S02]  /*62c0*/  LDCU UR5, c[0x0][0x370] ;  /* 0x00006e00ff0577ac */ /* 0x000e640008000800 */
[----:B-1----:R-:W-:-:S09]  /*62d0*/  ULOP3.LUT UP0, URZ, UR5, 0x7, URZ, 0xc0, !UPT ;  /* 0x0000000705ff7892 */ /* 0x002fd2000f80c0ff */
[----:B------:R-:W-:Y:S05]  /*62e0*/  BRA.U !UP0, `(.L_x_1380) ;  /* 0x0000000508007547 */ /* 0x000fea000b800000 */
[----:B------:R-:W1:Y:S01]  /*62f0*/  LDCU UR5, c[0x0][0x370] ;  /* 0x00006e00ff0577ac */ /* 0x000e620008000800 */
[----:B------:R-:W3:Y:S01]  /*6300*/  LDCU UR6, c[0x0][0x370] ;  /* 0x00006e00ff0677ac */ /* 0x000ee20008000800 */
[----:B-1----:R-:W-:-:S04]  /*6310*/  ULOP3.LUT UR5, UR5, 0x7, URZ, 0xc0, !UPT ;  /* 0x0000000705057892 */ /* 0x002fc8000f8ec0ff */
[----:B------:R-:W-:Y:S02]  /*6320*/  UIADD3 UR5, UPT, UPT, UR5, -0x1, URZ ;  /* 0xffffffff05057890 */ /* 0x000fe4000fffe0ff */
[----:B---3--:R-:W-:Y:S02]  /*6330*/  ULOP3.LUT UP1, UR6, UR6, 0x3, URZ, 0xc0, !UPT ;  /* 0x0000000306067892 */ /* 0x008fe4000f82c0ff */
[----:B------:R-:W-:-:S09]  /*6340*/  UISETP.GE.U32.AND UP0, UPT, UR5, 0x3, UPT ;  /* 0x000000030500788c */ /* 0x000fd2000bf06070 */
[----:B------:R-:W-:Y:S05]  /*6350*/  BRA.U !UP0, `(.L_x_1385) ;  /* 0x0000000108707547 */ /* 0x000fea000b800000 */
[C---:B------:R-:W-:Y:S02]  /*6360*/  IADD3 R59, PT, PT, R64.reuse, 0x1, RZ ;  /* 0x00000001403b7810 */ /* 0x040fe40007ffe0ff */
[C---:B------:R-:W-:Y:S02]  /*6370*/  ISETP.EQ.OR P0, PT, R64.reuse, UR7, P1 ;  /* 0x0000000740007c0c */ /* 0x040fe40008f02670 */
[C---:B------:R-:W-:Y:S02]  /*6380*/  IADD3 R61, PT, PT, R64.reuse, 0x2, RZ ;  /* 0x00000002403d7810 */ /* 0x040fe40007ffe0ff */
[----:B------:R-:W-:Y:S02]  /*6390*/  ISETP.EQ.OR P2, PT, R59, UR7, P1 ;  /* 0x000000073b007c0c */ /* 0x000fe40008f42670 */
[----:B------:R-:W-:Y:S02]  /*63a0*/  ISETP.EQ.OR P4, PT, R61, UR7, P1 ;  /* 0x000000073d007c0c */ /* 0x000fe40008f82670 */
[----:B------:R-:W-:-:S04]  /*63b0*/  IADD3 R63, PT, PT, R64, 0x3, RZ ;  /* 0x00000003403f7810 */ /* 0x000fc80007ffe0ff */
[----:B------:R-:W-:Y:S01]  /*63c0*/  ISETP.EQ.OR P5, PT, R63, UR7, P1 ;  /* 0x000000073f007c0c */ /* 0x000fe20008fa2670 */
[----:B------:R-:W-:-:S04]  /*63d0*/  @!P0 IMAD R57, R64, R99, R100 ;  /* 0x0000006340398224 */ /* 0x000fc800078e0264 */
[----:B------:R-:W-:Y:S02]  /*63e0*/  @!P2 IMAD R59, R59, R99, R100 ;  /* 0x000000633b3ba224 */ /* 0x000fe400078e0264 */
[----:B------:R-:W-:-:S04]  /*63f0*/  @!P0 IMAD.WIDE.U32 R56, R57, 0x8, R118 ;  /* 0x0000000839388825 */ /* 0x000fc800078e0076 */
[-C--:B------:R-:W-:Y:S02]  /*6400*/  @!P4 IMAD R61, R61, R99.reuse, R100 ;  /* 0x000000633d3dc224 */ /* 0x080fe400078e0264 */
[--C-:B--2---:R-:W-:Y:S01]  /*6410*/  @!P2 IMAD.WIDE.U32 R58, R59, 0x8, R118.reuse ;  /* 0x000000083b3aa825 */ /* 0x104fe200078e0076 */
[----:B------:R-:W0:Y:S03]  /*6420*/  @!P0 LDG.E.64 R56, desc[UR8][R56.64] ;  /* 0x0000000838388981 */ /* 0x000e26000c1e1b00 */
[----:B------:R-:W-:Y:S02]  /*6430*/  @!P4 IMAD.WIDE.U32 R60, R61, 0x8, R118 ;  /* 0x000000083d3cc825 */ /* 0x000fe400078e0076 */
[----:B------:R-:W2:Y:S02]  /*6440*/  @!P2 LDG.E.64 R58, desc[UR8][R58.64] ;  /* 0x000000083a3aa981 */ /* 0x000ea4000c1e1b00 */
[----:B------:R-:W-:-:S02]  /*6450*/  @!P5 IMAD R63, R63, R99, R100 ;  /* 0x000000633f3fd224 */ /* 0x000fc400078e0264 */
[----:B------:R-:W3:Y:S02]  /*6460*/  @!P4 LDG.E.64 R60, desc[UR8][R60.64] ;  /* 0x000000083c3cc981 */ /* 0x000ee4000c1e1b00 */
[----:B------:R-:W-:-:S06]  /*6470*/  @!P5 IMAD.WIDE.U32 R62, R63, 0x8, R118 ;  /* 0x000000083f3ed825 */ /* 0x000fcc00078e0076 */
        /* <DEDUP_REMOVED lines=10> */
.L_x_1385:
[----:B------:R-:W-:Y:S05]  /*6520*/  BRA.U !UP1, `(.L_x_1380) ;  /* 0x0000000109707547 */ /* 0x000fea000b800000 */
[----:B------:R-:W1:Y:S01]  /*6530*/  LDC R60, c[0x0][0x370] ;  /* 0x0000dc00ff3c7b82 */ /* 0x000e620000000800 */
[----:B------:R-:W-:Y:S01]  /*6540*/  UISETP.NE.AND UP0, UPT, UR6, 0x1, UPT ;  /* 0x000000010600788c */ /* 0x000fe2000bf05270 */
[----:B-1----:R-:W-:-:S08]  /*6550*/  LOP3.LUT R60, R60, 0x1, RZ, 0xc0, !PT ;  /* 0x000000013c3c7812 */ /* 0x002fd000078ec0ff */
[----:B------:R-:W-:Y:S05]  /*6560*/  BRA.U !UP0, `(.L_x_1386) ;  /* 0x0000000108387547 */ /* 0x000fea000b800000 */
[C---:B------:R-:W-:Y:S02]  /*6570*/  IADD3 R59, PT, PT, R64.reuse, 0x1, RZ ;  /* 0x00000001403b7810 */ /* 0x040fe40007ffe0ff */
[----:B------:R-:W-:Y:S02]  /*6580*/  ISETP.EQ.OR P2, PT, R64, UR7, P1 ;  /* 0x0000000740007c0c */ /* 0x000fe40008f42670 */
[----:B------:R-:W-:-:S11]  /*6590*/  ISETP.EQ.OR P0, PT, R59, UR7, P1 ;  /* 0x000000073b007c0c */ /* 0x000fd60008f02670 */
[-CC-:B------:R-:W-:Y:S02]  /*65a0*/  @!P2 IMAD R57, R64, R99.reuse, R100.reuse ;  /* 0x000000634039a224 */ /* 0x180fe400078e0264 */
[----:B------:R-:W-:Y:S02]  /*65b0*/  @!P0 IMAD R59, R59, R99, R100 ;  /* 0x000000633b3b8224 */ /* 0x000fe400078e0264 */
[----:B------:R-:W-:-:S04]  /*65c0*/  @!P2 IMAD.WIDE.U32 R56, R57, 0x8, R118 ;  /* 0x000000083938a825 */ /* 0x000fc800078e0076 */
[----:B--2---:R-:W-:Y:S02]  /*65d0*/  @!P0 IMAD.WIDE.U32 R58, R59, 0x8, R118 ;  /* 0x000000083b3a8825 */ /* 0x004fe400078e0076 */
[----:B------:R-:W0:Y:S04]  /*65e0*/  @!P2 LDG.E.64 R56, desc[UR8][R56.64] ;  /* 0x000000083838a981 */ /* 0x000e28000c1e1b00 */
[----:B------:R-:W2:Y:S01]  /*65f0*/  @!P0 LDG.E.64 R58, desc[UR8][R58.64] ;  /* 0x000000083a3a8981 */ /* 0x000ea2000c1e1b00 */
[----:B------:R-:W-:Y:S01]  /*6600*/  IADD3 R64, PT, PT, R64, 0x2, RZ ;  /* 0x0000000240407810 */ /* 0x000fe20007ffe0ff */
[----:B0-----:R-:W-:Y:S01]  /*6610*/  @!P2 FADD.FTZ R70, R70, R56 ;  /* 0x000000384646a221 */ /* 0x001fe20000010000 */
[----:B------:R-:W-:-:S03]  /*6620*/  @!P2 FADD.FTZ R71, R71, R57 ;  /* 0x000000394747a221 */ /* 0x000fc60000010000 */
[----:B--2---:R-:W-:Y:S01]  /*6630*/  @!P0 FADD.FTZ R70, R70, R58 ;  /* 0x0000003a46468221 */ /* 0x004fe20000010000 */
[----:B------:R-:W-:-:S07]  /*6640*/  @!P0 FADD.FTZ R71, R71, R59 ;  /* 0x0000003b47478221 */ /* 0x000fce0000010000 */
.L_x_1386:
        /* <DEDUP_REMOVED lines=9> */
.L_x_1387:
[----:B------:R-:W-:Y:S05]  /*66e0*/  BSYNC.RECONVERGENT B0 ;  /* 0x0000000000007941 */ /* 0x000fea0003800200 */
.L_x_1380:
[----:B------:R-:W5:Y:S01]  /*66f0*/  S2UR UR6, SR_CgaCtaId ;  /* 0x00000000000679c3 */ /* 0x000f620000008800 */
[----:B------:R-:W-:Y:S01]  /*6700*/  UMOV UR5, 0x400 ;  /* 0x0000040000057882 */ /* 0x000fe20000000000 */
[----:B------:R-:W0:Y:S01]  /*6710*/  LDCU.64 UR14, c[0x0][0x400] ;  /* 0x00008000ff0e77ac */ /* 0x000e220008000a00 */
[----:B----4-:R-:W-:Y:S01]  /*6720*/  SHF.R.U32.HI R62, RZ, 0x4, R101 ;  /* 0x00000004ff3e7819 */ /* 0x010fe20000011665 */
[----:B------:R-:W-:Y:S01]  /*6730*/  FADD.FTZ R84, R84, -UR11 ;  /* 0x8000000b54547e21 */ /* 0x000fe20008010000 */
[----:B------:R-:W-:-:S03]  /*6740*/  FADD.FTZ R85, R85, -UR11 ;  /* 0x8000000b55557e21 */ /* 0x000fc60008010000 */
[----:B-1----:R-:W1:Y:S01]  /*6750*/  LDC R59, c[0x0][0x41c] ;  /* 0x00010700ff3b7b82 */ /* 0x002e620000000800 */
[----:B------:R-:W-:Y:S01]  /*6760*/  FMUL.FTZ R84, R84, UR12 ;  /* 0x0000000c54547c20 */ /* 0x000fe20008410000 */
[----:B0-----:R-:W-:Y:S01]  /*6770*/  ISETP.GE.U32.AND P2, PT, R115, UR14, PT ;  /* 0x0000000e73007c0c */ /* 0x001fe2000bf46070 */
[----:B-----5:R-:W-:-:S03]  /*6780*/  ULEA UR5, UR6, UR5, 0x18 ;  /* 0x0000000506057291 */ /* 0x020fc6000f8ec0ff */
[----:B------:R-:W-:Y:S01]  /*6790*/  ISETP.GE.AND.EX P2, PT, R96, UR15, PT, P2 ;  /* 0x0000000f60007c0c */ /* 0x000fe2000bf46320 */
[----:B------:R-:W0:Y:S01]  /*67a0*/  LDCU UR6, c[0x0][0x42c] ;  /* 0x00008580ff0677ac */ /* 0x000e220008000800 */
[----:B-1----:R-:W-:-:S04]  /*67b0*/  IMAD R62, R59, UR7, R62 ;  /* 0x000000073b3e7c24 */ /* 0x002fc8000f8e023e */
[----:B------:R3:W-:Y:S01]  /*67c0*/  @!P1 STS.64 [UR5+0x98], R70 ;  /* 0x00009846ff009988 */ /* 0x0007e20008000a05 */
[----:B------:R-:W-:Y:S01]  /*67d0*/  BAR.SYNC.DEFER_BLOCKING 0x0 ;  /* 0x0000000000007b1d */ /* 0x000fe20000010000 */
[----:B------:R-:W-:Y:S02]  /*67e0*/  ISETP.GE.U32.AND P1, PT, R116, UR14, PT ;  /* 0x0000000e74007c0c */ /* 0x000fe4000bf26070 */
[----:B------:R-:W-:Y:S02]  /*67f0*/  ISETP.GE.U32.AND P0, PT, R62, UR14, PT ;  /* 0x0000000e3e007c0c */ /* 0x000fe4000bf06070 */
[----:B------:R-:W-:Y:S01]  /*6800*/  ISETP.GE.AND.EX P1, PT, R97, UR15, PT, P1 ;  /* 0x0000000f61007c0c */ /* 0x000fe2000bf26310 */
[----:B---3--:R-:W-:Y:S01]  /*6810*/  FMUL.FTZ R70, R85, UR12 ;  /* 0x0000000c55467c20 */ /* 0x008fe20008410000 */
[----:B------:R-:W0:Y:S02]  /*6820*/  LDS.64 R56, [UR5+0x98] ;  /* 0x00009805ff387984 */ /* 0x000e240008000a00 */
[----:B0-----:R-:W-:Y:S01]  /*6830*/  FMUL.FTZ R56, R56, UR6 ;  /* 0x0000000638387c20 */ /* 0x001fe20008410000 */
[----:B------:R-:W-:-:S04]  /*6840*/  FMUL.FTZ R63, R57, UR6 ;  /* 0x00000006393f7c20 */ /* 0x000fc80008410000 */
[----:B------:R-:W-:Y:S02]  /*6850*/  R2UR UR5, R56 ;  /* 0x00000000380572ca */ /* 0x000fe400000e0000 */
[----:B------:R-:W-:-:S04]  /*6860*/  SHF.R.S32.HI R56, RZ, 0x1f, R62 ;  /* 0x0000001fff387819 */ /* 0x000fc8000001143e */
[----:B------:R-:W-:-:S07]  /*6870*/  ISETP.GE.AND.EX P0, PT, R56, UR15, PT, P0 ;  /* 0x0000000f38007c0c */ /* 0x000fce000bf06300 */
[----:B------:R-:W-:Y:S01]  /*6880*/  FFMA.FTZ R57, R84, UR5, R63 ;  /* 0x0000000554397c23 */ /* 0x000fe2000801003f */
        /* <DEDUP_REMOVED lines=19> */
.L_x_1388:
[----:B------:R-:W-:Y:S01]  /*69c0*/  FADD.FTZ R80, R80, -UR11 ;  /* 0x8000000b50507e21 */ /* 0x000fe20008010000 */
[----:B--2---:R-:W-:Y:S01]  /*69d0*/  FFMA.FTZ R58, R70, UR5, R63 ;  /* 0x00000005463a7c23 */ /* 0x004fe2000801003f */
[----:B------:R-:W-:Y:S01]  /*69e0*/  BSSY.RECONVERGENT B0, `(.L_x_1389) ;  /* 0x0000013000007945 */ /* 0x000fe20003800200 */
[----:B------:R-:W-:Y:S01]  /*69f0*/  FFMA.FTZ R57, R54, R82, -R57 ;  /* 0x0000005236397223 */ /* 0x000fe20000010839 */
[----:B------:R-:W-:Y:S01]  /*6a00*/  FADD.FTZ R81, R81, -UR11 ;  /* 0x8000000b51517e21 */ /* 0x000fe20008010000 */
[----:B------:R-:W-:Y:S01]  /*6a10*/  FMUL.FTZ R80, R80, UR12 ;  /* 0x0000000c50507c20 */ /* 0x000fe20008410000 */
[----:B------:R-:W-:Y:S01]  /*6a20*/  FFMA.FTZ R83, R55, R83, -R58 ;  /* 0x0000005337537223 */ /* 0x000fe2000001083a */
        /* <DEDUP_REMOVED lines=8> */
[----:B------:R-:W-:Y:S01]  /*6ab0*/  FMUL.FTZ R57, R83, UR12 ;  /* 0x0000000c53397c20 */ /* 0x000fe20008410000 */
[----:B------:R-:W-:Y:S01]  /*6ac0*/  IMAD R61, R62, UR19, R61 ;  /* 0x000000133e3d7c24 */ /* 0x000fe2000f8e023d */
[----:B-1----:R-:W-:-:S04]  /*6ad0*/  LEA R60, P0, R58, UR16, 0x2 ;  /* 0x000000103a3c7c11 */ /* 0x002fc8000f8010ff */
[----:B------:R-:W-:-:S04]  /*6ae0*/  IADD3 R61, PT, PT, R59, R61, RZ ;  /* 0x0000003d3b3d7210 */ /* 0x000fc80007ffe0ff */
[----:B------:R-:W-:-:S05]  /*6af0*/  LEA.HI.X R61, R58, UR17, R61, 0x2, P0 ;  /* 0x000000113a3d7c11 */ /* 0x000fca00080f143d */
[----:B------:R0:W-:Y:S02]  /*6b00*/  STG.E.64 desc[UR8][R60.64], R56 ;  /* 0x000000383c007986 */ /* 0x0001e4000c101b08 */
.L_x_1390:
[----:B------:R-:W-:Y:S05]  /*6b10*/  BSYNC.RECONVERGENT B0 ;  /* 0x0000000000007941 */ /* 0x000fea0003800200 */
.L_x_1389:
[----:B------:R-:W-:Y:S01]  /*6b20*/  FFMA.FTZ R67, R80, UR5, R63 ;  /* 0x0000000550437c23 */ /* 0x000fe2000801003f */
[----:B------:R-:W-:Y:S01]  /*6b30*/  FMUL.FTZ R68, R81, UR12 ;  /* 0x0000000c51447c20 */ /* 0x000fe20008410000 */
[----:B------:R-:W-:Y:S06]  /*6b40*/  @!P3 BRA `(.L_x_1391) ;  /* 0x000000000048b947 */ /* 0x000fec0003800000 */
        /* <DEDUP_REMOVED lines=18> */
.L_x_1391:
[----:B------:R-:W-:Y:S01]  /*6c70*/  FADD.FTZ R76, R76, -UR11 ;  /* 0x8000000b4c4c7e21 */ /* 0x000fe20008010000 */
[----:B------:R-:W-:Y:S01]  /*6c80*/  FFMA.FTZ R58, R68, UR5, R63 ;  /* 0x00000005443a7c23 */ /* 0x000fe2000801003f */
[----:B------:R-:W-:Y:S01]  /*6c90*/  BSSY.RECONVERGENT B0, `(.L_x_1392) ;  /* 0x0000013000007945 */ /* 0x000fe20003800200 */
[----:B0-----:R-:W-:Y:S01]  /*6ca0*/  FFMA.FTZ R56, R54, R78, -R67 ;  /* 0x0000004e36387223 */ /* 0x001fe20000010843 */
        /* <DEDUP_REMOVED lines=17> */
.L_x_1393:
[----:B------:R-:W-:Y:S05]  /*6dc0*/  BSYNC.RECONVERGENT B0 ;  /* 0x0000000000007941 */ /* 0x000fea0003800200 */
.L_x_1392:
        /* <DEDUP_REMOVED lines=21> */
.L_x_1394:
[----:B------:R-:W-:Y:S01]  /*6f20*/  FFMA.FTZ R58, R68, UR5, R63 ;  /* 0x00000005443a7c23 */ /* 0x000fe2000801003f */
[----:B------:R-:W-:Y:S01]  /*6f30*/  BSSY.RECONVERGENT B0, `(.L_x_1395) ;  /* 0x0000013000007945 */ /* 0x000fe20003800200 */
[----:B0-----:R-:W-:Y:S01]  /*6f40*/  FFMA.FTZ R56, R54, R74, -R67 ;  /* 0x0000004a36387223 */ /* 0x001fe20000010843 */
[----:B------:R-:W-:Y:S01]  /*6f50*/  FADD.FTZ R72, R72, -UR11 ;  /* 0x8000000b48487e21 */ /* 0x000fe20008010000 */
        /* <DEDUP_REMOVED lines=16> */
.L_x_1396:
[----:B------:R-:W-:Y:S05]  /*7060*/  BSYNC.RECONVERGENT B0 ;  /* 0x0000000000007941 */ /* 0x000fea0003800200 */
.L_x_1395:
[----:B0-----:R-:W-:Y:S01]  /*7070*/  IADD3 R60, PT, PT, R62, 0xc0, RZ ;  /* 0x000000c03e3c7810 */ /* 0x001fe20007ffe0ff */
[----:B------:R-:W-:Y:S01]  /*7080*/  FMUL.FTZ R72, R72, UR12 ;  /* 0x0000000c48487c20 */ /* 0x000fe20008410000 */
[----:B------:R-:W-:Y:S01]  /*7090*/  ISETP.GE.U32.AND P2, PT, R114, UR14, PT ;  /* 0x0000000e72007c0c */ /* 0x000fe2000bf46070 */
[----:B------:R-:W-:Y:S01]  /*70a0*/  FMUL.FTZ R64, R73, UR12 ;  /* 0x0000000c49407c20 */ /* 0x000fe20008410000 */
[----:B------:R-:W-:Y:S01]  /*70b0*/  ISETP.GE.U32.AND P1, PT, R113, UR14, PT ;  /* 0x0000000e71007c0c */ /* 0x000fe2000bf26070 */
[--C-:B------:R-:W-:Y:S01]  /*70c0*/  FFMA.FTZ R69, R72, UR5, R63.reuse ;  /* 0x0000000548457c23 */ /* 0x100fe2000801003f */
[----:B------:R-:W-:Y:S01]  /*70d0*/  ISETP.GE.U32.AND P0, PT, R112, UR14, PT ;  /* 0x0000000e70007c0c */ /* 0x000fe2000bf06070 */
[----:B------:R-:W-:Y:S01]  /*70e0*/  FFMA.FTZ R70, R64, UR5, R63 ;  /* 0x0000000540467c23 */ /* 0x000fe2000801003f */
[----:B------:R-:W-:Y:S02]  /*70f0*/  ISETP.GE.U32.AND P6, PT, R111, UR14, PT ;  /* 0x0000000e6f007c0c */ /* 0x000fe4000bfc6070 */
[----:B------:R-:W-:-:S02]  /*7100*/  ISETP.GE.U32.AND P4, PT, R110, UR14, PT ;  /* 0x0000000e6e007c0c */ /* 0x000fc4000bf86070 */
[----:B------:R-:W-:Y:S02]  /*7110*/  ISETP.GE.U32.AND P5, PT, R60, UR14, PT ;  /* 0x0000000e3c007c0c */ /* 0x000fe4000bfa6070 */
[----:B------:R-:W-:Y:S02]  /*7120*/  SHF.R.S32.HI R61, RZ, 0x1f, R60 ;  /* 0x0000001fff3d7819 */ /* 0x000fe4000001143c */
[----:B------:R-:W-:Y:S02]  /*7130*/  ISETP.GE.AND.EX P2, PT, R95, UR15, PT, P2 ;  /* 0x0000000f5f007c0c */ /* 0x000fe4000bf46320 */
[----:B------:R-:W-:Y:S02]  /*7140*/  ISETP.GE.AND.EX P1, PT, R94, UR15, PT, P1 ;  /* 0x0000000f5e007c0c */ /* 0x000fe4000bf26310 */
[----:B------:R-:W-:Y:S02]  /*7150*/  ISETP.GE.AND.EX P0, PT, R93, UR15, PT, P0 ;  /* 0x0000000f5d007c0c */ /* 0x000fe4000bf06300 */
[----:B------:R-:W-:-:S02]  /*7160*/  ISETP.GE.AND.EX P6, PT, R92, UR15, PT, P6 ;  /* 0x0000000f5c007c0c */ /* 0x000fc4000bfc6360 */
[----:B------:R-:W-:Y:S02]  /*7170*/  ISETP.GE.AND.EX P4, PT, R91, UR15, PT, P4 ;  /* 0x0000000f5b007c0c */ /* 0x000fe4000bf86340 */
[----:B------:R-:W-:Y:S01]  /*7180*/  ISETP.GE.AND.EX P5, PT, R61, UR15, PT, P5 ;  /* 0x0000000f3d007c0c */ /* 0x000fe2000bfa6350 */
[----:B------:R-:W-:-:S12]  /*7190*/  @!P3 BRA `(.L_x_1397) ;  /* 0x000000000048b947 */ /* 0x000fd80003800000 */
        /* <DEDUP_REMOVED lines=18> */
.L_x_1397:
[----:B------:R-:W-:Y:S01]  /*72c0*/  BSSY.RECONVERGENT B0, `(.L_x_1398) ;  /* 0x0000011000007945 */ /* 0x000fe20003800200 */
[----:B------:R-:W-:Y:S01]  /*72d0*/  FFMA.FTZ R10, R54, R10, -R69 ;  /* 0x0000000a360a7223 */ /* 0x000fe20000010845 */
        /* <DEDUP_REMOVED lines=15> */
.L_x_1399:
[----:B------:R-:W-:Y:S05]  /*73d0*/  BSYNC.RECONVERGENT B0 ;  /* 0x0000000000007941 */ /* 0x000fea0003800200 */
.L_x_1398:
[----:B------:R-:W-:Y:S01]  /*73e0*/  FADD.FTZ R12, R12, -UR11 ;  /* 0x8000000b0c0c7e21 */ /* 0x000fe20008010000 */
[----:B------:R-:W-:Y:S01]  /*73f0*/  FADD.FTZ R13, R13, -UR11 ;  /* 0x8000000b0d0d7e21 */ /* 0x000fe20008010000 */
[----:B0-----:R-:W-:Y:S01]  /*7400*/  FADD.FTZ R59, R16, -UR11 ;  /* 0x8000000b103b7e21 */ /* 0x001fe20008010000 */
[----:B------:R-:W-:Y:S01]  /*7410*/  FADD.FTZ R65, R17, -UR11 ;  /* 0x8000000b11417e21 */ /* 0x000fe20008010000 */
[----:B------:R-:W-:Y:S01]  /*7420*/  FMUL.FTZ R64, R12, UR12 ;  /* 0x0000000c0c407c20 */ /* 0x000fe20008410000 */
        /* <DEDUP_REMOVED lines=20> */
.L_x_1400:
[--C-:B------:R-:W-:Y:S01]  /*7570*/  FFMA.FTZ R11, R64, UR5, R63.reuse ;  /* 0x00000005400b7c23 */ /* 0x100fe2000801003f */
[----:B------:R-:W-:Y:S01]  /*7580*/  FMUL.FTZ R16, R59, UR12 ;  /* 0x0000000c3b107c20 */ /* 0x000fe20008410000 */
[----:B------:R-:W-:Y:S01]  /*7590*/  FMUL.FTZ R56, R65, UR12 ;  /* 0x0000000c41387c20 */ /* 0x000fe20008410000 */
[----:B------:R-:W-:Y:S01]  /*75a0*/  FFMA.FTZ R10, R66, UR5, R63 ;  /* 0x00000005420a7c23 */ /* 0x000fe2000801003f */
[----:B------:R-:W-:Y:S01]  /*75b0*/  BSSY.RECONVERGENT B0, `(.L_x_1401) ;  /* 0x0000013000007945 */ /* 0x000fe20003800200 */
[----:B------:R-:W-:Y:S01]  /*75c0*/  FFMA.FTZ R14, R54, R14, -R11 ;  /* 0x0000000e360e7223 */ /* 0x000fe2000001080b */
[--C-:B------:R-:W-:Y:S01]  /*75d0*/  FFMA.FTZ R57, R16, UR5, R63.reuse ;  /* 0x0000000510397c23 */ /* 0x100fe2000801003f */
[----:B------:R-:W-:Y:S01]  /*75e0*/  FFMA.FTZ R58, R56, UR5, R63 ;  /* 0x00000005383a7c23 */ /* 0x000fe2000801003f */
        /* <DEDUP_REMOVED lines=15> */
.L_x_1402:
[----:B------:R-:W-:Y:S05]  /*76e0*/  BSYNC.RECONVERGENT B0 ;  /* 0x0000000000007941 */ /* 0x000fea0003800200 */
.L_x_1401:
[----:B------:R-:W-:Y:S05]  /*76f0*/  @!P3 BRA `(.L_x_1403) ;  /* 0x000000000048b947 */ /* 0x000fea0003800000 */
        /* <DEDUP_REMOVED lines=18> */
.L_x_1403:
        /* <DEDUP_REMOVED lines=17> */
.L_x_1405:
[----:B------:R-:W-:Y:S05]  /*7930*/  BSYNC.RECONVERGENT B0 ;  /* 0x0000000000007941 */ /* 0x000fea0003800200 */
.L_x_1404:
[----:B------:R-:W-:Y:S01]  /*7940*/  FADD.FTZ R2, R2, -UR11 ;  /* 0x8000000b02027e21 */ /* 0x000fe20008010000 */
[----:B------:R-:W-:Y:S01]  /*7950*/  FADD.FTZ R3, R3, -UR11 ;  /* 0x8000000b03037e21 */ /* 0x000fe20008010000 */
[----:B------:R-:W-:Y:S01]  /*7960*/  FADD.FTZ R17, R20, -UR11 ;  /* 0x8000000b14117e21 */ /* 0x000fe20008010000 */
[----:B------:R-:W-:Y:S01]  /*7970*/  FADD.FTZ R21, R21, -UR11 ;  /* 0x8000000b15157e21 */ /* 0x000fe20008010000 */
[----:B------:R-:W-:Y:S01]  /*7980*/  FMUL.FTZ R18, R2, UR12 ;  /* 0x0000000c02127c20 */ /* 0x000fe20008410000 */
[----:B------:R-:W-:Y:S01]  /*7990*/  FMUL.FTZ R20, R3, UR12 ;  /* 0x0000000c03147c20 */ /* 0x000fe20008410000 */
[----:B------:R-:W-:Y:S06]  /*79a0*/  @!P3 BRA `(.L_x_1406) ;  /* 0x000000000048b947 */ /* 0x000fec0003800000 */
        /* <DEDUP_REMOVED lines=18> */
.L_x_1406:
[--C-:B------:R-:W-:Y:S01]  /*7ad0*/  FFMA.FTZ R3, R18, UR5, R63.reuse ;  /* 0x0000000512037c23 */ /* 0x100fe2000801003f */
[----:B0-----:R-:W-:Y:S01]  /*7ae0*/  FMUL.FTZ R12, R17, UR12 ;  /* 0x0000000c110c7c20 */ /* 0x001fe20008410000 */
        /* <DEDUP_REMOVED lines=21> */
.L_x_1408:
[----:B------:R-:W-:Y:S05]  /*7c40*/  BSYNC.RECONVERGENT B0 ;  /* 0x0000000000007941 */ /* 0x000fea0003800200 */
.L_x_1407:
        /* <DEDUP_REMOVED lines=19> */
.L_x_1409:
[----:B------:R-:W-:Y:S01]  /*7d80*/  BSSY.RECONVERGENT B0, `(.L_x_1410) ;  /* 0x0000012000007945 */ /* 0x000fe20003800200 */
[----:B------:R-:W-:Y:S01]  /*7d90*/  FFMA.FTZ R15, R54, R22, -R15 ;  /* 0x00000016360f7223 */ /* 0x000fe2000001080f */
[----:B------:R-:W-:Y:S01]  /*7da0*/  FADD.FTZ R24, R24, -UR11 ;  /* 0x8000000b18187e21 */ /* 0x000fe20008010000 */
[----:B0-----:R-:W-:Y:S01]  /*7db0*/  FFMA.FTZ R11, R55, R23, -R16 ;  /* 0x00000017370b7223 */ /* 0x001fe20000010810 */
        /* <DEDUP_REMOVED lines=14> */
.L_x_1411:
[----:B------:R-:W-:Y:S05]  /*7ea0*/  BSYNC.RECONVERGENT B0 ;  /* 0x0000000000007941 */ /* 0x000fea0003800200 */
.L_x_1410:
[----:B------:R-:W-:Y:S01]  /*7eb0*/  UISETP.NE.AND UP0, UPT, UR10, URZ, UPT ;  /* 0x000000ff0a00728c */ /* 0x000fe2000bf05270 */
[----:B------:R-:W-:Y:S01]  /*7ec0*/  FADD.FTZ R25, R25, -UR11 ;  /* 0x8000000b19197e21 */ /* 0x000fe20008010000 */
[----:B------:R-:W-:-:S03]  /*7ed0*/  FMUL.FTZ R24, R24, UR12 ;  /* 0x0000000c18187c20 */ /* 0x000fc60008410000 */
[----:B------:R-:W-:Y:S01]  /*7ee0*/  FMUL.FTZ R16, R25, UR12 ;  /* 0x0000000c19107c20 */ /* 0x000fe20008410000 */
[----:B------:R-:W-:-:S03]  /*7ef0*/  FFMA.FTZ R15, R24, UR5, R63 ;  /* 0x00000005180f7c23 */ /* 0x000fc6000801003f */
        /* <DEDUP_REMOVED lines=19> */
.L_x_1412:
[----:B------:R-:W-:Y:S01]  /*8030*/  FFMA.FTZ R2, R16, UR5, R63 ;  /* 0x0000000510027c23 */ /* 0x000fe2000801003f */
[----:B------:R-:W-:Y:S01]  /*8040*/  BSSY.RECONVERGENT B0, `(.L_x_1413) ;  /* 0x0000013000007945 */ /* 0x000fe20003800200 */
[----:B------:R-:W-:Y:S01]  /*8050*/  FADD.FTZ R12, R7, -UR11 ;  /* 0x8000000b070c7e21 */ /* 0x000fe20008010000 */
[----:B------:R-:W-:Y:S01]  /*8060*/  FFMA.FTZ R15, R54, R26, -R15 ;  /* 0x0000001a360f7223 */ /* 0x000fe2000001080f */
[----:B0-----:R-:W-:Y:S01]  /*8070*/  FADD.FTZ R10, R6, -UR11 ;  /* 0x8000000b060a7e21 */ /* 0x001fe20008010000 */
        /* <DEDUP_REMOVED lines=15> */
.L_x_1414:
[----:B------:R-:W-:Y:S05]  /*8170*/  BSYNC.RECONVERGENT B0 ;  /* 0x0000000000007941 */ /* 0x000fea0003800200 */
.L_x_1413:
[----:B------:R-:W-:Y:S01]  /*8180*/  IADD3 R15, PT, PT, R62, 0x120, RZ ;  /* 0x000001203e0f7810 */ /* 0x000fe20007ffe0ff */
        /* <DEDUP_REMOVED lines=11> */
[----:B------:R-:W-:Y:S02]  /*8240*/  ISETP.GE.U32.AND P3, PT, R104, UR14, PT ;  /* 0x0000000e68007c0c */ /* 0x000fe4000bf66070 */
[----:B------:R-:W-:Y:S02]  /*8250*/  ISETP.GE.AND.EX P2, PT, R90, UR15, PT, P2 ;  /* 0x0000000f5a007c0c */ /* 0x000fe4000bf46320 */
[----:B------:R-:W-:Y:S02]  /*8260*/  ISETP.GE.AND.EX P1, PT, R89, UR15, PT, P1 ;  /* 0x0000000f59007c0c */ /* 0x000fe4000bf26310 */
[----:B------:R-:W-:-:S02]  /*8270*/  ISETP.GE.AND.EX P0, PT, R88, UR15, PT, P0 ;  /* 0x0000000f58007c0c */ /* 0x000fc4000bf06300 */
[----:B------:R-:W-:Y:S02]  /*8280*/  ISETP.GE.AND.EX P6, PT, R87, UR15, PT, P6 ;  /* 0x0000000f57007c0c */ /* 0x000fe4000bfc6360 */
[----:B------:R-:W-:Y:S02]  /*8290*/  ISETP.GE.AND.EX P4, PT, R86, UR15, PT, P4 ;  /* 0x0000000f56007c0c */ /* 0x000fe4000bf86340 */
[----:B------:R-:W-:Y:S01]  /*82a0*/  ISETP.GE.AND.EX P5, PT, R16, UR15, PT, P5 ;  /* 0x0000000f10007c0c */ /* 0x000fe2000bfa6350 */
[----:B------:R-:W-:-:S12]  /*82b0*/  BRA.U !UP0, `(.L_x_1415) ;  /* 0x0000000108487547 */ /* 0x000fd8000b800000 */
        /* <DEDUP_REMOVED lines=18> */
.L_x_1415:
        /* <DEDUP_REMOVED lines=17> */
.L_x_1417:
[----:B------:R-:W-:Y:S05]  /*84f0*/  BSYNC.RECONVERGENT B0 ;  /* 0x0000000000007941 */ /* 0x000fea0003800200 */
.L_x_1416:
[----:B------:R-:W-:Y:S01]  /*8500*/  FADD.FTZ R28, R28, -UR11 ;  /* 0x8000000b1c1c7e21 */ /* 0x000fe20008010000 */
[----:B------:R-:W-:Y:S01]  /*8510*/  FADD.FTZ R29, R29, -UR11 ;  /* 0x8000000b1d1d7e21 */ /* 0x000fe20008010000 */
[----:B------:R-:W-:Y:S01]  /*8520*/  FADD.FTZ R32, R32, -UR11 ;  /* 0x8000000b20207e21 */ /* 0x000fe20008010000 */
[----:B------:R-:W-:Y:S01]  /*8530*/  FADD.FTZ R33, R33, -UR11 ;  /* 0x8000000b21217e21 */ /* 0x000fe20008010000 */
[----:B------:R-:W-:Y:S01]  /*8540*/  FMUL.FTZ R28, R28, UR12 ;  /* 0x0000000c1c1c7c20 */ /* 0x000fe20008410000 */
        /* <DEDUP_REMOVED lines=20> */
.L_x_1418:
[--C-:B0-----:R-:W-:Y:S01]  /*8690*/  FFMA.FTZ R3, R28, UR5, R63.reuse ;  /* 0x000000051c037c23 */ /* 0x101fe2000801003f */
        /* <DEDUP_REMOVED lines=22> */
.L_x_1420:
[----:B------:R-:W-:Y:S05]  /*8800*/  BSYNC.RECONVERGENT B0 ;  /* 0x0000000000007941 */ /* 0x000fea0003800200 */
.L_x_1419:
[----:B------:R-:W-:Y:S05]  /*8810*/  BRA.U !UP0, `(.L_x_1421) ;  /* 0x0000000108487547 */ /* 0x000fea000b800000 */
        /* <DEDUP_REMOVED lines=18> */
.L_x_1421:
[----:B------:R-:W-:Y:S01]  /*8940*/  BSSY.RECONVERGENT B0, `(.L_x_1422) ;  /* 0x0000011000007945 */ /* 0x000fe20003800200 */
[----:B------:R-:W-:Y:S01]  /*8950*/  FFMA.FTZ R11, R54, R34, -R11 ;  /* 0x00000022360b7223 */ /* 0x000fe2000001080b */
[----:B------:R-:W-:Y:S02]  /*8960*/  FFMA.FTZ R7, R55, R35, -R12 ;  /* 0x0000002337077223 */ /* 0x000fe4000001080c */
[----:B------:R-:W-:Y:S05]  /*8970*/  @P1 BRA `(.L_x_1423) ;  /* 0x0000000000341947 */ /* 0x000fea0003800000 */
[----:B------:R-:W1:Y:S01]  /*8980*/  LDCU.64 UR16, c[0x0][0x3f8] ;  /* 0x00007f00ff1077ac */ /* 0x000e620008000a00 */
[----:B0-----:R-:W-:Y:S01]  /*8990*/  MOV R2, R120 ;  /* 0x0000007800027202 */ /* 0x001fe20000000f00 */
[----:B------:R-:W-:Y:S01]  /*89a0*/  FMUL.FTZ R6, R11, UR12 ;  /* 0x0000000c0b067c20 */ /* 0x000fe20008410000 */
[----:B------:R-:W-:Y:S01]  /*89b0*/  MOV R3, R123 ;  /* 0x0000007b00037202 */ /* 0x000fe20000000f00 */
[----:B------:R-:W0:Y:S01]  /*89c0*/  LDCU.64 UR18, c[0x0][0x380] ;  /* 0x00007000ff1277ac */ /* 0x000e220008000a00 */
[----:B------:R-:W-:Y:S01]  /*89d0*/  FMUL.FTZ R7, R7, UR12 ;  /* 0x0000000c07077c20 */ /* 0x000fe20008410000 */
[----:B-1----:R-:W-:Y:S02]  /*89e0*/  IMAD R9, R89, UR16, RZ ;  /* 0x0000001059097c24 */ /* 0x002fe4000f8e02ff */
[----:B------:R-:W-:-:S04]  /*89f0*/  IMAD.WIDE.U32 R4, R108, UR16, R2 ;  /* 0x000000106c047c25 */ /* 0x000fc8000f8e0002 */
[----:B------:R-:W-:Y:S01]  /*8a00*/  IMAD R9, R108, UR17, R9 ;  /* 0x000000116c097c24 */ /* 0x000fe2000f8e0209 */
[----:B0-----:R-:W-:-:S04]  /*8a10*/  LEA R2, P1, R4, UR18, 0x2 ;  /* 0x0000001204027c11 */ /* 0x001fc8000f8210ff */
[----:B------:R-:W-:-:S04]  /*8a20*/  IADD3 R9, PT, PT, R5, R9, RZ ;  /* 0x0000000905097210 */ /* 0x000fc80007ffe0ff */
[----:B------:R-:W-:-:S05]  /*8a30*/  LEA.HI.X R3, R4, UR19, R9, 0x2, P1 ;  /* 0x0000001304037c11 */ /* 0x000fca00088f1409 */
[----:B------:R1:W-:Y:S02]  /*8a40*/  STG.E.64 desc[UR8][R2.64], R6 ;  /* 0x0000000602007986 */ /* 0x0003e4000c101b08 */
.L_x_1423:
[----:B------:R-:W-:Y:S05]  /*8a50*/  BSYNC.RECONVERGENT B0 ;  /* 0x0000000000007941 */ /* 0x000fea0003800200 */
.L_x_1422:
[----:B------:R-:W-:Y:S01]  /*8a60*/  FADD.FTZ R36, R36, -UR11 ;  /* 0x8000000b24247e21 */ /* 0x000fe20008010000 */
[----:B------:R-:W-:Y:S01]  /*8a70*/  FADD.FTZ R37, R37, -UR11 ;  /* 0x8000000b25257e21 */ /* 0x000fe20008010000 */
[----:B------:R-:W-:Y:S01]  /*8a80*/  FADD.FTZ R40, R40, -UR11 ;  /* 0x8000000b28287e21 */ /* 0x000fe20008010000 */
[----:B------:R-:W-:Y:S01]  /*8a90*/  FADD.FTZ R41, R41, -UR11 ;  /* 0x8000000b29297e21 */ /* 0x000fe20008010000 */
[----:B------:R-:W-:Y:S01]  /*8aa0*/  FMUL.FTZ R36, R36, UR12 ;  /* 0x0000000c24247c20 */ /* 0x000fe20008410000 */
[----:B------:R-:W-:Y:S01]  /*8ab0*/  FMUL.FTZ R12, R37, UR12 ;  /* 0x0000000c250c7c20 */ /* 0x000fe20008410000 */
[----:B------:R-:W-:Y:S06]  /*8ac0*/  BRA.U !UP0, `(.L_x_1424) ;  /* 0x0000000108487547 */ /* 0x000fec000b800000 */
[----:B01----:R-:W-:Y:S01]  /*8ad0*/  FFMA.FTZ R2, R54, R36, R52 ;  /* 0x0000002436027223 */ /* 0x003fe20000010034 */
        /* <DEDUP_REMOVED lines=17> */
.L_x_1424:
[--C-:B01----:R-:W-:Y:S01]  /*8bf0*/  FFMA.FTZ R3, R36, UR5, R63.reuse ;  /* 0x0000000524037c23 */ /* 0x103fe2000801003f */
        /* <DEDUP_REMOVED lines=22> */
.L_x_1426:
[----:B------:R-:W-:Y:S05]  /*8d60*/  BSYNC.RECONVERGENT B0 ;  /* 0x0000000000007941 */ /* 0x000fea0003800200 */
.L_x_1425:
        /* <DEDUP_REMOVED lines=19> */
.L_x_1427:
        /* <DEDUP_REMOVED lines=17> */
.L_x_1429:
[----:B------:R-:W-:Y:S05]  /*8fb0*/  BSYNC.RECONVERGENT B0 ;  /* 0x0000000000007941 */ /* 0x000fea0003800200 */
.L_x_1428:
        /* <DEDUP_REMOVED lines=25> */
.L_x_1430:
        /* <DEDUP_REMOVED lines=23> */
.L_x_1432:
[----:B------:R-:W-:Y:S05]  /*92c0*/  BSYNC.RECONVERGENT B0 ;  /* 0x0000000000007941 */ /* 0x000fea0003800200 */
.L_x_1431:
        /* <DEDUP_REMOVED lines=19> */
.L_x_1433:
        /* <DEDUP_REMOVED lines=17> */
.L_x_1435:
[----:B------:R-:W-:Y:S05]  /*9510*/  BSYNC.RECONVERGENT B0 ;  /* 0x0000000000007941 */ /* 0x000fea0003800200 */
.L_x_1434:
[----:B------:R-:W-:Y:S02]  /*9520*/  IADD3 R102, PT, PT, R99, R102, RZ ;  /* 0x0000006663667210 */ /* 0x000fe40007ffe0ff */
[----:B------:R-:W-:Y:S02]  /*9530*/  IADD3 R103, PT, PT, R103, 0x1, RZ ;  /* 0x0000000167677810 */ /* 0x000fe40007ffe0ff */
[----:B------:R-:W-:-:S13]  /*9540*/  ISETP.GE.AND P0, PT, R102, UR4, PT ;  /* 0x0000000466007c0c */ /* 0x000fda000bf06270 */
[----:B------:R-:W-:Y:S05]  /*9550*/  @!P0 BRA `(.L_x_1436) ;  /* 0xffffff6c00588947 */ /* 0x000fea000383ffff */
.L_x_1369:
[----:B-1----:R-:W1:Y:S01]  /*9560*/  LDC R4, c[0x0][0x370] ;  /* 0x0000dc00ff047b82 */ /* 0x002e620000000800 */
[----:B------:R-:W-:Y:S01]  /*9570*/  ISETP.NE.AND P2, PT, R101, RZ, PT ;  /* 0x000000ff6500720c */ /* 0x000fe20003f45270 */
[----:B------:R-:W-:Y:S06]  /*9580*/  BSSY.RECONVERGENT B0, `(.L_x_1437) ;  /* 0x0000011000007945 */ /* 0x000fec0003800200 */
[----:B------:R-:W2:Y:S08]  /*9590*/  LDC R7, c[0x0][0x374] ;  /* 0x0000dd00ff077b82 */ /* 0x000eb00000000800 */
[----:B0-----:R-:W0:Y:S01]  /*95a0*/  LDC.64 R2, c[0x0][0x3c8] ;  /* 0x0000f200ff027b82 */ /* 0x001e220000000a00 */
[----:B-1----:R-:W-:-:S02]  /*95b0*/  ISETP.NE.AND P1, PT, R4, 0x1, PT ;  /* 0x000000010400780c */ /* 0x002fc40003f25270 */
[----:B------:R-:W-:Y:S02]  /*95c0*/  IADD3 R6, PT, PT, R4, -0x1, RZ ;  /* 0xffffffff04067810 */ /* 0x000fe40007ffe0ff */
[C---:B--2---:R-:W-:Y:S02]  /*95d0*/  IADD3 R5, PT, PT, R7.reuse, -0x1, RZ ;  /* 0xffffffff07057810 */ /* 0x044fe40007ffe0ff */
[----:B------:R-:W-:Y:S02]  /*95e0*/  SHF.L.U32 R0, R7, 0x1, RZ ;  /* 0x0000000107007819 */ /* 0x000fe400000006ff */
[----:B------:R-:W-:Y:S02]  /*95f0*/  ISETP.NE.AND P0, PT, R100, R5, PT ;  /* 0x000000056400720c */ /* 0x000fe40003f05270 */
[----:B------:R-:W-:Y:S02]  /*9600*/  SEL R5, R0, RZ, P1 ;  /* 0x000000ff00057207 */ /* 0x000fe40000800000 */
[----:B------:R-:W-:-:S03]  /*9610*/  ISETP.NE.OR P0, PT, R6, UR7, P0 ;  /* 0x0000000706007c0c */ /* 0x000fc60008705670 */
[----:B0-----:R-:W-:Y:S01]  /*9620*/  IMAD.WIDE.U32 R2, R5, 0x4, R2 ;  /* 0x0000000405027825 */ /* 0x001fe200078e0002 */
[----:B------:R-:W-:Y:S09]  /*9630*/  @P2 BRA `(.L_x_1438) ;  /* 0x0000000000142947 */ /* 0x000ff20003800000 */
[----:B------:R-:W-:Y:S01]  /*9640*/  HFMA2 R5, -RZ, RZ, 0, 5.9604644775390625e-08 ;  /* 0x00000001ff057431 */ /* 0x000fe200000001ff */
[----:B------:R-:W-:Y:S06]  /*9650*/  MEMBAR.ALL.GPU ;  /* 0x0000000000007992 */ /* 0x000fec000000a000 */
[----:B------:R-:W-:-:S00]  /*9660*/  ERRBAR ;  /* 0x00000000000079ab */ /* 0x000fc00000000000 */
[----:B------:R-:W-:Y:S06]  /*9670*/  CGAERRBAR ;  /* 0x00000000000075ab */ /* 0x000fec0000000000 */
[----:B------:R0:W-:Y:S02]  /*9680*/  REDG.E.ADD.S32.STRONG.GPU desc[UR8][R2.64], R5 ;  /* 0x000000050200798e */ /* 0x0001e4000c12e308 */
.L_x_1438:
[----:B------:R-:W-:Y:S05]  /*9690*/  BSYNC.RECONVERGENT B0 ;  /* 0x0000000000007941 */ /* 0x000fea0003800200 */
.L_x_1437:
[----:B------:R-:W-:Y:S05]  /*96a0*/  @P0 EXIT ;  /* 0x000000000000094d */ /* 0x000fea0003800000 */
[----:B------:R-:W-:Y:S05]  /*96b0*/  @P2 BRA `(.L_x_1439) ;  /* 0x0000000000202947 */ /* 0x000fea0003800000 */
[----:B------:R-:W-:-:S05]  /*96c0*/  IMAD R0, R4, R7, RZ ;  /* 0x0000000704007224 */ /* 0x000fca00078e02ff */
[----:B------:R-:W-:-:S13]  /*96d0*/  ISETP.NE.AND P0, PT, R0, -0x1, PT ;  /* 0xffffffff0000780c */ /* 0x000fda0003f05270 */
[----:B------:R-:W-:Y:S05]  /*96e0*/  @!P0 BRA `(.L_x_1439) ;  /* 0x0000000000148947 */ /* 0x000fea0003800000 */
.L_x_1440:
[----:B0-----:R-:W2:Y:S04]  /*96f0*/  LDG.E.STRONG.GPU R5, desc[UR8][R2.64] ;  /* 0x0000000802057981 */ /* 0x001ea8000c1ef900 */
[----:B--2---:R-:W-:Y:S01]  /*9700*/  CCTL.IVALL ;  /* 0x00000000ff00798f */ /* 0x004fe20002000000 */
[----:B------:R-:W-:Y:S05]  /*9710*/  YIELD ;  /* 0x0000000000007946 */ /* 0x000fea0003800000 */
[----:B------:R-:W-:-:S13]  /*9720*/  ISETP.NE.AND P0, PT, R5, R0, PT ;  /* 0x000000000500720c */ /* 0x000fda0003f05270 */
[----:B------:R-:W-:Y:S05]  /*9730*/  @P0 BRA `(.L_x_1440) ;  /* 0xfffffffc00ec0947 */ /* 0x000fea000383ffff */
.L_x_1439:
        /* <DEDUP_REMOVED lines=48> */
[----:B-1----:R-:W-:Y:S02]  /*9a40*/  IADD3 R21, P2, PT, R19, UR6, RZ ;  /* 0x0000000613157c10 */ /* 0x002fe4000ff5e0ff */
[----:B------:R-:W-:-:S02]  /*9a50*/  LEA.HI.X R24, R101, UR5, R28, 0x2, P1 ;  /* 0x0000000565187c11 */ /* 0x000fc400088f141c */
[----:B------:R-:W-:Y:S02]  /*9a60*/  IADD3.X R22, PT, PT, R20, UR7, RZ, P2, !PT ;  /* 0x0000000714167c10 */ /* 0x000fe400097fe4ff */
[----:B------:R-:W-:Y:S02]  /*9a70*/  IADD3 R101, P2, PT, R2, R101, RZ ;  /* 0x0000006502657210 */ /* 0x000fe40007f5e0ff */
[----:B------:R-:W-:Y:S01]  /*9a80*/  LOP3.LUT R2, R4, 0x3, RZ, 0xc0, !PT ;  /* 0x0000000304027812 */ /* 0x000fe200078ec0ff */
[----:B------:R-:W-:Y:S01]  /*9a90*/  IMAD.WIDE.U32 R4, R30, 0x4, RZ ;  /* 0x000000041e047825 */ /* 0x000fe200078e00ff */
[----:B--2---:R-:W-:Y:S02]  /*9aa0*/  IADD3 R19, P1, PT, R19, UR10, RZ ;  /* 0x0000000a13137c10 */ /* 0x004fe4000ff3e0ff */
[----:B------:R-:W-:Y:S02]  /*9ab0*/  IADD3 R2, P3, PT, RZ, -R2, RZ ;  /* 0x80000002ff027210 */ /* 0x000fe40007f7e0ff */
[----:B------:R-:W-:-:S02]  /*9ac0*/  IADD3.X R20, PT, PT, R20, UR11, RZ, P1, !PT ;  /* 0x0000000b14147c10 */ /* 0x000fc40008ffe4ff */
[----:B------:R-:W-:Y:S02]  /*9ad0*/  IADD3 R27, PT, PT, R5, R27, RZ ;  /* 0x0000001b051b7210 */ /* 0x000fe40007ffe0ff */
[----:B------:R-:W-:Y:S02]  /*9ae0*/  IADD3.X R18, PT, PT, RZ, -0x1, RZ, P3, !PT ;  /* 0xffffffffff127810 */ /* 0x000fe40001ffe4ff */
[----:B------:R-:W-:-:S07]  /*9af0*/  IADD3.X R28, PT, PT, RZ, R28, RZ, P2, !PT ;  /* 0x0000001cff1c7210 */ /* 0x000fce00017fe4ff */
.L_x_1443:
        /* <DEDUP_REMOVED lines=29> */
.L_x_1442:
[----:B------:R-:W-:Y:S05]  /*9cd0*/  BSYNC.RECONVERGENT B0 ;  /* 0x0000000000007941 */ /* 0x000fea0003800200 */
.L_x_1441:
[----:B------:R-:W-:Y:S05]  /*9ce0*/  @!P0 EXIT ;  /* 0x000000000000894d */ /* 0x000fea0003800000 */
[----:B------:R-:W-:Y:S01]  /*9cf0*/  SHF.L.U64.HI R37, R26, 0x2, R33 ;  /* 0x000000021a257819 */ /* 0x000fe20000010221 */
        /* <DEDUP_REMOVED lines=8> */
.L_x_1444:
[C---:B0-----:R-:W-:Y:S02]  /*9d80*/  SHF.L.U32 R16, R101.reuse, 0x2, RZ ;  /* 0x0000000265107819 */ /* 0x041fe400000006ff */
[----:B------:R-:W-:Y:S02]  /*9d90*/  SHF.L.U64.HI R2, R101, 0x2, R28 ;  /* 0x0000000265027819 */ /* 0x000fe4000001021c */
[----:B-1----:R-:W-:-:S04]  /*9da0*/  IADD3 R4, P0, PT, R16, UR4, RZ ;  /* 0x0000000410047c10 */ /* 0x002fc8000ff1e0ff */
[----:B------:R-:W-:Y:S02]  /*9db0*/  IADD3.X R5, PT, PT, R2, UR5, RZ, P0, !PT ;  /* 0x0000000502057c10 */ /* 0x000fe400087fe4ff */
[C---:B------:R-:W-:Y:S02]  /*9dc0*/  IADD3 R6, P0, PT, R4.reuse, R35, RZ ;  /* 0x0000002304067210 */ /* 0x040fe40007f1e0ff */
[C---:B----4-:R-:W-:Y:S01]  /*9dd0*/  IADD3 R10, P1, PT, R4.reuse, R39, RZ ;  /* 0x00000027040a7210 */ /* 0x050fe20007f3e0ff */
        /* <DEDUP_REMOVED lines=76> */
.L_x_1445:
        /* <DEDUP_REMOVED lines=14> */
.L_x_3434:


//--------------------- .text._Z35group_norm_nhwc_bwd_one_pass_kernelI11Fp32IOBf16WLi64ELi32ELi512EEv26Group_norm_nhwc_bwd_params --------------------------
	.section	.text._Z35group_norm_nhwc_bwd_one_pass_kernelI11Fp32IOBf16WLi64ELi32ELi512EEv26Group_norm_nhwc_bwd_params,"ax",@progbits
	.align	128
        .global         _Z35group_norm_nhwc_bwd_one_pass_kernelI11Fp32IOBf16WLi64ELi32ELi512EEv26Group_norm_nhwc_bwd_params
        .type           _Z35group_norm_nhwc_bwd_one_pass_kernelI11Fp32IOBf16WLi64ELi32ELi512EEv26Group_norm_nhwc_bwd_params,@function
        .size           _Z35group_norm_nhwc_bwd_one_pass_kernelI11Fp32IOBf16WLi64ELi32ELi512EEv26Group_norm_nhwc_bwd_params,(.L_x_3435 - _Z35group_norm_nhwc_bwd_one_pass_kernelI11Fp32IOBf16WLi64ELi32ELi512EEv26Group_norm_nhwc_bwd_params)
        .other          _Z35group_norm_nhwc_bwd_one_pass_kernelI11Fp32IOBf16WLi64ELi32ELi512EEv26Group_norm_nhwc_bwd_params,@"STO_CUDA_ENTRY STV_DEFAULT"
_Z35group_norm_nhwc_bwd_one_pass_kernelI11Fp32IOBf16WLi64ELi32ELi512EEv26Group_norm_nhwc_bwd_params:
.text._Z35group_norm_nhwc_bwd_one_pass_kernelI11Fp32IOBf16WLi64ELi32ELi512EEv26Group_norm_nhwc_bwd_params:
        /* <DEDUP_REMOVED lines=12> */
[--C-:B------:R-:W-:Y:S01]  /*00c0*/  SHF.R.U32.HI R50, RZ, 0x4, R35.reuse ;  /* 0x00000004ff327819 */ /* 0x100fe20000011623 */
[----:B------:R-:W-:Y:S01]  /*00d0*/  UMOV UR5, 0x400 ;  /* 0x0000040000057882 */ /* 0x000fe20000000000 */
[----:B------:R-:W-:Y:S01]  /*00e0*/  SHF.L.U32 R51, R35, 0x1, RZ ;  /* 0x0000000123337819 */ /* 0x000fe200000006ff */
[----:B------:R-:W-:Y:S01]  /*00f0*/  UIADD3 UR6, UPT, UPT, UR5, 0xa0, URZ ;  /* 0x000000a005067890 */ /* 0x000fe2000fffe0ff */
[----:B------:R-:W-:Y:S01]  /*0100*/  SHF.R.U32.HI R48, RZ, 0x2, R35 ;  /* 0x00000002ff307819 */ /* 0x000fe20000011623 */
[----:B------:R-:W-:Y:S01]  /*0110*/  HFMA2 R37, -RZ, RZ, 0, 0 ;  /* 0x00000000ff257431 */ /* 0x000fe200000001ff */
[----:B------:R-:W2:Y:S01]  /*0120*/  S2UR UR7, SR_CgaCtaId ;  /* 0x00000000000779c3 */ /* 0x000ea20000008800 */
[----:B------:R-:W-:Y:S01]  /*0130*/  MOV R36, R34 ;  /* 0x0000002200247202 */ /* 0x000fe20000000f00 */
[----:B------:R-:W3:Y:S01]  /*0140*/  LDCU.U8 UR11, c[0x0][0x414] ;  /* 0x00008280ff0b77ac */ /* 0x000ee20008000000 */
[----:B------:R-:W-:-:S02]  /*0150*/  LOP3.LUT R51, R51, 0x1e, RZ, 0xc0, !PT ;  /* 0x0000001e33337812 */ /* 0x000fc400078ec0ff */
[----:B------:R-:W-:-:S03]  /*0160*/  LOP3.LUT R48, R48, 0xf8, RZ, 0xc0, !PT ;  /* 0x000000f830307812 */ /* 0x000fc600078ec0ff */
[----:B------:R-:W4:Y:S08]  /*0170*/  LDC R0, c[0x0][0x374] ;  /* 0x0000dd00ff007b82 */ /* 0x000f300000000800 */
[----:B------:R-:W5:Y:S01]  /*0180*/  LDC R4, c[0x0][0x370] ;  /* 0x0000dc00ff047b82 */ /* 0x000f620000000800 */
[----:B0-----:R-:W-:-:S05]  /*0190*/  IMAD R50, R3, UR10, R50 ;  /* 0x0000000a03327c24 */ /* 0x001fca000f8e0232 */
[----:B------:R-:W-:Y:S01]  /*01a0*/  IADD3 R46, PT, PT, R50, 0x20, RZ ;  /* 0x00000020322e7810 */ /* 0x000fe20007ffe0ff */
[----:B--2---:R-:W-:Y:S01]  /*01b0*/  ULEA UR6, UR7, UR6, 0x18 ;  /* 0x0000000607067291 */ /* 0x004fe2000f8ec0ff */
[----:B------:R-:W-:Y:S01]  /*01c0*/  SHF.R.S32.HI R6, RZ, 0x1f, R50 ;  /* 0x0000001fff067819 */ /* 0x000fe20000011432 */
[----:B------:R-:W-:Y:S01]  /*01d0*/  ULEA UR5, UR7, UR5, 0x18 ;  /* 0x0000000507057291 */ /* 0x000fe2000f8ec0ff */
[----:B------:R-:W-:-:S03]  /*01e0*/  SHF.R.S32.HI R7, RZ, 0x1f, R46 ;  /* 0x0000001fff077819 */ /* 0x000fc6000001142e */
[----:B------:R-:W-:Y:S01]  /*01f0*/  LEA R49, R35, UR6, 0x4 ;  /* 0x0000000623317c11 */ /* 0x000fe2000f8e20ff */
[C-C-:B----4-:R-:W-:Y:S01]  /*0200*/  IMAD R44, R0.reuse, 0x7, R34.reuse ;  /* 0x00000007002c7824 */ /* 0x150fe200078e0222 */
[CC--:B------:R-:W-:Y:S01]  /*0210*/  LEA R41, R0.reuse, R34.reuse, 0x2 ;  /* 0x0000002200297211 */ /* 0x0c0fe200078e10ff */
[C-C-:B------:R-:W-:Y:S01]  /*0220*/  IMAD R43, R0.reuse, 0x6, R34.reuse ;  /* 0x00000006002b7824 */ /* 0x140fe200078e0222 */
[C---:B------:R-:W-:Y:S01]  /*0230*/  LEA R39, R0.reuse, R34, 0x1 ;  /* 0x0000002200277211 */ /* 0x040fe200078e08ff */
[--C-:B------:R-:W-:Y:S01]  /*0240*/  IMAD R42, R0, 0x5, R34.reuse ;  /* 0x00000005002a7824 */ /* 0x100fe200078e0222 */
[----:B------:R-:W-:Y:S01]  /*0250*/  IADD3 R38, PT, PT, R34, R0, RZ ;  /* 0x0000000022267210 */ /* 0x000fe20007ffe0ff */
[----:B------:R-:W-:Y:S01]  /*0260*/  IMAD R40, R0, 0x3, R34 ;  /* 0x0000000300287824 */ /* 0x000fe200078e0222 */
[C---:B-----5:R-:W-:Y:S02]  /*0270*/  LOP3.LUT R47, R4.reuse, 0x7, RZ, 0xc0, !PT ;  /* 0x00000007042f7812 */ /* 0x060fe400078ec0ff */
[----:B-1-3--:R-:W-:-:S07]  /*0280*/  LOP3.LUT R45, R4, 0x7ffffff8, RZ, 0xc0, !PT ;  /* 0x7ffffff8042d7812 */ /* 0x00afce00078ec0ff */
.L_x_1471:
[----:B0-----:R-:W0:Y:S01]  /*0290*/  LDC R13, c[0x0][0x410] ;  /* 0x00010400ff0d7b82 */ /* 0x001e220000000800 */
[----:B-1----:R-:W1:Y:S01]  /*02a0*/  LDCU.128 UR12, c[0x0][0x400] ;  /* 0x00008000ff0c77ac */ /* 0x002e620008000c00 */
[----:B------:R-:W-:-:S06]  /*02b0*/  ISETP.GE.AND P4, PT, R36, RZ, PT ;  /* 0x000000ff2400720c */ /* 0x000fcc0003f86270 */
[----:B--2---:R-:W2:Y:S01]  /*02c0*/  LDC.64 R24, c[0x0][0x3a8] ;  /* 0x0000ea00ff187b82 */ /* 0x004ea20000000a00 */
[----:B-1----:R-:W-:Y:S02]  /*02d0*/  ISETP.GE.U32.AND P0, PT, R50, UR12, PT ;  /* 0x0000000c32007c0c */ /* 0x002fe4000bf06070 */
[----:B------:R-:W-:Y:S02]  /*02e0*/  ISETP.GE.U32.AND P1, PT, R46, UR12, PT ;  /* 0x0000000c2e007c0c */ /* 0x000fe4000bf26070 */
[----:B------:R-:W-:Y:S02]  /*02f0*/  ISETP.GE.AND.EX P0, PT, R6, UR13, PT, P0 ;  /* 0x0000000d06007c0c */ /* 0x000fe4000bf06300 */
[----:B0-----:R-:W-:Y:S02]  /*0300*/  IABS R11, R13 ;  /* 0x0000000d000b7213 */ /* 0x001fe40000000000 */
[----:B------:R-:W-:Y:S02]  /*0310*/  ISETP.GE.AND.EX P1, PT, R7, UR13, PT, P1 ;  /* 0x0000000d07007c0c */ /* 0x000fe4000bf26310 */
[----:B------:R-:W0:Y:S07]  /*0320*/  I2F.RP R8, R11 ;  /* 0x0000000b00087306 */ /* 0x000e2e0000209400 */
[----:B------:R-:W1:Y:S01]  /*0330*/  @!P0 LDC.64 R14, c[0x0][0x398] ;  /* 0x0000e600ff0e8b82 */ /* 0x000e620000000a00 */
[----:B0-----:R-:W0:Y:S07]  /*0340*/  MUFU.RCP R8, R8 ;  /* 0x0000000800087308 */ /* 0x001e2e0000001000 */
[----:B---3--:R-:W3:Y:S08]  /*0350*/  @!P1 LDC.64 R16, c[0x0][0x3a0] ;  /* 0x0000e800ff109b82 */ /* 0x008ef00000000a00 */
[----:B----4-:R-:W4:Y:S01]  /*0360*/  @!P1 LDC.64 R18, c[0x0][0x398] ;  /* 0x0000e600ff129b82 */ /* 0x010f220000000a00 */
[----:B0-----:R-:W-:-:S04]  /*0370*/  IADD3 R2, PT, PT, R8, 0xffffffe, RZ ;  /* 0x0ffffffe08027810 */ /* 0x001fc80007ffe0ff */
[----:B------:R0:W2:Y:S02]  /*0380*/  F2I.FTZ.U32.TRUNC.NTZ R3, R2 ;  /* 0x0000000200037305 */ /* 0x0000a4000021f000 */
[----:B0-----:R-:W-:Y:S02]  /*0390*/  MOV R2, RZ ;  /* 0x000000ff00027202 */ /* 0x001fe40000000f00 */
[----:B--2---:R-:W-:-:S05]  /*03a0*/  IADD3 R10, PT, PT, RZ, -R3, RZ ;  /* 0x80000003ff0a7210 */ /* 0x004fca0007ffe0ff */
        /* <DEDUP_REMOVED lines=8> */
[----:B------:R-:W0:Y:S03]  /*0430*/  LDC.64 R8, c[0x0][0x3b8] ;  /* 0x0000ee00ff087b82 */ /* 0x000e260000000a00 */
[----:B------:R-:W-:-:S13]  /*0440*/  ISETP.GT.U32.AND P5, PT, R11, R10, PT ;  /* 0x0000000a0b00720c */ /* 0x000fda0003fa4070 */
[-C--:B------:R-:W-:Y:S02]  /*0450*/  @!P5 IADD3 R10, PT, PT, R10, -R11.reuse, RZ ;  /* 0x8000000b0a0ad210 */ /* 0x080fe40007ffe0ff */
[----:B------:R-:W-:Y:S02]  /*0460*/  @!P5 IADD3 R3, PT, PT, R3, 0x1, RZ ;  /* 0x000000010303d810 */ /* 0x000fe40007ffe0ff */
[CC--:B------:R-:W-:Y:S02]  /*0470*/  ISETP.GE.U32.AND P3, PT, R10.reuse, R11.reuse, PT ;  /* 0x0000000b0a00720c */ /* 0x0c0fe40003f66070 */
[----:B------:R-:W-:Y:S02]  /*0480*/  ISETP.GT.U32.AND P5, PT, R11, R10, PT ;  /* 0x0000000a0b00720c */ /* 0x000fe40003fa4070 */
[----:B------:R-:W-:Y:S01]  /*0490*/  IADD3 R11, PT, PT, R10, -R11, RZ ;  /* 0x8000000b0a0b7210 */ /* 0x000fe20007ffe0ff */
[----:B0-----:R-:W-:-:S03]  /*04a0*/  IMAD.WIDE R8, R36, 0x8, R8 ;  /* 0x0000000824087825 */ /* 0x001fc600078e0208 */
[----:B------:R-:W-:Y:S02]  /*04b0*/  SEL R10, R11, R10, !P5 ;  /* 0x0000000a0b0a7207 */ /* 0x000fe40006800000 */
[----:B------:R-:W-:Y:S01]  /*04c0*/  LOP3.LUT R11, RZ, R13, RZ, 0x33, !PT ;  /* 0x0000000dff0b7212 */ /* 0x000fe200078e33ff */
[----:B------:R-:W2:Y:S01]  /*04d0*/  LDG.E.64 R8, desc[UR8][R8.64] ;  /* 0x0000000808087981 */ /* 0x000ea2000c1e1b00 */
[----:B------:R-:W-:Y:S02]  /*04e0*/  @!P4 IADD3 R10, PT, PT, -R10, RZ, RZ ;  /* 0x000000ff0a0ac210 */ /* 0x000fe40007ffe1ff */
[----:B------:R-:W-:Y:S02]  /*04f0*/  @P3 IADD3 R3, PT, PT, R3, 0x1, RZ ;  /* 0x0000000103033810 */ /* 0x000fe40007ffe0ff */
[----:B------:R-:W-:Y:S02]  /*0500*/  ISETP.NE.AND P3, PT, R13, RZ, PT ;  /* 0x000000ff0d00720c */ /* 0x000fe40003f65270 */
[----:B------:R-:W-:-:S02]  /*0510*/  MOV R12, R3 ;  /* 0x00000003000c7202 */ /* 0x000fc40000000f00 */
[----:B------:R-:W0:Y:S01]  /*0520*/  @!P0 LDC.64 R2, c[0x0][0x3f8] ;  /* 0x0000fe00ff028b82 */ /* 0x000e220000000a00 */
[C---:B------:R-:W-:Y:S02]  /*0530*/  SEL R56, R11.reuse, R10, !P3 ;  /* 0x0000000a0b387207 */ /* 0x040fe40005800000 */
[----:B------:R-:W-:Y:S02]  /*0540*/  @!P2 IADD3 R12, PT, PT, -R12, RZ, RZ ;  /* 0x000000ff0c0ca210 */ /* 0x000fe40007ffe1ff */
[----:B------:R-:W-:Y:S02]  /*0550*/  SHF.L.U32 R26, R56, 0x5, RZ ;  /* 0x00000005381a7819 */ /* 0x000fe400000006ff */
[----:B------:R-:W-:Y:S02]  /*0560*/  SEL R13, R11, R12, !P3 ;  /* 0x0000000c0b0d7207 */ /* 0x000fe40005800000 */
[----:B------:R-:W1:Y:S01]  /*0570*/  @!P1 LDC.64 R10, c[0x0][0x3f8] ;  /* 0x0000fe00ff0a9b82 */ /* 0x000e620000000a00 */
[----:B------:R-:W-:-:S02]  /*0580*/  ISETP.NE.AND P2, PT, RZ, UR11, PT ;  /* 0x0000000bff007c0c */ /* 0x000fc4000bf45270 */
[----:B------:R-:W-:Y:S02]  /*0590*/  SHF.R.S32.HI R12, RZ, 0x1f, R13 ;  /* 0x0000001fff0c7819 */ /* 0x000fe4000001140d */
[----:B------:R-:W-:Y:S02]  /*05a0*/  SHF.R.S32.HI R59, RZ, 0x1f, R26 ;  /* 0x0000001fff3b7819 */ /* 0x000fe4000001141a */
[----:B------:R-:W-:Y:S01]  /*05b0*/  LOP3.LUT R58, R26, R51, RZ, 0xfc, !PT ;  /* 0x000000331a3a7212 */ /* 0x000fe200078efcff */
[----:B------:R-:W-:-:S04]  /*05c0*/  IMAD R12, R12, UR14, RZ ;  /* 0x0000000e0c0c7c24 */ /* 0x000fc8000f8e02ff */
[C---:B------:R-:W-:Y:S02]  /*05d0*/  IMAD.WIDE.U32 R58, R13.reuse, UR14, R58 ;  /* 0x0000000e0d3a7c25 */ /* 0x040fe4000f8e003a */
[----:B------:R-:W3:Y:S02]  /*05e0*/  @P2 LDC.64 R22, c[0x0][0x3b0] ;  /* 0x0000ec00ff162b82 */ /* 0x000ee40000000a00 */
[----:B0-----:R-:W-:Y:S02]  /*05f0*/  @!P0 IMAD R20, R6, R2, RZ ;  /* 0x0000000206148224 */ /* 0x001fe400078e02ff */
[----:B------:R-:W-:Y:S02]  /*0600*/  IMAD R61, R13, UR15, R12 ;  /* 0x0000000f0d3d7c24 */ /* 0x000fe4000f8e020c */
[----:B------:R-:W-:Y:S02]  /*0610*/  @!P0 IMAD R27, R50, R3, R20 ;  /* 0x00000003321b8224 */ /* 0x000fe400078e0214 */
[----:B------:R-:W0:Y:S01]  /*0620*/  @!P0 LDC.64 R12, c[0x0][0x3a0] ;  /* 0x0000e800ff0c8b82 */ /* 0x000e220000000a00 */
[----:B------:R-:W-:Y:S01]  /*0630*/  IADD3 R61, PT, PT, R59, R61, RZ ;  /* 0x0000003d3b3d7210 */ /* 0x000fe20007ffe0ff */
[----:B-1----:R-:W-:Y:S01]  /*0640*/  @!P1 IMAD R20, R7, R10, RZ ;  /* 0x0000000a07149224 */ /* 0x002fe200078e02ff */
[----:B------:R-:W-:-:S02]  /*0650*/  @!P0 MOV R60, R58 ;  /* 0x0000003a003c8202 */ /* 0x000fc40000000f00 */
[----:B------:R-:W-:Y:S01]  /*0660*/  @!P1 MOV R21, R61 ;  /* 0x0000003d00159202 */ /* 0x000fe20000000f00 */
[----:B------:R-:W-:Y:S01]  /*0670*/  @!P1 IMAD R29, R46, R11, R20 ;  /* 0x0000000b2e1d9224 */ /* 0x000fe200078e0214 */
[----:B------:R-:W-:Y:S01]  /*0680*/  @!P1 MOV R20, R58 ;  /* 0x0000003a00149202 */ /* 0x000fe20000000f00 */
[----:B------:R-:W-:-:S04]  /*0690*/  @!P0 IMAD.WIDE.U32 R2, R50, R2, R60 ;  /* 0x0000000232028225 */ /* 0x000fc800078e003c */
[----:B------:R-:W-:Y:S01]  /*06a0*/  @!P1 IMAD.WIDE.U32 R10, R46, R10, R20 ;  /* 0x0000000a2e0a9225 */ /* 0x000fe200078e0014 */
[----:B------:R-:W-:Y:S02]  /*06b0*/  @!P0 IADD3 R3, PT, PT, R3, R27, RZ ;  /* 0x0000001b03038210 */ /* 0x000fe40007ffe0ff */
[C---:B------:R-:W-:Y:S02]  /*06c0*/  @!P0 SHF.L.U32 R21, R2.reuse, 0x2, RZ ;  /* 0x0000000202158819 */ /* 0x040fe400000006ff */
[----:B------:R-:W-:Y:S02]  /*06d0*/  @!P1 IADD3 R11, PT, PT, R11, R29, RZ ;  /* 0x0000001d0b0b9210 */ /* 0x000fe40007ffe0ff */
[----:B------:R-:W-:Y:S02]  /*06e0*/  @!P0 SHF.L.U64.HI R2, R2, 0x2, R3 ;  /* 0x0000000202028819 */ /* 0x000fe40000010203 */
[C---:B------:R-:W-:Y:S02]  /*06f0*/  @!P1 SHF.L.U32 R3, R10.reuse, 0x2, RZ ;  /* 0x000000020a039819 */ /* 0x040fe400000006ff */
[----:B------:R-:W-:-:S02]  /*0700*/  @!P1 SHF.L.U64.HI R10, R10, 0x2, R11 ;  /* 0x000000020a0a9819 */ /* 0x000fc4000001020b */
[----:B------:R-:W-:Y:S02]  /*0710*/  IADD3 R11, PT, PT, R51, R26, RZ ;  /* 0x0000001a330b7210 */ /* 0x000fe40007ffe0ff */
[C---:B0-----:R-:W-:Y:S02]  /*0720*/  @!P0 IADD3 R12, P3, PT, R21.reuse, R12, RZ ;  /* 0x0000000c150c8210 */ /* 0x041fe40007f7e0ff */
[----:B------:R-:W-:Y:S01]  /*0730*/  @!P0 IADD3 R20, P4, PT, R21, R14, RZ ;  /* 0x0000000e15148210 */ /* 0x000fe20007f9e0ff */
[----:B---3--:R-:W-:Y:S01]  /*0740*/  @P2 IMAD.WIDE R22, R11, 0x2, R22 ;  /* 0x000000020b162825 */ /* 0x008fe200078e0216 */
[----:B------:R-:W-:-:S03]  /*0750*/  @!P1 IADD3 R16, P5, PT, R3, R16, RZ ;  /* 0x0000001003109210 */ /* 0x000fc60007fbe0ff */
[----:B------:R-:W-:Y:S01]  /*0760*/  IMAD.WIDE R24, R11, 0x2, R24 ;  /* 0x000000020b187825 */ /* 0x000fe200078e0218 */
[----:B----4-:R-:W-:Y:S01]  /*0770*/  @!P1 IADD3 R18, P6, PT, R3, R18, RZ ;  /* 0x0000001203129210 */ /* 0x010fe20007fde0ff */
[----:B------:R-:W3:Y:S01]  /*0780*/  @P2 LDG.E.U16 R28, desc[UR8][R22.64] ;  /* 0x00000008161c2981 */ /* 0x000ee2000c1e1500 */
[C---:B------:R-:W-:Y:S02]  /*0790*/  @!P0 IADD3.X R13, PT, PT, R2.reuse, R13, RZ, P3, !PT ;  /* 0x0000000d020d8210 */ /* 0x040fe40001ffe4ff */
[----:B------:R-:W-:Y:S01]  /*07a0*/  @!P0 IADD3.X R21, PT, PT, R2, R15, RZ, P4, !PT ;  /* 0x0000000f02158210 */ /* 0x000fe200027fe4ff */
[----:B------:R-:W4:Y:S01]  /*07b0*/  @P2 LDG.E.U16 R27, desc[UR8][R22.64+0x2] ;  /* 0x00000208161b2981 */ /* 0x000f22000c1e1500 */
[----:B------:R-:W-:Y:S02]  /*07c0*/  MOV R3, RZ ;  /* 0x000000ff00037202 */ /* 0x000fe40000000f00 */
[----:B------:R-:W-:Y:S01]  /*07d0*/  MOV R2, RZ ;  /* 0x000000ff00027202 */ /* 0x000fe20000000f00 */
[----:B------:R-:W4:Y:S04]  /*07e0*/  LDG.E.U16 R52, desc[UR8][R24.64] ;  /* 0x0000000818347981 */ /* 0x000f28000c1e1500 */
[----:B------:R-:W4:Y:S04]  /*07f0*/  LDG.E.U16 R26, desc[UR8][R24.64+0x2] ;  /* 0x00000208181a7981 */ /* 0x000f28000c1e1500 */
[----:B------:R-:W5:Y:S01]  /*0800*/  @!P0 LDG.E.64 R2, desc[UR8][R20.64] ;  /* 0x0000000814028981 */ /* 0x000f62000c1e1b00 */
[----:B------:R-:W-:-:S02]  /*0810*/  @!P1 IADD3.X R17, PT, PT, R10, R17, RZ, P5, !PT ;  /* 0x000000110a119210 */ /* 0x000fc40002ffe4ff */
[----:B------:R-:W-:Y:S02]  /*0820*/  @!P1 IADD3.X R19, PT, PT, R10, R19, RZ, P6, !PT ;  /* 0x000000130a139210 */ /* 0x000fe400037fe4ff */
[----:B------:R-:W-:Y:S02]  /*0830*/  CS2R R10, SRZ ;  /* 0x00000000000a7805 */ /* 0x000fe4000001ff00 */
[----:B------:R-:W-:-:S04]  /*0840*/  CS2R R14, SRZ ;  /* 0x00000000000e7805 */ /* 0x000fc8000001ff00 */
[----:B------:R0:W5:Y:S04]  /*0850*/  @!P0 LDG.E.64 R10, desc[UR8][R12.64] ;  /* 0x000000080c0a8981 */ /* 0x000168000c1e1b00 */
[----:B------:R1:W5:Y:S01]  /*0860*/  @!P1 LDG.E.64 R14, desc[UR8][R18.64] ;  /* 0x00000008120e9981 */ /* 0x000362000c1e1b00 */
[----:B0-----:R-:W-:-:S06]  /*0870*/  CS2R R12, SRZ ;  /* 0x00000000000c7805 */ /* 0x001fcc000001ff00 */
[----:B------:R1:W5:Y:S01]  /*0880*/  @!P1 LDG.E.64 R12, desc[UR8][R16.64] ;  /* 0x00000008100c9981 */ /* 0x000362000c1e1b00 */
[----:B------:R-:W-:Y:S01]  /*0890*/  MOV R55, 0x3f800000 ;  /* 0x3f80000000377802 */ /* 0x000fe20000000f00 */
[----:B------:R-:W-:Y:S01]  /*08a0*/  UISETP.NE.AND UP0, UPT, UR11, URZ, UPT ;  /* 0x000000ff0b00728c */ /* 0x000fe2000bf05270 */
[----:B------:R-:W-:Y:S02]  /*08b0*/  MOV R54, RZ ;  /* 0x000000ff00367202 */ /* 0x000fe40000000f00 */
[----:B------:R-:W-:Y:S01]  /*08c0*/  MOV R53, RZ ;  /* 0x000000ff00357202 */ /* 0x000fe20000000f00 */
[----:B--2---:R-:W-:-:S05]  /*08d0*/  FFMA.FTZ R9, -R8, R8, R9 ;  /* 0x0000000808097223 */ /* 0x004fca0000010109 */
[----:B------:R-:W-:-:S13]  /*08e0*/  FSETP.GTU.FTZ.AND P1, PT, R9, RZ, PT ;  /* 0x000000ff0900720b */ /* 0x000fda0003f3c000 */
[----:B------:R-:W0:Y:S02]  /*08f0*/  @P1 LDC R22, c[0x0][0x3c0] ;  /* 0x0000f000ff161b82 */ /* 0x000e240000000800 */
[----:B0-----:R-:W-:-:S04]  /*0900*/  @P1 FADD.FTZ R22, R9, R22 ;  /* 0x0000001609161221 */ /* 0x001fc80000010000 */
[----:B------:R1:W0:Y:S01]  /*0910*/  @P1 MUFU.RSQ R55, R22 ;  /* 0x0000001600371308 */ /* 0x0002220000001400 */
[----:B---3--:R-:W-:Y:S02]  /*0920*/  @P2 SHF.L.U32 R54, R28, 0x10, RZ ;  /* 0x000000101c362819 */ /* 0x008fe400000006ff */
[----:B----4-:R-:W-:Y:S02]  /*0930*/  @P2 SHF.L.U32 R53, R27, 0x10, RZ ;  /* 0x000000101b352819 */ /* 0x010fe400000006ff */
[----:B------:R-:W-:Y:S02]  /*0940*/  SHF.L.U32 R52, R52, 0x10, RZ ;  /* 0x0000001034347819 */ /* 0x000fe400000006ff */
[----:B------:R-:W-:Y:S01]  /*0950*/  SHF.L.U32 R9, R26, 0x10, RZ ;  /* 0x000000101a097819 */ /* 0x000fe200000006ff */
[----:B01----:R-:W-:Y:S06]  /*0960*/  BRA.U UP0, `(.L_x_1447) ;  /* 0x0000000100747547 */ /* 0x003fec000b800000 */
[C---:B-----5:R-:W-:Y:S01]  /*0970*/  FADD.FTZ R16, -R8.reuse, R10 ;  /* 0x0000000a08107221 */ /* 0x060fe20000010100 */
[----:B------:R-:W-:Y:S01]  /*0980*/  FADD.FTZ R18, -R8, R11 ;  /* 0x0000000b08127221 */ /* 0x000fe20000010100 */
[----:B------:R-:W-:Y:S01]  /*0990*/  FMUL.FTZ R20, R2, R52 ;  /* 0x0000003402147220 */ /* 0x000fe20000410000 */
[----:B------:R-:W-:Y:S01]  /*09a0*/  FMUL.FTZ R19, R3, R9 ;  /* 0x0000000903137220 */ /* 0x000fe20000410000 */
[-C--:B------:R-:W-:Y:S01]  /*09b0*/  FMUL.FTZ R17, R16, R55.reuse ;  /* 0x0000003710117220 */ /* 0x080fe20000410000 */
[----:B------:R-:W-:Y:S01]  /*09c0*/  FMUL.FTZ R18, R18, R55 ;  /* 0x0000003712127220 */ /* 0x000fe20000410000 */
[----:B------:R-:W-:Y:S01]  /*09d0*/  FADD.FTZ R16, RZ, R20 ;  /* 0x00000014ff107221 */ /* 0x000fe20000010000 */
[----:B------:R-:W-:Y:S01]  /*09e0*/  FADD.FTZ R26, RZ, R3 ;  /* 0x00000003ff1a7221 */ /* 0x000fe20000010000 */
        /* <DEDUP_REMOVED lines=12> */
[----:B------:R-:W-:-:S03]  /*0ab0*/  FMUL.FTZ R20, R20, R55 ;  /* 0x0000003714147220 */ /* 0x000fc60000410000 */
[----:B------:R-:W-:Y:S01]  /*0ac0*/  FADD.FTZ R21, R19, R16 ;  /* 0x0000001013157221 */ /* 0x000fe20000010000 */
[----:B------:R-:W-:Y:S01]  /*0ad0*/  FFMA.FTZ R22, R20, R19, R23 ;  /* 0x0000001314167223 */ /* 0x000fe20000010017 */
[----:B------:R-:W-:Y:S01]  /*0ae0*/  FADD.FTZ R19, RZ, R2 ;  /* 0x00000002ff137221 */ /* 0x000fe20000010000 */
[C---:B------:R-:W-:Y:S01]  /*0af0*/  FFMA.FTZ R16, R14.reuse, R24, R17 ;  /* 0x000000180e107223 */ /* 0x040fe20000010011 */
[C---:B------:R-:W-:Y:S02]  /*0b00*/  FFMA.FTZ R17, R15.reuse, R20, R18 ;  /* 0x000000140f117223 */ /* 0x040fe40000010012 */
[----:B------:R-:W-:Y:S01]  /*0b10*/  FADD.FTZ R18, R14, R19 ;  /* 0x000000130e127221 */ /* 0x000fe20000010000 */
[----:B------:R-:W-:Y:S01]  /*0b20*/  FADD.FTZ R19, R15, R26 ;  /* 0x0000001a0f137221 */ /* 0x000fe20000010000 */
[----:B------:R-:W-:Y:S06]  /*0b30*/  BRA `(.L_x_1448) ;  /* 0x0000000400007947 */ /* 0x000fec0003800000 */
.L_x_1447:
[C---:B-----5:R-:W-:Y:S01]  /*0b40*/  FADD.FTZ R16, -R8.reuse, R10 ;  /* 0x0000000a08107221 */ /* 0x060fe20000010100 */
[C---:B------:R-:W-:Y:S01]  /*0b50*/  FADD.FTZ R18, -R8.reuse, R12 ;  /* 0x0000000c08127221 */ /* 0x040fe20000010100 */
[----:B------:R-:W-:Y:S02]  /*0b60*/  FADD.FTZ R20, -R8, R13 ;  /* 0x0000000d08147221 */ /* 0x000fe40000010100 */
[-C--:B------:R-:W-:Y:S01]  /*0b70*/  FMUL.FTZ R17, R16, R55.reuse ;  /* 0x0000003710117220 */ /* 0x080fe20000410000 */
[----:B------:R-:W-:Y:S01]  /*0b80*/  FADD.FTZ R16, -R8, R11 ;  /* 0x0000000b08107221 */ /* 0x000fe20000010100 */
[-C--:B------:R-:W-:Y:S01]  /*0b90*/  FMUL.FTZ R19, R18, R55.reuse ;  /* 0x0000003712137220 */ /* 0x080fe20000410000 */
[----:B------:R-:W-:Y:S01]  /*0ba0*/  FMUL.FTZ R20, R20, R55 ;  /* 0x0000003714147220 */ /* 0x000fe20000410000 */
[--C-:B------:R-:W-:Y:S01]  /*0bb0*/  FFMA.FTZ R23, R52, R17, R54.reuse ;  /* 0x0000001134177223 */ /* 0x100fe20000010036 */
[----:B------:R-:W-:Y:S01]  /*0bc0*/  FMUL.FTZ R16, R16, R55 ;  /* 0x0000003710107220 */ /* 0x000fe20000410000 */
[----:B------:R-:W-:Y:S01]  /*0bd0*/  FFMA.FTZ R21, R52, R19, R54 ;  /* 0x0000001334157223 */ /* 0x000fe20000010036 */
[--C-:B------:R-:W-:Y:S01]  /*0be0*/  FFMA.FTZ R18, R9, R20, R53.reuse ;  /* 0x0000001409127223 */ /* 0x100fe20000010035 */
[----:B------:R-:W-:Y:S01]  /*0bf0*/  FMUL.FTZ R24, R23, -1.4426950216293334961 ;  /* 0xbfb8aa3b17187820 */ /* 0x000fe20000410000 */
[----:B------:R-:W-:Y:S01]  /*0c00*/  FFMA.FTZ R22, R9, R16, R53 ;  /* 0x0000001009167223 */ /* 0x000fe20000010035 */
[----:B------:R-:W-:Y:S01]  /*0c10*/  FMUL.FTZ R29, R21, -1.4426950216293334961 ;  /* 0xbfb8aa3b151d7820 */ /* 0x000fe20000410000 */
[----:B------:R-:W-:-:S02]  /*0c20*/  FMUL.FTZ R30, R18, -1.4426950216293334961 ;  /* 0xbfb8aa3b121e7820 */ /* 0x000fc40000410000 */
[----:B------:R-:W-:Y:S01]  /*0c30*/  FMUL.FTZ R28, R22, -1.4426950216293334961 ;  /* 0xbfb8aa3b161c7820 */ /* 0x000fe20000410000 */
        /* <DEDUP_REMOVED lines=11> */
[----:B0-----:R-:W-:-:S04]  /*0cf0*/  FADD.FTZ R28, -R25, 1 ;  /* 0x3f800000191c7421 */ /* 0x001fc80000010100 */
[----:B------:R-:W-:Y:S01]  /*0d00*/  FFMA.FTZ R28, R23, R28, 1 ;  /* 0x3f800000171c7423 */ /* 0x000fe2000001001c */
[----:B------:R-:W-:Y:S02]  /*0d10*/  FMUL.FTZ R23, R2, R25 ;  /* 0x0000001902177220 */ /* 0x000fe40000410000 */
[----:B------:R-:W0:Y:S01]  /*0d20*/  MUFU.RCP R24, R24 ;  /* 0x0000001800187308 */ /* 0x000e220000001000 */
[----:B-1----:R-:W-:Y:S01]  /*0d30*/  FADD.FTZ R29, -R26, 1 ;  /* 0x3f8000001a1d7421 */ /* 0x002fe20000010100 */
[----:B------:R-:W-:Y:S01]  /*0d40*/  FMUL.FTZ R25, R3, R26 ;  /* 0x0000001a03197220 */ /* 0x000fe20000410000 */
[----:B------:R-:W-:Y:S02]  /*0d50*/  FMUL.FTZ R23, R23, R28 ;  /* 0x0000001c17177220 */ /* 0x000fe40000410000 */
[----:B------:R-:W-:Y:S01]  /*0d60*/  FFMA.FTZ R22, R22, R29, 1 ;  /* 0x3f80000016167423 */ /* 0x000fe2000001001d */
[----:B--2---:R-:W-:-:S03]  /*0d70*/  FADD.FTZ R30, -R27, 1 ;  /* 0x3f8000001b1e7421 */ /* 0x004fc60000010100 */
[----:B------:R-:W-:Y:S01]  /*0d80*/  FMUL.FTZ R25, R25, R22 ;  /* 0x0000001619197220 */ /* 0x000fe20000410000 */
[----:B------:R-:W-:Y:S01]  /*0d90*/  FMUL.FTZ R27, R14, R27 ;  /* 0x0000001b0e1b7220 */ /* 0x000fe20000410000 */
[----:B------:R-:W-:Y:S01]  /*0da0*/  FMUL.FTZ R22, R52, R23 ;  /* 0x0000001734167220 */ /* 0x000fe20000410000 */
[----:B------:R-:W-:-:S03]  /*0db0*/  FFMA.FTZ R30, R21, R30, 1 ;  /* 0x3f800000151e7423 */ /* 0x000fc6000001001e */
[----:B------:R-:W-:Y:S01]  /*0dc0*/  FADD.FTZ R26, RZ, R22 ;  /* 0x00000016ff1a7221 */ /* 0x000fe20000010000 */
[----:B0-----:R-:W-:Y:S01]  /*0dd0*/  FADD.FTZ R21, -R24, 1 ;  /* 0x3f80000018157421 */ /* 0x001fe20000010100 */
[----:B------:R-:W-:-:S03]  /*0de0*/  FMUL.FTZ R24, R15, R24 ;  /* 0x000000180f187220 */ /* 0x000fc60000410000 */
[----:B------:R-:W-:Y:S01]  /*0df0*/  FFMA.FTZ R29, R18, R21, 1 ;  /* 0x3f800000121d7423 */ /* 0x000fe20000010015 */
[----:B------:R-:W-:Y:S01]  /*0e00*/  FMUL.FTZ R18, R27, R30 ;  /* 0x0000001e1b127220 */ /* 0x000fe20000410000 */
[----:B------:R-:W-:Y:S01]  /*0e10*/  FMUL.FTZ R21, R9, R25 ;  /* 0x0000001909157220 */ /* 0x000fe20000410000 */
[----:B------:R-:W-:Y:S01]  /*0e20*/  FFMA.FTZ R27, R17, R22, RZ ;  /* 0x00000016111b7223 */ /* 0x000fe200000100ff */
[----:B------:R-:W-:Y:S01]  /*0e30*/  FMUL.FTZ R24, R24, R29 ;  /* 0x0000001d18187220 */ /* 0x000fe20000410000 */
[----:B------:R-:W-:Y:S01]  /*0e40*/  FMUL.FTZ R29, R52, R18 ;  /* 0x00000012341d7220 */ /* 0x000fe20000410000 */
[----:B------:R-:W-:Y:S01]  /*0e50*/  FADD.FTZ R26, R21, R26 ;  /* 0x0000001a151a7221 */ /* 0x000fe20000010000 */
[----:B------:R-:W-:Y:S01]  /*0e60*/  FFMA.FTZ R22, R16, R21, R27 ;  /* 0x0000001510167223 */ /* 0x000fe2000001001b */
[----:B------:R-:W-:Y:S02]  /*0e70*/  FMUL.FTZ R21, R9, R24 ;  /* 0x0000001809157220 */ /* 0x000fe40000410000 */
[----:B------:R-:W-:Y:S01]  /*0e80*/  FADD.FTZ R28, R26, R29 ;  /* 0x0000001d1a1c7221 */ /* 0x000fe20000010000 */
[----:B------:R-:W-:Y:S01]  /*0e90*/  FFMA.FTZ R26, R17, R23, RZ ;  /* 0x00000017111a7223 */ /* 0x000fe200000100ff */
[C---:B------:R-:W-:Y:S01]  /*0ea0*/  FFMA.FTZ R27, R19.reuse, R29, R22 ;  /* 0x0000001d131b7223 */ /* 0x040fe20000010016 */
[----:B------:R-:W-:Y:S01]  /*0eb0*/  FFMA.FTZ R17, R16, R25, RZ ;  /* 0x0000001910117223 */ /* 0x000fe200000100ff */
[----:B------:R-:W-:Y:S01]  /*0ec0*/  FADD.FTZ R23, RZ, R23 ;  /* 0x00000017ff177221 */ /* 0x000fe20000010000 */
[----:B------:R-:W-:Y:S01]  /*0ed0*/  FADD.FTZ R25, RZ, R25 ;  /* 0x00000019ff197221 */ /* 0x000fe20000010000 */
[C---:B------:R-:W-:Y:S01]  /*0ee0*/  FFMA.FTZ R22, R20.reuse, R21, R27 ;  /* 0x0000001514167223 */ /* 0x040fe2000001001b */
[----:B------:R-:W-:Y:S01]  /*0ef0*/  FFMA.FTZ R16, R19, R18, R26 ;  /* 0x0000001213107223 */ /* 0x000fe2000001001a */
[----:B------:R-:W-:Y:S01]  /*0f00*/  FADD.FTZ R21, R21, R28 ;  /* 0x0000001c15157221 */ /* 0x000fe20000010000 */
[----:B------:R-:W-:Y:S01]  /*0f10*/  FADD.FTZ R18, R23, R18 ;  /* 0x0000001217127221 */ /* 0x000fe20000010000 */
[----:B------:R-:W-:Y:S01]  /*0f20*/  FFMA.FTZ R17, R20, R24, R17 ;  /* 0x0000001814117223 */ /* 0x000fe20000010011 */
[----:B------:R-:W-:-:S07]  /*0f30*/  FADD.FTZ R19, R25, R24 ;  /* 0x0000001819137221 */ /* 0x000fce0000010000 */
.L_x_1448:
        /* <DEDUP_REMOVED lines=37> */
.L_x_1450:
[----:B------:R-:W-:Y:S05]  /*1190*/  BSYNC.RECONVERGENT B0 ;  /* 0x0000000000007941 */ /* 0x000fea0003800200 */
.L_x_1449:
[----:B------:R-:W-:Y:S06]  /*11a0*/  BAR.SYNC.DEFER_BLOCKING 0x0 ;  /* 0x0000000000007b1d */ /* 0x000fec0000010000 */
[----:B------:R-:W-:Y:S04]  /*11b0*/  BSSY.RECONVERGENT B0, `(.L_x_1451) ;  /* 0x000002b000007945 */ /* 0x000fe80003800200 */
[----:B------:R-:W-:Y:S05]  /*11c0*/  @P3 BRA `(.L_x_1452) ;  /* 0x0000000000a43947 */ /* 0x000fea0003800000 */
[----:B------:R-:W4:Y:S01]  /*11d0*/  S2UR UR7, SR_CgaCtaId ;  /* 0x00000000000779c3 */ /* 0x000f220000008800 */
[----:B------:R-:W-:Y:S02]  /*11e0*/  UMOV UR6, 0x400 ;  /* 0x0000040000067882 */ /* 0x000fe40000000000 */
[----:B----4-:R-:W-:-:S09]  /*11f0*/  ULEA UR6, UR7, UR6, 0x18 ;  /* 0x0000000607067291 */ /* 0x010fd2000f8ec0ff */
[----:B------:R-:W4:Y:S04]  /*1200*/  LDS.64 R28, [UR6+0x18] ;  /* 0x00001806ff1c7984 */ /* 0x000f280008000a00 */
[----:B-12---:R-:W1:Y:S04]  /*1210*/  LDS.128 R20, [UR6+0x20] ;  /* 0x00002006ff147984 */ /* 0x006e680008000c00 */
[----:B------:R-:W2:Y:S01]  /*1220*/  LDS.128 R24, [UR6+0x30] ;  /* 0x00003006ff187984 */ /* 0x000ea20008000c00 */
        /* <DEDUP_REMOVED lines=35> */
.L_x_1452:
[----:B------:R-:W-:Y:S05]  /*1460*/  BSYNC.RECONVERGENT B0 ;  /* 0x0000000000007941 */ /* 0x000fea0003800200 */
.L_x_1451:
[----:B------:R-:W-:Y:S01]  /*1470*/  BAR.SYNC.DEFER_BLOCKING 0x0 ;  /* 0x0000000000007b1d */ /* 0x000fe20000010000 */
[----:B------:R-:W-:-:S05]  /*1480*/  LEA R56, R56, R35, 0x4 ;  /* 0x0000002338387211 */ /* 0x000fca00078e20ff */
[----:B------:R-:W-:Y:S04]  /*1490*/  BSSY.RECONVERGENT B0, `(.L_x_1453) ;  /* 0x000009d000007945 */ /* 0x000fe80003800200 */
[----:B------:R-:W-:Y:S05]  /*14a0*/  @P1 BRA `(.L_x_1454) ;  /* 0x00000008006c1947 */ /* 0x000fea0003800000 */
[----:B-12---:R-:W1:Y:S04]  /*14b0*/  LDS.128 R20, [R49+0x100] ;  /* 0x0001000031147984 */ /* 0x006e680000000c00 */
[----:B------:R-:W2:Y:S04]  /*14c0*/  LDS.128 R24, [R49+0x200] ;  /* 0x0002000031187984 */ /* 0x000ea80000000c00 */
[----:B------:R-:W4:Y:S01]  /*14d0*/  LDS.128 R28, [R49+0x300] ;  /* 0x00030000311c7984 */ /* 0x000f220000000c00 */
        /* <DEDUP_REMOVED lines=9> */
[----:B----4-:R-:W-:Y:S01]  /*1570*/  FADD.FTZ R57, R57, R28 ;  /* 0x0000001c39397221 */ /* 0x010fe20000010000 */
[----:B------:R-:W2:Y:S01]  /*1580*/  LDS.128 R20, [R49+0x500] ;  /* 0x0005000031147984 */ /* 0x000ea20000000c00 */
[----:B------:R-:W-:Y:S01]  /*1590*/  FADD.FTZ R28, R24, R29 ;  /* 0x0000001d181c7221 */ /* 0x000fe20000010000 */
[----:B------:R-:W-:Y:S01]  /*15a0*/  FADD.FTZ R29, R25, R30 ;  /* 0x0000001e191d7221 */ /* 0x000fe20000010000 */
[----:B------:R-:W-:-:S02]  /*15b0*/  FADD.FTZ R30, R26, R31 ;  /* 0x0000001f1a1e7221 */ /* 0x000fc40000010000 */
[----:B------:R-:W4:Y:S01]  /*15c0*/  LDS.128 R24, [R49+0x600] ;  /* 0x0006000031187984 */ /* 0x000f220000000c00 */
        /* <DEDUP_REMOVED lines=25> */
[----:B----4-:R-:W-:Y:S01]  /*1760*/  FADD.FTZ R57, R57, R24 ;  /* 0x0000001839397221 */ /* 0x010fe20000010000 */
[----:B------:R-:W-:Y:S01]  /*1770*/  FADD.FTZ R28, R28, R25 ;  /* 0x000000191c1c7221 */ /* 0x000fe20000010000 */
[----:B------:R-:W-:Y:S01]  /*1780*/  FADD.FTZ R29, R29, R26 ;  /* 0x0000001a1d1d7221 */ /* 0x000fe20000010000 */
[----:B------:R-:W-:Y:S02]  /*1790*/  FADD.FTZ R30, R30, R27 ;  /* 0x0000001b1e1e7221 */ /* 0x000fe40000010000 */
[----:B------:R-:W4:Y:S01]  /*17a0*/  LDS.128 R24, [R49+0xc00] ;  /* 0x000c000031187984 */ /* 0x000f220000000c00 */
        /* <DEDUP_REMOVED lines=10> */
[----:B----4-:R-:W-:Y:S01]  /*1850*/  FADD.FTZ R57, R57, R24 ;  /* 0x0000001839397221 */ /* 0x010fe20000010000 */
        /* <DEDUP_REMOVED lines=96> */
.L_x_1454:
[----:B------:R-:W-:Y:S05]  /*1e60*/  BSYNC.RECONVERGENT B0 ;  /* 0x0000000000007941 */ /* 0x000fea0003800200 */
.L_x_1453:
[----:B------:R-:W-:Y:S04]  /*1e70*/  BSSY.RECONVERGENT B0, `(.L_x_1455) ;  /* 0x000001c000007945 */ /* 0x000fe80003800200 */
[----:B------:R-:W-:Y:S05]  /*1e80*/  @P1 BRA `(.L_x_1456) ;  /* 0x0000000000681947 */ /* 0x000fea0003800000 */
[----:B------:R-:W4:Y:S08]  /*1e90*/  LDC.64 R20, c[0x0][0x3f8] ;  /* 0x0000fe00ff147b82 */ /* 0x000f300000000a00 */
[----:B-12---:R-:W1:Y:S01]  /*1ea0*/  LDC.64 R22, c[0x0][0x3d8] ;  /* 0x0000f600ff167b82 */ /* 0x006e620000000a00 */
[----:B----4-:R-:W-:Y:S01]  /*1eb0*/  IMAD.WIDE.U32 R24, R20, 0x3, RZ ;  /* 0x0000000314187825 */ /* 0x010fe200078e00ff */
[----:B------:R-:W-:-:S04]  /*1ec0*/  LEA R27, R21, R21, 0x1 ;  /* 0x00000015151b7211 */ /* 0x000fc800078e08ff */
[----:B------:R-:W-:Y:S02]  /*1ed0*/  IADD3 R27, PT, PT, R25, R27, RZ ;  /* 0x0000001b191b7210 */ /* 0x000fe40007ffe0ff */
[----:B------:R-:W-:Y:S01]  /*1ee0*/  LEA.HI R25, P1, R21, R20, RZ, 0x1 ;  /* 0x0000001415197211 */ /* 0x000fe200078308ff */
[----:B-1----:R-:W-:Y:S01]  /*1ef0*/  IMAD.WIDE R56, R56, 0x4, R22 ;  /* 0x0000000438387825 */ /* 0x002fe200078e0216 */
        /* <DEDUP_REMOVED lines=19> */
.L_x_1456:
[----:B------:R-:W-:Y:S05]  /*2030*/  BSYNC.RECONVERGENT B0 ;  /* 0x0000000000007941 */ /* 0x000fea0003800200 */
.L_x_1455:
[----:B------:R-:W-:Y:S05]  /*2040*/  @!P4 BRA `(.L_x_1457) ;  /* 0x000000080090c947 */ /* 0x000fea0003800000 */
[----:B----4-:R-:W4:Y:S01]  /*2050*/  LDC.64 R56, c[0x0][0x3d0] ;  /* 0x0000f400ff387b82 */ /* 0x010f220000000a00 */
[----:B------:R-:W-:Y:S02]  /*2060*/  LOP3.LUT R17, R37, 0x1, RZ, 0xc0, !PT ;  /* 0x0000000125117812 */ /* 0x000fe400078ec0ff */
[----:B------:R-:W-:-:S03]  /*2070*/  ISETP.GE.U32.AND P4, PT, R4, 0x8, PT ;  /* 0x000000080400780c */ /* 0x000fc60003f86070 */
[----:B------:R-:W-:-:S04]  /*2080*/  IMAD R19, R17, R0, RZ ;  /* 0x0000000011137224 */ /* 0x000fc800078e02ff */
[----:B------:R-:W-:-:S05]  /*2090*/  IMAD R16, R19, R4, RZ ;  /* 0x0000000413107224 */ /* 0x000fca00078e02ff */
[----:B------:R-:W-:-:S05]  /*20a0*/  SHF.L.U32 R17, R16, 0x1, RZ ;  /* 0x0000000110117819 */ /* 0x000fca00000006ff */
[----:B----4-:R-:W-:Y:S01]  /*20b0*/  IMAD.WIDE R56, R17, 0x4, R56 ;  /* 0x0000000411387825 */ /* 0x010fe200078e0238 */
[----:B------:R-:W-:Y:S06]  /*20c0*/  @P3 BRA `(.L_x_1458) ;  /* 0x0000000000503947 */ /* 0x000fec0003800000 */
[----:B------:R-:W4:Y:S01]  /*20d0*/  LDC.64 R16, c[0x0][0x3c8] ;  /* 0x0000f200ff107b82 */ /* 0x000f220000000a00 */
[----:B------:R-:W-:Y:S01]  /*20e0*/  LOP3.LUT P1, R20, R37, 0x2, RZ, 0xc0, !PT ;  /* 0x0000000225147812 */ /* 0x000fe2000782c0ff */
        /* <DEDUP_REMOVED lines=13> */
.L_x_1459:
[----:B----4-:R-:W4:Y:S04]  /*21c0*/  LDG.E.STRONG.GPU R18, desc[UR8][R16.64] ;  /* 0x0000000810127981 */ /* 0x010f28000c1ef900 */
[----:B----4-:R-:W-:Y:S01]  /*21d0*/  CCTL.IVALL ;  /* 0x00000000ff00798f */ /* 0x010fe20002000000 */
[----:B------:R-:W-:Y:S05]  /*21e0*/  YIELD ;  /* 0x0000000000007946 */ /* 0x000fea0003800000 */
[----:B------:R-:W-:-:S13]  /*21f0*/  ISETP.NE.AND P1, PT, R18, R23, PT ;  /* 0x000000171200720c */ /* 0x000fda0003f25270 */
[----:B------:R-:W-:Y:S05]  /*2200*/  @P1 BRA `(.L_x_1459) ;  /* 0xfffffffc00ec1947 */ /* 0x000fea000383ffff */
.L_x_1458:
[----:B------:R-:W-:Y:S05]  /*2210*/  WARPSYNC.ALL ;  /* 0x0000000000007948 */ /* 0x000fea0003800000 */
[----:B------:R-:W-:Y:S01]  /*2220*/  BAR.SYNC.DEFER_BLOCKING 0x0 ;  /* 0x0000000000007b1d */ /* 0x000fe20000010000 */
[----:B--2---:R-:W-:-:S05]  /*2230*/  HFMA2 R22, -RZ, RZ, 0, 0 ;  /* 0x00000000ff167431 */ /* 0x004fca00000001ff */
[----:B------:R-:W-:Y:S05]  /*2240*/  @!P4 BRA `(.L_x_1460) ;  /* 0x000000040018c947 */ /* 0x000fea0003800000 */
[----:B------:R-:W-:Y:S01]  /*2250*/  MOV R30, RZ ;  /* 0x000000ff001e7202 */ /* 0x000fe20000000f00 */
[----:B------:R-:W-:Y:S01]  /*2260*/  UIADD3 UR6, UPT, UPT, -UR10, URZ, URZ ;  /* 0x000000ff0a067290 */ /* 0x000fe2000fffe1ff */
[----:B------:R-:W-:Y:S02]  /*2270*/  MOV R29, R34 ;  /* 0x00000022001d7202 */ /* 0x000fe40000000f00 */
[----:B------:R-:W-:Y:S02]  /*2280*/  MOV R28, R38 ;  /* 0x00000026001c7202 */ /* 0x000fe40000000f00 */
[----:B------:R-:W-:Y:S02]  /*2290*/  MOV R27, R39 ;  /* 0x00000027001b7202 */ /* 0x000fe40000000f00 */
[----:B------:R-:W-:Y:S02]  /*22a0*/  MOV R26, R40 ;  /* 0x00000028001a7202 */ /* 0x000fe40000000f00 */
[----:B------:R-:W-:-:S02]  /*22b0*/  MOV R25, R41 ;  /* 0x0000002900197202 */ /* 0x000fc40000000f00 */
[----:B------:R-:W-:Y:S02]  /*22c0*/  MOV R24, R42 ;  /* 0x0000002a00187202 */ /* 0x000fe40000000f00 */
[----:B------:R-:W-:Y:S02]  /*22d0*/  MOV R22, R43 ;  /* 0x0000002b00167202 */ /* 0x000fe40000000f00 */
[----:B-1----:R-:W-:-:S07]  /*22e0*/  MOV R23, R44 ;  /* 0x0000002c00177202 */ /* 0x002fce0000000f00 */
.L_x_1461:
[----:B------:R-:W-:Y:S02]  /*22f0*/  ISETP.EQ.OR P5, PT, RZ, UR6, P3 ;  /* 0x00000006ff007c0c */ /* 0x000fe40009fa2670 */
[----:B----4-:R-:W-:-:S04]  /*2300*/  IADD3 R16, PT, PT, R30, 0x1, RZ ;  /* 0x000000011e107810 */ /* 0x010fc80007ffe0ff */
[----:B------:R-:W-:-:S07]  /*2310*/  ISETP.EQ.OR P6, PT, R16, UR10, P3 ;  /* 0x0000000a10007c0c */ /* 0x000fce0009fc2670 */
[----:B------:R-:W-:-:S06]  /*2320*/  @!P5 IMAD.WIDE.U32 R16, R29, 0x8, R56 ;  /* 0x000000081d10d825 */ /* 0x000fcc00078e0038 */
[----:B------:R-:W0:Y:S01]  /*2330*/  @!P5 LDG.E.64 R16, desc[UR8][R16.64] ;  /* 0x000000081010d981 */ /* 0x000e22000c1e1b00 */
[----:B------:R-:W-:Y:S01]  /*2340*/  @!P6 IMAD.WIDE.U32 R18, R28, 0x8, R56 ;  /* 0x000000081c12e825 */ /* 0x000fe200078e0038 */
[----:B------:R-:W-:-:S04]  /*2350*/  IADD3 R20, PT, PT, R30, 0x2, RZ ;  /* 0x000000021e147810 */ /* 0x000fc80007ffe0ff */
[----:B------:R-:W-:Y:S01]  /*2360*/  ISETP.EQ.OR P1, PT, R20, UR10, P3 ;  /* 0x0000000a14007c0c */ /* 0x000fe20009f22670 */
[----:B------:R-:W2:Y:S01]  /*2370*/  @!P6 LDG.E.64 R18, desc[UR8][R18.64] ;  /* 0x000000081212e981 */ /* 0x000ea2000c1e1b00 */
[----:B------:R-:W-:-:S04]  /*2380*/  IADD3 R20, PT, PT, R30, 0x3, RZ ;  /* 0x000000031e147810 */ /* 0x000fc80007ffe0ff */
[----:B------:R-:W-:-:S07]  /*2390*/  ISETP.EQ.OR P4, PT, R20, UR10, P3 ;  /* 0x0000000a14007c0c */ /* 0x000fce0009f82670 */
[----:B------:R-:W-:-:S06]  /*23a0*/  @!P1 IMAD.WIDE.U32 R20, R27, 0x8, R56 ;  /* 0x000000081b149825 */ /* 0x000fcc00078e0038 */
[----:B------:R-:W4:Y:S01]  /*23b0*/  @!P1 LDG.E.64 R20, desc[UR8][R20.64] ;  /* 0x0000000814149981 */ /* 0x000f22000c1e1b00 */
[----:B0--3--:R-:W-:Y:S01]  /*23c0*/  @!P5 FADD.FTZ R32, R32, R16 ;  /* 0x000000102020d221 */ /* 0x009fe20000010000 */
[----:B------:R-:W-:Y:S01]  /*23d0*/  @!P5 FADD.FTZ R33, R33, R17 ;  /* 0x000000112121d221 */ /* 0x000fe20000010000 */
[----:B------:R-:W-:-:S04]  /*23e0*/  @!P4 IMAD.WIDE.U32 R16, R26, 0x8, R56 ;  /* 0x000000081a10c825 */ /* 0x000fc800078e0038 */
[----:B--2---:R-:W-:Y:S02]  /*23f0*/  @!P6 FADD.FTZ R32, R32, R18 ;  /* 0x000000122020e221 */ /* 0x004fe40000010000 */
[----:B------:R-:W2:Y:S01]  /*2400*/  @!P4 LDG.E.64 R16, desc[UR8][R16.64] ;  /* 0x000000081010c981 */ /* 0x000ea2000c1e1b00 */
[----:B------:R-:W-:-:S04]  /*2410*/  IADD3 R18, PT, PT, R30, 0x4, RZ ;  /* 0x000000041e127810 */ /* 0x000fc80007ffe0ff */
[----:B------:R-:W-:Y:S01]  /*2420*/  ISETP.EQ.OR P5, PT, R18, UR10, P3 ;  /* 0x0000000a12007c0c */ /* 0x000fe20009fa2670 */
[----:B------:R-:W-:Y:S01]  /*2430*/  @!P6 FADD.FTZ R33, R33, R19 ;  /* 0x000000132121e221 */ /* 0x000fe20000010000 */
[----:B----4-:R-:W-:-:S03]  /*2440*/  @!P1 FADD.FTZ R32, R32, R20 ;  /* 0x0000001420209221 */ /* 0x010fc60000010000 */
        /* <DEDUP_REMOVED lines=37> */
[----:B------:R-:W-:-:S07]  /*26a0*/  MOV R22, R45 ;  /* 0x0000002d00167202 */ /* 0x000fce0000000f00 */
.L_x_1460:
[----:B------:R-:W-:-:S13]  /*26b0*/  ISETP.NE.AND P1, PT, R47, RZ, PT ;  /* 0x000000ff2f00720c */ /* 0x000fda0003f25270 */
[----:B------:R-:W-:Y:S05]  /*26c0*/  @!P1 BRA `(.L_x_1457) ;  /* 0x0000000000f09947 */ /* 0x000fea0003800000 */
[----:B----4-:R-:W-:Y:S02]  /*26d0*/  IADD3 R16, PT, PT, R47, -0x1, RZ ;  /* 0xffffffff2f107810 */ /* 0x010fe40007ffe0ff */
[----:B-1----:R-:W-:Y:S02]  /*26e0*/  LOP3.LUT P1, R23, R4, 0x3, RZ, 0xc0, !PT ;  /* 0x0000000304177812 */ /* 0x002fe4000782c0ff */
        /* <DEDUP_REMOVED lines=9> */
[----:B------:R-:W-:Y:S02]  /*2780*/  IADD3 R25, PT, PT, R22, 0x3, RZ ;  /* 0x0000000316197810 */ /* 0x000fe40007ffe0ff */
        /* <DEDUP_REMOVED lines=20> */
.L_x_1462:
        /* <DEDUP_REMOVED lines=14> */
[----:B0--3--:R-:W-:Y:S01]  /*29b0*/  @!P4 FADD.FTZ R32, R32, R16 ;  /* 0x000000102020c221 */ /* 0x009fe20000010000 */
[----:B------:R-:W-:-:S03]  /*29c0*/  @!P4 FADD.FTZ R33, R33, R17 ;  /* 0x000000112121c221 */ /* 0x000fc60000010000 */
[----:B--2---:R-:W-:Y:S01]  /*29d0*/  @!P1 FADD.FTZ R32, R32, R18 ;  /* 0x0000001220209221 */ /* 0x004fe20000010000 */
[----:B------:R-:W-:-:S07]  /*29e0*/  @!P1 FADD.FTZ R33, R33, R19 ;  /* 0x0000001321219221 */ /* 0x000fce0000010000 */
.L_x_1463:
[----:B------:R-:W-:Y:S01]  /*29f0*/  ISETP.EQ.OR P1, PT, R22, UR10, P3 ;  /* 0x0000000a16007c0c */ /* 0x000fe20009f22670 */
[----:B------:R-:W-:Y:S03]  /*2a00*/  BSSY.RECONVERGENT B0, `(.L_x_1457) ;  /* 0x0000008000007945 */ /* 0x000fe60003800200 */
[----:B------:R-:W-:-:S13]  /*2a10*/  ISETP.NE.U32.OR P1, PT, R20, 0x1, P1 ;  /* 0x000000011400780c */ /* 0x000fda0000f25470 */
[----:B------:R-:W-:Y:S05]  /*2a20*/  @P1 BRA `(.L_x_1464) ;  /* 0x0000000000141947 */ /* 0x000fea0003800000 */
[----:B------:R-:W-:-:S04]  /*2a30*/  IMAD R17, R0, R22, R34 ;  /* 0x0000001600117224 */ /* 0x000fc800078e0222 */
[----:B------:R-:W-:-:S06]  /*2a40*/  IMAD.WIDE.U32 R16, R17, 0x8, R56 ;  /* 0x0000000811107825 */ /* 0x000fcc00078e0038 */
[----:B------:R-:W0:Y:S02]  /*2a50*/  LDG.E.64 R16, desc[UR8][R16.64] ;  /* 0x0000000810107981 */ /* 0x000e24000c1e1b00 */
[----:B0--3--:R-:W-:Y:S01]  /*2a60*/  FADD.FTZ R32, R32, R16 ;  /* 0x0000001020207221 */ /* 0x009fe20000010000 */
[----:B------:R-:W-:-:S07]  /*2a70*/  FADD.FTZ R33, R33, R17 ;  /* 0x0000001121217221 */ /* 0x000fce0000010000 */
.L_x_1464:
[----:B------:R-:W-:Y:S05]  /*2a80*/  BSYNC.RECONVERGENT B0 ;  /* 0x0000000000007941 */ /* 0x000fea0003800200 */
.L_x_1457:
[----:B------:R-:W5:Y:S01]  /*2a90*/  S2UR UR7, SR_CgaCtaId ;  /* 0x00000000000779c3 */ /* 0x000f620000008800 */
[----:B------:R-:W-:Y:S01]  /*2aa0*/  UMOV UR6, 0x400 ;  /* 0x0000040000067882 */ /* 0x000fe20000000000 */
[C---:B------:R-:W-:Y:S01]  /*2ab0*/  FADD.FTZ R10, -R8.reuse, R10 ;  /* 0x0000000a080a7221 */ /* 0x040fe20000010100 */
[C---:B----4-:R-:W-:Y:S01]  /*2ac0*/  FADD.FTZ R20, -R8.reuse, R11 ;  /* 0x0000000b08147221 */ /* 0x050fe20000010100 */
[C---:B------:R-:W-:Y:S01]  /*2ad0*/  FADD.FTZ R18, -R8.reuse, R12 ;  /* 0x0000000c08127221 */ /* 0x040fe20000010100 */
[----:B------:R-:W-:Y:S01]  /*2ae0*/  FADD.FTZ R8, -R8, R13 ;  /* 0x0000000d08087221 */ /* 0x000fe20000010100 */
[-C--:B------:R-:W-:Y:S01]  /*2af0*/  FMUL.FTZ R25, R10, R55.reuse ;  /* 0x000000370a197220 */ /* 0x080fe20000410000 */
[----:B------:R-:W-:Y:S01]  /*2b00*/  FMUL.FTZ R12, R20, R55 ;  /* 0x00000037140c7220 */ /* 0x000fe20000410000 */
[----:B-----5:R-:W-:-:S09]  /*2b10*/  ULEA UR6, UR7, UR6, 0x18 ;  /* 0x0000000607067291 */ /* 0x020fd2000f8ec0ff */
[----:B------:R-:W-:Y:S01]  /*2b20*/  @!P3 STS.64 [UR6+0x98], R32 ;  /* 0x00009820ff00b988 */ /* 0x000fe20008000a06 */
[----:B------:R-:W-:Y:S06]  /*2b30*/  BAR.SYNC.DEFER_BLOCKING 0x0 ;  /* 0x0000000000007b1d */ /* 0x000fec0000010000 */
[----:B------:R-:W4:Y:S01]  /*2b40*/  LDS.64 R16, [UR6+0x98] ;  /* 0x00009806ff107984 */ /* 0x000f220008000a00 */
[----:B------:R-:W4:Y:S02]  /*2b50*/  LDCU UR6, c[0x0][0x42c] ;  /* 0x00008580ff0677ac */ /* 0x000f240008000800 */
[----:B----4-:R-:W-:Y:S01]  /*2b60*/  FMUL.FTZ R16, R16, UR6 ;  /* 0x0000000610107c20 */ /* 0x010fe20008410000 */
[----:B------:R-:W-:Y:S01]  /*2b70*/  FMUL.FTZ R17, R17, UR6 ;  /* 0x0000000611117c20 */ /* 0x000fe20008410000 */
[----:B------:R-:W-:Y:S06]  /*2b80*/  @!P2 BRA `(.L_x_1465) ;  /* 0x000000000048a947 */ /* 0x000fec0003800000 */
[----:B------:R-:W-:Y:S01]  /*2b90*/  FFMA.FTZ R10, R52, R25, R54 ;  /* 0x00000019340a7223 */ /* 0x000fe20000010036 */
[----:B------:R-:W-:-:S03]  /*2ba0*/  FFMA.FTZ R11, R9, R12, R53 ;  /* 0x0000000c090b7223 */ /* 0x000fc60000010035 */
[----:B------:R-:W-:Y:S01]  /*2bb0*/  FMUL.FTZ R13, R10, -1.4426950216293334961 ;  /* 0xbfb8aa3b0a0d7820 */ /* 0x000fe20000410000 */
[----:B------:R-:W-:-:S05]  /*2bc0*/  FMUL.FTZ R20, R11, -1.4426950216293334961 ;  /* 0xbfb8aa3b0b147820 */ /* 0x000fca0000410000 */
[----:B------:R-:W4:Y:S04]  /*2bd0*/  MUFU.EX2 R13, R13 ;  /* 0x0000000d000d7308 */ /* 0x000f280000000800 */
[----:B------:R-:W5:Y:S01]  /*2be0*/  MUFU.EX2 R20, R20 ;  /* 0x0000001400147308 */ /* 0x000f620000000800 */
[----:B----4-:R-:W-:Y:S01]  /*2bf0*/  FADD.FTZ R19, R13, 1 ;  /* 0x3f8000000d137421 */ /* 0x010fe20000010000 */
[----:B-----5:R-:W-:-:S05]  /*2c00*/  FADD.FTZ R21, R20, 1 ;  /* 0x3f80000014157421 */ /* 0x020fca0000010000 */
[----:B------:R-:W1:Y:S08]  /*2c10*/  MUFU.RCP R19, R19 ;  /* 0x0000001300137308 */ /* 0x000e700000001000 */
[----:B--2---:R-:W2:Y:S01]  /*2c20*/  MUFU.RCP R22, R21 ;  /* 0x0000001500167308 */ /* 0x004ea20000001000 */
        /* <DEDUP_REMOVED lines=8> */
.L_x_1465:
[----:B------:R-:W-:Y:S04]  /*2cb0*/  BSSY.RECONVERGENT B0, `(.L_x_1466) ;  /* 0x0000013000007945 */ /* 0x000fe80003800200 */
[----:B------:R-:W-:Y:S05]  /*2cc0*/  @P0 BRA `(.L_x_1467) ;  /* 0x0000000000440947 */ /* 0x000fea0003800000 */
[----:B------:R-:W4:Y:S01]  /*2cd0*/  LDCU.64 UR12, c[0x0][0x3f8] ;  /* 0x00007f00ff0c77ac */ /* 0x000f220008000a00 */
[----:B------:R-:W-:Y:S01]  /*2ce0*/  MOV R10, R58 ;  /* 0x0000003a000a7202 */ /* 0x000fe20000000f00 */
[C-C-:B------:R-:W-:Y:S01]  /*2cf0*/  FFMA.FTZ R13, R16.reuse, R25, R17.reuse ;  /* 0x00000019100d7223 */ /* 0x140fe20000010011 */
[----:B------:R-:W-:Y:S01]  /*2d00*/  MOV R11, R61 ;  /* 0x0000003d000b7202 */ /* 0x000fe20000000f00 */
[----:B------:R-:W5:Y:S01]  /*2d10*/  LDCU.64 UR6, c[0x0][0x380] ;  /* 0x00007000ff0677ac */ /* 0x000f620008000a00 */
[----:B------:R-:W-:Y:S01]  /*2d20*/  FFMA.FTZ R20, R16, R12, R17 ;  /* 0x0000000c10147223 */ /* 0x000fe20000010011 */
[----:B------:R-:W-:-:S03]  /*2d30*/  FFMA.FTZ R2, R52, R2, -R13 ;  /* 0x0000000234027223 */ /* 0x000fc6000001080d */
[----:B------:R-:W-:Y:S01]  /*2d40*/  FFMA.FTZ R20, R9, R3, -R20 ;  /* 0x0000000309147223 */ /* 0x000fe20000010814 */
[----:B------:R-:W-:-:S03]  /*2d50*/  FMUL.FTZ R2, R2, R55 ;  /* 0x0000003702027220 */ /* 0x000fc60000410000 */
[----:B------:R-:W-:Y:S01]  /*2d60*/  FMUL.FTZ R3, R20, R55 ;  /* 0x0000003714037220 */ /* 0x000fe20000410000 */
[----:B----4-:R-:W-:Y:S02]  /*2d70*/  IMAD R19, R6, UR12, RZ ;  /* 0x0000000c06137c24 */ /* 0x010fe4000f8e02ff */
[----:B------:R-:W-:-:S04]  /*2d80*/  IMAD.WIDE.U32 R10, R50, UR12, R10 ;  /* 0x0000000c320a7c25 */ /* 0x000fc8000f8e000a */
[----:B------:R-:W-:Y:S01]  /*2d90*/  IMAD R19, R50, UR13, R19 ;  /* 0x0000000d32137c24 */ /* 0x000fe2000f8e0213 */
[----:B-----5:R-:W-:-:S04]  /*2da0*/  LEA R12, P0, R10, UR6, 0x2 ;  /* 0x000000060a0c7c11 */ /* 0x020fc8000f8010ff */
[----:B------:R-:W-:-:S04]  /*2db0*/  IADD3 R19, PT, PT, R11, R19, RZ ;  /* 0x000000130b137210 */ /* 0x000fc80007ffe0ff */
[----:B------:R-:W-:-:S05]  /*2dc0*/  LEA.HI.X R13, R10, UR7, R19, 0x2, P0 ;  /* 0x000000070a0d7c11 */ /* 0x000fca00080f1413 */
[----:B------:R4:W-:Y:S02]  /*2dd0*/  STG.E.64 desc[UR8][R12.64], R2 ;  /* 0x000000020c007986 */ /* 0x0009e4000c101b08 */
.L_x_1467:
[----:B------:R-:W-:Y:S05]  /*2de0*/  BSYNC.RECONVERGENT B0 ;  /* 0x0000000000007941 */ /* 0x000fea0003800200 */
.L_x_1466:
[----:B------:R-:W-:Y:S01]  /*2df0*/  UISETP.NE.AND UP0, UPT, UR11, URZ, UPT ;  /* 0x000000ff0b00728c */ /* 0x000fe2000bf05270 */
[-C--:B----4-:R-:W-:Y:S01]  /*2e00*/  FMUL.FTZ R13, R18, R55.reuse ;  /* 0x00000037120d7220 */ /* 0x090fe20000410000 */
[----:B------:R-:W-:-:S07]  /*2e10*/  FMUL.FTZ R18, R8, R55 ;  /* 0x0000003708127220 */ /* 0x000fce0000410000 */
[----:B------:R-:W-:Y:S05]  /*2e20*/  BRA.U !UP0, `(.L_x_1468) ;  /* 0x0000000108487547 */ /* 0x000fea000b800000 */
        /* <DEDUP_REMOVED lines=8> */
[----:B------:R-:W4:Y:S08]  /*2eb0*/  MUFU.RCP R3, R3 ;  /* 0x0000000300037308 */ /* 0x000f300000001000 */
[----:B------:R-:W5:Y:S01]  /*2ec0*/  MUFU.RCP R10, R10 ;  /* 0x0000000a000a7308 */ /* 0x000f620000001000 */
[----:B----4-:R-:W-:Y:S01]  /*2ed0*/  FADD.FTZ R11, -R3, 1 ;  /* 0x3f800000030b7421 */ /* 0x010fe20000010100 */
[----:B------:R-:W-:-:S03]  /*2ee0*/  FMUL.FTZ R14, R14, R3 ;  /* 0x000000030e0e7220 */ /* 0x000fc60000410000 */
[----:B------:R-:W-:Y:S01]  /*2ef0*/  FFMA.FTZ R11, R54, R11, 1 ;  /* 0x3f800000360b7423 */ /* 0x000fe2000001000b */
[----:B-----5:R-:W-:Y:S01]  /*2f00*/  FADD.FTZ R12, -R10, 1 ;  /* 0x3f8000000a0c7421 */ /* 0x020fe20000010100 */
[----:B------:R-:W-:Y:S02]  /*2f10*/  FMUL.FTZ R15, R15, R10 ;  /* 0x0000000a0f0f7220 */ /* 0x000fe40000410000 */
[----:B------:R-:W-:Y:S01]  /*2f20*/  FMUL.FTZ R14, R14, R11 ;  /* 0x0000000b0e0e7220 */ /* 0x000fe20000410000 */
[----:B------:R-:W-:-:S04]  /*2f30*/  FFMA.FTZ R12, R53, R12, 1 ;  /* 0x3f800000350c7423 */ /* 0x000fc8000001000c */
[----:B------:R-:W-:-:S07]  /*2f40*/  FMUL.FTZ R15, R15, R12 ;  /* 0x0000000c0f0f7220 */ /* 0x000fce0000410000 */
.L_x_1468:
[----:B------:R-:W4:Y:S01]  /*2f50*/  LDCU.64 UR6, c[0x0][0x400] ;  /* 0x00008000ff0677ac */ /* 0x000f220008000a00 */
[C-C-:B------:R-:W-:Y:S01]  /*2f60*/  FFMA.FTZ R3, R16.reuse, R13, R17.reuse ;  /* 0x0000000d10037223 */ /* 0x140fe20000010011 */
[----:B------:R-:W-:Y:S01]  /*2f70*/  FFMA.FTZ R16, R16, R18, R17 ;  /* 0x0000001210107223 */ /* 0x000fe20000010011 */
[----:B------:R-:W-:Y:S02]  /*2f80*/  BSSY.RECONVERGENT B0, `(.L_x_1469) ;  /* 0x0000012000007945 */ /* 0x000fe40003800200 */
[----:B------:R-:W-:Y:S01]  /*2f90*/  FFMA.FTZ R54, R52, R14, -R3 ;  /* 0x0000000e34367223 */ /* 0x000fe20000010803 */
[----:B------:R-:W-:-:S03]  /*2fa0*/  FFMA.FTZ R16, R9, R15, -R16 ;  /* 0x0000000f09107223 */ /* 0x000fc60000010810 */
[-C--:B------:R-:W-:Y:S01]  /*2fb0*/  FMUL.FTZ R54, R54, R55.reuse ;  /* 0x0000003736367220 */ /* 0x080fe20000410000 */
[----:B------:R-:W-:Y:S01]  /*2fc0*/  FMUL.FTZ R55, R16, R55 ;  /* 0x0000003710377220 */ /* 0x000fe20000410000 */
[----:B----4-:R-:W-:-:S04]  /*2fd0*/  ISETP.GE.U32.AND P0, PT, R46, UR6, PT ;  /* 0x000000062e007c0c */ /* 0x010fc8000bf06070 */
[----:B------:R-:W-:-:S13]  /*2fe0*/  ISETP.GE.AND.EX P0, PT, R7, UR7, PT, P0 ;  /* 0x0000000707007c0c */ /* 0x000fda000bf06300 */
[----:B------:R-:W-:Y:S05]  /*2ff0*/  @P0 BRA `(.L_x_1470) ;  /* 0x0000000000280947 */ /* 0x000fea0003800000 */
[----:B------:R-:W4:Y:S01]  /*3000*/  LDCU.64 UR6, c[0x0][0x3f8] ;  /* 0x00007f00ff0677ac */ /* 0x000f220008000a00 */
[----:B------:R-:W-:Y:S01]  /*3010*/  MOV R59, R61 ;  /* 0x0000003d003b7202 */ /* 0x000fe20000000f00 */
[----:B------:R-:W5:Y:S01]  /*3020*/  LDCU.64 UR12, c[0x0][0x380] ;  /* 0x00007000ff0c77ac */ /* 0x000f620008000a00 */
[----:B----4-:R-:W-:Y:S02]  /*3030*/  IMAD R3, R7, UR6, RZ ;  /* 0x0000000607037c24 */ /* 0x010fe4000f8e02ff */
[----:B------:R-:W-:-:S04]  /*3040*/  IMAD.WIDE.U32 R58, R46, UR6, R58 ;  /* 0x000000062e3a7c25 */ /* 0x000fc8000f8e003a */
[----:B------:R-:W-:Y:S01]  /*3050*/  IMAD R3, R46, UR7, R3 ;  /* 0x000000072e037c24 */ /* 0x000fe2000f8e0203 */
[----:B-----5:R-:W-:-:S04]  /*3060*/  LEA R2, P0, R58, UR12, 0x2 ;  /* 0x0000000c3a027c11 */ /* 0x020fc8000f8010ff */
[----:B------:R-:W-:-:S04]  /*3070*/  IADD3 R3, PT, PT, R59, R3, RZ ;  /* 0x000000033b037210 */ /* 0x000fc80007ffe0ff */
[----:B------:R-:W-:-:S05]  /*3080*/  LEA.HI.X R3, R58, UR13, R3, 0x2, P0 ;  /* 0x0000000d3a037c11 */ /* 0x000fca00080f1403 */
[----:B------:R4:W-:Y:S02]  /*3090*/  STG.E.64 desc[UR8][R2.64], R54 ;  /* 0x0000003602007986 */ /* 0x0009e4000c101b08 */
.L_x_1470:
[----:B------:R-:W-:Y:S05]  /*30a0*/  BSYNC.RECONVERGENT B0 ;  /* 0x0000000000007941 */ /* 0x000fea0003800200 */
.L_x_1469:
[----:B------:R-:W-:Y:S02]  /*30b0*/  IADD3 R36, PT, PT, R0, R36, RZ ;  /* 0x0000002400247210 */ /* 0x000fe40007ffe0ff */
[----:B------:R-:W-:Y:S02]  /*30c0*/  IADD3 R37, PT, PT, R37, 0x1, RZ ;  /* 0x0000000125257810 */ /* 0x000fe40007ffe0ff */
[----:B------:R-:W-:-:S13]  /*30d0*/  ISETP.GE.AND P0, PT, R36, UR4, PT ;  /* 0x0000000424007c0c */ /* 0x000fda000bf06270 */
[----:B------:R-:W-:Y:S05]  /*30e0*/  @!P0 BRA `(.L_x_1471) ;  /* 0xffffffd000688947 */ /* 0x000fea000383ffff */
.L_x_1446:
[----:B------:R-:W5:Y:S01]  /*30f0*/  LDC R4, c[0x0][0x370] ;  /* 0x0000dc00ff047b82 */ /* 0x000f620000000800 */
[----:B------:R-:W-:Y:S01]  /*3100*/  ISETP.NE.AND P2, PT, R35, RZ, PT ;  /* 0x000000ff2300720c */ /* 0x000fe20003f45270 */
[----:B------:R-:W-:Y:S06]  /*3110*/  BSSY.RECONVERGENT B0, `(.L_x_1472) ;  /* 0x0000011000007945 */ /* 0x000fec0003800200 */
[----:B------:R-:W0:Y:S08]  /*3120*/  LDC R7, c[0x0][0x374] ;  /* 0x0000dd00ff077b82 */ /* 0x000e300000000800 */
[----:B----4-:R-:W4:Y:S01]  /*3130*/  LDC.64 R2, c[0x0][0x3c8] ;  /* 0x0000f200ff027b82 */ /* 0x010f220000000a00 */
[----:B-----5:R-:W-:-:S02]  /*3140*/  ISETP.NE.AND P1, PT, R4, 0x1, PT ;  /* 0x000000010400780c */ /* 0x020fc40003f25270 */
[----:B------:R-:W-:Y:S02]  /*3150*/  IADD3 R6, PT, PT, R4, -0x1, RZ ;  /* 0xffffffff04067810 */ /* 0x000fe40007ffe0ff */
[C---:B0-----:R-:W-:Y:S02]  /*3160*/  IADD3 R5, PT, PT, R7.reuse, -0x1, RZ ;  /* 0xffffffff07057810 */ /* 0x041fe40007ffe0ff */
[----:B------:R-:W-:Y:S02]  /*3170*/  SHF.L.U32 R0, R7, 0x1, RZ ;  /* 0x0000000107007819 */ /* 0x000fe400000006ff */
[----:B------:R-:W-:Y:S02]  /*3180*/  ISETP.NE.AND P0, PT, R34, R5, PT ;  /* 0x000000052200720c */ /* 0x000fe40003f05270 */
[----:B------:R-:W-:Y:S02]  /*3190*/  SEL R5, R0, RZ, P1 ;  /* 0x000000ff00057207 */ /* 0x000fe40000800000 */
[----:B------:R-:W-:-:S03]  /*31a0*/  ISETP.NE.OR P0, PT, R6, UR10, P0 ;  /* 0x0000000a06007c0c */ /* 0x000fc60008705670 */
[----:B----4-:R-:W-:Y:S01]  /*31b0*/  IMAD.WIDE.U32 R2, R5, 0x4, R2 ;  /* 0x0000000405027825 */ /* 0x010fe200078e0002 */
[----:B------:R-:W-:Y:S09]  /*31c0*/  @P2 BRA `(.L_x_1473) ;  /* 0x0000000000142947 */ /* 0x000ff20003800000 */
[----:B------:R-:W-:Y:S01]  /*31d0*/  HFMA2 R5, -RZ, RZ, 0, 5.9604644775390625e-08 ;  /* 0x00000001ff057431 */ /* 0x000fe200000001ff */
[----:B------:R-:W-:Y:S06]  /*31e0*/  MEMBAR.ALL.GPU ;  /* 0x0000000000007992 */ /* 0x000fec000000a000 */
[----:B------:R-:W-:-:S00]  /*31f0*/  ERRBAR ;  /* 0x00000000000079ab */ /* 0x000fc00000000000 */
[----:B------:R-:W-:Y:S06]  /*3200*/  CGAERRBAR ;  /* 0x00000000000075ab */ /* 0x000fec0000000000 */
[----:B------:R0:W-:Y:S02]  /*3210*/  REDG.E.ADD.S32.STRONG.GPU desc[UR8][R2.64], R5 ;  /* 0x000000050200798e */ /* 0x0001e4000c12e308 */
.L_x_1473:
[----:B------:R-:W-:Y:S05]  /*3220*/  BSYNC.RECONVERGENT B0 ;  /* 0x0000000000007941 */ /* 0x000fea0003800200 */
.L_x_1472:
[----:B------:R-:W-:Y:S05]  /*3230*/  @P0 EXIT ;  /* 0x000000000000094d */ /* 0x000fea0003800000 */
[----:B------:R-:W-:Y:S05]  /*3240*/  @P2 BRA `(.L_x_1474) ;  /* 0x0000000000202947 */ /* 0x000fea0003800000 */
[----:B------:R-:W-:-:S05]  /*3250*/  IMAD R0, R4, R7, RZ ;  /* 0x0000000704007224 */ /* 0x000fca00078e02ff */
[----:B------:R-:W-:-:S13]  /*3260*/  ISETP.NE.AND P0, PT, R0, -0x1, PT ;  /* 0xffffffff0000780c */ /* 0x000fda0003f05270 */
[----:B------:R-:W-:Y:S05]  /*3270*/  @!P0 BRA `(.L_x_1474) ;  /* 0x0000000000148947 */ /* 0x000fea0003800000 */
.L_x_1475:
[----:B0-----:R-:W4:Y:S04]  /*3280*/  LDG.E.STRONG.GPU R5, desc[UR8][R2.64] ;  /* 0x0000000802057981 */ /* 0x001f28000c1ef900 */
[----:B----4-:R-:W-:Y:S01]  /*3290*/  CCTL.IVALL ;  /* 0x00000000ff00798f */ /* 0x010fe20002000000 */
[----:B------:R-:W-:Y:S05]  /*32a0*/  YIELD ;  /* 0x0000000000007946 */ /* 0x000fea0003800000 */
[----:B------:R-:W-:-:S13]  /*32b0*/  ISETP.NE.AND P0, PT, R5, R0, PT ;  /* 0x000000000500720c */ /* 0x000fda0003f05270 */
[----:B------:R-:W-:Y:S05]  /*32c0*/  @P0 BRA `(.L_x_1475) ;  /* 0xfffffffc00ec0947 */ /* 0x000fea000383ffff */
.L_x_1474:
[----:B------:R-:W-:Y:S05]  /*32d0*/  WARPSYNC.ALL ;  /* 0x0000000000007948 */ /* 0x000fea0003800000 */
[----:B------:R-:W4:Y:S08]  /*32e0*/  LDC.64 R12, c[0x0][0x3f8] ;  /* 0x0000fe00ff0c7b82 */ /* 0x000f300000000a00 */
[----:B------:R-:W-:Y:S01]  /*32f0*/  BAR.SYNC.DEFER_BLOCKING 0x0 ;  /* 0x0000000000007b1d */ /* 0x000fe20000010000 */
[----:B----4-:R-:W-:-:S04]  /*3300*/  LEA.HI R0, P0, R13, R12, RZ, 0x1 ;  /* 0x0000000c0d007211 */ /* 0x010fc800078108ff */
        /* <DEDUP_REMOVED lines=29> */
[----:B---3--:R-:W-:Y:S01]  /*34e0*/  SHF.R.S32.HI R33, RZ, 0x1, R9 ;  /* 0x00000001ff217819 */ /* 0x008fe20000011409 */
[----:B------:R-:W-:Y:S08]  /*34f0*/  @!P1 BRA `(.L_x_1477) ;  /* 0x0000000000e09947 */ /* 0x000ff00003800000 */
[----:B------:R-:W0:Y:S01]  /*3500*/  LDCU.64 UR4, c[0x0][0x3d8] ;  /* 0x00007b00ff0477ac */ /* 0x000e220008000a00 */
[----:B------:R-:W-:Y:S01]  /*3510*/  SHF.R.U64 R18, R18, 0x9, R7 ;  /* 0x0000000912127819 */ /* 0x000fe20000001207 */
[----:B------:R-:W-:Y:S01]  /*3520*/  IMAD.WIDE.U32 R4, R12, 0x4, RZ ;  /* 0x000000040c047825 */ /* 0x000fe200078e00ff */
[C---:B------:R-:W-:Y:S01]  /*3530*/  SHF.L.U32 R21, R35.reuse, 0x2, RZ ;  /* 0x0000000223157819 */ /* 0x040fe200000006ff */
[----:B------:R-:W1:Y:S01]  /*3540*/  LDCU.64 UR6, c[0x0][0x390] ;  /* 0x00007200ff0677ac */ /* 0x000e620008000a00 */
[----:B------:R-:W-:Y:S02]  /*3550*/  IADD3 R18, PT, PT, R18, 0x1, RZ ;  /* 0x0000000112127810 */ /* 0x000fe40007ffe0ff */
[----:B--2---:R-:W-:Y:S01]  /*3560*/  SHF.L.U64.HI R22, R35, 0x2, R6 ;  /* 0x0000000223167819 */ /* 0x004fe20000010206 */
        /* <DEDUP_REMOVED lines=18> */
.L_x_1478:
        /* <DEDUP_REMOVED lines=31> */
.L_x_1477:
[----:B------:R-:W-:Y:S05]  /*3880*/  BSYNC.RECONVERGENT B0 ;  /* 0x0000000000007941 */ /* 0x000fea0003800200 */
.L_x_1476:
[----:B------:R-:W-:Y:S05]  /*3890*/  @!P0 EXIT ;  /* 0x000000000000894d */ /* 0x000fea0003800000 */
[C---:B------:R-:W-:Y:S01]  /*38a0*/  SHF.L.U64.HI R13, R12.reuse, 0x2, R13 ;  /* 0x000000020c0d7819 */ /* 0x040fe2000001020d */
[----:B------:R-:W3:Y:S01]  /*38b0*/  LDCU.64 UR4, c[0x0][0x3d8] ;  /* 0x00007b00ff0477ac */ /* 0x000ee20008000a00 */
[----:B0-----:R-:W-:Y:S02]  /*38c0*/  SHF.L.U32 R19, R12, 0x2, RZ ;  /* 0x000000020c137819 */ /* 0x001fe400000006ff */
[C---:B------:R-:W-:Y:S01]  /*38d0*/  SHF.L.U64.HI R21, R28.reuse, 0x2, R33 ;  /* 0x000000021c157819 */ /* 0x040fe20000010221 */
[----:B------:R-:W0:Y:S01]  /*38e0*/  LDCU.64 UR6, c[0x0][0x388] ;  /* 0x00007100ff0677ac */ /* 0x000e220008000a00 */
[----:B-1----:R-:W-:Y:S02]  /*38f0*/  SHF.L.U32 R23, R28, 0x2, RZ ;  /* 0x000000021c177819 */ /* 0x002fe400000006ff */
[C---:B------:R-:W-:Y:S01]  /*3900*/  SHF.L.U64.HI R15, R0.reuse, 0x2, R3 ;  /* 0x00000002000f7819 */ /* 0x040fe20000010203 */
[----:B------:R-:W1:Y:S01]  /*3910*/  LDCU.64 UR10, c[0x0][0x390] ;  /* 0x00007200ff0a77ac */ /* 0x000e620008000a00 */
[----:B------:R-:W-:-:S07]  /*3920*/  SHF.L.U32 R17, R0, 0x2, RZ ;  /* 0x0000000200117819 */ /* 0x000fce00000006ff */
.L_x_1479:
[C---:B------:R-:W-:Y:S02]  /*3930*/  SHF.L.U32 R2, R35.reuse, 0x2, RZ ;  /* 0x0000000223027819 */ /* 0x040fe400000006ff */
[----:B------:R-:W-:Y:S02]  /*3940*/  SHF.L.U64.HI R12, R35, 0x2, R6 ;  /* 0x00000002230c7819 */ /* 0x000fe40000010206 */
[----:B---3--:R-:W-:-:S04]  /*3950*/  IADD3 R4, P0, PT, R2, UR4, RZ ;  /* 0x0000000402047c10 */ /* 0x008fc8000ff1e0ff */
[----:B----4-:R-:W-:Y:S02]  /*3960*/  IADD3.X R5, PT, PT, R12, UR5, RZ, P0, !PT ;  /* 0x000000050c057c10 */ /* 0x010fe400087fe4ff */
[C---:B------:R-:W-:Y:S02]  /*3970*/  IADD3 R6, P0, PT, R4.reuse, R17, RZ ;  /* 0x0000001104067210 */ /* 0x040fe40007f1e0ff */
[C---:B------:R-:W-:Y:S02]  /*3980*/  IADD3 R10, P2, PT, R4.reuse, R23, RZ ;  /* 0x00000017040a7210 */ /* 0x040fe40007f5e0ff */
[C---:B------:R-:W-:Y:S02]  /*3990*/  IADD3.X R7, PT, PT, R5.reuse, R15, RZ, P0, !PT ;  /* 0x0000000f05077210 */ /* 0x040fe400007fe4ff */
[----:B------:R-:W-:Y:S02]  /*39a0*/  IADD3 R8, P1, PT, R4, R19, RZ ;  /* 0x0000001304087210 */ /* 0x000fe40007f3e0ff */
[C---:B------:R-:W-:Y:S01]  /*39b0*/  IADD3.X R11, PT, PT, R5.reuse, R21, RZ, P2, !PT ;  /* 0x00000015050b7210 */ /* 0x040fe200017fe4ff */
[----:B------:R3:W4:Y:S01]  /*39c0*/  LDG.E R4, desc[UR8][R4.64] ;  /* 0x0000000804047981 */ /* 0x000722000c1e1900 */
[----:B------:R-:W-:-:S03]  /*39d0*/  IADD3.X R9, PT, PT, R5, R13, RZ, P1, !PT ;  /* 0x0000000d05097210 */ /* 0x000fc60000ffe4ff */
[----:B------:R-:W4:Y:S04]  /*39e0*/  LDG.E R7, desc[UR8][R6.64] ;  /* 0x0000000806077981 */ /* 0x000f28000c1e1900 */
[----:B------:R-:W5:Y:S04]  /*39f0*/  LDG.E R8, desc[UR8][R8.64] ;  /* 0x0000000808087981 */ /* 0x000f68000c1e1900 */
[----:B------:R-:W5:Y:S01]  /*3a00*/  LDG.E R11, desc[UR8][R10.64] ;  /* 0x000000080a0b7981 */ /* 0x000f62000c1e1900 */
[----:B------:R-:W-:Y:S02]  /*3a10*/  LOP3.LUT R14, R2, 0xfffffffc, RZ, 0xc0, !PT ;  /* 0xfffffffc020e7812 */ /* 0x000fe400078ec0ff */
[----:B------:R-:W-:-:S02]  /*3a20*/  LOP3.LUT R16, R12, 0x1, RZ, 0xc0, !PT ;  /* 0x000000010c107812 */ /* 0x000fc400078ec0ff */
[----:B0-----:R-:W-:Y:S02]  /*3a30*/  IADD3 R24, P0, PT, R14, UR6, RZ ;  /* 0x000000060e187c10 */ /* 0x001fe4000ff1e0ff */
[----:B---3--:R-:W-:Y:S02]  /*3a40*/  LOP3.LUT R5, R12, 0x3, RZ, 0xc0, !PT ;  /* 0x000000030c057812 */ /* 0x008fe400078ec0ff */
[----:B------:R-:W-:Y:S02]  /*3a50*/  IADD3.X R25, PT, PT, R16, UR7, RZ, P0, !PT ;  /* 0x0000000710197c10 */ /* 0x000fe400087fe4ff */
[----:B-1----:R-:W-:-:S04]  /*3a60*/  IADD3 R26, P0, PT, R14, UR10, RZ ;  /* 0x0000000a0e1a7c10 */ /* 0x002fc8000ff1e0ff */
[----:B------:R-:W-:Y:S02]  /*3a70*/  IADD3.X R27, PT, PT, R16, UR11, RZ, P0, !PT ;  /* 0x0000000b101b7c10 */ /* 0x000fe400087fe4ff */
[----:B----4-:R-:W-:Y:S02]  /*3a80*/  F2FP.BF16.F32.PACK_AB R29, R7, R4 ;  /* 0x00000004071d723e */ /* 0x010fe400000010ff */
[----:B------:R-:W-:-:S04]  /*3a90*/  IADD3 R4, P1, PT, R14, UR4, RZ ;  /* 0x000000040e047c10 */ /* 0x000fc8000ff3e0ff */
[----:B------:R-:W-:Y:S02]  /*3aa0*/  IADD3.X R5, PT, PT, R5, UR5, RZ, P1, !PT ;  /* 0x0000000505057c10 */ /* 0x000fe40008ffe4ff */
[----:B-----5:R-:W-:Y:S02]  /*3ab0*/  F2FP.BF16.F32.PACK_AB R31, R11, R8 ;  /* 0x000000080b1f723e */ /* 0x020fe400000010ff */
        /* <DEDUP_REMOVED lines=20> */
[----:B---3--:R-:W-:Y:S02]  /*3c00*/  F2FP.BF16.F32.PACK_AB R33, R33, R14 ;  /* 0x0000000e2121723e */ /* 0x008fe400000010ff */
[----:B----4-:R-:W-:-:S03]  /*3c10*/  F2FP.BF16.F32.PACK_AB R37, R37, R16 ;  /* 0x000000102525723e */ /* 0x010fc600000010ff */
[----:B------:R0:W-:Y:S04]  /*3c20*/  STG.E desc[UR8][R24.64], R33 ;  /* 0x0000002118007986 */ /* 0x0001e8000c101908 */
[----:B------:R3:W-:Y:S04]  /*3c30*/  STG.E desc[UR8][R28.64], R37 ;  /* 0x000000251c007986 */ /* 0x0007e8000c101908 */
[----:B------:R-:W4:Y:S04]  /*3c40*/  LDG.E R14, desc[UR8][R4.64+0x1000] ;  /* 0x00100008040e7981 */ /* 0x000f28000c1e1900 */
[----:B-1----:R-:W4:Y:S04]  /*3c50*/  LDG.E R31, desc[UR8][R10.64+0x1000] ;  /* 0x001000080a1f7981 */ /* 0x002f28000c1e1900 */
[----:B------:R-:W5:Y:S04]  /*3c60*/  LDG.E R16, desc[UR8][R6.64+0x1000] ;  /* 0x0010000806107981 */ /* 0x000f68000c1e1900 */
[----:B------:R-:W5:Y:S01]  /*3c70*/  LDG.E R39, desc[UR8][R8.64+0x1000] ;  /* 0x0010000808277981 */ /* 0x000f62000c1e1900 */
        /* <DEDUP_REMOVED lines=8> */
[----:B----4-:R-:W-:Y:S02]  /*3d00*/  F2FP.BF16.F32.PACK_AB R31, R31, R14 ;  /* 0x0000000e1f1f723e */ /* 0x010fe400000010ff */
[----:B-----5:R-:W-:-:S03]  /*3d10*/  F2FP.BF16.F32.PACK_AB R39, R39, R16 ;  /* 0x000000102727723e */ /* 0x020fc600000010ff */
[----:B------:R0:W-:Y:S04]  /*3d20*/  STG.E desc[UR8][R26.64], R31 ;  /* 0x0000001f1a007986 */ /* 0x0001e8000c101908 */
[----:B------:R4:W-:Y:S04]  /*3d30*/  STG.E desc[UR8][R24.64], R39 ;  /* 0x0000002718007986 */ /* 0x0009e8000c101908 */
[----:B------:R-:W5:Y:S04]  /*3d40*/  LDG.E R4, desc[UR8][R4.64+0x1800] ;  /* 0x0018000804047981 */ /* 0x000f68000c1e1900 */
[----:B------:R-:W5:Y:S04]  /*3d50*/  LDG.E R11, desc[UR8][R10.64+0x1800] ;  /* 0x001800080a0b7981 */ /* 0x000f68000c1e1900 */
[----:B------:R-:W2:Y:S04]  /*3d60*/  LDG.E R6, desc[UR8][R6.64+0x1800] ;  /* 0x0018000806067981 */ /* 0x000ea8000c1e1900 */
[----:B------:R-:W2:Y:S01]  /*3d70*/  LDG.E R9, desc[UR8][R8.64+0x1800] ;  /* 0x0018000808097981 */ /* 0x000ea2000c1e1900 */
[----:B------:R-:W-:-:S04]  /*3d80*/  IADD3 R2, P0, PT, R2, 0x1800, RZ ;  /* 0x0000180002027810 */ /* 0x000fc80007f1e0ff */
[----:B------:R-:W-:Y:S02]  /*3d90*/  IADD3.X R12, PT, PT, RZ, R12, RZ, P0, !PT ;  /* 0x0000000cff0c7210 */ /* 0x000fe400007fe4ff */
[----:B------:R-:W-:Y:S02]  /*3da0*/  LOP3.LUT R2, R2, 0xfffffffc, RZ, 0xc0, !PT ;  /* 0xfffffffc02027812 */ /* 0x000fe400078ec0ff */
[----:B------:R-:W-:Y:S02]  /*3db0*/  LOP3.LUT R12, R12, 0x1, RZ, 0xc0, !PT ;  /* 0x000000010c0c7812 */ /* 0x000fe400078ec0ff */
[C---:B---3--:R-:W-:Y:S02]  /*3dc0*/  IADD3 R28, P0, PT, R2.reuse, UR6, RZ ;  /* 0x00000006021c7c10 */ /* 0x048fe4000ff1e0ff */
[----:B0-----:R-:W-:Y:S02]  /*3dd0*/  IADD3 R26, P1, PT, R2, UR10, RZ ;  /* 0x0000000a021a7c10 */ /* 0x001fe4000ff3e0ff */
[----:B------:R-:W-:-:S02]  /*3de0*/  IADD3.X R29, PT, PT, R12, UR7, RZ, P0, !PT ;  /* 0x000000070c1d7c10 */ /* 0x000fc400087fe4ff */
[----:B------:R-:W-:Y:S02]  /*3df0*/  IADD3.X R27, PT, PT, R12, UR11, RZ, P1, !PT ;  /* 0x0000000b0c1b7c10 */ /* 0x000fe40008ffe4ff */
[----:B------:R-:W-:-:S04]  /*3e00*/  IADD3 R35, PT, PT, R35, 0x800, RZ ;  /* 0x0000080023237810 */ /* 0x000fc80007ffe0ff */
[----:B------:R-:W-:-:S04]  /*3e10*/  ISETP.GT.U32.AND P0, PT, R0, R35, PT ;  /* 0x000000230000720c */ /* 0x000fc80003f04070 */
[----:B------:R-:W-:Y:S02]  /*3e20*/  ISETP.GT.AND.EX P0, PT, R3, RZ, PT, P0 ;  /* 0x000000ff0300720c */ /* 0x000fe40003f04300 */
[----:B-----5:R-:W-:Y:S02]  /*3e30*/  F2FP.BF16.F32.PACK_AB R11, R11, R4 ;  /* 0x000000040b0b723e */ /* 0x020fe400000010ff */
[----:B--2---:R-:W-:-:S03]  /*3e40*/  F2FP.BF16.F32.PACK_AB R5, R9, R6 ;  /* 0x000000060905723e */ /* 0x004fc600000010ff */
[----:B------:R4:W-:Y:S04]  /*3e50*/  STG.E desc[UR8][R28.64], R11 ;  /* 0x0000000b1c007986 */ /* 0x0009e8000c101908 */
[----:B------:R4:W-:Y:S01]  /*3e60*/  STG.E desc[UR8][R26.64], R5 ;  /* 0x000000051a007986 */ /* 0x0009e2000c101908 */
[----:B------:R-:W-:Y:S01]  /*3e70*/  HFMA2 R6, -RZ, RZ, 0, 0 ;  /* 0x00000000ff067431 */ /* 0x000fe200000001ff */
[----:B------:R-:W-:Y:S06]  /*3e80*/  @P0 BRA `(.L_x_1479) ;  /* 0xfffffff800a80947 */ /* 0x000fec000383ffff */
[----:B------:R-:W-:Y:S05]  /*3e90*/  EXIT ;  /* 0x000000000000794d */ /* 0x000fea0003800000 */
.L_x_1480:
        /* <DEDUP_REMOVED lines=14> */
.L_x_3435:


//--------------------- .text._Z35group_norm_nhwc_bwd_one_pass_kernelI11Fp32IOBf16WLi128ELi32ELi512EEv26Group_norm_nhwc_bwd_params --------------------------
	.section	.text._Z35group_norm_nhwc_bwd_one_pass_kernelI11Fp32IOBf16WLi128ELi32ELi512EEv26Group_norm_nhwc_bwd_params,"ax",@progbits
	.align	128
        .global         _Z35group_norm_nhwc_bwd_one_pass_kernelI11Fp32IOBf16WLi128ELi32ELi512EEv26Group_norm_nhwc_bwd_params
        .type           _Z35group_norm_nhwc_bwd_one_pass_kernelI11Fp32IOBf16WLi128ELi32ELi512EEv26Group_norm_nhwc_bwd_params,@function
        .size           _Z35group_norm_nhwc_bwd_one_pass_kernelI11Fp32IOBf16WLi128ELi32ELi512EEv26Group_norm_nhwc_bwd_params,(.L_x_3436 - _Z35group_norm_nhwc_bwd_one_pass_kernelI11Fp32IOBf16WLi128ELi32ELi512EEv26Group_norm_nhwc_bwd_params)
        .other          _Z35group_norm_nhwc_bwd_one_pass_kernelI11Fp32IOBf16WLi128ELi32ELi512EEv26Group_norm_nhwc_bwd_params,@"STO_CUDA_ENTRY STV_DEFAULT"
_Z35group_norm_nhwc_bwd_one_pass_kernelI11Fp32IOBf16WLi128ELi32ELi512EEv26Group_norm_nhwc_bwd_params:
.text._Z35group_norm_nhwc_bwd_one_pass_kernelI11Fp32IOBf16WLi128ELi32ELi512EEv26Group_norm_nhwc_bwd_params:
        /* <DEDUP_REMOVED lines=29> */
.L_x_1512:
[----:B01----:R-:W0:Y:S01]  /*01d0*/  LDC R9, c[0x0][0x410] ;  /* 0x00010400ff097b82 */ /* 0x003e220000000800 */
[----:B--2---:R-:W2:Y:S01]  /*01e0*/  LDCU.128 UR12, c[0x0][0x400] ;  /* 0x00008000ff0c77ac */ /* 0x004ea20008000c00 */
[----:B------:R-:W-:Y:S02]  /*01f0*/  ISETP.GE.AND P0, PT, R44, RZ, PT ;  /* 0x000000ff2c00720c */ /* 0x000fe40003f06270 */
[----:B------:R-:W-:Y:S02]  /*0200*/  SHF.R.S32.HI R13, RZ, 0x1f, R48 ;  /* 0x0000001fff0d7819 */ /* 0x000fe40000011430 */
[----:B------:R-:W-:Y:S02]  /*0210*/  SHF.R.S32.HI R23, RZ, 0x1f, R50 ;  /* 0x0000001fff177819 */ /* 0x000fe40000011432 */
[----:B------:R-:W-:-:S04]  /*0220*/  SHF.L.U32 R21, R43, 0x1, RZ ;  /* 0x000000012b157819 */ /* 0x000fc800000006ff */
[----:B------:R-:W-:Y:S02]  /*0230*/  LOP3.LUT R21, R21, 0x1e, RZ, 0xc0, !PT ;  /* 0x0000001e15157812 */ /* 0x000fe400078ec0ff */
[----:B--2---:R-:W-:-:S04]  /*0240*/  ISETP.GE.U32.AND P1, PT, R48, UR12, PT ;  /* 0x0000000c30007c0c */ /* 0x004fc8000bf26070 */
[----:B------:R-:W-:Y:S02]  /*0250*/  ISETP.GE.AND.EX P1, PT, R13, UR13, PT, P1 ;  /* 0x0000000d0d007c0c */ /* 0x000fe4000bf26310 */
[----:B0-----:R-:W-:-:S04]  /*0260*/  IABS R5, R9 ;  /* 0x0000000900057213 */ /* 0x001fc80000000000 */
[----:B------:R-:W0:Y:S07]  /*0270*/  I2F.RP R4, R5 ;  /* 0x0000000500047306 */ /* 0x000e2e0000209400 */
        /* <DEDUP_REMOVED lines=20> */
[----:B------:R-:W-:Y:S01]  /*03c0*/  IADD3 R5, PT, PT, R4, -R5, RZ ;  /* 0x8000000504057210 */ /* 0x000fe20007ffe0ff */
[----:B0-----:R-:W-:Y:S02]  /*03d0*/  @!P1 IMAD R8, R13, R6, RZ ;  /* 0x000000060d089224 */ /* 0x001fe400078e02ff */
[----:B------:R-:W0:Y:S01]  /*03e0*/  LDC.64 R12, c[0x0][0x3b8] ;  /* 0x0000ee00ff0c7b82 */ /* 0x000e220000000a00 */
[----:B------:R-:W-:-:S02]  /*03f0*/  SEL R4, R5, R4, !P4 ;  /* 0x0000000405047207 */ /* 0x000fc40006000000 */
[----:B------:R-:W-:Y:S02]  /*0400*/  LOP3.LUT R5, RZ, R9, RZ, 0x33, !PT ;  /* 0x00000009ff057212 */ /* 0x000fe400078e33ff */
[----:B------:R-:W-:Y:S02]  /*0410*/  @!P0 IADD3 R4, PT, PT, -R4, RZ, RZ ;  /* 0x000000ff04048210 */ /* 0x000fe40007ffe1ff */
[----:B------:R-:W-:Y:S02]  /*0420*/  @P3 IADD3 R3, PT, PT, R3, 0x1, RZ ;  /* 0x0000000103033810 */ /* 0x000fe40007ffe0ff */
[----:B------:R-:W-:Y:S02]  /*0430*/  ISETP.GE.U32.AND P0, PT, R50, UR12, PT ;  /* 0x0000000c32007c0c */ /* 0x000fe4000bf06070 */
[----:B------:R-:W-:Y:S01]  /*0440*/  ISETP.NE.AND P3, PT, R9, RZ, PT ;  /* 0x000000ff0900720c */ /* 0x000fe20003f65270 */
[----:B------:R-:W-:Y:S01]  /*0450*/  @!P1 IMAD R9, R48, R7, R8 ;  /* 0x0000000730099224 */ /* 0x000fe200078e0208 */
[----:B------:R-:W-:-:S02]  /*0460*/  @!P2 IADD3 R3, PT, PT, -R3, RZ, RZ ;  /* 0x000000ff0303a210 */ /* 0x000fc40007ffe1ff */
[----:B------:R-:W-:Y:S02]  /*0470*/  ISETP.GE.AND.EX P0, PT, R23, UR13, PT, P0 ;  /* 0x0000000d17007c0c */ /* 0x000fe4000bf06300 */
[C---:B------:R-:W-:Y:S02]  /*0480*/  SEL R3, R5.reuse, R3, !P3 ;  /* 0x0000000305037207 */ /* 0x040fe40005800000 */
[----:B------:R-:W-:Y:S02]  /*0490*/  SEL R55, R5, R4, !P3 ;  /* 0x0000000405377207 */ /* 0x000fe40005800000 */
[----:B------:R-:W-:Y:S02]  /*04a0*/  SHF.R.S32.HI R2, RZ, 0x1f, R3 ;  /* 0x0000001fff027819 */ /* 0x000fe40000011403 */
[----:B------:R-:W-:Y:S01]  /*04b0*/  SHF.L.U32 R26, R55, 0x5, RZ ;  /* 0x00000005371a7819 */ /* 0x000fe200000006ff */
[----:B0-----:R-:W-:Y:S01]  /*04c0*/  IMAD.WIDE R30, R44, 0x8, R12 ;  /* 0x000000082c1e7825 */ /* 0x001fe200078e020c */
[----:B------:R-:W-:-:S02]  /*04d0*/  ISETP.GE.U32.AND P2, PT, R47, UR12, PT ;  /* 0x0000000c2f007c0c */ /* 0x000fc4000bf46070 */
[----:B------:R-:W-:Y:S01]  /*04e0*/  SHF.R.S32.HI R59, RZ, 0x1f, R26 ;  /* 0x0000001fff3b7819 */ /* 0x000fe2000001141a */
[----:B------:R-:W-:Y:S01]  /*04f0*/  IMAD R2, R2, UR14, RZ ;  /* 0x0000000e02027c24 */ /* 0x000fe2000f8e02ff */
[----:B------:R-:W-:Y:S01]  /*0500*/  LOP3.LUT R58, R26, R21, RZ, 0xfc, !PT ;  /* 0x000000151a3a7212 */ /* 0x000fe200078efcff */
[----:B------:R-:W0:Y:S01]  /*0510*/  @!P0 LDC.64 R4, c[0x0][0x3f8] ;  /* 0x0000fe00ff048b82 */ /* 0x000e220000000a00 */
[----:B------:R-:W-:Y:S01]  /*0520*/  ISETP.GE.AND.EX P2, PT, R38, UR13, PT, P2 ;  /* 0x0000000d26007c0c */ /* 0x000fe2000bf46320 */
[C---:B------:R-:W-:Y:S01]  /*0530*/  IMAD R57, R3.reuse, UR15, R2 ;  /* 0x0000000f03397c24 */ /* 0x040fe2000f8e0202 */
[----:B------:R-:W-:Y:S01]  /*0540*/  ISETP.GE.U32.AND P3, PT, R46, UR12, PT ;  /* 0x0000000c2e007c0c */ /* 0x000fe2000bf66070 */
[----:B------:R-:W-:Y:S01]  /*0550*/  IMAD.WIDE.U32 R58, R3, UR14, R58 ;  /* 0x0000000e033a7c25 */ /* 0x000fe2000f8e003a */
[----:B------:R-:W-:Y:S02]  /*0560*/  ISETP.NE.AND P4, PT, RZ, UR10, PT ;  /* 0x0000000aff007c0c */ /* 0x000fe4000bf85270 */
[----:B------:R-:W-:Y:S01]  /*0570*/  ISETP.GE.AND.EX P3, PT, R0, UR13, PT, P3 ;  /* 0x0000000d00007c0c */ /* 0x000fe2000bf66330 */
[----:B------:R-:W3:Y:S01]  /*0580*/  @!P1 LDC.64 R2, c[0x0][0x398] ;  /* 0x0000e600ff029b82 */ /* 0x000ee20000000a00 */
[----:B------:R-:W-:-:S02]  /*0590*/  IADD3 R57, PT, PT, R59, R57, RZ ;  /* 0x000000393b397210 */ /* 0x000fc40007ffe0ff */
[----:B------:R-:W-:Y:S02]  /*05a0*/  @!P1 MOV R56, R58 ;  /* 0x0000003a00389202 */ /* 0x000fe40000000f00 */
[----:B------:R-:W-:-:S03]  /*05b0*/  IADD3 R26, PT, PT, R26, R21, RZ ;  /* 0x000000151a1a7210 */ /* 0x000fc60007ffe0ff */
[----:B------:R-:W-:Y:S01]  /*05c0*/  @!P1 IMAD.WIDE.U32 R6, R48, R6, R56 ;  /* 0x0000000630069225 */ /* 0x000fe200078e0038 */
[----:B------:R-:W4:Y:S02]  /*05d0*/  @!P0 LDC.64 R14, c[0x0][0x3a0] ;  /* 0x0000e800ff0e8b82 */ /* 0x000f240000000a00 */
[----:B------:R-:W-:Y:S02]  /*05e0*/  @!P1 SHF.L.U32 R19, R6, 0x2, RZ ;  /* 0x0000000206139819 */ /* 0x000fe400000006ff */
[----:B------:R-:W-:Y:S01]  /*05f0*/  @!P1 IADD3 R7, PT, PT, R7, R9, RZ ;  /* 0x0000000907079210 */ /* 0x000fe20007ffe0ff */
[----:B0-----:R-:W-:-:S03]  /*0600*/  @!P0 IMAD R18, R23, R4, RZ ;  /* 0x0000000417128224 */ /* 0x001fc600078e02ff */
[----:B------:R-:W0:Y:S01]  /*0610*/  @!P2 LDC.64 R8, c[0x0][0x3f8] ;  /* 0x0000fe00ff08ab82 */ /* 0x000e220000000a00 */
[C---:B--2---:R-:W-:Y:S01]  /*0620*/  @!P1 IADD3 R10, P5, PT, R19.reuse, R10, RZ ;  /* 0x0000000a130a9210 */ /* 0x044fe20007fbe0ff */
[----:B------:R-:W-:Y:S01]  /*0630*/  @!P0 IMAD R23, R50, R5, R18 ;  /* 0x0000000532178224 */ /* 0x000fe200078e0212 */
[----:B------:R-:W-:Y:S02]  /*0640*/  @!P0 MOV R18, R58 ;  /* 0x0000003a00128202 */ /* 0x000fe40000000f00 */
[----:B------:R-:W-:Y:S02]  /*0650*/  @!P1 SHF.L.U64.HI R20, R6, 0x2, R7 ;  /* 0x0000000206149819 */ /* 0x000fe40000010207 */
[----:B---3--:R-:W-:Y:S01]  /*0660*/  @!P1 IADD3 R2, P6, PT, R19, R2, RZ ;  /* 0x0000000213029210 */ /* 0x008fe20007fde0ff */
[----:B------:R-:W2:Y:S01]  /*0670*/  @!P0 LDC.64 R16, c[0x0][0x398] ;  /* 0x0000e600ff108b82 */ /* 0x000ea20000000a00 */
[----:B------:R-:W-:Y:S02]  /*0680*/  @!P0 MOV R19, R57 ;  /* 0x0000003900138202 */ /* 0x000fe40000000f00 */
[----:B------:R-:W-:-:S02]  /*0690*/  @!P1 IADD3.X R11, PT, PT, R20, R11, RZ, P5, !PT ;  /* 0x0000000b140b9210 */ /* 0x000fc40002ffe4ff */
[----:B------:R-:W-:Y:S01]  /*06a0*/  @!P1 IADD3.X R3, PT, PT, R20, R3, RZ, P6, !PT ;  /* 0x0000000314039210 */ /* 0x000fe200037fe4ff */
[----:B------:R-:W-:Y:S02]  /*06b0*/  @!P0 IMAD.WIDE.U32 R4, R50, R4, R18 ;  /* 0x0000000432048225 */ /* 0x000fe400078e0012 */
[----:B------:R-:W3:Y:S03]  /*06c0*/  @!P3 LDC.64 R6, c[0x0][0x3f8] ;  /* 0x0000fe00ff06bb82 */ /* 0x000ee60000000a00 */
[----:B------:R-:W-:Y:S02]  /*06d0*/  @!P0 IADD3 R5, PT, PT, R5, R23, RZ ;  /* 0x0000001705058210 */ /* 0x000fe40007ffe0ff */
[C---:B------:R-:W-:Y:S02]  /*06e0*/  @!P0 SHF.L.U32 R27, R4.reuse, 0x2, RZ ;  /* 0x00000002041b8819 */ /* 0x040fe400000006ff */
[----:B------:R-:W-:Y:S01]  /*06f0*/  @!P0 SHF.L.U64.HI R32, R4, 0x2, R5 ;  /* 0x0000000204208819 */ /* 0x000fe20000010205 */
[----:B0-----:R-:W-:Y:S01]  /*0700*/  @!P2 IMAD R28, R38, R8, RZ ;  /* 0x00000008261ca224 */ /* 0x001fe200078e02ff */
[----:B------:R0:W3:Y:S01]  /*0710*/  LDG.E.64 R4, desc[UR8][R30.64] ;  /* 0x000000081e047981 */ /* 0x0000e2000c1e1b00 */
[----:B------:R-:W1:Y:S01]  /*0720*/  @!P2 LDC.64 R18, c[0x0][0x3a0] ;  /* 0x0000e800ff12ab82 */ /* 0x000e620000000a00 */
[----:B----4-:R-:W-:-:S02]  /*0730*/  @!P0 IADD3 R14, P5, PT, R27, R14, RZ ;  /* 0x0000000e1b0e8210 */ /* 0x010fc40007fbe0ff */
[----:B------:R-:W-:Y:S02]  /*0740*/  @!P2 MOV R29, R57 ;  /* 0x00000039001da202 */ /* 0x000fe40000000f00 */
[----:B--2---:R-:W-:-:S03]  /*0750*/  @!P0 IADD3 R16, P6, PT, R27, R16, RZ ;  /* 0x000000101b108210 */ /* 0x004fc60007fde0ff */
[----:B------:R-:W2:Y:S01]  /*0760*/  @!P2 LDC.64 R20, c[0x0][0x398] ;  /* 0x0000e600ff14ab82 */ /* 0x000ea20000000a00 */
[----:B------:R-:W-:Y:S01]  /*0770*/  @!P2 IMAD R27, R47, R9, R28 ;  /* 0x000000092f1ba224 */ /* 0x000fe200078e021c */
[----:B------:R-:W-:-:S06]  /*0780*/  @!P2 MOV R28, R58 ;  /* 0x0000003a001ca202 */ /* 0x000fcc0000000f00 */
[----:B------:R-:W4:Y:S01]  /*0790*/  @!P3 LDC.64 R22, c[0x0][0x3a0] ;  /* 0x0000e800ff16bb82 */ /* 0x000f220000000a00 */
[----:B------:R-:W-:-:S07]  /*07a0*/  @!P2 IMAD.WIDE.U32 R28, R47, R8, R28 ;  /* 0x000000082f1ca225 */ /* 0x000fce00078e001c */
[----:B------:R-:W4:Y:S01]  /*07b0*/  @!P3 LDC.64 R24, c[0x0][0x398] ;  /* 0x0000e600ff18bb82 */ /* 0x000f220000000a00 */
[----:B---3--:R-:W-:Y:S01]  /*07c0*/  @!P3 IMAD R33, R0, R6, RZ ;  /* 0x000000060021b224 */ /* 0x008fe200078e02ff */
[----:B0-----:R-:W-:-:S06]  /*07d0*/  @!P3 MOV R30, R58 ;  /* 0x0000003a001eb202 */ /* 0x001fcc0000000f00 */
[----:B------:R-:W0:Y:S01]  /*07e0*/  LDC.64 R8, c[0x0][0x3a8] ;  /* 0x0000ea00ff087b82 */ /* 0x000e220000000a00 */
[----:B------:R-:W-:-:S07]  /*07f0*/  @!P3 MOV R31, R57 ;  /* 0x00000039001fb202 */ /* 0x000fce0000000f00 */
[----:B------:R-:W3:Y:S01]  /*0800*/  @P4 LDC.64 R12, c[0x0][0x3b0] ;  /* 0x0000ec00ff0c4b82 */ /* 0x000ee20000000a00 */
[C---:B------:R-:W-:Y:S01]  /*0810*/  @!P3 IMAD R33, R46.reuse, R7, R33 ;  /* 0x000000072e21b224 */ /* 0x040fe200078e0221 */
[----:B------:R-:W-:Y:S01]  /*0820*/  @!P2 IADD3 R29, PT, PT, R29, R27, RZ ;  /* 0x0000001b1d1da210 */ /* 0x000fe20007ffe0ff */
[----:B------:R-:W-:Y:S01]  /*0830*/  @!P3 IMAD.WIDE.U32 R6, R46, R6, R30 ;  /* 0x000000062e06b225 */ /* 0x000fe200078e001e */
[----:B------:R-:W-:Y:S02]  /*0840*/  @!P2 SHF.L.U32 R27, R28, 0x2, RZ ;  /* 0x000000021c1ba819 */ /* 0x000fe400000006ff */
[C---:B------:R-:W-:Y:S02]  /*0850*/  @!P0 IADD3.X R15, PT, PT, R32.reuse, R15, RZ, P5, !PT ;  /* 0x0000000f200f8210 */ /* 0x040fe40002ffe4ff */
[----:B------:R-:W-:Y:S02]  /*0860*/  @!P0 IADD3.X R17, PT, PT, R32, R17, RZ, P6, !PT ;  /* 0x0000001120118210 */ /* 0x000fe400037fe4ff */
[----:B-1----:R-:W-:-:S02]  /*0870*/  @!P2 IADD3 R18, P5, PT, R27, R18, RZ ;  /* 0x000000121b12a210 */ /* 0x002fc40007fbe0ff */
[----:B--2---:R-:W-:Y:S02]  /*0880*/  @!P2 IADD3 R20, P6, PT, R27, R20, RZ ;  /* 0x000000141b14a210 */ /* 0x004fe40007fde0ff */
[----:B------:R-:W-:Y:S02]  /*0890*/  @!P2 SHF.L.U64.HI R28, R28, 0x2, R29 ;  /* 0x000000021c1ca819 */ /* 0x000fe4000001021d */
[----:B------:R-:W-:Y:S02]  /*08a0*/  @!P3 IADD3 R27, PT, PT, R7, R33, RZ ;  /* 0x00000021071bb210 */ /* 0x000fe40007ffe0ff */
[----:B------:R-:W-:Y:S02]  /*08b0*/  @!P3 SHF.L.U32 R7, R6, 0x2, RZ ;  /* 0x000000020607b819 */ /* 0x000fe400000006ff */
[C---:B------:R-:W-:Y:S02]  /*08c0*/  @!P2 IADD3.X R19, PT, PT, R28.reuse, R19, RZ, P5, !PT ;  /* 0x000000131c13a210 */ /* 0x040fe40002ffe4ff */
[----:B------:R-:W-:-:S02]  /*08d0*/  @!P2 IADD3.X R21, PT, PT, R28, R21, RZ, P6, !PT ;  /* 0x000000151c15a210 */ /* 0x000fc400037fe4ff */
[----:B------:R-:W-:Y:S02]  /*08e0*/  @!P3 SHF.L.U64.HI R6, R6, 0x2, R27 ;  /* 0x000000020606b819 */ /* 0x000fe4000001021b */
[C---:B----4-:R-:W-:Y:S02]  /*08f0*/  @!P3 IADD3 R22, P5, PT, R7.reuse, R22, RZ ;  /* 0x000000160716b210 */ /* 0x050fe40007fbe0ff */
[----:B------:R-:W-:Y:S01]  /*0900*/  @!P3 IADD3 R24, P6, PT, R7, R24, RZ ;  /* 0x000000180718b210 */ /* 0x000fe20007fde0ff */
[----:B0-----:R-:W-:Y:S01]  /*0910*/  IMAD.WIDE R30, R26, 0x2, R8 ;  /* 0x000000021a1e7825 */ /* 0x001fe200078e0208 */
[C---:B------:R-:W-:Y:S02]  /*0920*/  @!P3 IADD3.X R23, PT, PT, R6.reuse, R23, RZ, P5, !PT ;  /* 0x000000170617b210 */ /* 0x040fe40002ffe4ff */
[----:B------:R-:W-:Y:S02]  /*0930*/  CS2R R8, SRZ ;  /* 0x0000000000087805 */ /* 0x000fe4000001ff00 */
[----:B------:R-:W-:-:S02]  /*0940*/  @!P3 IADD3.X R25, PT, PT, R6, R25, RZ, P6, !PT ;  /* 0x000000190619b210 */ /* 0x000fc400037fe4ff */
[----:B------:R-:W-:Y:S01]  /*0950*/  CS2R R6, SRZ ;  /* 0x0000000000067805 */ /* 0x000fe2000001ff00 */
[----:B---3--:R-:W-:Y:S01]  /*0960*/  @P4 IMAD.WIDE R12, R26, 0x2, R12 ;  /* 0x000000021a0c4825 */ /* 0x008fe200078e020c */
[----:B------:R-:W2:Y:S04]  /*0970*/  LDG.E.U16 R51, desc[UR8][R30.64] ;  /* 0x000000081e337981 */ /* 0x000ea8000c1e1500 */
[----:B------:R-:W3:Y:S04]  /*0980*/  @P4 LDG.E.U16 R27, desc[UR8][R12.64] ;  /* 0x000000080c1b4981 */ /* 0x000ee8000c1e1500 */
[----:B------:R0:W4:Y:S04]  /*0990*/  @P4 LDG.E.U16 R28, desc[UR8][R12.64+0x2] ;  /* 0x000002080c1c4981 */ /* 0x000128000c1e1500 */
[----:B------:R1:W5:Y:S04]  /*09a0*/  @!P1 LDG.E.64 R6, desc[UR8][R10.64] ;  /* 0x000000080a069981 */ /* 0x000368000c1e1b00 */
[----:B------:R1:W5:Y:S01]  /*09b0*/  @!P1 LDG.E.64 R8, desc[UR8][R2.64] ;  /* 0x0000000802089981 */ /* 0x000362000c1e1b00 */
[----:B0-----:R-:W-:-:S03]  /*09c0*/  CS2R R12, SRZ ;  /* 0x00000000000c7805 */ /* 0x001fc6000001ff00 */
[----:B------:R-:W4:Y:S01]  /*09d0*/  LDG.E.U16 R26, desc[UR8][R30.64+0x2] ;  /* 0x000002081e1a7981 */ /* 0x000f22000c1e1500 */
[----:B-1----:R-:W-:-:S03]  /*09e0*/  CS2R R10, SRZ ;  /* 0x00000000000a7805 */ /* 0x002fc6000001ff00 */
[----:B------:R0:W5:Y:S01]  /*09f0*/  @!P2 LDG.E.64 R12, desc[UR8][R18.64] ;  /* 0x00000008120ca981 */ /* 0x000162000c1e1b00 */
[----:B------:R-:W-:Y:S02]  /*0a00*/  MOV R3, RZ ;  /* 0x000000ff00037202 */ /* 0x000fe40000000f00 */
[----:B------:R-:W-:Y:S01]  /*0a10*/  MOV R2, RZ ;  /* 0x000000ff00027202 */ /* 0x000fe20000000f00 */
[----:B------:R1:W5:Y:S05]  /*0a20*/  @!P0 LDG.E.64 R10, desc[UR8][R14.64] ;  /* 0x000000080e0a8981 */ /* 0x00036a000c1e1b00 */
[----:B------:R1:W5:Y:S01]  /*0a30*/  @!P0 LDG.E.64 R2, desc[UR8][R16.64] ;  /* 0x0000000810028981 */ /* 0x000362000c1e1b00 */
[----:B0-----:R-:W-:-:S02]  /*0a40*/  CS2R R18, SRZ ;  /* 0x0000000000127805 */ /* 0x001fc4000001ff00 */
[----:B-1----:R-:W-:-:S04]  /*0a50*/  CS2R R14, SRZ ;  /* 0x00000000000e7805 */ /* 0x002fc8000001ff00 */
[----:B------:R0:W5:Y:S01]  /*0a60*/  @!P3 LDG.E.64 R18, desc[UR8][R24.64] ;  /* 0x000000081812b981 */ /* 0x000162000c1e1b00 */
[----:B------:R-:W-:-:S03]  /*0a70*/  CS2R R16, SRZ ;  /* 0x0000000000107805 */ /* 0x000fc6000001ff00 */
[----:B------:R0:W5:Y:S04]  /*0a80*/  @!P2 LDG.E.64 R14, desc[UR8][R20.64] ;  /* 0x00000008140ea981 */ /* 0x000168000c1e1b00 */
[----:B------:R0:W5:Y:S01]  /*0a90*/  @!P3 LDG.E.64 R16, desc[UR8][R22.64] ;  /* 0x000000081610b981 */ /* 0x000162000c1e1b00 */
[----:B------:R-:W-:Y:S01]  /*0aa0*/  MOV R54, 0x3f800000 ;  /* 0x3f80000000367802 */ /* 0x000fe20000000f00 */
[----:B------:R-:W-:Y:S01]  /*0ab0*/  UISETP.NE.AND UP0, UPT, UR10, URZ, UPT ;  /* 0x000000ff0a00728c */ /* 0x000fe2000bf05270 */
[----:B------:R-:W-:Y:S01]  /*0ac0*/  CS2R R52, SRZ ;  /* 0x0000000000347805 */ /* 0x000fe2000001ff00 */
[----:B------:R-:W-:-:S05]  /*0ad0*/  FFMA.FTZ R30, -R4, R4, R5 ;  /* 0x00000004041e7223 */ /* 0x000fca0000010105 */
[----:B------:R-:W-:-:S13]  /*0ae0*/  FSETP.GTU.FTZ.AND P1, PT, R30, RZ, PT ;  /* 0x000000ff1e00720b */ /* 0x000fda0003f3c000 */
[----:B------:R-:W1:Y:S02]  /*0af0*/  @P1 LDC R29, c[0x0][0x3c0] ;  /* 0x0000f000ff1d1b82 */ /* 0x000e640000000800 */
[----:B-1----:R-:W-:-:S04]  /*0b00*/  @P1 FADD.FTZ R29, R30, R29 ;  /* 0x0000001d1e1d1221 */ /* 0x002fc80000010000 */
[----:B------:R0:W1:Y:S01]  /*0b10*/  @P1 MUFU.RSQ R54, R29 ;  /* 0x0000001d00361308 */ /* 0x0000620000001400 */
[----:B--2---:R-:W-:Y:S02]  /*0b20*/  SHF.L.U32 R51, R51, 0x10, RZ ;  /* 0x0000001033337819 */ /* 0x004fe400000006ff */
[----:B---3--:R-:W-:Y:S02]  /*0b30*/  @P4 SHF.L.U32 R53, R27, 0x10, RZ ;  /* 0x000000101b354819 */ /* 0x008fe400000006ff */
[----:B----4-:R-:W-:Y:S02]  /*0b40*/  @P4 SHF.L.U32 R52, R28, 0x10, RZ ;  /* 0x000000101c344819 */ /* 0x010fe400000006ff */
        /* <DEDUP_REMOVED lines=9> */
[----:B------:R-:W-:Y:S01]  /*0be0*/  FADD.FTZ R27, -R4, R6 ;  /* 0x00000006041b7221 */ /* 0x000fe20000010100 */
[----:B------:R-:W-:Y:S01]  /*0bf0*/  FFMA.FTZ R23, R21, R22, RZ ;  /* 0x0000001615177223 */ /* 0x000fe200000100ff */
[----:B------:R-:W-:Y:S01]  /*0c00*/  FMUL.FTZ R29, R8, R51 ;  /* 0x00000033081d7220 */ /* 0x000fe20000410000 */
[----:B------:R-:W-:Y:S01]  /*0c10*/  FADD.FTZ R24, R25, R24 ;  /* 0x0000001819187221 */ /* 0x000fe20000010000 */
[-C--:B------:R-:W-:Y:S01]  /*0c20*/  FMUL.FTZ R22, R27, R54.reuse ;  /* 0x000000361b167220 */ /* 0x080fe20000410000 */
[----:B------:R-:W-:Y:S01]  /*0c30*/  FFMA.FTZ R23, R20, R25, R23 ;  /* 0x0000001914177223 */ /* 0x000fe20000010017 */
[----:B------:R-:W-:Y:S01]  /*0c40*/  FADD.FTZ R25, -R4, R7 ;  /* 0x0000000704197221 */ /* 0x000fe20000010100 */
[----:B------:R-:W-:Y:S01]  /*0c50*/  FADD.FTZ R26, R24, R29 ;  /* 0x0000001d181a7221 */ /* 0x000fe20000010000 */
[----:B------:R-:W-:Y:S01]  /*0c60*/  FFMA.FTZ R21, R2, R21, RZ ;  /* 0x0000001502157223 */ /* 0x000fe200000100ff */
[----:B------:R-:W-:Y:S01]  /*0c70*/  FFMA.FTZ R29, R22, R29, R23 ;  /* 0x0000001d161d7223 */ /* 0x000fe20000010017 */
[----:B------:R-:W-:Y:S01]  /*0c80*/  FMUL.FTZ R23, R9, R5 ;  /* 0x0000000509177220 */ /* 0x000fe20000410000 */
[----:B------:R-:W-:Y:S01]  /*0c90*/  FMUL.FTZ R24, R25, R54 ;  /* 0x0000003619187220 */ /* 0x000fe20000410000 */
[----:B------:R-:W-:Y:S01]  /*0ca0*/  FADD.FTZ R25, -R4, R12 ;  /* 0x0000000c04197221 */ /* 0x000fe20000010100 */
[----:B------:R-:W-:Y:S01]  /*0cb0*/  FMUL.FTZ R27, R14, R51 ;  /* 0x000000330e1b7220 */ /* 0x000fe20000410000 */
[----:B------:R-:W-:Y:S01]  /*0cc0*/  FADD.FTZ R26, R23, R26 ;  /* 0x0000001a171a7221 */ /* 0x000fe20000010000 */
[----:B------:R-:W-:Y:S01]  /*0cd0*/  FFMA.FTZ R29, R24, R23, R29 ;  /* 0x00000017181d7223 */ /* 0x000fe2000001001d */
[----:B------:R-:W-:Y:S01]  /*0ce0*/  FFMA.FTZ R21, R8, R22, R21 ;  /* 0x0000001608157223 */ /* 0x000fe20000010015 */
[----:B------:R-:W-:Y:S01]  /*0cf0*/  FADD.FTZ R23, -R4, R13 ;  /* 0x0000000d04177221 */ /* 0x000fe20000010100 */
[----:B------:R-:W-:Y:S01]  /*0d00*/  FMUL.FTZ R22, R25, R54 ;  /* 0x0000003619167220 */ /* 0x000fe20000410000 */
[----:B------:R-:W-:Y:S01]  /*0d10*/  FFMA.FTZ R20, R3, R20, RZ ;  /* 0x0000001403147223 */ /* 0x000fe200000100ff */
[----:B------:R-:W-:Y:S01]  /*0d20*/  FADD.FTZ R31, R26, R27 ;  /* 0x0000001b1a1f7221 */ /* 0x000fe20000010000 */
[----:B------:R-:W-:Y:S01]  /*0d30*/  FMUL.FTZ R26, R15, R5 ;  /* 0x000000050f1a7220 */ /* 0x000fe20000410000 */
[----:B------:R-:W-:Y:S01]  /*0d40*/  FMUL.FTZ R25, R23, R54 ;  /* 0x0000003617197220 */ /* 0x000fe20000410000 */
[----:B------:R-:W-:Y:S01]  /*0d50*/  FFMA.FTZ R28, R22, R27, R29 ;  /* 0x0000001b161c7223 */ /* 0x000fe2000001001d */
[----:B------:R-:W-:Y:S01]  /*0d60*/  FADD.FTZ R23, -R4, R16 ;  /* 0x0000001004177221 */ /* 0x000fe20000010100 */
[----:B------:R-:W-:Y:S01]  /*0d70*/  FFMA.FTZ R20, R9, R24, R20 ;  /* 0x0000001809147223 */ /* 0x000fe20000010014 */
[----:B------:R-:W-:Y:S01]  /*0d80*/  FADD.FTZ R31, R26, R31 ;  /* 0x0000001f1a1f7221 */ /* 0x000fe20000010000 */
[----:B------:R-:W-:Y:S01]  /*0d90*/  FMUL.FTZ R24, R18, R51 ;  /* 0x0000003312187220 */ /* 0x000fe20000410000 */
[----:B------:R-:W-:Y:S01]  /*0da0*/  FFMA.FTZ R28, R25, R26, R28 ;  /* 0x0000001a191c7223 */ /* 0x000fe2000001001c */
[----:B------:R-:W-:Y:S01]  /*0db0*/  FMUL.FTZ R23, R23, R54 ;  /* 0x0000003617177220 */ /* 0x000fe20000410000 */
[----:B------:R-:W-:Y:S01]  /*0dc0*/  FFMA.FTZ R21, R14, R22, R21 ;  /* 0x000000160e157223 */ /* 0x000fe20000010015 */
[----:B------:R-:W-:Y:S01]  /*0dd0*/  FFMA.FTZ R22, R15, R25, R20 ;  /* 0x000000190f167223 */ /* 0x000fe20000010014 */
[----:B------:R-:W-:Y:S01]  /*0de0*/  FADD.FTZ R27, -R4, R17 ;  /* 0x00000011041b7221 */ /* 0x000fe20000010100 */
[----:B------:R-:W-:Y:S01]  /*0df0*/  FADD.FTZ R25, RZ, R2 ;  /* 0x00000002ff197221 */ /* 0x000fe20000010000 */
[----:B------:R-:W-:Y:S01]  /*0e00*/  FADD.FTZ R20, RZ, R3 ;  /* 0x00000003ff147221 */ /* 0x000fe20000010000 */
[----:B------:R-:W-:Y:S01]  /*0e10*/  FADD.FTZ R26, R31, R24 ;  /* 0x000000181f1a7221 */ /* 0x000fe20000010000 */
[----:B------:R-:W-:Y:S01]  /*0e20*/  FFMA.FTZ R31, R23, R24, R28 ;  /* 0x00000018171f7223 */ /* 0x000fe2000001001c */
[----:B------:R-:W-:Y:S01]  /*0e30*/  FMUL.FTZ R29, R19, R5 ;  /* 0x00000005131d7220 */ /* 0x000fe20000410000 */
[----:B------:R-:W-:Y:S01]  /*0e40*/  FMUL.FTZ R28, R27, R54 ;  /* 0x000000361b1c7220 */ /* 0x000fe20000410000 */
        /* <DEDUP_REMOVED lines=11> */
.L_x_1482:
[C---:B-----5:R-:W-:Y:S01]  /*0f00*/  FADD.FTZ R21, -R4.reuse, R10 ;  /* 0x0000000a04157221 */ /* 0x060fe20000010100 */
[C---:B------:R-:W-:Y:S01]  /*0f10*/  FADD.FTZ R23, -R4.reuse, R11 ;  /* 0x0000000b04177221 */ /* 0x040fe20000010100 */
[C---:B------:R-:W-:Y:S01]  /*0f20*/  FADD.FTZ R27, -R4.reuse, R6 ;  /* 0x00000006041b7221 */ /* 0x040fe20000010100 */
[C---:B------:R-:W-:Y:S01]  /*0f30*/  FADD.FTZ R35, -R4.reuse, R12 ;  /* 0x0000000c04237221 */ /* 0x040fe20000010100 */
[-C--:B------:R-:W-:Y:S01]  /*0f40*/  FMUL.FTZ R22, R21, R54.reuse ;  /* 0x0000003615167220 */ /* 0x080fe20000410000 */
[-C--:B------:R-:W-:Y:S01]  /*0f50*/  FMUL.FTZ R20, R23, R54.reuse ;  /* 0x0000003617147220 */ /* 0x080fe20000410000 */
[----:B------:R-:W-:Y:S01]  /*0f60*/  FMUL.FTZ R24, R27, R54 ;  /* 0x000000361b187220 */ /* 0x000fe20000410000 */
[----:B------:R-:W-:Y:S01]  /*0f70*/  FADD.FTZ R61, -R4, R16 ;  /* 0x00000010043d7221 */ /* 0x000fe20000010100 */
[--C-:B------:R-:W-:Y:S01]  /*0f80*/  FFMA.FTZ R26, R51, R22, R53.reuse ;  /* 0x00000016331a7223 */ /* 0x100fe20000010035 */
[----:B------:R-:W-:Y:S01]  /*0f90*/  FFMA.FTZ R23, R5, R20, R52 ;  /* 0x0000001405177223 */ /* 0x000fe20000010034 */
[----:B------:R-:W-:-:S02]  /*0fa0*/  FFMA.FTZ R27, R51, R24, R53 ;  /* 0x00000018331b7223 */ /* 0x000fc40000010035 */
[----:B------:R-:W-:Y:S01]  /*0fb0*/  FMUL.FTZ R21, R26, -1.4426950216293334961 ;  /* 0xbfb8aa3b1a157820 */ /* 0x000fe20000410000 */
[----:B------:R-:W-:Y:S01]  /*0fc0*/  FMUL.FTZ R25, R23, -1.4426950216293334961 ;  /* 0xbfb8aa3b17197820 */ /* 0x000fe20000410000 */
[----:B------:R-:W-:-:S04]  /*0fd0*/  FMUL.FTZ R29, R27, -1.4426950216293334961 ;  /* 0xbfb8aa3b1b1d7820 */ /* 0x000fc80000410000 */
        /* <DEDUP_REMOVED lines=13> */
[----:B0-----:R-:W-:Y:S01]  /*10b0*/  FADD.FTZ R33, -R31, 1 ;  /* 0x3f8000001f217421 */ /* 0x001fe20000010100 */
[----:B------:R-:W-:-:S03]  /*10c0*/  FMUL.FTZ R32, R2, R31 ;  /* 0x0000001f02207220 */ /* 0x000fc60000410000 */
[----:B------:R-:W-:Y:S01]  /*10d0*/  FFMA.FTZ R33, R26, R33, 1 ;  /* 0x3f8000001a217423 */ /* 0x000fe20000010021 */
[----:B------:R-:W-:-:S03]  /*10e0*/  FMUL.FTZ R26, R35, R54 ;  /* 0x00000036231a7220 */ /* 0x000fc60000410000 */
[----:B------:R-:W-:Y:S01]  /*10f0*/  FMUL.FTZ R29, R32, R33 ;  /* 0x00000021201d7220 */ /* 0x000fe20000410000 */
[----:B-1----:R-:W-:Y:S01]  /*1100*/  FADD.FTZ R32, -R28, 1 ;  /* 0x3f8000001c207421 */ /* 0x002fe20000010100 */
[----:B------:R-:W0:Y:S01]  /*1110*/  MUFU.RCP R33, R37 ;  /* 0x0000002500217308 */ /* 0x000e220000001000 */
[----:B------:R-:W-:Y:S01]  /*1120*/  FFMA.FTZ R31, R51, R26, R53 ;  /* 0x0000001a331f7223 */ /* 0x000fe20000010035 */
[----:B------:R-:W-:Y:S01]  /*1130*/  FMUL.FTZ R28, R3, R28 ;  /* 0x0000001c031c7220 */ /* 0x000fe20000410000 */
[----:B------:R-:W-:Y:S01]  /*1140*/  FFMA.FTZ R35, R23, R32, 1 ;  /* 0x3f80000017237423 */ /* 0x000fe20000010020 */
[----:B------:R-:W-:Y:S01]  /*1150*/  FADD.FTZ R23, -R4, R13 ;  /* 0x0000000d04177221 */ /* 0x000fe20000010100 */
[----:B------:R-:W-:Y:S01]  /*1160*/  FMUL.FTZ R34, R31, -1.4426950216293334961 ;  /* 0xbfb8aa3b1f227820 */ /* 0x000fe20000410000 */
[----:B--2---:R-:W-:Y:S01]  /*1170*/  FADD.FTZ R36, R25, 1 ;  /* 0x3f80000019247421 */ /* 0x004fe20000010000 */
[----:B------:R-:W-:Y:S01]  /*1180*/  FMUL.FTZ R25, R28, R35 ;  /* 0x000000231c197220 */ /* 0x000fe20000410000 */
[----:B------:R-:W-:-:S03]  /*1190*/  FMUL.FTZ R23, R23, R54 ;  /* 0x0000003617177220 */ /* 0x000fc60000410000 */
[----:B------:R-:W1:Y:S01]  /*11a0*/  MUFU.EX2 R34, R34 ;  /* 0x0000002200227308 */ /* 0x000e620000000800 */
[----:B------:R-:W-:-:S03]  /*11b0*/  FFMA.FTZ R32, R5, R23, R52 ;  /* 0x0000001705207223 */ /* 0x000fc60000010034 */
[----:B------:R-:W2:Y:S01]  /*11c0*/  MUFU.RCP R36, R36 ;  /* 0x0000002400247308 */ /* 0x000ea20000001000 */
[----:B------:R-:W-:Y:S01]  /*11d0*/  FMUL.FTZ R35, R32, -1.4426950216293334961 ;  /* 0xbfb8aa3b20237820 */ /* 0x000fe20000410000 */
[----:B0-----:R-:W-:-:S04]  /*11e0*/  FADD.FTZ R28, -R33, 1 ;  /* 0x3f800000211c7421 */ /* 0x001fc80000010100 */
[----:B------:R-:W-:Y:S01]  /*11f0*/  FFMA.FTZ R28, R27, R28, 1 ;  /* 0x3f8000001b1c7423 */ /* 0x000fe2000001001c */
[----:B------:R-:W-:Y:S01]  /*1200*/  FMUL.FTZ R27, R8, R33 ;  /* 0x00000021081b7220 */ /* 0x000fe20000410000 */
[----:B------:R-:W0:Y:S01]  /*1210*/  MUFU.EX2 R35, R35 ;  /* 0x0000002300237308 */ /* 0x000e220000000800 */
[----:B-1----:R-:W-:Y:S02]  /*1220*/  FADD.FTZ R33, R34, 1 ;  /* 0x3f80000022217421 */ /* 0x002fe40000010000 */
[----:B------:R-:W-:Y:S01]  /*1230*/  FMUL.FTZ R27, R27, R28 ;  /* 0x0000001c1b1b7220 */ /* 0x000fe20000410000 */
[----:B------:R-:W-:-:S03]  /*1240*/  FMUL.FTZ R28, R61, R54 ;  /* 0x000000363d1c7220 */ /* 0x000fc60000410000 */
[----:B------:R-:W1:Y:S01]  /*1250*/  MUFU.RCP R33, R33 ;  /* 0x0000002100217308 */ /* 0x000e620000001000 */
[----:B------:R-:W-:Y:S01]  /*1260*/  FFMA.FTZ R34, R51, R28, R53 ;  /* 0x0000001c33227223 */ /* 0x000fe20000010035 */
[----:B--2---:R-:W-:-:S03]  /*1270*/  FADD.FTZ R37, -R36, 1 ;  /* 0x3f80000024257421 */ /* 0x004fc60000010100 */
[----:B------:R-:W-:Y:S01]  /*1280*/  FMUL.FTZ R61, R34, -1.4426950216293334961 ;  /* 0xbfb8aa3b223d7820 */ /* 0x000fe20000410000 */
[----:B------:R-:W-:Y:S01]  /*1290*/  FFMA.FTZ R30, R30, R37, 1 ;  /* 0x3f8000001e1e7423 */ /* 0x000fe20000010025 */
[----:B0-----:R-:W-:Y:S01]  /*12a0*/  FADD.FTZ R60, R35, 1 ;  /* 0x3f800000233c7421 */ /* 0x001fe20000010000 */
[----:B------:R-:W-:Y:S01]  /*12b0*/  FMUL.FTZ R37, R9, R36 ;  /* 0x0000002409257220 */ /* 0x000fe20000410000 */
[----:B------:R-:W0:Y:S03]  /*12c0*/  MUFU.EX2 R35, R61 ;  /* 0x0000003d00237308 */ /* 0x000e260000000800 */
[----:B------:R-:W-:Y:S01]  /*12d0*/  FMUL.FTZ R30, R37, R30 ;  /* 0x0000001e251e7220 */ /* 0x000fe20000410000 */
[----:B------:R-:W2:Y:S01]  /*12e0*/  MUFU.RCP R60, R60 ;  /* 0x0000003c003c7308 */ /* 0x000ea20000001000 */
[----:B-1----:R-:W-:-:S04]  /*12f0*/  FADD.FTZ R36, -R33, 1 ;  /* 0x3f80000021247421 */ /* 0x002fc80000010100 */
[----:B------:R-:W-:Y:S01]  /*1300*/  FFMA.FTZ R31, R31, R36, 1 ;  /* 0x3f8000001f1f7423 */ /* 0x000fe20000010024 */
[----:B0-----:R-:W-:Y:S01]  /*1310*/  FADD.FTZ R37, R35, 1 ;  /* 0x3f80000023257421 */ /* 0x001fe20000010000 */
[----:B------:R-:W-:-:S04]  /*1320*/  FMUL.FTZ R36, R14, R33 ;  /* 0x000000210e247220 */ /* 0x000fc80000410000 */
[----:B------:R-:W-:Y:S01]  /*1330*/  FMUL.FTZ R31, R36, R31 ;  /* 0x0000001f241f7220 */ /* 0x000fe20000410000 */
[----:B------:R-:W0:Y:S01]  /*1340*/  MUFU.RCP R37, R37 ;  /* 0x0000002500257308 */ /* 0x000e220000001000 */
[----:B--2---:R-:W-:Y:S01]  /*1350*/  FADD.FTZ R35, -R60, 1 ;  /* 0x3f8000003c237421 */ /* 0x004fe20000010100 */
[----:B------:R-:W-:-:S03]  /*1360*/  FMUL.FTZ R33, R15, R60 ;  /* 0x0000003c0f217220 */ /* 0x000fc60000410000 */
[----:B------:R-:W-:-:S04]  /*1370*/  FFMA.FTZ R32, R32, R35, 1 ;  /* 0x3f80000020207423 */ /* 0x000fc80000010023 */
[----:B------:R-:W-:Y:S01]  /*1380*/  FMUL.FTZ R32, R33, R32 ;  /* 0x0000002021207220 */ /* 0x000fe20000410000 */
[----:B------:R-:W-:-:S04]  /*1390*/  FMUL.FTZ R33, R51, R29 ;  /* 0x0000001d33217220 */ /* 0x000fc80000410000 */
[----:B------:R-:W-:Y:S01]  /*13a0*/  FFMA.FTZ R35, R22, R33, RZ ;  /* 0x0000002116237223 */ /* 0x000fe200000100ff */
[----:B------:R-:W-:Y:S01]  /*13b0*/  FADD.FTZ R36, RZ, R33 ;  /* 0x00000021ff247221 */ /* 0x000fe20000010000 */
[----:B------:R-:W-:Y:S01]  /*13c0*/  FMUL.FTZ R33, R5, R25 ;  /* 0x0000001905217220 */ /* 0x000fe20000410000 */
[----:B0-----:R-:W-:-:S03]  /*13d0*/  FADD.FTZ R61, -R37, 1 ;  /* 0x3f800000253d7421 */ /* 0x001fc60000010100 */
[----:B------:R-:W-:Y:S01]  /*13e0*/  FFMA.FTZ R35, R20, R33, R35 ;  /* 0x0000002114237223 */ /* 0x000fe20000010023 */
[----:B------:R-:W-:Y:S01]  /*13f0*/  FADD.FTZ R33, R33, R36 ;  /* 0x0000002421217221 */ /* 0x000fe20000010000 */
[----:B------:R-:W-:Y:S01]  /*1400*/  FFMA.FTZ R61, R34, R61, 1 ;  /* 0x3f800000223d7423 */ /* 0x000fe2000001003d */
[----:B------:R-:W-:Y:S01]  /*1410*/  FMUL.FTZ R36, R18, R37 ;  /* 0x0000002512247220 */ /* 0x000fe20000410000 */
[----:B------:R-:W-:Y:S01]  /*1420*/  FFMA.FTZ R37, R22, R29, RZ ;  /* 0x0000001d16257223 */ /* 0x000fe200000100ff */
[----:B------:R-:W-:Y:S01]  /*1430*/  FADD.FTZ R34, RZ, R29 ;  /* 0x0000001dff227221 */ /* 0x000fe20000010000 */
[----:B------:R-:W-:Y:S01]  /*1440*/  FADD.FTZ R29, -R4, R17 ;  /* 0x00000011041d7221 */ /* 0x000fe20000010100 */
[----:B------:R-:W-:Y:S01]  /*1450*/  FMUL.FTZ R22, R36, R61 ;  /* 0x0000003d24167220 */ /* 0x000fe20000410000 */
[-C--:B------:R-:W-:Y:S01]  /*1460*/  FFMA.FTZ R36, R24, R27.reuse, R37 ;  /* 0x0000001b18247223 */ /* 0x080fe20000010025 */
[----:B------:R-:W-:Y:S01]  /*1470*/  FADD.FTZ R34, R34, R27 ;  /* 0x0000001b22227221 */ /* 0x000fe20000010000 */
[----:B------:R-:W-:Y:S01]  /*1480*/  FMUL.FTZ R37, R51, R27 ;  /* 0x0000001b33257220 */ /* 0x000fe20000410000 */
[----:B------:R-:W-:Y:S01]  /*1490*/  FMUL.FTZ R27, R29, R54 ;  /* 0x000000361d1b7220 */ /* 0x000fe20000410000 */
[----:B------:R-:W-:Y:S01]  /*14a0*/  FFMA.FTZ R20, R20, R25, RZ ;  /* 0x0000001914147223 */ /* 0x000fe200000100ff */
[----:B------:R-:W-:Y:S01]  /*14b0*/  FADD.FTZ R25, RZ, R25 ;  /* 0x00000019ff197221 */ /* 0x000fe20000010000 */
[----:B------:R-:W-:Y:S01]  /*14c0*/  FFMA.FTZ R24, R24, R37, R35 ;  /* 0x0000002518187223 */ /* 0x000fe20000010023 */
[----:B------:R-:W-:Y:S01]  /*14d0*/  FFMA.FTZ R29, R5, R27, R52 ;  /* 0x0000001b051d7223 */ /* 0x000fe20000010034 */
[----:B------:R-:W-:Y:S01]  /*14e0*/  FADD.FTZ R33, R33, R37 ;  /* 0x0000002521217221 */ /* 0x000fe20000010000 */
[----:B------:R-:W-:Y:S01]  /*14f0*/  FFMA.FTZ R20, R21, R30, R20 ;  /* 0x0000001e15147223 */ /* 0x000fe20000010014 */
[----:B------:R-:W-:Y:S01]  /*1500*/  FADD.FTZ R25, R25, R30 ;  /* 0x0000001e19197221 */ /* 0x000fe20000010000 */
[----:B------:R-:W-:-:S06]  /*1510*/  FMUL.FTZ R35, R29, -1.4426950216293334961 ;  /* 0xbfb8aa3b1d237820 */ /* 0x000fcc0000410000 */
[----:B------:R-:W0:Y:S02]  /*1520*/  MUFU.EX2 R35, R35 ;  /* 0x0000002300237308 */ /* 0x000e240000000800 */
[----:B0-----:R-:W-:Y:S01]  /*1530*/  FADD.FTZ R60, R35, 1 ;  /* 0x3f800000233c7421 */ /* 0x001fe20000010000 */
[----:B------:R-:W-:-:S04]  /*1540*/  FMUL.FTZ R35, R5, R30 ;  /* 0x0000001e05237220 */ /* 0x000fc80000410000 */
[----:B------:R-:W-:Y:S01]  /*1550*/  FFMA.FTZ R21, R21, R35, R24 ;  /* 0x0000002315157223 */ /* 0x000fe20000010018 */
[----:B------:R-:W0:Y:S01]  /*1560*/  MUFU.RCP R60, R60 ;  /* 0x0000003c003c7308 */ /* 0x000e220000001000 */
[----:B------:R-:W-:Y:S01]  /*1570*/  FADD.FTZ R33, R35, R33 ;  /* 0x0000002123217221 */ /* 0x000fe20000010000 */
[----:B------:R-:W-:-:S04]  /*1580*/  FMUL.FTZ R24, R51, R31 ;  /* 0x0000001f33187220 */ /* 0x000fc80000410000 */
[----:B------:R-:W-:Y:S01]  /*1590*/  FADD.FTZ R33, R33, R24 ;  /* 0x0000001821217221 */ /* 0x000fe20000010000 */
[----:B0-----:R-:W-:-:S04]  /*15a0*/  FADD.FTZ R37, -R60, 1 ;  /* 0x3f8000003c257421 */ /* 0x001fc80000010100 */
[----:B------:R-:W-:Y:S01]  /*15b0*/  FFMA.FTZ R29, R29, R37, 1 ;  /* 0x3f8000001d1d7423 */ /* 0x000fe20000010025 */
[----:B------:R-:W-:Y:S01]  /*15c0*/  FMUL.FTZ R37, R19, R60 ;  /* 0x0000003c13257220 */ /* 0x000fe20000410000 */
[C---:B------:R-:W-:Y:S01]  /*15d0*/  FFMA.FTZ R60, R26.reuse, R24, R21 ;  /* 0x000000181a3c7223 */ /* 0x040fe20000010015 */
[----:B------:R-:W-:Y:S01]  /*15e0*/  FMUL.FTZ R24, R5, R32 ;  /* 0x0000002005187220 */ /* 0x000fe20000410000 */
[----:B------:R-:W-:Y:S01]  /*15f0*/  FFMA.FTZ R21, R26, R31, R36 ;  /* 0x0000001f1a157223 */ /* 0x000fe20000010024 */
[----:B------:R-:W-:Y:S01]  /*1600*/  FMUL.FTZ R30, R37, R29 ;  /* 0x0000001d251e7220 */ /* 0x000fe20000410000 */
[----:B------:R-:W-:Y:S01]  /*1610*/  FADD.FTZ R31, R34, R31 ;  /* 0x0000001f221f7221 */ /* 0x000fe20000010000 */
[----:B------:R-:W-:Y:S01]  /*1620*/  FFMA.FTZ R29, R23, R24, R60 ;  /* 0x00000018171d7223 */ /* 0x000fe2000001003c */
[----:B------:R-:W-:Y:S01]  /*1630*/  FADD.FTZ R33, R24, R33 ;  /* 0x0000002118217221 */ /* 0x000fe20000010000 */
[----:B------:R-:W-:Y:S01]  /*1640*/  FMUL.FTZ R24, R51, R22 ;  /* 0x0000001633187220 */ /* 0x000fe20000410000 */
[----:B------:R-:W-:Y:S01]  /*1650*/  FFMA.FTZ R26, R23, R32, R20 ;  /* 0x00000020171a7223 */ /* 0x000fe20000010014 */
        /* <DEDUP_REMOVED lines=10> */
.L_x_1483:
        /* <DEDUP_REMOVED lines=43> */
.L_x_1485:
[----:B------:R-:W-:Y:S05]  /*19b0*/  BSYNC.RECONVERGENT B0 ;  /* 0x0000000000007941 */ /* 0x000fea0003800200 */
.L_x_1484:
[----:B------:R-:W-:Y:S06]  /*19c0*/  BAR.SYNC.DEFER_BLOCKING 0x0 ;  /* 0x0000000000007b1d */ /* 0x000fec0000010000 */
[----:B------:R-:W-:Y:S04]  /*19d0*/  BSSY.RECONVERGENT B0, `(.L_x_1486) ;  /* 0x000002b000007945 */ /* 0x000fe80003800200 */
[----:B------:R-:W-:Y:S05]  /*19e0*/  @P2 BRA `(.L_x_1487) ;  /* 0x0000000000a42947 */ /* 0x000fea0003800000 */
[----:B------:R-:W4:Y:S01]  /*19f0*/  S2UR UR6, SR_CgaCtaId ;  /* 0x00000000000679c3 */ /* 0x000f220000008800 */
[----:B------:R-:W-:Y:S02]  /*1a00*/  UMOV UR5, 0x400 ;  /* 0x0000040000057882 */ /* 0x000fe40000000000 */
[----:B----4-:R-:W-:-:S09]  /*1a10*/  ULEA UR5, UR6, UR5, 0x18 ;  /* 0x0000000506057291 */ /* 0x010fd2000f8ec0ff */
        /* <DEDUP_REMOVED lines=38> */
.L_x_1487:
[----:B------:R-:W-:Y:S05]  /*1c80*/  BSYNC.RECONVERGENT B0 ;  /* 0x0000000000007941 */ /* 0x000fea0003800200 */
.L_x_1486:
        /* <DEDUP_REMOVED lines=159> */
.L_x_1489:
[----:B------:R-:W-:Y:S05]  /*2680*/  BSYNC.RECONVERGENT B0 ;  /* 0x0000000000007941 */ /* 0x000fea0003800200 */
.L_x_1488:
        /* <DEDUP_REMOVED lines=28> */
.L_x_1491:
[----:B------:R-:W-:Y:S05]  /*2850*/  BSYNC.RECONVERGENT B0 ;  /* 0x0000000000007941 */ /* 0x000fea0003800200 */
.L_x_1490:
        /* <DEDUP_REMOVED lines=24> */
.L_x_1494:
[----:B----4-:R-:W3:Y:S04]  /*29e0*/  LDG.E.STRONG.GPU R22, desc[UR8][R20.64] ;  /* 0x0000000814167981 */ /* 0x010ee8000c1ef900 */
[----:B---3--:R-:W-:Y:S01]  /*29f0*/  CCTL.IVALL ;  /* 0x00000000ff00798f */ /* 0x008fe20002000000 */
[----:B------:R-:W-:Y:S05]  /*2a00*/  YIELD ;  /* 0x0000000000007946 */ /* 0x000fea0003800000 */
[----:B------:R-:W-:-:S13]  /*2a10*/  ISETP.NE.AND P1, PT, R22, R27, PT ;  /* 0x0000001b1600720c */ /* 0x000fda0003f25270 */
[----:B------:R-:W-:Y:S05]  /*2a20*/  @P1 BRA `(.L_x_1494) ;  /* 0xfffffffc00ec1947 */ /* 0x000fea000383ffff */
.L_x_1493:
        /* <DEDUP_REMOVED lines=15> */
.L_x_1496:
        /* <DEDUP_REMOVED lines=59> */
.L_x_1495:
        /* <DEDUP_REMOVED lines=35> */
.L_x_1497:
        /* <DEDUP_REMOVED lines=18> */
.L_x_1498:
        /* <DEDUP_REMOVED lines=9> */
.L_x_1499:
[----:B------:R-:W-:Y:S05]  /*32b0*/  BSYNC.RECONVERGENT B0 ;  /* 0x0000000000007941 */ /* 0x000fea0003800200 */
.L_x_1492:
[----:B------:R-:W5:Y:S01]  /*32c0*/  S2UR UR6, SR_CgaCtaId ;  /* 0x00000000000679c3 */ /* 0x000f620000008800 */
[----:B------:R-:W-:Y:S01]  /*32d0*/  UMOV UR5, 0x400 ;  /* 0x0000040000057882 */ /* 0x000fe20000000000 */
[C---:B----4-:R-:W-:Y:S01]  /*32e0*/  FADD.FTZ R31, -R4.reuse, R10 ;  /* 0x0000000a041f7221 */ /* 0x050fe20000010100 */
[C---:B------:R-:W-:Y:S01]  /*32f0*/  FADD.FTZ R11, -R4.reuse, R11 ;  /* 0x0000000b040b7221 */ /* 0x040fe20000010100 */
[----:B------:R-:W4:Y:S01]  /*3300*/  LDCU.64 UR16, c[0x0][0x400] ;  /* 0x00008000ff1077ac */ /* 0x000f220008000a00 */
[C---:B------:R-:W-:Y:S01]  /*3310*/  FADD.FTZ R23, -R4.reuse, R6 ;  /* 0x0000000604177221 */ /* 0x040fe20000010100 */
[C---:B------:R-:W-:Y:S01]  /*3320*/  FADD.FTZ R25, -R4.reuse, R7 ;  /* 0x0000000704197221 */ /* 0x040fe20000010100 */
[C---:B-1----:R-:W-:Y:S01]  /*3330*/  FADD.FTZ R27, -R4.reuse, R12 ;  /* 0x0000000c041b7221 */ /* 0x042fe20000010100 */
[C---:B------:R-:W-:Y:S01]  /*3340*/  FADD.FTZ R13, -R4.reuse, R13 ;  /* 0x0000000d040d7221 */ /* 0x040fe20000010100 */
[C---:B------:R-:W-:Y:S01]  /*3350*/  FADD.FTZ R29, -R4.reuse, R16 ;  /* 0x00000010041d7221 */ /* 0x040fe20000010100 */
[----:B------:R-:W-:Y:S01]  /*3360*/  FADD.FTZ R17, -R4, R17 ;  /* 0x0000001104117221 */ /* 0x000fe20000010100 */
[-C--:B---3--:R-:W-:Y:S01]  /*3370*/  FMUL.FTZ R24, R31, R54.reuse ;  /* 0x000000361f187220 */ /* 0x088fe20000410000 */
        /* <DEDUP_REMOVED lines=18> */
[----:B------:R-:W3:Y:S01]  /*34a0*/  MUFU.RCP R16, R16 ;  /* 0x0000001000107308 */ /* 0x000ee20000001000 */
[----:B-1----:R-:W-:Y:S01]  /*34b0*/  FADD.FTZ R31, -R11, 1 ;  /* 0x3f8000000b1f7421 */ /* 0x002fe20000010100 */
[----:B------:R-:W-:-:S03]  /*34c0*/  FMUL.FTZ R2, R2, R11 ;  /* 0x0000000b02027220 */ /* 0x000fc60000410000 */
[----:B------:R-:W-:Y:S01]  /*34d0*/  FFMA.FTZ R31, R6, R31, 1 ;  /* 0x3f800000061f7423 */ /* 0x000fe2000001001f */
[----:B---3--:R-:W-:Y:S01]  /*34e0*/  FADD.FTZ R22, -R16, 1 ;  /* 0x3f80000010167421 */ /* 0x008fe20000010100 */
[----:B------:R-:W-:Y:S02]  /*34f0*/  FMUL.FTZ R3, R3, R16 ;  /* 0x0000001003037220 */ /* 0x000fe40000410000 */
[----:B------:R-:W-:Y:S01]  /*3500*/  FMUL.FTZ R2, R2, R31 ;  /* 0x0000001f02027220 */ /* 0x000fe20000410000 */
[----:B------:R-:W-:-:S04]  /*3510*/  FFMA.FTZ R22, R7, R22, 1 ;  /* 0x3f80000007167423 */ /* 0x000fc80000010016 */
[----:B------:R-:W-:-:S07]  /*3520*/  FMUL.FTZ R3, R3, R22 ;  /* 0x0000001603037220 */ /* 0x000fce0000410000 */
.L_x_1500:
[----:B------:R-:W-:Y:S04]  /*3530*/  BSSY.RECONVERGENT B0, `(.L_x_1501) ;  /* 0x0000014000007945 */ /* 0x000fe80003800200 */
[----:B------:R-:W-:Y:S05]  /*3540*/  @P0 BRA `(.L_x_1502) ;  /* 0x0000000000480947 */ /* 0x000fea0003800000 */
[----:B------:R-:W1:Y:S01]  /*3550*/  LDCU.64 UR14, c[0x0][0x3f8] ;  /* 0x00007f00ff0e77ac */ /* 0x000e620008000a00 */
[----:B------:R-:W-:Y:S01]  /*3560*/  SHF.R.S32.HI R11, RZ, 0x1f, R50 ;  /* 0x0000001fff0b7819 */ /* 0x000fe20000011432 */
[C-C-:B------:R-:W-:Y:S01]  /*3570*/  FFMA.FTZ R10, R20.reuse, R24, R21.reuse ;  /* 0x00000018140a7223 */ /* 0x140fe20000010015 */
[----:B------:R-:W-:Y:S01]  /*3580*/  MOV R6, R58 ;  /* 0x0000003a00067202 */ /* 0x000fe20000000f00 */
[----:B------:R-:W3:Y:S01]  /*3590*/  LDCU.64 UR12, c[0x0][0x380] ;  /* 0x00007000ff0c77ac */ /* 0x000ee20008000a00 */
[----:B------:R-:W-:Y:S01]  /*35a0*/  MOV R7, R57 ;  /* 0x0000003900077202 */ /* 0x000fe20000000f00 */
[----:B------:R-:W-:Y:S01]  /*35b0*/  FFMA.FTZ R4, R20, R4, R21 ;  /* 0x0000000414047223 */ /* 0x000fe20000010015 */
[----:B-1----:R-:W-:Y:S02]  /*35c0*/  IMAD R11, R11, UR14, RZ ;  /* 0x0000000e0b0b7c24 */ /* 0x002fe4000f8e02ff */
[----:B------:R-:W-:-:S04]  /*35d0*/  IMAD.WIDE.U32 R6, R50, UR14, R6 ;  /* 0x0000000e32067c25 */ /* 0x000fc8000f8e0006 */
[----:B------:R-:W-:Y:S02]  /*35e0*/  IMAD R31, R50, UR15, R11 ;  /* 0x0000000f321f7c24 */ /* 0x000fe4000f8e020b */
[----:B------:R-:W-:Y:S01]  /*35f0*/  FFMA.FTZ R11, R51, R2, -R10 ;  /* 0x00000002330b7223 */ /* 0x000fe2000001080a */
[C---:B---3--:R-:W-:Y:S02]  /*3600*/  LEA R2, P0, R6.reuse, UR12, 0x2 ;  /* 0x0000000c06027c11 */ /* 0x048fe4000f8010ff */
[----:B------:R-:W-:Y:S01]  /*3610*/  IADD3 R31, PT, PT, R7, R31, RZ ;  /* 0x0000001f071f7210 */ /* 0x000fe20007ffe0ff */
[----:B------:R-:W-:Y:S01]  /*3620*/  FFMA.FTZ R7, R5, R3, -R4 ;  /* 0x0000000305077223 */ /* 0x000fe20000010804 */
[-C--:B------:R-:W-:Y:S02]  /*3630*/  FMUL.FTZ R10, R11, R54.reuse ;  /* 0x000000360b0a7220 */ /* 0x080fe40000410000 */
[----:B------:R-:W-:Y:S01]  /*3640*/  LEA.HI.X R3, R6, UR13, R31, 0x2, P0 ;  /* 0x0000000d06037c11 */ /* 0x000fe200080f141f */
[----:B------:R-:W-:-:S05]  /*3650*/  FMUL.FTZ R11, R7, R54 ;  /* 0x00000036070b7220 */ /* 0x000fca0000410000 */
[----:B------:R1:W-:Y:S02]  /*3660*/  STG.E.64 desc[UR8][R2.64], R10 ;  /* 0x0000000a02007986 */ /* 0x0003e4000c101b08 */
.L_x_1502:
[----:B------:R-:W-:Y:S05]  /*3670*/  BSYNC.RECONVERGENT B0 ;  /* 0x0000000000007941 */ /* 0x000fea0003800200 */
.L_x_1501:
[----:B------:R-:W-:Y:S01]  /*3680*/  UISETP.NE.AND UP0, UPT, UR10, URZ, UPT ;  /* 0x000000ff0a00728c */ /* 0x000fe2000bf05270 */
[-C--:B------:R-:W-:Y:S01]  /*3690*/  FMUL.FTZ R6, R23, R54.reuse ;  /* 0x0000003617067220 */ /* 0x080fe20000410000 */
[-C--:B------:R-:W-:Y:S01]  /*36a0*/  FMUL.FTZ R28, R25, R54.reuse ;  /* 0x00000036191c7220 */ /* 0x080fe20000410000 */
[-C--:B------:R-:W-:Y:S01]  /*36b0*/  FMUL.FTZ R16, R27, R54.reuse ;  /* 0x000000361b107220 */ /* 0x080fe20000410000 */
[-C--:B------:R-:W-:Y:S01]  /*36c0*/  FMUL.FTZ R22, R13, R54.reuse ;  /* 0x000000360d167220 */ /* 0x080fe20000410000 */
[-C--:B------:R-:W-:Y:S01]  /*36d0*/  FMUL.FTZ R4, R29, R54.reuse ;  /* 0x000000361d047220 */ /* 0x080fe20000410000 */
[----:B-1----:R-:W-:Y:S01]  /*36e0*/  SHF.R.S32.HI R2, RZ, 0x1f, R48 ;  /* 0x0000001fff027819 */ /* 0x002fe20000011430 */
[----:B------:R-:W-:Y:S01]  /*36f0*/  FMUL.FTZ R10, R17, R54 ;  /* 0x00000036110a7220 */ /* 0x000fe20000410000 */
[----:B------:R-:W-:Y:S01]  /*3700*/  ISETP.GE.U32.AND P0, PT, R48, UR16, PT ;  /* 0x0000001030007c0c */ /* 0x000fe2000bf06070 */
[C-C-:B------:R-:W-:Y:S01]  /*3710*/  FFMA.FTZ R32, R20.reuse, R6, R21.reuse ;  /* 0x0000000614207223 */ /* 0x140fe20000010015 */
[----:B------:R-:W-:Y:S01]  /*3720*/  ISETP.GE.U32.AND P1, PT, R47, UR16, PT ;  /* 0x000000102f007c0c */ /* 0x000fe2000bf26070 */
[C-C-:B------:R-:W-:Y:S01]  /*3730*/  FFMA.FTZ R34, R20.reuse, R28, R21.reuse ;  /* 0x0000001c14227223 */ /* 0x140fe20000010015 */
[C-C-:B------:R-:W-:Y:S01]  /*3740*/  FFMA.FTZ R24, R20.reuse, R16, R21.reuse ;  /* 0x0000001014187223 */ /* 0x140fe20000010015 */
[C-C-:B--2---:R-:W-:Y:S01]  /*3750*/  FFMA.FTZ R26, R20.reuse, R22, R21.reuse ;  /* 0x00000016141a7223 */ /* 0x144fe20000010015 */
        /* <DEDUP_REMOVED lines=24> */
.L_x_1503:
        /* <DEDUP_REMOVED lines=17> */
.L_x_1505:
[----:B------:R-:W-:Y:S05]  /*39f0*/  BSYNC.RECONVERGENT B0 ;  /* 0x0000000000007941 */ /* 0x000fea0003800200 */
.L_x_1504:
        /* <DEDUP_REMOVED lines=19> */
.L_x_1506:
[----:B------:R-:W-:Y:S01]  /*3b30*/  BSSY.RECONVERGENT B0, `(.L_x_1507) ;  /* 0x0000011000007945 */ /* 0x000fe20003800200 */
[----:B-1----:R-:W-:Y:S01]  /*3b40*/  FFMA.FTZ R7, R51, R14, -R24 ;  /* 0x0000000e33077223 */ /* 0x002fe20000010818 */
[----:B------:R-:W-:Y:S02]  /*3b50*/  FFMA.FTZ R9, R5, R15, -R26 ;  /* 0x0000000f05097223 */ /* 0x000fe4000001081a */
[----:B------:R-:W-:Y:S05]  /*3b60*/  @P1 BRA `(.L_x_1508) ;  /* 0x0000000000341947 */ /* 0x000fea0003800000 */
[----:B------:R-:W1:Y:S01]  /*3b70*/  LDCU.64 UR12, c[0x0][0x3f8] ;  /* 0x00007f00ff0c77ac */ /* 0x000e620008000a00 */
[----:B------:R-:W-:Y:S01]  /*3b80*/  MOV R2, R58 ;  /* 0x0000003a00027202 */ /* 0x000fe20000000f00 */
[-C--:B------:R-:W-:Y:S01]  /*3b90*/  FMUL.FTZ R8, R7, R54.reuse ;  /* 0x0000003607087220 */ /* 0x080fe20000410000 */
        /* <DEDUP_REMOVED lines=10> */
.L_x_1508:
[----:B------:R-:W-:Y:S05]  /*3c40*/  BSYNC.RECONVERGENT B0 ;  /* 0x0000000000007941 */ /* 0x000fea0003800200 */
.L_x_1507:
        /* <DEDUP_REMOVED lines=19> */
.L_x_1509:
[----:B------:R-:W-:Y:S01]  /*3d80*/  ISETP.GE.AND.EX P2, PT, R0, UR17, PT, P2 ;  /* 0x0000001100007c0c */ /* 0x000fe2000bf46320 */
[----:B------:R-:W-:Y:S01]  /*3d90*/  FFMA.FTZ R51, R51, R18, -R12 ;  /* 0x0000001233337223 */ /* 0x000fe2000001080c */
[----:B------:R-:W-:Y:S01]  /*3da0*/  FFMA.FTZ R5, R5, R19, -R20 ;  /* 0x0000001305057223 */ /* 0x000fe20000010814 */
[----:B------:R-:W-:Y:S02]  /*3db0*/  BSSY.RECONVERGENT B0, `(.L_x_1510) ;  /* 0x000000e000007945 */ /* 0x000fe40003800200 */
[-C--:B------:R-:W-:Y:S01]  /*3dc0*/  FMUL.FTZ R4, R51, R54.reuse ;  /* 0x0000003633047220 */ /* 0x080fe20000410000 */
[----:B------:R-:W-:-:S07]  /*3dd0*/  FMUL.FTZ R5, R5, R54 ;  /* 0x0000003605057220 */ /* 0x000fce0000410000 */
[----:B------:R-:W-:Y:S05]  /*3de0*/  @P2 BRA `(.L_x_1511) ;  /* 0x0000000000282947 */ /* 0x000fea0003800000 */
[----:B------:R-:W2:Y:S01]  /*3df0*/  LDCU.64 UR12, c[0x0][0x3f8] ;  /* 0x00007f00ff0c77ac */ /* 0x000ea20008000a00 */
[----:B------:R-:W-:Y:S01]  /*3e00*/  MOV R56, R58 ;  /* 0x0000003a00387202 */ /* 0x000fe20000000f00 */
[----:B------:R-:W3:Y:S01]  /*3e10*/  LDCU.64 UR14, c[0x0][0x380] ;  /* 0x00007000ff0e77ac */ /* 0x000ee20008000a00 */
[----:B--2---:R-:W-:-:S03]  /*3e20*/  IMAD R3, R0, UR12, RZ ;  /* 0x0000000c00037c24 */ /* 0x004fc6000f8e02ff */
[----:B------:R-:W-:-:S04]  /*3e30*/  IMAD.WIDE.U32 R56, R46, UR12, R56 ;  /* 0x0000000c2e387c25 */ /* 0x000fc8000f8e0038 */
[----:B------:R-:W-:Y:S01]  /*3e40*/  IMAD R3, R46, UR13, R3 ;  /* 0x0000000d2e037c24 */ /* 0x000fe2000f8e0203 */
[----:B---3--:R-:W-:-:S04]  /*3e50*/  LEA R2, P0, R56, UR14, 0x2 ;  /* 0x0000000e38027c11 */ /* 0x008fc8000f8010ff */
[----:B------:R-:W-:-:S04]  /*3e60*/  IADD3 R3, PT, PT, R57, R3, RZ ;  /* 0x0000000339037210 */ /* 0x000fc80007ffe0ff */
[----:B------:R-:W-:-:S05]  /*3e70*/  LEA.HI.X R3, R56, UR15, R3, 0x2, P0 ;  /* 0x0000000f38037c11 */ /* 0x000fca00080f1403 */
[----:B------:R2:W-:Y:S02]  /*3e80*/  STG.E.64 desc[UR8][R2.64], R4 ;  /* 0x0000000402007986 */ /* 0x0005e4000c101b08 */
.L_x_1511:
[----:B------:R-:W-:Y:S05]  /*3e90*/  BSYNC.RECONVERGENT B0 ;  /* 0x0000000000007941 */ /* 0x000fea0003800200 */
.L_x_1510:
[----:B------:R-:W-:Y:S02]  /*3ea0*/  IADD3 R44, PT, PT, R41, R44, RZ ;  /* 0x0000002c292c7210 */ /* 0x000fe40007ffe0ff */
[----:B------:R-:W-:Y:S02]  /*3eb0*/  IADD3 R45, PT, PT, R45, 0x1, RZ ;  /* 0x000000012d2d7810 */ /* 0x000fe40007ffe0ff */
[----:B------:R-:W-:-:S13]  /*3ec0*/  ISETP.GE.AND P0, PT, R44, UR4, PT ;  /* 0x000000042c007c0c */ /* 0x000fda000bf06270 */
[----:B------:R-:W-:Y:S05]  /*3ed0*/  @!P0 BRA `(.L_x_1512) ;  /* 0xffffffc000bc8947 */ /* 0x000fea000383ffff */
.L_x_1481:
[----:B--2---:R-:W2:Y:S01]  /*3ee0*/  LDC R4, c[0x0][0x370] ;  /* 0x0000dc00ff047b82 */ /* 0x004ea20000000800 */
        /* <DEDUP_REMOVED lines=18> */
.L_x_1514:
[----:B------:R-:W-:Y:S05]  /*4010*/  BSYNC.RECONVERGENT B0 ;  /* 0x0000000000007941 */ /* 0x000fea0003800200 */
.L_x_1513:
[----:B------:R-:W-:Y:S05]  /*4020*/  @P0 EXIT ;  /* 0x000000000000094d */ /* 0x000fea0003800000 */
[----:B------:R-:W-:Y:S05]  /*4030*/  @P2 BRA `(.L_x_1515) ;  /* 0x0000000000202947 */ /* 0x000fea0003800000 */
[----:B------:R-:W-:-:S05]  /*4040*/  IMAD R0, R4, R7, RZ ;  /* 0x0000000704007224 */ /* 0x000fca00078e02ff */
[----:B------:R-:W-:-:S13]  /*4050*/  ISETP.NE.AND P0, PT, R0, -0x1, PT ;  /* 0xffffffff0000780c */ /* 0x000fda0003f05270 */
[----:B------:R-:W-:Y:S05]  /*4060*/  @!P0 BRA `(.L_x_1515) ;  /* 0x0000000000148947 */ /* 0x000fea0003800000 */
.L_x_1516:
[----:B-1----:R-:W2:Y:S04]  /*4070*/  LDG.E.STRONG.GPU R5, desc[UR8][R2.64] ;  /* 0x0000000802057981 */ /* 0x002ea8000c1ef900 */
[----:B--2---:R-:W-:Y:S01]  /*4080*/  CCTL.IVALL ;  /* 0x00000000ff00798f */ /* 0x004fe20002000000 */
[----:B------:R-:W-:Y:S05]  /*4090*/  YIELD ;  /* 0x0000000000007946 */ /* 0x000fea0003800000 */
[----:B------:R-:W-:-:S13]  /*40a0*/  ISETP.NE.AND P0, PT, R5, R0, PT ;  /* 0x000000000500720c */ /* 0x000fda0003f05270 */
[----:B------:R-:W-:Y:S05]  /*40b0*/  @P0 BRA `(.L_x_1516) ;  /* 0xfffffffc00ec0947 */ /* 0x000fea000383ffff */
.L_x_1515:
        /* <DEDUP_REMOVED lines=48> */
[C---:B-1----:R-:W-:Y:S02]  /*43c0*/  IADD3 R25, P1, PT, R21.reuse, UR4, RZ ;  /* 0x0000000415197c10 */ /* 0x042fe4000ff3e0ff */
[----:B------:R-:W-:Y:S02]  /*43d0*/  SHF.L.U64.HI R31, R0, 0x2, R3 ;  /* 0x00000002001f7819 */ /* 0x000fe40000010203 */
[----:B--2---:R-:W-:-:S02]  /*43e0*/  IADD3 R23, P2, PT, R21, UR6, RZ ;  /* 0x0000000615177c10 */ /* 0x004fc4000ff5e0ff */
        /* <DEDUP_REMOVED lines=9> */
.L_x_1519:
[-C--:B-1----:R-:W-:Y:S02]  /*4480*/  LEA R10, P1, R0, R25.reuse, 0x2 ;  /* 0x00000019000a7211 */ /* 0x082fe400078210ff */
        /* <DEDUP_REMOVED lines=9> */
[----:B------:R-:W4:Y:S04]  /*4520*/  LDG.E R14, desc[UR8][R14.64] ;  /* 0x000000080e0e7981 */ /* 0x000f28000c1e1900 */
[----:B------:R-:W4:Y:S01]  /*4530*/  LDG.E R17, desc[UR8][R16.64] ;  /* 0x0000000810117981 */ /* 0x000f22000c1e1900 */
[----:B-1----:R-:W-:Y:S02]  /*4540*/  MOV R10, R23 ;  /* 0x00000017000a7202 */ /* 0x002fe40000000f00 */
[----:B---3--:R-:W-:-:S02]  /*4550*/  MOV R8, R21 ;  /* 0x0000001500087202 */ /* 0x008fc40000000f00 */
        /* <DEDUP_REMOVED lines=12> */
[----:B----4-:R-:W-:Y:S01]  /*4620*/  F2FP.BF16.F32.PACK_AB R19, R17, R14 ;  /* 0x0000000e1113723e */ /* 0x010fe200000010ff */
[----:B------:R1:W-:Y:S04]  /*4630*/  STG.E desc[UR8][R8.64], R7 ;  /* 0x0000000708007986 */ /* 0x0003e8000c101908 */
[----:B------:R1:W-:Y:S01]  /*4640*/  STG.E desc[UR8][R10.64], R19 ;  /* 0x000000130a007986 */ /* 0x0003e2000c101908 */
[----:B------:R-:W-:Y:S01]  /*4650*/  IADD3.X R24, PT, PT, RZ, R24, RZ, P3, !PT ;  /* 0x00000018ff187210 */ /* 0x000fe20001ffe4ff */
[----:B------:R-:W-:Y:S06]  /*4660*/  @P1 BRA `(.L_x_1519) ;  /* 0xfffffffc00841947 */ /* 0x000fec000383ffff */
.L_x_1518:
[----:B------:R-:W-:Y:S05]  /*4670*/  BSYNC.RECONVERGENT B0 ;  /* 0x0000000000007941 */ /* 0x000fea0003800200 */
.L_x_1517:
[----:B------:R-:W-:Y:S05]  /*4680*/  @!P0 EXIT ;  /* 0x000000000000894d */ /* 0x000fea0003800000 */
[C---:B------:R-:W-:Y:S01]  /*4690*/  SHF.L.U64.HI R13, R12.reuse, 0x2, R13 ;  /* 0x000000020c0d7819 */ /* 0x040fe2000001020d */
[----:B------:R-:W2:Y:S01]  /*46a0*/  LDCU.64 UR4, c[0x0][0x3d8] ;  /* 0x00007b00ff0477ac */ /* 0x000ea20008000a00 */
[----:B-1----:R-:W-:Y:S02]  /*46b0*/  SHF.L.U32 R19, R12, 0x2, RZ ;  /* 0x000000020c137819 */ /* 0x002fe400000006ff */
[C---:B------:R-:W-:Y:S01]  /*46c0*/  SHF.L.U64.HI R21, R28.reuse, 0x2, R33 ;  /* 0x000000021c157819 */ /* 0x040fe20000010221 */
[----:B------:R-:W1:Y:S01]  /*46d0*/  LDCU.64 UR6, c[0x0][0x388] ;  /* 0x00007100ff0677ac */ /* 0x000e620008000a00 */
[----:B------:R-:W-:Y:S02]  /*46e0*/  SHF.L.U32 R23, R28, 0x2, RZ ;  /* 0x000000021c177819 */ /* 0x000fe400000006ff */
[C---:B------:R-:W-:Y:S01]  /*46f0*/  SHF.L.U64.HI R15, R0.reuse, 0x2, R3 ;  /* 0x00000002000f7819 */ /* 0x040fe20000010203 */
[----:B------:R-:W3:Y:S01]  /*4700*/  LDCU.64 UR10, c[0x0][0x390] ;  /* 0x00007200ff0a77ac */ /* 0x000ee20008000a00 */
[----:B------:R-:W-:-:S07]  /*4710*/  SHF.L.U32 R17, R0, 0x2, RZ ;  /* 0x0000000200117819 */ /* 0x000fce00000006ff */
.L_x_1520:
[C---:B------:R-:W-:Y:S02]  /*4720*/  SHF.L.U32 R2, R43.reuse, 0x2, RZ ;  /* 0x000000022b027819 */ /* 0x040fe400000006ff */
[----:B------:R-:W-:Y:S02]  /*4730*/  SHF.L.U64.HI R12, R43, 0x2, R6 ;  /* 0x000000022b0c7819 */ /* 0x000fe40000010206 */
[----:B--2---:R-:W-:-:S04]  /*4740*/  IADD3 R4, P0, PT, R2, UR4, RZ ;  /* 0x0000000402047c10 */ /* 0x004fc8000ff1e0ff */
        /* <DEDUP_REMOVED lines=13> */
[----:B-1----:R-:W-:Y:S02]  /*4820*/  IADD3 R24, P0, PT, R14, UR6, RZ ;  /* 0x000000060e187c10 */ /* 0x002fe4000ff1e0ff */
[----:B--2---:R-:W-:Y:S02]  /*4830*/  LOP3.LUT R5, R12, 0x3, RZ, 0xc0, !PT ;  /* 0x000000030c057812 */ /* 0x004fe400078ec0ff */
[----:B------:R-:W-:Y:S02]  /*4840*/  IADD3.X R25, PT, PT, R16, UR7, RZ, P0, !PT ;  /* 0x0000000710197c10 */ /* 0x000fe400087fe4ff */
[----:B---3--:R-:W-:-:S04]  /*4850*/  IADD3 R26, P0, PT, R14, UR10, RZ ;  /* 0x0000000a0e1a7c10 */ /* 0x008fc8000ff1e0ff */
        /* <DEDUP_REMOVED lines=21> */
[C---:B-1----:R-:W-:Y:S02]  /*49b0*/  IADD3 R24, P0, PT, R28.reuse, UR6, RZ ;  /* 0x000000061c187c10 */ /* 0x042fe4000ff1e0ff */
        /* <DEDUP_REMOVED lines=8> */
[----:B--2---:R-:W4:Y:S04]  /*4a40*/  LDG.E R31, desc[UR8][R10.64+0x1000] ;  /* 0x001000080a1f7981 */ /* 0x004f28000c1e1900 */
[----:B------:R-:W2:Y:S04]  /*4a50*/  LDG.E R16, desc[UR8][R6.64+0x1000] ;  /* 0x0010000806107981 */ /* 0x000ea8000c1e1900 */
[----:B0-----:R-:W2:Y:S01]  /*4a60*/  LDG.E R37, desc[UR8][R8.64+0x1000] ;  /* 0x0010000808257981 */ /* 0x001ea2000c1e1900 */
[----:B------:R-:W-:-:S04]  /*4a70*/  IADD3 R18, P0, PT, R2, 0x1000, RZ ;  /* 0x0000100002127810 */ /* 0x000fc80007f1e0ff */
[----:B------:R-:W-:Y:S02]  /*4a80*/  IADD3.X R20, PT, PT, RZ, R12, RZ, P0, !PT ;  /* 0x0000000cff147210 */ /* 0x000fe400007fe4ff */
[----:B------:R-:W-:Y:S02]  /*4a90*/  LOP3.LUT R18, R18, 0xfffffffc, RZ, 0xc0, !PT ;  /* 0xfffffffc12127812 */ /* 0x000fe400078ec0ff */
[----:B------:R-:W-:Y:S02]  /*4aa0*/  LOP3.LUT R20, R20, 0x1, RZ, 0xc0, !PT ;  /* 0x0000000114147812 */ /* 0x000fe400078ec0ff */
[C---:B------:R-:W-:Y:S02]  /*4ab0*/  IADD3 R26, P0, PT, R18.reuse, UR6, RZ ;  /* 0x00000006121a7c10 */ /* 0x040fe4000ff1e0ff */
[----:B-1----:R-:W-:Y:S02]  /*4ac0*/  IADD3 R24, P1, PT, R18, UR10, RZ ;  /* 0x0000000a12187c10 */ /* 0x002fe4000ff3e0ff */
[----:B------:R-:W-:-:S02]  /*4ad0*/  IADD3.X R27, PT, PT, R20, UR7, RZ, P0, !PT ;  /* 0x00000007141b7c10 */ /* 0x000fc400087fe4ff */
[----:B------:R-:W-:Y:S02]  /*4ae0*/  IADD3.X R25, PT, PT, R20, UR11, RZ, P1, !PT ;  /* 0x0000000b14197c10 */ /* 0x000fe40008ffe4ff */
[----:B----4-:R-:W-:Y:S02]  /*4af0*/  F2FP.BF16.F32.PACK_AB R31, R31, R14 ;  /* 0x0000000e1f1f723e */ /* 0x010fe400000010ff */
[----:B--2---:R-:W-:-:S03]  /*4b00*/  F2FP.BF16.F32.PACK_AB R37, R37, R16 ;  /* 0x000000102525723e */ /* 0x004fc600000010ff */
[----:B------:R0:W-:Y:S04]  /*4b10*/  STG.E desc[UR8][R26.64], R31 ;  /* 0x0000001f1a007986 */ /* 0x0001e8000c101908 */
[----:B------:R4:W-:Y:S04]  /*4b20*/  STG.E desc[UR8][R24.64], R37 ;  /* 0x0000002518007986 */ /* 0x0009e8000c101908 */
[----:B------:R-:W2:Y:S04]  /*4b30*/  LDG.E R4, desc[UR8][R4.64+0x1800] ;  /* 0x0018000804047981 */ /* 0x000ea8000c1e1900 */
[----:B------:R-:W2:Y:S04]  /*4b40*/  LDG.E R11, desc[UR8][R10.64+0x1800] ;  /* 0x001800080a0b7981 */ /* 0x000ea8000c1e1900 */
[----:B------:R-:W5:Y:S04]  /*4b50*/  LDG.E R6, desc[UR8][R6.64+0x1800] ;  /* 0x0018000806067981 */ /* 0x000f68000c1e1900 */
[----:B------:R-:W5:Y:S01]  /*4b60*/  LDG.E R9, desc[UR8][R8.64+0x1800] ;  /* 0x0018000808097981 */ /* 0x000f62000c1e1900 */
        /* <DEDUP_REMOVED lines=11> */
[----:B--2---:R-:W-:Y:S02]  /*4c20*/  F2FP.BF16.F32.PACK_AB R11, R11, R4 ;  /* 0x000000040b0b723e */ /* 0x004fe400000010ff */
[----:B-----5:R-:W-:-:S03]  /*4c30*/  F2FP.BF16.F32.PACK_AB R5, R9, R6 ;  /* 0x000000060905723e */ /* 0x020fc600000010ff */
[----:B------:R4:W-:Y:S04]  /*4c40*/  STG.E desc[UR8][R28.64], R11 ;  /* 0x0000000b1c007986 */ /* 0x0009e8000c101908 */
[----:B------:R4:W-:Y:S01]  /*4c50*/  STG.E desc[UR8][R26.64], R5 ;  /* 0x000000051a007986 */ /* 0x0009e2000c101908 */
[----:B------:R-:W-:Y:S01]  /*4c60*/  HFMA2 R6, -RZ, RZ, 0, 0 ;  /* 0x00000000ff067431 */ /* 0x000fe200000001ff */
[----:B------:R-:W-:Y:S06]  /*4c70*/  @P0 BRA `(.L_x_1520) ;  /* 0xfffffff800a80947 */ /* 0x000fec000383ffff */
[----:B------:R-:W-:Y:S05]  /*4c80*/  EXIT ;  /* 0x000000000000794d */ /* 0x000fea0003800000 */
.L_x_1521:
        /* <DEDUP_REMOVED lines=15> */
.L_x_3436:


//--------------------- .text._Z35group_norm_nhwc_bwd_one_pass_kernelI11Fp32IOBf16WLi256ELi32ELi512EEv26Group_norm_nhwc_bwd_params --------------------------
	.section	.text._Z35group_norm_nhwc_bwd_one_pass_kernelI11Fp32IOBf16WLi256ELi32ELi512EEv26Group_norm_nhwc_bwd_params,"ax",@progbits
	.align	128
        .global         _Z35group_norm_nhwc_bwd_one_pass_kernelI11Fp32IOBf16WLi256ELi32ELi512EEv26Group_norm_nhwc_bwd_params
        .type           _Z35group_norm_nhwc_bwd_one_pass_kernelI11Fp32IOBf16WLi256ELi32ELi512EEv26Group_norm_nhwc_bwd_params,@function
        .size           _Z35group_norm_nhwc_bwd_one_pass_kernelI11Fp32IOBf16WLi256ELi32ELi512EEv26Group_norm_nhwc_bwd_params,(.L_x_3437 - _Z35group_norm_nhwc_bwd_one_pass_kernelI11Fp32IOBf16WLi256ELi32ELi512EEv26Group_norm_nhwc_bwd_params)
        .other          _Z35group_norm_nhwc_bwd_one_pass_kernelI11Fp32IOBf16WLi256ELi32ELi512EEv26Group_norm_nhwc_bwd_params,@"STO_CUDA_ENTRY STV_DEFAULT"
_Z35group_norm_nhwc_bwd_one_pass_kernelI11Fp32IOBf16WLi256ELi32ELi512EEv26Group_norm_nhwc_bwd_params:
.text._Z35group_norm_nhwc_bwd_one_pass_kernelI11Fp32IOBf16WLi256ELi32ELi512EEv26Group_norm_nhwc_bwd_params:
        /* <DEDUP_REMOVED lines=9> */
.L_x_1565:
[----:B0-----:R-:W0:Y:S01]  /*0090*/  LDC R6, c[0x0][0x410] ;  /* 0x00010400ff067b82 */ /* 0x001e220000000800 */
[----:B-1----:R-:W1:Y:S01]  /*00a0*/  S2R R26, SR_TID.X ;  /* 0x00000000001a7919 */ /* 0x002e620000002100 */
[----:B--2---:R-:W2:Y:S01]  /*00b0*/  LDCU.128 UR12, c[0x0][0x400] ;  /* 0x00008000ff0c77ac */ /* 0x004ea20008000c00 */
[----:B------:R-:W-:Y:S02]  /*00c0*/  ISETP.LE.AND P0, PT, RZ, UR5, PT ;  /* 0x00000005ff007c0c */ /* 0x000fe4000bf03270 */
[----:B------:R-:W-:Y:S01]  /*00d0*/  CS2R R48, SRZ ;  /* 0x0000000000307805 */ /* 0x000fe2000001ff00 */
[----:B---3--:R-:W3:Y:S02]  /*00e0*/  LDCU.64 UR6, c[0x0][0x3b8] ;  /* 0x00007700ff0677ac */ /* 0x008ee40008000a00 */
[----:B------:R-:W4:Y:S01]  /*00f0*/  S2UR UR8, SR_CTAID.X ;  /* 0x00000000000879c3 */ /* 0x000f220000002500 */
[----:B------:R-:W-:Y:S02]  /*0100*/  CS2R R46, SRZ ;  /* 0x00000000002e7805 */ /* 0x000fe4000001ff00 */
[----:B------:R-:W-:-:S02]  /*0110*/  CS2R R44, SRZ ;  /* 0x00000000002c7805 */ /* 0x000fc4000001ff00 */
[----:B------:R-:W-:Y:S01]  /*0120*/  CS2R R42, SRZ ;  /* 0x00000000002a7805 */ /* 0x000fe2000001ff00 */
[----:B------:R-:W3:Y:S01]  /*0130*/  LDCU.U8 UR9, c[0x0][0x414] ;  /* 0x00008280ff0977ac */ /* 0x000ee20008000000 */
[----:B0-----:R-:W-:-:S04]  /*0140*/  IABS R5, R6 ;  /* 0x0000000600057213 */ /* 0x001fc80000000000 */
[----:B------:R-:W0:Y:S01]  /*0150*/  I2F.RP R0, R5 ;  /* 0x0000000500007306 */ /* 0x000e220000209400 */
[----:B-1----:R-:W-:-:S07]  /*0160*/  SHF.R.U32.HI R9, RZ, 0x4, R26 ;  /* 0x00000004ff097819 */ /* 0x002fce000001161a */
        /* <DEDUP_REMOVED lines=22> */
[----:B------:R-:W-:Y:S02]  /*02d0*/  ISETP.GE.AND.EX P3, PT, R11, UR13, PT, P3 ;  /* 0x0000000d0b007c0c */ /* 0x000fe4000bf66330 */
[----:B------:R-:W-:-:S02]  /*02e0*/  IADD3 R5, PT, PT, R0, -R5, RZ ;  /* 0x8000000500057210 */ /* 0x000fc40007ffe0ff */
[----:B------:R-:W-:Y:S02]  /*02f0*/  IADD3 R15, PT, PT, R9, 0x20, RZ ;  /* 0x00000020090f7810 */ /* 0x000fe40007ffe0ff */
[----:B------:R-:W-:Y:S02]  /*0300*/  SEL R0, R5, R0, !P4 ;  /* 0x0000000005007207 */ /* 0x000fe40006000000 */
[----:B------:R-:W-:Y:S02]  /*0310*/  ISETP.GE.U32.AND P4, PT, R15, UR12, PT ;  /* 0x0000000c0f007c0c */ /* 0x000fe4000bf86070 */
[----:B------:R-:W-:Y:S02]  /*0320*/  @P2 IADD3 R3, PT, PT, R3, 0x1, RZ ;  /* 0x0000000103032810 */ /* 0x000fe40007ffe0ff */
[----:B------:R-:W-:Y:S01]  /*0330*/  SHF.R.S32.HI R29, RZ, 0x1f, R15 ;  /* 0x0000001fff1d7819 */ /* 0x000fe2000001140f */
[----:B------:R-:W0:Y:S01]  /*0340*/  @!P3 LDC.64 R32, c[0x0][0x3f8] ;  /* 0x0000fe00ff20bb82 */ /* 0x000e220000000a00 */
[----:B------:R-:W-:-:S02]  /*0350*/  MOV R2, R3 ;  /* 0x0000000300027202 */ /* 0x000fc40000000f00 */
[----:B------:R-:W-:Y:S02]  /*0360*/  IADD3 R24, PT, PT, R9, 0x40, RZ ;  /* 0x0000004009187810 */ /* 0x000fe40007ffe0ff */
[----:B------:R-:W-:Y:S02]  /*0370*/  ISETP.GE.AND.EX P4, PT, R29, UR13, PT, P4 ;  /* 0x0000000d1d007c0c */ /* 0x000fe4000bf86340 */
[----:B------:R-:W-:Y:S01]  /*0380*/  @!P1 IADD3 R2, PT, PT, -R2, RZ, RZ ;  /* 0x000000ff02029210 */ /* 0x000fe20007ffe1ff */
[----:B------:R-:W1:Y:S01]  /*0390*/  @!P3 LDC.64 R16, c[0x0][0x3a0] ;  /* 0x0000e800ff10bb82 */ /* 0x000e620000000a00 */
[----:B------:R-:W-:Y:S02]  /*03a0*/  ISETP.NE.AND P2, PT, R6, RZ, PT ;  /* 0x000000ff0600720c */ /* 0x000fe40003f45270 */
[----:B------:R-:W-:Y:S02]  /*03b0*/  LOP3.LUT R3, RZ, R6, RZ, 0x33, !PT ;  /* 0x00000006ff037212 */ /* 0x000fe400078e33ff */
[----:B------:R-:W-:-:S02]  /*03c0*/  @!P0 IADD3 R0, PT, PT, -R0, RZ, RZ ;  /* 0x000000ff00008210 */ /* 0x000fc40007ffe1ff */
[----:B------:R-:W-:Y:S01]  /*03d0*/  ISETP.GE.U32.AND P1, PT, R24, UR12, PT ;  /* 0x0000000c18007c0c */ /* 0x000fe2000bf26070 */
[----:B------:R-:W2:Y:S01]  /*03e0*/  @!P3 LDC.64 R6, c[0x0][0x398] ;  /* 0x0000e600ff06bb82 */ /* 0x000ea20000000a00 */
[----:B------:R-:W-:Y:S02]  /*03f0*/  SHF.R.S32.HI R31, RZ, 0x1f, R24 ;  /* 0x0000001fff1f7819 */ /* 0x000fe40000011418 */
[----:B------:R-:W-:Y:S02]  /*0400*/  SEL R27, R3, R0, !P2 ;  /* 0x00000000031b7207 */ /* 0x000fe40005000000 */
[----:B------:R-:W-:Y:S02]  /*0410*/  ISETP.GE.AND.EX P1, PT, R31, UR13, PT, P1 ;  /* 0x0000000d1f007c0c */ /* 0x000fe4000bf26310 */
[----:B------:R-:W-:Y:S01]  /*0420*/  SHF.L.U32 R0, R26, 0x1, RZ ;  /* 0x000000011a007819 */ /* 0x000fe200000006ff */
[----:B------:R-:W4:Y:S01]  /*0430*/  @!P4 LDC.64 R12, c[0x0][0x3f8] ;  /* 0x0000fe00ff0ccb82 */ /* 0x000f220000000a00 */
[----:B------:R-:W-:-:S02]  /*0440*/  SEL R3, R3, R2, !P2 ;  /* 0x0000000203037207 */ /* 0x000fc40005000000 */
[----:B------:R-:W-:Y:S02]  /*0450*/  LOP3.LUT R0, R0, 0x1e, RZ, 0xc0, !PT ;  /* 0x0000001e00007812 */ /* 0x000fe400078ec0ff */
[----:B------:R-:W-:Y:S02]  /*0460*/  SHF.L.U32 R5, R27, 0x5, RZ ;  /* 0x000000051b057819 */ /* 0x000fe400000006ff */
[----:B------:R-:W-:Y:S01]  /*0470*/  IADD3 R22, PT, PT, R9, 0x60, RZ ;  /* 0x0000006009167810 */ /* 0x000fe20007ffe0ff */
[----:B------:R-:W3:Y:S01]  /*0480*/  @!P4 LDC.64 R18, c[0x0][0x3a0] ;  /* 0x0000e800ff12cb82 */ /* 0x000ee20000000a00 */
[----:B------:R-:W-:Y:S02]  /*0490*/  SHF.R.S32.HI R2, RZ, 0x1f, R3 ;  /* 0x0000001fff027819 */ /* 0x000fe40000011403 */
[----:B------:R-:W-:Y:S02]  /*04a0*/  SHF.R.S32.HI R59, RZ, 0x1f, R5 ;  /* 0x0000001fff3b7819 */ /* 0x000fe40000011405 */
[----:B------:R-:W-:Y:S01]  /*04b0*/  LOP3.LUT R58, R5, R0, RZ, 0xfc, !PT ;  /* 0x00000000053a7212 */ /* 0x000fe200078efcff */
[----:B------:R-:W-:Y:S01]  /*04c0*/  IMAD R2, R2, UR14, RZ ;  /* 0x0000000e02027c24 */ /* 0x000fe2000f8e02ff */
[----:B------:R-:W-:Y:S01]  /*04d0*/  ISETP.GE.U32.AND P0, PT, R22, UR12, PT ;  /* 0x0000000c16007c0c */ /* 0x000fe2000bf06070 */
[----:B------:R-:W1:Y:S01]  /*04e0*/  @!P1 LDC.64 R20, c[0x0][0x3f8] ;  /* 0x0000fe00ff149b82 */ /* 0x000e620000000a00 */
[----:B------:R-:W-:Y:S01]  /*04f0*/  SHF.R.S32.HI R25, RZ, 0x1f, R22 ;  /* 0x0000001fff197819 */ /* 0x000fe20000011416 */
[----:B------:R-:W-:Y:S01]  /*0500*/  IMAD.WIDE.U32 R58, R3, UR14, R58 ;  /* 0x0000000e033a7c25 */ /* 0x000fe2000f8e003a */
[----:B------:R-:W-:-:S02]  /*0510*/  IADD3 R8, PT, PT, R9, 0x80, RZ ;  /* 0x0000008009087810 */ /* 0x000fc40007ffe0ff */
[----:B------:R-:W-:Y:S01]  /*0520*/  ISETP.GE.AND.EX P0, PT, R25, UR13, PT, P0 ;  /* 0x0000000d19007c0c */ /* 0x000fe2000bf06300 */
[----:B------:R-:W-:Y:S01]  /*0530*/  IMAD R3, R3, UR15, R2 ;  /* 0x0000000f03037c24 */ /* 0x000fe2000f8e0202 */
[----:B------:R-:W-:Y:S01]  /*0540*/  @!P3 MOV R60, R58 ;  /* 0x0000003a003cb202 */ /* 0x000fe20000000f00 */
[----:B0-----:R-:W-:Y:S01]  /*0550*/  @!P3 IMAD R2, R11, R32, RZ ;  /* 0x000000200b02b224 */ /* 0x001fe200078e02ff */
[----:B------:R-:W-:Y:S01]  /*0560*/  ISETP.GE.U32.AND P2, PT, R8, UR12, PT ;  /* 0x0000000c08007c0c */ /* 0x000fe2000bf46070 */
[----:B----4-:R-:W-:Y:S01]  /*0570*/  @!P4 IMAD R28, R29, R12, RZ ;  /* 0x0000000c1d1cc224 */ /* 0x010fe200078e02ff */
[----:B------:R-:W-:Y:S01]  /*0580*/  IADD3 R61, PT, PT, R59, R3, RZ ;  /* 0x000000033b3d7210 */ /* 0x000fe20007ffe0ff */
[C---:B------:R-:W-:Y:S01]  /*0590*/  @!P3 IMAD R33, R9.reuse, R33, R2 ;  /* 0x000000210921b224 */ /* 0x040fe200078e0202 */
[----:B------:R-:W-:Y:S01]  /*05a0*/  SHF.R.S32.HI R23, RZ, 0x1f, R8 ;  /* 0x0000001fff177819 */ /* 0x000fe20000011408 */
[----:B------:R-:W0:Y:S01]  /*05b0*/  @!P4 LDC.64 R2, c[0x0][0x398] ;  /* 0x0000e600ff02cb82 */ /* 0x000e220000000a00 */
[----:B------:R-:W-:Y:S01]  /*05c0*/  @!P4 MOV R29, R61 ;  /* 0x0000003d001dc202 */ /* 0x000fe20000000f00 */
[----:B------:R-:W-:Y:S01]  /*05d0*/  @!P3 IMAD.WIDE.U32 R10, R9, R32, R60 ;  /* 0x00000020090ab225 */ /* 0x000fe200078e003c */
[----:B------:R-:W-:-:S02]  /*05e0*/  @!P1 MOV R30, R58 ;  /* 0x0000003a001e9202 */ /* 0x000fc40000000f00 */
[----:B------:R-:W-:Y:S02]  /*05f0*/  ISETP.GE.AND.EX P2, PT, R23, UR13, PT, P2 ;  /* 0x0000000d17007c0c */ /* 0x000fe4000bf46320 */
[----:B------:R-:W-:Y:S01]  /*0600*/  @!P3 IADD3 R33, PT, PT, R11, R33, RZ ;  /* 0x000000210b21b210 */ /* 0x000fe20007ffe0ff */
[----:B------:R-:W4:Y:S01]  /*0610*/  @!P0 LDC.64 R4, c[0x0][0x3f8] ;  /* 0x0000fe00ff048b82 */ /* 0x000f220000000a00 */
[C---:B------:R-:W-:Y:S01]  /*0620*/  @!P3 SHF.L.U32 R11, R10.reuse, 0x2, RZ ;  /* 0x000000020a0bb819 */ /* 0x040fe200000006ff */
[----:B-1----:R-:W-:Y:S01]  /*0630*/  @!P1 IMAD R31, R31, R20, RZ ;  /* 0x000000141f1f9224 */ /* 0x002fe200078e02ff */
[----:B------:R-:W-:Y:S01]  /*0640*/  @!P3 SHF.L.U64.HI R14, R10, 0x2, R33 ;  /* 0x000000020a0eb819 */ /* 0x000fe20000010221 */
[----:B------:R-:W-:Y:S01]  /*0650*/  @!P4 IMAD R33, R15, R13, R28 ;  /* 0x0000000d0f21c224 */ /* 0x000fe200078e021c */
[----:B------:R-:W-:Y:S01]  /*0660*/  @!P4 MOV R28, R58 ;  /* 0x0000003a001cc202 */ /* 0x000fe20000000f00 */
[----:B------:R-:W-:Y:S01]  /*0670*/  @!P1 IMAD R35, R24, R21, R31 ;  /* 0x0000001518239224 */ /* 0x000fe200078e021f */
[----:B------:R-:W-:-:S02]  /*0680*/  @!P3 IADD3 R16, P5, PT, R11, R16, RZ ;  /* 0x000000100b10b210 */ /* 0x000fc40007fbe0ff */
[----:B--2---:R-:W-:Y:S01]  /*0690*/  @!P3 IADD3 R6, P6, PT, R11, R6, RZ ;  /* 0x000000060b06b210 */ /* 0x004fe20007fde0ff */
[----:B------:R-:W-:Y:S01]  /*06a0*/  @!P4 IMAD.WIDE.U32 R28, R15, R12, R28 ;  /* 0x0000000c0f1cc225 */ /* 0x000fe200078e001c */
[----:B------:R-:W1:Y:S01]  /*06b0*/  @!P1 LDC.64 R10, c[0x0][0x3a0] ;  /* 0x0000e800ff0a9b82 */ /* 0x000e620000000a00 */
[----:B------:R-:W-:Y:S02]  /*06c0*/  @!P1 MOV R31, R61 ;  /* 0x0000003d001f9202 */ /* 0x000fe40000000f00 */
[----:B------:R-:W-:Y:S02]  /*06d0*/  @!P3 IADD3.X R17, PT, PT, R14, R17, RZ, P5, !PT ;  /* 0x000000110e11b210 */ /* 0x000fe40002ffe4ff */
[----:B------:R-:W-:Y:S01]  /*06e0*/  @!P4 IADD3 R33, PT, PT, R29, R33, RZ ;  /* 0x000000211d21c210 */ /* 0x000fe20007ffe0ff */
[----:B------:R-:W-:Y:S01]  /*06f0*/  @!P1 IMAD.WIDE.U32 R30, R24, R20, R30 ;  /* 0x00000014181e9225 */ /* 0x000fe200078e001e */
[----:B------:R-:W-:Y:S01]  /*0700*/  @!P4 SHF.L.U32 R29, R28, 0x2, RZ ;  /* 0x000000021c1dc819 */ /* 0x000fe200000006ff */
[----:B------:R-:W2:Y:S01]  /*0710*/  @!P1 LDC.64 R12, c[0x0][0x398] ;  /* 0x0000e600ff0c9b82 */ /* 0x000ea20000000a00 */
[----:B------:R-:W-:Y:S01]  /*0720*/  @!P3 IADD3.X R7, PT, PT, R14, R7, RZ, P6, !PT ;  /* 0x000000070e07b210 */ /* 0x000fe200037fe4ff */
[----:B------:R0:W5:Y:S01]  /*0730*/  @!P3 LDG.E.64 R48, desc[UR10][R16.64] ;  /* 0x0000000a1030b981 */ /* 0x000162000c1e1b00 */
[----:B---3--:R-:W-:Y:S01]  /*0740*/  @!P4 IADD3 R18, P6, PT, R29, R18, RZ ;  /* 0x000000121d12c210 */ /* 0x008fe20007fde0ff */
[----:B----4-:R-:W-:Y:S01]  /*0750*/  @!P0 IMAD R24, R25, R4, RZ ;  /* 0x0000000419188224 */ /* 0x010fe200078e02ff */
[----:B------:R-:W-:Y:S01]  /*0760*/  @!P1 IADD3 R25, PT, PT, R31, R35, RZ ;  /* 0x000000231f199210 */ /* 0x000fe20007ffe0ff */
[----:B------:R-:W5:Y:S02]  /*0770*/  @!P3 LDG.E.64 R46, desc[UR10][R6.64] ;  /* 0x0000000a062eb981 */ /* 0x000f64000c1e1b00 */
[----:B------:R-:W3:Y:S01]  /*0780*/  @!P0 LDC.64 R20, c[0x0][0x3a0] ;  /* 0x0000e800ff148b82 */ /* 0x000ee20000000a00 */
[----:B0-----:R-:W-:Y:S01]  /*0790*/  @!P4 IADD3 R2, P5, PT, R29, R2, RZ ;  /* 0x000000021d02c210 */ /* 0x001fe20007fbe0ff */
[----:B------:R-:W-:Y:S01]  /*07a0*/  @!P0 IMAD R5, R22, R5, R24 ;  /* 0x0000000516058224 */ /* 0x000fe200078e0218 */
[----:B------:R-:W-:-:S02]  /*07b0*/  @!P1 SHF.L.U32 R29, R30, 0x2, RZ ;  /* 0x000000021e1d9819 */ /* 0x000fc400000006ff */
[----:B------:R-:W-:Y:S02]  /*07c0*/  @!P1 SHF.L.U64.HI R30, R30, 0x2, R25 ;  /* 0x000000021e1e9819 */ /* 0x000fe40000010219 */
[----:B------:R-:W-:Y:S01]  /*07d0*/  @!P0 MOV R24, R58 ;  /* 0x0000003a00188202 */ /* 0x000fe20000000f00 */
[----:B------:R-:W0:Y:S01]  /*07e0*/  @!P2 LDC.64 R14, c[0x0][0x3f8] ;  /* 0x0000fe00ff0eab82 */ /* 0x000e220000000a00 */
[----:B------:R-:W-:Y:S02]  /*07f0*/  @!P0 MOV R25, R61 ;  /* 0x0000003d00198202 */ /* 0x000fe40000000f00 */
[----:B------:R-:W-:Y:S01]  /*0800*/  @!P4 SHF.L.U64.HI R28, R28, 0x2, R33 ;  /* 0x000000021c1cc819 */ /* 0x000fe20000010221 */
[----:B------:R-:W-:-:S03]  /*0810*/  @!P0 IMAD.WIDE.U32 R24, R22, R4, R24 ;  /* 0x0000000416188225 */ /* 0x000fc600078e0018 */
[C---:B------:R-:W-:Y:S01]  /*0820*/  @!P4 IADD3.X R19, PT, PT, R28.reuse, R19, RZ, P6, !PT ;  /* 0x000000131c13c210 */ /* 0x040fe200037fe4ff */
[----:B------:R-:W-:Y:S01]  /*0830*/  UIMAD.WIDE UR6, UR5, 0x8, UR6 ;  /* 0x00000008050678a5 */ /* 0x000fe2000f8e0206 */
[----:B------:R-:W-:Y:S01]  /*0840*/  @!P4 IADD3.X R3, PT, PT, R28, R3, RZ, P5, !PT ;  /* 0x000000031c03c210 */ /* 0x000fe20002ffe4ff */
[----:B------:R-:W4:Y:S01]  /*0850*/  @!P2 LDC.64 R16, c[0x0][0x3a0] ;  /* 0x0000e800ff10ab82 */ /* 0x000f220000000a00 */
[C---:B-1----:R-:W-:Y:S01]  /*0860*/  @!P1 IADD3 R10, P6, PT, R29.reuse, R10, RZ ;  /* 0x0000000a1d0a9210 */ /* 0x042fe20007fde0ff */
[----:B------:R1:W5:Y:S01]  /*0870*/  @!P4 LDG.E.64 R44, desc[UR10][R18.64] ;  /* 0x0000000a122cc981 */ /* 0x000362000c1e1b00 */
[----:B--2---:R-:W-:Y:S02]  /*0880*/  @!P1 IADD3 R4, P5, PT, R29, R12, RZ ;  /* 0x0000000c1d049210 */ /* 0x004fe40007fbe0ff */
[----:B------:R-:W-:Y:S01]  /*0890*/  @!P0 IADD3 R29, PT, PT, R25, R5, RZ ;  /* 0x00000005191d8210 */ /* 0x000fe20007ffe0ff */
[----:B------:R2:W5:Y:S01]  /*08a0*/  @!P4 LDG.E.64 R42, desc[UR10][R2.64] ;  /* 0x0000000a022ac981 */ /* 0x000562000c1e1b00 */
[----:B------:R-:W-:-:S02]  /*08b0*/  @!P0 SHF.L.U32 R25, R24, 0x2, RZ ;  /* 0x0000000218198819 */ /* 0x000fc400000006ff */
[----:B------:R-:W-:Y:S02]  /*08c0*/  @!P1 IADD3.X R5, PT, PT, R30, R13, RZ, P5, !PT ;  /* 0x0000000d1e059210 */ /* 0x000fe40002ffe4ff */
[----:B------:R-:W-:Y:S01]  /*08d0*/  @!P0 SHF.L.U64.HI R24, R24, 0x2, R29 ;  /* 0x0000000218188819 */ /* 0x000fe2000001021d */
[----:B-1----:R-:W1:Y:S01]  /*08e0*/  @!P2 LDC.64 R18, c[0x0][0x398] ;  /* 0x0000e600ff12ab82 */ /* 0x002e620000000a00 */
[----:B---3--:R-:W-:Y:S01]  /*08f0*/  @!P0 IADD3 R12, P5, PT, R25, R20, RZ ;  /* 0x00000014190c8210 */ /* 0x008fe20007fbe0ff */
[----:B0-----:R-:W-:Y:S01]  /*0900*/  @!P2 IMAD R23, R23, R14, RZ ;  /* 0x0000000e1717a224 */ /* 0x001fe200078e02ff */
[----:B------:R-:W-:Y:S02]  /*0910*/  @!P2 MOV R22, R58 ;  /* 0x0000003a0016a202 */ /* 0x000fe40000000f00 */
[----:B------:R-:W-:Y:S01]  /*0920*/  @!P0 IADD3.X R13, PT, PT, R24, R21, RZ, P5, !PT ;  /* 0x00000015180d8210 */ /* 0x000fe20002ffe4ff */
[----:B------:R-:W-:Y:S01]  /*0930*/  @!P2 IMAD R35, R8, R15, R23 ;  /* 0x0000000f0823a224 */ /* 0x000fe200078e0217 */
[----:B------:R-:W-:Y:S01]  /*0940*/  @!P2 MOV R23, R61 ;  /* 0x0000003d0017a202 */ /* 0x000fe20000000f00 */
[----:B------:R-:W0:Y:S01]  /*0950*/  @!P0 LDC.64 R20, c[0x0][0x398] ;  /* 0x0000e600ff148b82 */ /* 0x000e220000000a00 */
[----:B------:R-:W-:-:S02]  /*0960*/  IADD3 R15, PT, PT, R9, 0xa0, RZ ;  /* 0x000000a0090f7810 */ /* 0x000fc40007ffe0ff */
[----:B------:R-:W-:Y:S01]  /*0970*/  @!P1 IADD3.X R11, PT, PT, R30, R11, RZ, P6, !PT ;  /* 0x0000000b1e0b9210 */ /* 0x000fe200037fe4ff */
[----:B------:R-:W-:Y:S01]  /*0980*/  @!P2 IMAD.WIDE.U32 R22, R8, R14, R22 ;  /* 0x0000000e0816a225 */ /* 0x000fe200078e0016 */
[----:B------:R-:W-:Y:S02]  /*0990*/  IADD3 R14, PT, PT, R9, 0xc0, RZ ;  /* 0x000000c0090e7810 */ /* 0x000fe40007ffe0ff */
[----:B------:R-:W-:Y:S02]  /*09a0*/  ISETP.GE.U32.AND P5, PT, R15, UR12, PT ;  /* 0x0000000c0f007c0c */ /* 0x000fe4000bfa6070 */
[----:B------:R-:W-:Y:S02]  /*09b0*/  SHF.R.S32.HI R33, RZ, 0x1f, R15 ;  /* 0x0000001fff217819 */ /* 0x000fe4000001140f */
[----:B------:R-:W-:Y:S02]  /*09c0*/  ISETP.GE.U32.AND P6, PT, R14, UR12, PT ;  /* 0x0000000c0e007c0c */ /* 0x000fe4000bfc6070 */
[----:B------:R-:W-:-:S02]  /*09d0*/  SHF.R.S32.HI R31, RZ, 0x1f, R14 ;  /* 0x0000001fff1f7819 */ /* 0x000fc4000001140e */
[----:B------:R-:W-:Y:S02]  /*09e0*/  ISETP.GE.AND.EX P3, PT, R33, UR13, PT, P5 ;  /* 0x0000000d21007c0c */ /* 0x000fe4000bf66350 */
[----:B------:R-:W-:Y:S02]  /*09f0*/  ISETP.GE.AND.EX P4, PT, R31, UR13, PT, P6 ;  /* 0x0000000d1f007c0c */ /* 0x000fe4000bf86360 */
[----:B0-----:R-:W-:Y:S02]  /*0a00*/  @!P0 IADD3 R20, P6, PT, R25, R20, RZ ;  /* 0x0000001419148210 */ /* 0x001fe40007fde0ff */
[----:B------:R-:W-:Y:S02]  /*0a10*/  MOV R25, UR7 ;  /* 0x0000000700197c02 */ /* 0x000fe40008000f00 */
[----:B------:R-:W-:-:S05]  /*0a20*/  @!P0 IADD3.X R21, PT, PT, R24, R21, RZ, P6, !PT ;  /* 0x0000001518158210 */ /* 0x000fca00037fe4ff */
[----:B------:R-:W0:Y:S01]  /*0a30*/  @!P3 LDC.64 R28, c[0x0][0x3f8] ;  /* 0x0000fe00ff1cbb82 */ /* 0x000e220000000a00 */
[----:B------:R-:W-:-:S06]  /*0a40*/  MOV R24, UR6 ;  /* 0x0000000600187c02 */ /* 0x000fcc0008000f00 */
[----:B------:R-:W3:Y:S01]  /*0a50*/  LDG.E.64 R24, desc[UR10][R24.64] ;  /* 0x0000000a18187981 */ /* 0x000ee2000c1e1b00 */
[----:B------:R-:W-:Y:S01]  /*0a60*/  IADD3 R8, PT, PT, R9, 0xe0, RZ ;  /* 0x000000e009087810 */ /* 0x000fe20007ffe0ff */
[----:B--2---:R-:W2:Y:S03]  /*0a70*/  @!P4 LDC.64 R2, c[0x0][0x3f8] ;  /* 0x0000fe00ff02cb82 */ /* 0x004ea60000000a00 */
[----:B------:R-:W-:Y:S02]  /*0a80*/  ISETP.GE.U32.AND P5, PT, R8, UR12, PT ;  /* 0x0000000c08007c0c */ /* 0x000fe4000bfa6070 */
[----:B------:R-:W-:Y:S02]  /*0a90*/  SHF.R.S32.HI R9, RZ, 0x1f, R8 ;  /* 0x0000001fff097819 */ /* 0x000fe40000011408 */
[----:B------:R-:W-:Y:S02]  /*0aa0*/  @!P2 IADD3 R23, PT, PT, R23, R35, RZ ;  /* 0x000000231717a210 */ /* 0x000fe40007ffe0ff */
[----:B------:R-:W-:-:S02]  /*0ab0*/  CS2R R40, SRZ ;  /* 0x0000000000287805 */ /* 0x000fc4000001ff00 */
[----:B------:R-:W-:Y:S01]  /*0ac0*/  ISETP.GE.AND.EX P5, PT, R9, UR13, PT, P5 ;  /* 0x0000000d09007c0c */ /* 0x000fe2000bfa6350 */
[----:B------:R-:W2:Y:S01]  /*0ad0*/  @!P3 LDC.64 R34, c[0x0][0x3a0] ;  /* 0x0000e800ff22bb82 */ /* 0x000ea20000000a00 */
[C---:B------:R-:W-:Y:S02]  /*0ae0*/  @!P2 SHF.L.U32 R7, R22.reuse, 0x2, RZ ;  /* 0x000000021607a819 */ /* 0x040fe400000006ff */
[----:B------:R-:W-:Y:S02]  /*0af0*/  @!P2 SHF.L.U64.HI R30, R22, 0x2, R23 ;  /* 0x00000002161ea819 */ /* 0x000fe40000010217 */
[----:B------:R-:W-:Y:S01]  /*0b00*/  CS2R R22, SRZ ;  /* 0x0000000000167805 */ /* 0x000fe2000001ff00 */
[----:B0-----:R-:W-:Y:S01]  /*0b10*/  @!P3 IMAD R32, R33, R28, RZ ;  /* 0x0000001c2120b224 */ /* 0x001fe200078e02ff */
[----:B------:R-:W-:Y:S01]  /*0b20*/  @!P3 MOV R33, R61 ;  /* 0x0000003d0021b202 */ /* 0x000fe20000000f00 */
[----:B------:R-:W5:Y:S01]  /*0b30*/  @!P1 LDG.E.64 R40, desc[UR10][R10.64] ;  /* 0x0000000a0a289981 */ /* 0x000f62000c1e1b00 */
[----:B------:R-:W0:Y:S01]  /*0b40*/  @!P3 LDC.64 R36, c[0x0][0x398] ;  /* 0x0000e600ff24bb82 */ /* 0x000e220000000a00 */
[----:B------:R-:W-:Y:S01]  /*0b50*/  @!P3 IMAD R29, R15, R29, R32 ;  /* 0x0000001d0f1db224 */ /* 0x000fe200078e0220 */
[----:B------:R-:W-:Y:S01]  /*0b60*/  @!P3 MOV R32, R58 ;  /* 0x0000003a0020b202 */ /* 0x000fe20000000f00 */
[----:B------:R2:W5:Y:S01]  /*0b70*/  @!P1 LDG.E.64 R22, desc[UR10][R4.64] ;  /* 0x0000000a04169981 */ /* 0x000562000c1e1b00 */
[----:B----4-:R-:W-:-:S02]  /*0b80*/  @!P2 IADD3 R16, P6, PT, R7, R16, RZ ;  /* 0x000000100710a210 */ /* 0x010fc40007fde0ff */
[----:B-1----:R-:W-:Y:S02]  /*0b90*/  @!P2 IADD3 R18, P1, PT, R7, R18, RZ ;  /* 0x000000120712a210 */ /* 0x002fe40007f3e0ff */
[----:B------:R-:W1:Y:S01]  /*0ba0*/  @!P5 LDC.64 R6, c[0x0][0x3f8] ;  /* 0x0000fe00ff06db82 */ /* 0x000e620000000a00 */
[----:B------:R-:W-:Y:S01]  /*0bb0*/  @!P3 IMAD.WIDE.U32 R32, R15, R28, R32 ;  /* 0x0000001c0f20b225 */ /* 0x000fe200078e0020 */
[----:B------:R-:W-:Y:S02]  /*0bc0*/  @!P2 IADD3.X R17, PT, PT, R30, R17, RZ, P6, !PT ;  /* 0x000000111e11a210 */ /* 0x000fe400037fe4ff */
[----:B------:R-:W-:Y:S02]  /*0bd0*/  ISETP.NE.AND P6, PT, RZ, UR9, PT ;  /* 0x00000009ff007c0c */ /* 0x000fe4000bfc5270 */
[----:B--2---:R-:W-:Y:S02]  /*0be0*/  @!P3 IADD3 R5, PT, PT, R33, R29, RZ ;  /* 0x0000001d2105b210 */ /* 0x004fe40007ffe0ff */
[----:B------:R-:W2:Y:S01]  /*0bf0*/  @!P4 LDC.64 R38, c[0x0][0x3a0] ;  /* 0x0000e800ff26cb82 */ /* 0x000ea20000000a00 */
[----:B------:R-:W-:Y:S01]  /*0c00*/  @!P4 IMAD R11, R31, R2, RZ ;  /* 0x000000021f0bc224 */ /* 0x000fe200078e02ff */
[----:B------:R-:W-:-:S02]  /*0c10*/  @!P3 SHF.L.U64.HI R10, R32, 0x2, R5 ;  /* 0x00000002200ab819 */ /* 0x000fc40000010205 */
[----:B------:R-:W-:Y:S02]  /*0c20*/  @!P4 MOV R4, R58 ;  /* 0x0000003a0004c202 */ /* 0x000fe40000000f00 */
[----:B------:R-:W-:Y:S02]  /*0c30*/  @!P4 MOV R5, R61 ;  /* 0x0000003d0005c202 */ /* 0x000fe40000000f00 */
[----:B------:R-:W4:Y:S01]  /*0c40*/  @!P4 LDC.64 R28, c[0x0][0x398] ;  /* 0x0000e600ff1ccb82 */ /* 0x000f220000000a00 */
[----:B------:R-:W-:Y:S01]  /*0c50*/  @!P3 SHF.L.U32 R33, R32, 0x2, RZ ;  /* 0x000000022021b819 */ /* 0x000fe200000006ff */
[----:B------:R-:W-:Y:S01]  /*0c60*/  @!P4 IMAD R11, R14, R3, R11 ;  /* 0x000000030e0bc224 */ /* 0x000fe200078e020b */
[----:B------:R-:W-:Y:S01]  /*0c70*/  @!P2 IADD3.X R19, PT, PT, R30, R19, RZ, P1, !PT ;  /* 0x000000131e13a210 */ /* 0x000fe20000ffe4ff */
[----:B------:R-:W-:Y:S01]  /*0c80*/  @!P4 IMAD.WIDE.U32 R14, R14, R2, R4 ;  /* 0x000000020e0ec225 */ /* 0x000fe200078e0004 */
[----:B------:R-:W-:-:S03]  /*0c90*/  @!P3 IADD3 R34, P1, PT, R33, R34, RZ ;  /* 0x000000222122b210 */ /* 0x000fc60007f3e0ff */
[----:B------:R-:W4:Y:S01]  /*0ca0*/  @!P5 LDC.64 R30, c[0x0][0x3a0] ;  /* 0x0000e800ff1edb82 */ /* 0x000f220000000a00 */
[----:B------:R-:W-:Y:S02]  /*0cb0*/  @!P3 IADD3.X R35, PT, PT, R10, R35, RZ, P1, !PT ;  /* 0x000000230a23b210 */ /* 0x000fe40000ffe4ff */
[----:B0-----:R-:W-:Y:S02]  /*0cc0*/  @!P3 IADD3 R36, P1, PT, R33, R36, RZ ;  /* 0x000000242124b210 */ /* 0x001fe40007f3e0ff */
[----:B------:R-:W-:Y:S01]  /*0cd0*/  @!P4 IADD3 R11, PT, PT, R15, R11, RZ ;  /* 0x0000000b0f0bc210 */ /* 0x000fe20007ffe0ff */
[----:B-1----:R-:W-:Y:S02]  /*0ce0*/  @!P5 IMAD R15, R9, R6, RZ ;  /* 0x00000006090fd224 */ /* 0x002fe400078e02ff */
[----:B------:R-:W0:Y:S01]  /*0cf0*/  @P6 LDC.64 R4, c[0x0][0x3b0] ;  /* 0x0000ec00ff046b82 */ /* 0x000e220000000a00 */
[----:B------:R-:W-:Y:S02]  /*0d00*/  @!P4 SHF.L.U32 R9, R14, 0x2, RZ ;  /* 0x000000020e09c819 */ /* 0x000fe400000006ff */
[----:B------:R-:W-:-:S02]  /*0d10*/  @!P3 IADD3.X R37, PT, PT, R10, R37, RZ, P1, !PT ;  /* 0x000000250a25b210 */ /* 0x000fc40000ffe4ff */
[----:B------:R-:W-:-:S03]  /*0d20*/  @!P4 SHF.L.U64.HI R14, R14, 0x2, R11 ;  /* 0x000000020e0ec819 */ /* 0x000fc6000001020b */
[----:B------:R-:W1:Y:S01]  /*0d30*/  @!P5 LDC.64 R32, c[0x0][0x398] ;  /* 0x0000e600ff20db82 */ /* 0x000e620000000a00 */
[----:B------:R-:W-:Y:S02]  /*0d40*/  @!P5 MOV R10, R58 ;  /* 0x0000003a000ad202 */ /* 0x000fe40000000f00 */
[----:B------:R-:W-:Y:S01]  /*0d50*/  @!P5 MOV R11, R61 ;  /* 0x0000003d000bd202 */ /* 0x000fe20000000f00 */
[----:B------:R-:W-:-:S04]  /*0d60*/  @!P5 IMAD R15, R8, R7, R15 ;  /* 0x00000007080fd224 */ /* 0x000fc800078e020f */
[----:B------:R-:W1:Y:S01]  /*0d70*/  LDC.64 R2, c[0x0][0x3a8] ;  /* 0x0000ea00ff027b82 */ /* 0x000e620000000a00 */
[----:B--2---:R-:W-:Y:S01]  /*0d80*/  @!P4 IADD3 R38, P1, PT, R9, R38, RZ ;  /* 0x000000260926c210 */ /* 0x004fe20007f3e0ff */
[----:B------:R-:W-:-:S03]  /*0d90*/  @!P5 IMAD.WIDE.U32 R6, R8, R6, R10 ;  /* 0x000000060806d225 */ /* 0x000fc600078e000a */
[----:B------:R-:W-:Y:S02]  /*0da0*/  @!P4 IADD3.X R39, PT, PT, R14, R39, RZ, P1, !PT ;  /* 0x000000270e27c210 */ /* 0x000fe40000ffe4ff */
[----:B----4-:R-:W-:Y:S02]  /*0db0*/  @!P4 IADD3 R28, P1, PT, R9, R28, RZ ;  /* 0x0000001c091cc210 */ /* 0x010fe40007f3e0ff */
[----:B------:R-:W-:Y:S02]  /*0dc0*/  @!P5 IADD3 R9, PT, PT, R7, R15, RZ ;  /* 0x0000000f0709d210 */ /* 0x000fe40007ffe0ff */
[----:B------:R-:W-:Y:S02]  /*0dd0*/  @!P5 SHF.L.U32 R7, R6, 0x2, RZ ;  /* 0x000000020607d819 */ /* 0x000fe400000006ff */
[----:B------:R-:W-:Y:S02]  /*0de0*/  LEA R11, R27, R0, 0x5 ;  /* 0x000000001b0b7211 */ /* 0x000fe400078e28ff */
[----:B------:R-:W-:-:S02]  /*0df0*/  @!P4 IADD3.X R29, PT, PT, R14, R29, RZ, P1, !PT ;  /* 0x0000001d0e1dc210 */ /* 0x000fc40000ffe4ff */
[----:B------:R-:W-:Y:S02]  /*0e00*/  @!P5 SHF.L.U64.HI R6, R6, 0x2, R9 ;  /* 0x000000020606d819 */ /* 0x000fe40000010209 */
[----:B------:R-:W-:Y:S01]  /*0e10*/  @!P5 IADD3 R30, P1, PT, R7, R30, RZ ;  /* 0x0000001e071ed210 */ /* 0x000fe20007f3e0ff */
[----:B0-----:R-:W-:-:S03]  /*0e20*/  @P6 IMAD.WIDE R8, R11, 0x2, R4 ;  /* 0x000000020b086825 */ /* 0x001fc600078e0204 */
[C---:B------:R-:W-:Y:S02]  /*0e30*/  @!P5 IADD3.X R31, PT, PT, R6.reuse, R31, RZ, P1, !PT ;  /* 0x0000001f061fd210 */ /* 0x040fe40000ffe4ff */
[----:B-1----:R-:W-:Y:S01]  /*0e40*/  @!P5 IADD3 R32, P1, PT, R7, R32, RZ ;  /* 0x000000200720d210 */ /* 0x002fe20007f3e0ff */
[----:B------:R-:W-:Y:S01]  /*0e50*/  IMAD.WIDE R10, R11, 0x2, R2 ;  /* 0x000000020b0a7825 */ /* 0x000fe200078e0202 */
[----:B------:R-:W2:Y:S03]  /*0e60*/  @P6 LDG.E.U16 R50, desc[UR10][R8.64] ;  /* 0x0000000a08326981 */ /* 0x000ea6000c1e1500 */
[----:B------:R-:W-:Y:S01]  /*0e70*/  HFMA2 R3, -RZ, RZ, 0, 0 ;  /* 0x00000000ff037431 */ /* 0x000fe200000001ff */
[----:B------:R-:W-:Y:S02]  /*0e80*/  @!P5 IADD3.X R33, PT, PT, R6, R33, RZ, P1, !PT ;  /* 0x000000210621d210 */ /* 0x000fe40000ffe4ff */
[----:B------:R-:W-:Y:S01]  /*0e90*/  CS2R R4, SRZ ;  /* 0x0000000000047805 */ /* 0x000fe2000001ff00 */
[----:B------:R0:W4:Y:S01]  /*0ea0*/  @P6 LDG.E.U16 R0, desc[UR10][R8.64+0x2] ;  /* 0x0000020a08006981 */ /* 0x000122000c1e1500 */
[----:B------:R-:W-:-:S02]  /*0eb0*/  MOV R2, RZ ;  /* 0x000000ff00027202 */ /* 0x000fc40000000f00 */
[----:B------:R-:W-:Y:S02]  /*0ec0*/  CS2R R6, SRZ ;  /* 0x0000000000067805 */ /* 0x000fe4000001ff00 */
[----:B------:R-:W-:Y:S01]  /*0ed0*/  CS2R R14, SRZ ;  /* 0x00000000000e7805 */ /* 0x000fe2000001ff00 */
[----:B------:R-:W4:Y:S04]  /*0ee0*/  LDG.E.U16 R53, desc[UR10][R10.64] ;  /* 0x0000000a0a357981 */ /* 0x000f28000c1e1500 */
[----:B------:R1:W4:Y:S01]  /*0ef0*/  LDG.E.U16 R52, desc[UR10][R10.64+0x2] ;  /* 0x0000020a0a347981 */ /* 0x000322000c1e1500 */
[----:B0-----:R-:W-:-:S03]  /*0f00*/  CS2R R8, SRZ ;  /* 0x0000000000087805 */ /* 0x001fc6000001ff00 */
[----:B------:R0:W5:Y:S04]  /*0f10*/  @!P0 LDG.E.64 R2, desc[UR10][R12.64] ;  /* 0x0000000a0c028981 */ /* 0x000168000c1e1b00 */
[----:B------:R0:W5:Y:S01]  /*0f20*/  @!P0 LDG.E.64 R4, desc[UR10][R20.64] ;  /* 0x0000000a14048981 */ /* 0x000162000c1e1b00 */
[----:B-1----:R-:W-:-:S03]  /*0f30*/  CS2R R10, SRZ ;  /* 0x00000000000a7805 */ /* 0x002fc6000001ff00 */
[----:B------:R1:W5:Y:S01]  /*0f40*/  @!P2 LDG.E.64 R6, desc[UR10][R16.64] ;  /* 0x0000000a1006a981 */ /* 0x000362000c1e1b00 */
[----:B0-----:R-:W-:-:S03]  /*0f50*/  CS2R R12, SRZ ;  /* 0x00000000000c7805 */ /* 0x001fc6000001ff00 */
[----:B------:R0:W5:Y:S01]  /*0f60*/  @!P2 LDG.E.64 R8, desc[UR10][R18.64] ;  /* 0x0000000a1208a981 */ /* 0x000162000c1e1b00 */
[----:B------:R-:W-:-:S03]  /*0f70*/  CS2R R20, SRZ ;  /* 0x0000000000147805 */ /* 0x000fc6000001ff00 */
[----:B------:R2:W5:Y:S01]  /*0f80*/  @!P3 LDG.E.64 R10, desc[UR10][R34.64] ;  /* 0x0000000a220ab981 */ /* 0x000562000c1e1b00 */
[----:B-1----:R-:W-:-:S03]  /*0f90*/  CS2R R16, SRZ ;  /* 0x0000000000107805 */ /* 0x002fc6000001ff00 */
[----:B------:R1:W5:Y:S01]  /*0fa0*/  @!P3 LDG.E.64 R12, desc[UR10][R36.64] ;  /* 0x0000000a240cb981 */ /* 0x000362000c1e1b00 */
[----:B0-----:R-:W-:-:S03]  /*0fb0*/  CS2R R18, SRZ ;  /* 0x0000000000127805 */ /* 0x001fc6000001ff00 */
[----:B------:R1:W5:Y:S04]  /*0fc0*/  @!P4 LDG.E.64 R14, desc[UR10][R38.64] ;  /* 0x0000000a260ec981 */ /* 0x000368000c1e1b00 */
[----:B------:R1:W5:Y:S04]  /*0fd0*/  @!P4 LDG.E.64 R16, desc[UR10][R28.64] ;  /* 0x0000000a1c10c981 */ /* 0x000368000c1e1b00 */
[----:B------:R1:W5:Y:S04]  /*0fe0*/  @!P5 LDG.E.64 R18, desc[UR10][R30.64] ;  /* 0x0000000a1e12d981 */ /* 0x000368000c1e1b00 */
[----:B------:R1:W5:Y:S01]  /*0ff0*/  @!P5 LDG.E.64 R20, desc[UR10][R32.64] ;  /* 0x0000000a2014d981 */ /* 0x000362000c1e1b00 */
[----:B------:R-:W-:Y:S01]  /*1000*/  UISETP.NE.AND UP1, UPT, UR9, URZ, UPT ;  /* 0x000000ff0900728c */ /* 0x000fe2000bf25270 */
[----:B------:R-:W-:-:S02]  /*1010*/  CS2R R54, SRZ ;  /* 0x0000000000367805 */ /* 0x000fc4000001ff00 */
[----:B------:R-:W-:Y:S01]  /*1020*/  UMOV UR9, 0x3f800000 ;  /* 0x3f80000000097882 */ /* 0x000fe20000000000 */
[----:B---3--:R-:W-:-:S13]  /*1030*/  R2UR UR12, R24 ;  /* 0x00000000180c72ca */ /* 0x008fda00000e0000 */
        /* <DEDUP_REMOVED lines=11> */
[----:B----4-:R-:W-:Y:S02]  /*10f0*/  @P6 SHF.L.U32 R55, R0, 0x10, RZ ;  /* 0x0000001000376819 */ /* 0x010fe400000006ff */
[----:B------:R-:W-:Y:S02]  /*1100*/  SHF.L.U32 R53, R53, 0x10, RZ ;  /* 0x0000001035357819 */ /* 0x000fe400000006ff */
[----:B------:R-:W-:Y:S01]  /*1110*/  SHF.L.U32 R52, R52, 0x10, RZ ;  /* 0x0000001034347819 */ /* 0x000fe200000006ff */
[----:B-1----:R-:W-:Y:S06]  /*1120*/  BRA.U UP1, `(.L_x_1523) ;  /* 0x0000000501c47547 */ /* 0x002fec000b800000 */
[----:B-----5:R-:W-:Y:S01]  /*1130*/  FADD.FTZ R25, R48, -UR12 ;  /* 0x8000000c30197e21 */ /* 0x020fe20008010000 */
[-C--:B------:R-:W-:Y:S01]  /*1140*/  FMUL.FTZ R24, R46, R53.reuse ;  /* 0x000000352e187220 */ /* 0x080fe20000410000 */
[----:B------:R-:W-:Y:S01]  /*1150*/  FADD.FTZ R0, R49, -UR12 ;  /* 0x8000000c31007e21 */ /* 0x000fe20008010000 */
[----:B------:R-:W-:Y:S01]  /*1160*/  FMUL.FTZ R29, R47, R52 ;  /* 0x000000342f1d7220 */ /* 0x000fe20000410000 */
[----:B------:R-:W-:Y:S01]  /*1170*/  FMUL.FTZ R25, R25, UR9 ;  /* 0x0000000919197c20 */ /* 0x000fe20008410000 */
[----:B------:R-:W-:Y:S01]  /*1180*/  FADD.FTZ R30, R44, -UR12 ;  /* 0x8000000c2c1e7e21 */ /* 0x000fe20008010000 */
[----:B------:R-:W-:Y:S01]  /*1190*/  FMUL.FTZ R0, R0, UR9 ;  /* 0x0000000900007c20 */ /* 0x000fe20008410000 */
[----:B------:R-:W-:Y:S01]  /*11a0*/  FADD.FTZ R28, RZ, R24 ;  /* 0x00000018ff1c7221 */ /* 0x000fe20000010000 */
[----:B------:R-:W-:Y:S01]  /*11b0*/  FFMA.FTZ R31, R25, R24, RZ ;  /* 0x00000018191f7223 */ /* 0x000fe200000100ff */
[----:B------:R-:W-:Y:S01]  /*11c0*/  FMUL.FTZ R33, R42, R53 ;  /* 0x000000352a217220 */ /* 0x000fe20000410000 */
[----:B------:R-:W-:Y:S01]  /*11d0*/  FMUL.FTZ R30, R30, UR9 ;  /* 0x000000091e1e7c20 */ /* 0x000fe20008410000 */
[----:B------:R-:W-:Y:S01]  /*11e0*/  FFMA.FTZ R25, R46, R25, RZ ;  /* 0x000000192e197223 */ /* 0x000fe200000100ff */
[----:B------:R-:W-:Y:S01]  /*11f0*/  FFMA.FTZ R31, R0, R29, R31 ;  /* 0x0000001d001f7223 */ /* 0x000fe2000001001f */
[----:B------:R-:W-:Y:S01]  /*1200*/  FADD.FTZ R24, R45, -UR12 ;  /* 0x8000000c2d187e21 */ /* 0x000fe20008010000 */
[----:B------:R-:W-:Y:S01]  /*1210*/  FADD.FTZ R28, R29, R28 ;  /* 0x0000001c1d1c7221 */ /* 0x000fe20000010000 */
[----:B------:R-:W-:Y:S01]  /*1220*/  FFMA.FTZ R25, R42, R30, R25 ;  /* 0x0000001e2a197223 */ /* 0x000fe20000010019 */
[----:B------:R-:W-:Y:S01]  /*1230*/  FFMA.FTZ R31, R30, R33, R31 ;  /* 0x000000211e1f7223 */ /* 0x000fe2000001001f */
[----:B------:R-:W-:Y:S01]  /*1240*/  FMUL.FTZ R24, R24, UR9 ;  /* 0x0000000918187c20 */ /* 0x000fe20008410000 */
[----:B------:R-:W-:Y:S01]  /*1250*/  FFMA.FTZ R0, R47, R0, RZ ;  /* 0x000000002f007223 */ /* 0x000fe200000100ff */
[C---:B------:R-:W-:Y:S01]  /*1260*/  FMUL.FTZ R29, R43.reuse, R52 ;  /* 0x000000342b1d7220 */ /* 0x040fe20000410000 */
[----:B------:R-:W-:Y:S01]  /*1270*/  FADD.FTZ R30, R40, -UR12 ;  /* 0x8000000c281e7e21 */ /* 0x000fe20008010000 */
[----:B------:R-:W-:Y:S01]  /*1280*/  FADD.FTZ R28, R28, R33 ;  /* 0x000000211c1c7221 */ /* 0x000fe20000010000 */
[----:B------:R-:W-:Y:S01]  /*1290*/  FFMA.FTZ R0, R43, R24, R0 ;  /* 0x000000182b007223 */ /* 0x000fe20000010000 */
[----:B------:R-:W-:Y:S01]  /*12a0*/  FFMA.FTZ R31, R24, R29, R31 ;  /* 0x0000001d181f7223 */ /* 0x000fe2000001001f */
[----:B------:R-:W-:Y:S01]  /*12b0*/  FMUL.FTZ R33, R22, R53 ;  /* 0x0000003516217220 */ /* 0x000fe20000410000 */
[----:B------:R-:W-:Y:S01]  /*12c0*/  FMUL.FTZ R30, R30, UR9 ;  /* 0x000000091e1e7c20 */ /* 0x000fe20008410000 */
[----:B------:R-:W-:Y:S01]  /*12d0*/  FADD.FTZ R24, R41, -UR12 ;  /* 0x8000000c29187e21 */ /* 0x000fe20008010000 */
[----:B------:R-:W-:Y:S01]  /*12e0*/  FADD.FTZ R28, R29, R28 ;  /* 0x0000001c1d1c7221 */ /* 0x000fe20000010000 */
[C---:B------:R-:W-:Y:S01]  /*12f0*/  FMUL.FTZ R29, R23.reuse, R52 ;  /* 0x00000034171d7220 */ /* 0x040fe20000410000 */
[----:B------:R-:W-:Y:S01]  /*1300*/  FFMA.FTZ R25, R22, R30, R25 ;  /* 0x0000001e16197223 */ /* 0x000fe20000010019 */
        /* <DEDUP_REMOVED lines=26> */
[----:B------:R-:W-:Y:S01]  /*14b0*/  FADD.FTZ R28, R28, R33 ;  /* 0x000000211c1c7221 */ /* 0x000fe20000010000 */
[----:B------:R-:W-:Y:S01]  /*14c0*/  FADD.FTZ R30, R10, -UR12 ;  /* 0x8000000c0a1e7e21 */ /* 0x000fe20008010000 */
[----:B------:R-:W-:Y:S01]  /*14d0*/  FMUL.FTZ R33, R12, R53 ;  /* 0x000000350c217220 */ /* 0x000fe20000410000 */
[----:B------:R-:W-:Y:S01]  /*14e0*/  FFMA.FTZ R0, R9, R24, R0 ;  /* 0x0000001809007223 */ /* 0x000fe20000010000 */
[----:B------:R-:W-:Y:S01]  /*14f0*/  FFMA.FTZ R31, R24, R29, R31 ;  /* 0x0000001d181f7223 */ /* 0x000fe2000001001f */
[----:B------:R-:W-:Y:S01]  /*1500*/  FMUL.FTZ R30, R30, UR9 ;  /* 0x000000091e1e7c20 */ /* 0x000fe20008410000 */
[----:B------:R-:W-:Y:S01]  /*1510*/  FADD.FTZ R28, R29, R28 ;  /* 0x0000001c1d1c7221 */ /* 0x000fe20000010000 */
[----:B------:R-:W-:Y:S01]  /*1520*/  FADD.FTZ R24, R11, -UR12 ;  /* 0x8000000c0b187e21 */ /* 0x000fe20008010000 */
[----:B------:R-:W-:Y:S01]  /*1530*/  FMUL.FTZ R29, R13, R52 ;  /* 0x000000340d1d7220 */ /* 0x000fe20000410000 */
[----:B------:R-:W-:Y:S01]  /*1540*/  FFMA.FTZ R25, R12, R30, R25 ;  /* 0x0000001e0c197223 */ /* 0x000fe20000010019 */
[----:B------:R-:W-:Y:S01]  /*1550*/  FADD.FTZ R28, R28, R33 ;  /* 0x000000211c1c7221 */ /* 0x000fe20000010000 */
[----:B------:R-:W-:Y:S01]  /*1560*/  FFMA.FTZ R31, R30, R33, R31 ;  /* 0x000000211e1f7223 */ /* 0x000fe2000001001f */
[----:B------:R-:W-:Y:S01]  /*1570*/  FMUL.FTZ R24, R24, UR9 ;  /* 0x0000000918187c20 */ /* 0x000fe20008410000 */
[----:B------:R-:W-:Y:S01]  /*1580*/  FADD.FTZ R30, R14, -UR12 ;  /* 0x8000000c0e1e7e21 */ /* 0x000fe20008010000 */
[----:B------:R-:W-:Y:S01]  /*1590*/  FMUL.FTZ R33, R16, R53 ;  /* 0x0000003510217220 */ /* 0x000fe20000410000 */
[----:B------:R-:W-:Y:S01]  /*15a0*/  FADD.FTZ R28, R29, R28 ;  /* 0x0000001c1d1c7221 */ /* 0x000fe20000010000 */
[----:B------:R-:W-:Y:S01]  /*15b0*/  FFMA.FTZ R31, R24, R29, R31 ;  /* 0x0000001d181f7223 */ /* 0x000fe2000001001f */
[----:B------:R-:W-:Y:S01]  /*15c0*/  FMUL.FTZ R32, R30, UR9 ;  /* 0x000000091e207c20 */ /* 0x000fe20008410000 */
[----:B------:R-:W-:Y:S01]  /*15d0*/  FFMA.FTZ R0, R13, R24, R0 ;  /* 0x000000180d007223 */ /* 0x000fe20000010000 */
[----:B------:R-:W-:Y:S01]  /*15e0*/  FADD.FTZ R29, RZ, R46 ;  /* 0x0000002eff1d7221 */ /* 0x000fe20000010000 */
[----:B------:R-:W-:Y:S01]  /*15f0*/  FADD.FTZ R24, RZ, R47 ;  /* 0x0000002fff187221 */ /* 0x000fe20000010000 */
[----:B------:R-:W-:Y:S01]  /*1600*/  FADD.FTZ R28, R28, R33 ;  /* 0x000000211c1c7221 */ /* 0x000fe20000010000 */
[----:B------:R-:W-:Y:S01]  /*1610*/  FFMA.FTZ R33, R32, R33, R31 ;  /* 0x0000002120217223 */ /* 0x000fe2000001001f */
[----:B------:R-:W-:Y:S01]  /*1620*/  FADD.FTZ R29, R42, R29 ;  /* 0x0000001d2a1d7221 */ /* 0x000fe20000010000 */
[----:B------:R-:W-:Y:S01]  /*1630*/  FADD.FTZ R30, R15, -UR12 ;  /* 0x8000000c0f1e7e21 */ /* 0x000fe20008010000 */
[----:B------:R-:W-:Y:S01]  /*1640*/  FMUL.FTZ R31, R17, R52 ;  /* 0x00000034111f7220 */ /* 0x000fe20000410000 */
[----:B------:R-:W-:Y:S01]  /*1650*/  FADD.FTZ R24, R43, R24 ;  /* 0x000000182b187221 */ /* 0x000fe20000010000 */
[----:B------:R-:W-:Y:S01]  /*1660*/  FFMA.FTZ R25, R16, R32, R25 ;  /* 0x0000002010197223 */ /* 0x000fe20000010019 */
[----:B------:R-:W-:Y:S01]  /*1670*/  FADD.FTZ R29, R22, R29 ;  /* 0x0000001d161d7221 */ /* 0x000fe20000010000 */
[----:B------:R-:W-:Y:S01]  /*1680*/  FMUL.FTZ R30, R30, UR9 ;  /* 0x000000091e1e7c20 */ /* 0x000fe20008410000 */
[----:B------:R-:W-:Y:S01]  /*1690*/  FADD.FTZ R32, R31, R28 ;  /* 0x0000001c1f207221 */ /* 0x000fe20000010000 */
[----:B------:R-:W-:Y:S01]  /*16a0*/  FADD.FTZ R24, R23, R24 ;  /* 0x0000001817187221 */ /* 0x000fe20000010000 */
[----:B------:R-:W-:Y:S01]  /*16b0*/  FADD.FTZ R28, R18, -UR12 ;  /* 0x8000000c121c7e21 */ /* 0x000fe20008010000 */
[----:B------:R-:W-:Y:S01]  /*16c0*/  FADD.FTZ R29, R4, R29 ;  /* 0x0000001d041d7221 */ /* 0x000fe20000010000 */
[----:B------:R-:W-:Y:S01]  /*16d0*/  FFMA.FTZ R33, R30, R31, R33 ;  /* 0x0000001f1e217223 */ /* 0x000fe20000010021 */
[----:B------:R-:W-:Y:S01]  /*16e0*/  FADD.FTZ R24, R5, R24 ;  /* 0x0000001805187221 */ /* 0x000fe20000010000 */
[----:B------:R-:W-:Y:S01]  /*16f0*/  FFMA.FTZ R0, R17, R30, R0 ;  /* 0x0000001e11007223 */ /* 0x000fe20000010000 */
        /* <DEDUP_REMOVED lines=20> */
.L_x_1523:
        /* <DEDUP_REMOVED lines=10> */
[----:B------:R-:W-:-:S02]  /*18e0*/  FADD.FTZ R36, R41, -UR12 ;  /* 0x8000000c29247e21 */ /* 0x000fc40008010000 */
[----:B------:R-:W-:Y:S01]  /*18f0*/  FMUL.FTZ R29, R28, -1.4426950216293334961 ;  /* 0xbfb8aa3b1c1d7820 */ /* 0x000fe20000410000 */
[----:B------:R-:W-:Y:S01]  /*1900*/  FMUL.FTZ R32, R25, -1.4426950216293334961 ;  /* 0xbfb8aa3b19207820 */ /* 0x000fe20000410000 */
[----:B------:R-:W-:-:S04]  /*1910*/  FMUL.FTZ R36, R36, UR9 ;  /* 0x0000000924247c20 */ /* 0x000fc80008410000 */
[----:B------:R-:W0:Y:S04]  /*1920*/  MUFU.EX2 R29, R29 ;  /* 0x0000001d001d7308 */ /* 0x000e280000000800 */
[----:B------:R-:W1:Y:S01]  /*1930*/  MUFU.EX2 R32, R32 ;  /* 0x0000002000207308 */ /* 0x000e620000000800 */
[----:B0-----:R-:W-:Y:S01]  /*1940*/  FADD.FTZ R30, R29, 1 ;  /* 0x3f8000001d1e7421 */ /* 0x001fe20000010000 */
[----:B------:R-:W-:-:S03]  /*1950*/  FADD.FTZ R29, R45, -UR12 ;  /* 0x8000000c2d1d7e21 */ /* 0x000fc60008010000 */
[----:B------:R-:W0:Y:S01]  /*1960*/  MUFU.RCP R33, R30 ;  /* 0x0000001e00217308 */ /* 0x000e220000001000 */
[----:B-1----:R-:W-:Y:S01]  /*1970*/  FADD.FTZ R50, R32, 1 ;  /* 0x3f80000020327421 */ /* 0x002fe20000010000 */
[----:B------:R-:W-:Y:S01]  /*1980*/  FMUL.FTZ R32, R29, UR9 ;  /* 0x000000091d207c20 */ /* 0x000fe20008410000 */
[----:B------:R-:W-:-:S04]  /*1990*/  FFMA.FTZ R29, R53, R51, R54 ;  /* 0x00000033351d7223 */ /* 0x000fc80000010036 */
[----:B------:R-:W-:Y:S01]  /*19a0*/  FMUL.FTZ R37, R29, -1.4426950216293334961 ;  /* 0xbfb8aa3b1d257820 */ /* 0x000fe20000410000 */
[----:B------:R-:W1:Y:S08]  /*19b0*/  MUFU.RCP R50, R50 ;  /* 0x0000003200327308 */ /* 0x000e700000001000 */
[----:B------:R-:W2:Y:S01]  /*19c0*/  MUFU.EX2 R37, R37 ;  /* 0x0000002500257308 */ /* 0x000ea20000000800 */
[----:B0-----:R-:W-:Y:S01]  /*19d0*/  FADD.FTZ R31, -R33, 1 ;  /* 0x3f800000211f7421 */ /* 0x001fe20000010100 */
[----:B------:R-:W-:-:S03]  /*19e0*/  FMUL.FTZ R33, R46, R33 ;  /* 0x000000212e217220 */ /* 0x000fc60000410000 */
[----:B------:R-:W-:Y:S01]  /*19f0*/  FFMA.FTZ R28, R28, R31, 1 ;  /* 0x3f8000001c1c7423 */ /* 0x000fe2000001001f */
[----:B------:R-:W-:-:S03]  /*1a00*/  FFMA.FTZ R31, R53, R57, R54 ;  /* 0x00000039351f7223 */ /* 0x000fc60000010036 */
[----:B------:R-:W-:Y:S01]  /*1a10*/  FMUL.FTZ R30, R33, R28 ;  /* 0x0000001c211e7220 */ /* 0x000fe20000410000 */
[----:B------:R-:W-:Y:S01]  /*1a20*/  FMUL.FTZ R39, R31, -1.4426950216293334961 ;  /* 0xbfb8aa3b1f277820 */ /* 0x000fe20000410000 */
[--C-:B------:R-:W-:Y:S01]  /*1a30*/  FFMA.FTZ R28, R52, R32, R55.reuse ;  /* 0x00000020341c7223 */ /* 0x100fe20000010037 */
[----:B-1----:R-:W-:Y:S01]  /*1a40*/  FADD.FTZ R34, -R50, 1 ;  /* 0x3f80000032227421 */ /* 0x002fe20000010100 */
[----:B------:R-:W-:Y:S01]  /*1a50*/  FMUL.FTZ R50, R47, R50 ;  /* 0x000000322f327220 */ /* 0x000fe20000410000 */
[----:B------:R-:W0:Y:S01]  /*1a60*/  MUFU.EX2 R33, R39 ;  /* 0x0000002700217308 */ /* 0x000e220000000800 */
[----:B------:R-:W-:Y:S01]  /*1a70*/  FMUL.FTZ R38, R28, -1.4426950216293334961 ;  /* 0xbfb8aa3b1c267820 */ /* 0x000fe20000410000 */
[----:B------:R-:W-:Y:S01]  /*1a80*/  FFMA.FTZ R35, R25, R34, 1 ;  /* 0x3f80000019237423 */ /* 0x000fe20000010022 */
[----:B------:R-:W-:Y:S01]  /*1a90*/  FFMA.FTZ R25, R52, R36, R55 ;  /* 0x0000002434197223 */ /* 0x000fe20000010037 */
[----:B--2---:R-:W-:Y:S02]  /*1aa0*/  FADD.FTZ R56, R37, 1 ;  /* 0x3f80000025387421 */ /* 0x004fe40000010000 */
[----:B------:R-:W-:Y:S01]  /*1ab0*/  FMUL.FTZ R35, R50, R35 ;  /* 0x0000002332237220 */ /* 0x000fe20000410000 */
[----:B------:R-:W1:Y:S01]  /*1ac0*/  MUFU.EX2 R38, R38 ;  /* 0x0000002600267308 */ /* 0x000e620000000800 */
[----:B------:R-:W-:-:S03]  /*1ad0*/  FMUL.FTZ R34, R25, -1.4426950216293334961 ;  /* 0xbfb8aa3b19227820 */ /* 0x000fc60000410000 */
[----:B------:R-:W-:Y:S01]  /*1ae0*/  MUFU.RCP R37, R56 ;  /* 0x0000003800257308 */ /* 0x000fe20000001000 */
[----:B0-----:R-:W-:-:S07]  /*1af0*/  FADD.FTZ R33, R33, 1 ;  /* 0x3f80000021217421 */ /* 0x001fce0000010000 */
[----:B------:R-:W0:Y:S01]  /*1b00*/  MUFU.EX2 R34, R34 ;  /* 0x0000002200227308 */ /* 0x000e220000000800 */
[----:B-1----:R-:W-:-:S03]  /*1b10*/  FADD.FTZ R39, R38, 1 ;  /* 0x3f80000026277421 */ /* 0x002fc60000010000 */
[----:B------:R-:W1:Y:S08]  /*1b20*/  MUFU.RCP R33, R33 ;  /* 0x0000002100217308 */ /* 0x000e700000001000 */
[----:B------:R0:W2:Y:S02]  /*1b30*/  MUFU.RCP R38, R39 ;  /* 0x0000002700267308 */ /* 0x0000a40000001000 */
[----:B0-----:R-:W-:Y:S01]  /*1b40*/  FADD.FTZ R39, R34, 1 ;  /* 0x3f80000022277421 */ /* 0x001fe20000010000 */
[----:B-1----:R-:W-:Y:S01]  /*1b50*/  FADD.FTZ R50, -R33, 1 ;  /* 0x3f80000021327421 */ /* 0x002fe20000010100 */
[----:B------:R-:W-:-:S03]  /*1b60*/  FMUL.FTZ R33, R42, R33 ;  /* 0x000000212a217220 */ /* 0x000fc60000410000 */
[----:B------:R-:W-:-:S04]  /*1b70*/  FFMA.FTZ R50, R31, R50, 1 ;  /* 0x3f8000001f327423 */ /* 0x000fc80000010032 */
[----:B------:R-:W-:Y:S01]  /*1b80*/  FMUL.FTZ R34, R33, R50 ;  /* 0x0000003221227220 */ /* 0x000fe20000410000 */
[----:B--2---:R-:W-:Y:S01]  /*1b90*/  FADD.FTZ R31, -R38, 1 ;  /* 0x3f800000261f7421 */ /* 0x004fe20000010100 */
[----:B------:R0:W1:Y:S01]  /*1ba0*/  MUFU.RCP R50, R39 ;  /* 0x0000002700327308 */ /* 0x0000620000001000 */
[----:B------:R-:W-:Y:S02]  /*1bb0*/  FADD.FTZ R33, RZ, R30 ;  /* 0x0000001eff217221 */ /* 0x000fe40000010000 */
[----:B------:R-:W-:Y:S01]  /*1bc0*/  FFMA.FTZ R28, R28, R31, 1 ;  /* 0x3f8000001c1c7423 */ /* 0x000fe2000001001f */
[----:B------:R-:W-:Y:S01]  /*1bd0*/  FADD.FTZ R31, -R37, 1 ;  /* 0x3f800000251f7421 */ /* 0x000fe20000010100 */
[----:B------:R-:W-:-:S03]  /*1be0*/  FADD.FTZ R33, R33, R34 ;  /* 0x0000002221217221 */ /* 0x000fc60000010000 */
[----:B------:R-:W-:Y:S01]  /*1bf0*/  FFMA.FTZ R29, R29, R31, 1 ;  /* 0x3f8000001d1d7423 */ /* 0x000fe2000001001f */
[----:B------:R-:W-:Y:S01]  /*1c00*/  FMUL.FTZ R31, R43, R38 ;  /* 0x000000262b1f7220 */ /* 0x000fe20000410000 */
[----:B------:R-:W-:Y:S01]  /*1c10*/  FMUL.FTZ R38, R22, R37 ;  /* 0x0000002516267220 */ /* 0x000fe20000410000 */
[----:B0-----:R-:W-:Y:S02]  /*1c20*/  FMUL.FTZ R39, R52, R35 ;  /* 0x0000002334277220 */ /* 0x001fe40000410000 */
[----:B------:R-:W-:Y:S01]  /*1c30*/  FMUL.FTZ R31, R31, R28 ;  /* 0x0000001c1f1f7220 */ /* 0x000fe20000410000 */
[----:B------:R-:W-:Y:S01]  /*1c40*/  FMUL.FTZ R38, R38, R29 ;  /* 0x0000001d26267220 */ /* 0x000fe20000410000 */
[----:B-1----:R-:W-:Y:S01]  /*1c50*/  FADD.FTZ R28, -R50, 1 ;  /* 0x3f800000321c7421 */ /* 0x002fe20000010100 */
[----:B------:R-:W-:Y:S02]  /*1c60*/  FMUL.FTZ R37, R23, R50 ;  /* 0x0000003217257220 */ /* 0x000fe40000410000 */
[----:B------:R-:W-:Y:S01]  /*1c70*/  FADD.FTZ R33, R33, R38 ;  /* 0x0000002621217221 */ /* 0x000fe20000010000 */
[----:B------:R-:W-:Y:S01]  /*1c80*/  FFMA.FTZ R28, R25, R28, 1 ;  /* 0x3f800000191c7423 */ /* 0x000fe2000001001c */
[----:B------:R-:W-:-:S03]  /*1c90*/  FMUL.FTZ R25, R53, R30 ;  /* 0x0000001e35197220 */ /* 0x000fc60000410000 */
[----:B------:R-:W-:Y:S01]  /*1ca0*/  FMUL.FTZ R37, R37, R28 ;  /* 0x0000001c25257220 */ /* 0x000fe20000410000 */
[----:B------:R-:W-:Y:S01]  /*1cb0*/  FFMA.FTZ R29, R24, R25, RZ ;  /* 0x00000019181d7223 */ /* 0x000fe200000100ff */
[----:B------:R-:W-:Y:S01]  /*1cc0*/  FADD.FTZ R28, RZ, R25 ;  /* 0x00000019ff1c7221 */ /* 0x000fe20000010000 */
[----:B------:R-:W-:Y:S01]  /*1cd0*/  FADD.FTZ R25, R2, -UR12 ;  /* 0x8000000c02197e21 */ /* 0x000fe20008010000 */
[----:B------:R-:W-:Y:S01]  /*1ce0*/  FFMA.FTZ R24, R24, R30, RZ ;  /* 0x0000001e18187223 */ /* 0x000fe200000100ff */
[----:B------:R-:W-:Y:S01]  /*1cf0*/  FFMA.FTZ R56, R0, R39, R29 ;  /* 0x0000002700387223 */ /* 0x000fe2000001001d */
[----:B------:R-:W-:Y:S01]  /*1d00*/  FADD.FTZ R39, R39, R28 ;  /* 0x0000001c27277221 */ /* 0x000fe20000010000 */
[----:B------:R-:W-:Y:S01]  /*1d10*/  FMUL.FTZ R25, R25, UR9 ;  /* 0x0000000919197c20 */ /* 0x000fe20008410000 */
[-C--:B------:R-:W-:Y:S01]  /*1d20*/  FFMA.FTZ R30, R57, R34.reuse, R24 ;  /* 0x00000022391e7223 */ /* 0x080fe20000010018 */
[C---:B------:R-:W-:Y:S02]  /*1d30*/  FMUL.FTZ R34, R53.reuse, R34 ;  /* 0x0000002235227220 */ /* 0x040fe40000410000 */
[----:B------:R-:W-:Y:S01]  /*1d40*/  FFMA.FTZ R28, R53, R25, R54 ;  /* 0x00000019351c7223 */ /* 0x000fe20000010036 */
[----:B------:R-:W-:Y:S01]  /*1d50*/  FFMA.FTZ R30, R51, R38, R30 ;  /* 0x00000026331e7223 */ /* 0x000fe2000001001e */
[----:B------:R-:W-:Y:S01]  /*1d60*/  FFMA.FTZ R56, R57, R34, R56 ;  /* 0x0000002239387223 */ /* 0x000fe20000010038 */
[----:B------:R-:W-:Y:S01]  /*1d70*/  FADD.FTZ R39, R39, R34 ;  /* 0x0000002227277221 */ /* 0x000fe20000010000 */
[----:B------:R-:W-:Y:S01]  /*1d80*/  FMUL.FTZ R50, R28, -1.4426950216293334961 ;  /* 0xbfb8aa3b1c327820 */ /* 0x000fe20000410000 */
[----:B------:R-:W-:Y:S01]  /*1d90*/  FADD.FTZ R34, RZ, R35 ;  /* 0x00000023ff227221 */ /* 0x000fe20000010000 */
[----:B------:R-:W-:-:S03]  /*1da0*/  FMUL.FTZ R38, R53, R38 ;  /* 0x0000002635267220 */ /* 0x000fc60000410000 */
[----:B------:R-:W-:Y:S01]  /*1db0*/  FADD.FTZ R34, R34, R31 ;  /* 0x0000001f22227221 */ /* 0x000fe20000010000 */
[----:B------:R-:W0:Y:S03]  /*1dc0*/  MUFU.EX2 R50, R50 ;  /* 0x0000003200327308 */ /* 0x000e260000000800 */
[----:B------:R-:W-:Y:S01]  /*1dd0*/  FADD.FTZ R34, R34, R37 ;  /* 0x0000002522227221 */ /* 0x000fe20000010000 */
        /* <DEDUP_REMOVED lines=8> */
[----:B------:R-:W-:Y:S02]  /*1e60*/  FFMA.FTZ R57, R0, R35, RZ ;  /* 0x0000002300397223 */ /* 0x000fe400000100ff */
[----:B------:R-:W-:Y:S01]  /*1e70*/  FADD.FTZ R33, R33, R24 ;  /* 0x0000001821217221 */ /* 0x000fe20000010000 */
[----:B------:R-:W-:Y:S01]  /*1e80*/  FFMA.FTZ R29, R52, R28, R55 ;  /* 0x0000001c341d7223 */ /* 0x000fe20000010037 */
[-C--:B------:R-:W-:Y:S01]  /*1e90*/  FFMA.FTZ R35, R32, R31.reuse, R57 ;  /* 0x0000001f20237223 */ /* 0x080fe20000010039 */
[----:B------:R-:W-:Y:S02]  /*1ea0*/  FMUL.FTZ R31, R52, R31 ;  /* 0x0000001f341f7220 */ /* 0x000fe40000410000 */
[----:B------:R-:W-:Y:S01]  /*1eb0*/  FMUL.FTZ R50, R29, -1.4426950216293334961 ;  /* 0xbfb8aa3b1d327820 */ /* 0x000fe20000410000 */
[----:B------:R-:W-:Y:S01]  /*1ec0*/  FFMA.FTZ R35, R36, R37, R35 ;  /* 0x0000002524237223 */ /* 0x000fe20000010023 */
[----:B------:R-:W-:Y:S01]  /*1ed0*/  FFMA.FTZ R32, R32, R31, R56 ;  /* 0x0000001f20207223 */ /* 0x000fe20000010038 */
[----:B------:R-:W-:-:S03]  /*1ee0*/  FADD.FTZ R39, R31, R39 ;  /* 0x000000271f277221 */ /* 0x000fc60000010000 */
[----:B------:R-:W0:Y:S01]  /*1ef0*/  MUFU.EX2 R50, R50 ;  /* 0x0000003200327308 */ /* 0x000e220000000800 */
[----:B------:R-:W-:Y:S01]  /*1f00*/  FFMA.FTZ R51, R51, R38, R32 ;  /* 0x0000002633337223 */ /* 0x000fe20000010020 */
[----:B------:R-:W-:Y:S01]  /*1f10*/  FADD.FTZ R39, R39, R38 ;  /* 0x0000002627277221 */ /* 0x000fe20000010000 */
[----:B0-----:R-:W-:-:S06]  /*1f20*/  FADD.FTZ R50, R50, 1 ;  /* 0x3f80000032327421 */ /* 0x001fcc0000010000 */
[----:B------:R-:W0:Y:S02]  /*1f30*/  MUFU.RCP R50, R50 ;  /* 0x0000003200327308 */ /* 0x000e240000001000 */
[----:B0-----:R-:W-:-:S04]  /*1f40*/  FADD.FTZ R0, -R50, 1 ;  /* 0x3f80000032007421 */ /* 0x001fc80000010100 */
[----:B------:R-:W-:Y:S01]  /*1f50*/  FFMA.FTZ R0, R29, R0, 1 ;  /* 0x3f8000001d007423 */ /* 0x000fe20000010000 */
[----:B------:R-:W-:-:S04]  /*1f60*/  FMUL.FTZ R29, R5, R50 ;  /* 0x00000032051d7220 */ /* 0x000fc80000410000 */
[----:B------:R-:W-:Y:S01]  /*1f70*/  FMUL.FTZ R29, R29, R0 ;  /* 0x000000001d1d7220 */ /* 0x000fe20000410000 */
[----:B------:R-:W-:-:S03]  /*1f80*/  FADD.FTZ R0, R6, -UR12 ;  /* 0x8000000c06007e21 */ /* 0x000fc60008010000 */
[----:B------:R-:W-:Y:S01]  /*1f90*/  FADD.FTZ R34, R34, R29 ;  /* 0x0000001d22227221 */ /* 0x000fe20000010000 */
        /* <DEDUP_REMOVED lines=20> */
[-C--:B------:R-:W-:Y:S01]  /*20e0*/  FFMA.FTZ R57, R25, R24.reuse, R30 ;  /* 0x0000001819397223 */ /* 0x080fe2000001001e */
[----:B------:R-:W-:-:S03]  /*20f0*/  FMUL.FTZ R24, R53, R24 ;  /* 0x0000001835187220 */ /* 0x000fc60000410000 */
[----:B------:R-:W-:Y:S01]  /*2100*/  FFMA.FTZ R57, R0, R32, R57 ;  /* 0x0000002000397223 */ /* 0x000fe20000010039 */
[----:B------:R-:W0:Y:S01]  /*2110*/  MUFU.RCP R56, R56 ;  /* 0x0000003800387308 */ /* 0x000e220000001000 */
[----:B------:R-:W-:Y:S01]  /*2120*/  FFMA.FTZ R25, R25, R24, R36 ;  /* 0x0000001819197223 */ /* 0x000fe20000010024 */
[----:B------:R-:W-:Y:S01]  /*2130*/  FADD.FTZ R39, R39, R24 ;  /* 0x0000001827277221 */ /* 0x000fe20000010000 */
[----:B------:R-:W-:Y:S01]  /*2140*/  FMUL.FTZ R32, R53, R32 ;  /* 0x0000002035207220 */ /* 0x000fe20000410000 */
        /* <DEDUP_REMOVED lines=12> */
[----:B------:R-:W-:-:S04]  /*2210*/  FMUL.FTZ R29, R52, R29 ;  /* 0x0000001d341d7220 */ /* 0x000fc80000410000 */
[----:B------:R-:W0:Y:S01]  /*2220*/  MUFU.RCP R51, R51 ;  /* 0x0000003300337308 */ /* 0x000e220000001000 */
[----:B------:R-:W-:Y:S01]  /*2230*/  FFMA.FTZ R25, R28, R29, R25 ;  /* 0x0000001d1c197223 */ /* 0x000fe20000010019 */
[----:B------:R-:W-:-:S03]  /*2240*/  FADD.FTZ R39, R29, R39 ;  /* 0x000000271d277221 */ /* 0x000fc60000010000 */
[----:B------:R-:W-:Y:S01]  /*2250*/  FFMA.FTZ R0, R0, R32, R25 ;  /* 0x0000002000007223 */ /* 0x000fe20000010019 */
[----:B------:R-:W-:Y:S01]  /*2260*/  FADD.FTZ R39, R39, R32 ;  /* 0x0000002027277221 */ /* 0x000fe20000010000 */
[----:B0-----:R-:W-:Y:S01]  /*2270*/  FADD.FTZ R30, -R51, 1 ;  /* 0x3f800000331e7421 */ /* 0x001fe20000010100 */
[----:B------:R-:W-:-:S03]  /*2280*/  FMUL.FTZ R36, R12, R51 ;  /* 0x000000330c247220 */ /* 0x000fc60000410000 */
[----:B------:R-:W-:-:S04]  /*2290*/  FFMA.FTZ R30, R50, R30, 1 ;  /* 0x3f800000321e7423 */ /* 0x000fc8000001001e */
[----:B------:R-:W-:Y:S01]  /*22a0*/  FMUL.FTZ R36, R36, R30 ;  /* 0x0000001e24247220 */ /* 0x000fe20000410000 */
[----:B------:R-:W-:-:S03]  /*22b0*/  FADD.FTZ R30, R11, -UR12 ;  /* 0x8000000c0b1e7e21 */ /* 0x000fc60008010000 */
[----:B------:R-:W-:Y:S01]  /*22c0*/  FADD.FTZ R33, R33, R36 ;  /* 0x0000002421217221 */ /* 0x000fe20000010000 */
[----:B------:R-:W-:Y:S01]  /*22d0*/  FMUL.FTZ R30, R30, UR9 ;  /* 0x000000091e1e7c20 */ /* 0x000fe20008410000 */
[-C--:B------:R-:W-:Y:S01]  /*22e0*/  FFMA.FTZ R57, R38, R36.reuse, R57 ;  /* 0x0000002426397223 */ /* 0x080fe20000010039 */
[----:B------:R-:W-:Y:S02]  /*22f0*/  FMUL.FTZ R36, R53, R36 ;  /* 0x0000002435247220 */ /* 0x000fe40000410000 */
        /* <DEDUP_REMOVED lines=11> */
[----:B0-----:R-:W-:-:S04]  /*23b0*/  FADD.FTZ R35, -R50, 1 ;  /* 0x3f80000032237421 */ /* 0x001fc80000010100 */
[----:B------:R-:W-:Y:S01]  /*23c0*/  FFMA.FTZ R24, R24, R35, 1 ;  /* 0x3f80000018187423 */ /* 0x000fe20000010023 */
[----:B------:R-:W-:-:S04]  /*23d0*/  FMUL.FTZ R35, R13, R50 ;  /* 0x000000320d237220 */ /* 0x000fc80000410000 */
[----:B------:R-:W-:Y:S01]  /*23e0*/  FMUL.FTZ R35, R35, R24 ;  /* 0x0000001823237220 */ /* 0x000fe20000410000 */
[----:B------:R-:W-:-:S03]  /*23f0*/  FADD.FTZ R24, R14, -UR12 ;  /* 0x8000000c0e187e21 */ /* 0x000fc60008010000 */
[-C--:B------:R-:W-:Y:S01]  /*2400*/  FFMA.FTZ R56, R30, R35.reuse, R51 ;  /* 0x000000231e387223 */ /* 0x080fe20000010033 */
[----:B------:R-:W-:Y:S01]  /*2410*/  FMUL.FTZ R24, R24, UR9 ;  /* 0x0000000918187c20 */ /* 0x000fe20008410000 */
[----:B------:R-:W-:-:S03]  /*2420*/  FMUL.FTZ R51, R52, R35 ;  /* 0x0000002334337220 */ /* 0x000fc60000410000 */
[----:B------:R-:W-:Y:S01]  /*2430*/  FFMA.FTZ R28, R53, R24, R54 ;  /* 0x00000018351c7223 */ /* 0x000fe20000010036 */
[----:B------:R-:W-:-:S03]  /*2440*/  FADD.FTZ R39, R51, R39 ;  /* 0x0000002733277221 */ /* 0x000fc60000010000 */
        /* <DEDUP_REMOVED lines=8> */
[----:B------:R-:W-:-:S04]  /*24d0*/  FADD.FTZ R25, R15, -UR12 ;  /* 0x8000000c0f197e21 */ /* 0x000fc80008010000 */
        /* <DEDUP_REMOVED lines=27> */
[----:B0-----:R-:W-:-:S04]  /*2690*/  FADD.FTZ R37, R36, 1 ;  /* 0x3f80000024257421 */ /* 0x001fc80000010000 */
[----:B------:R0:W1:Y:S02]  /*26a0*/  MUFU.RCP R36, R37 ;  /* 0x0000002500247308 */ /* 0x0000640000001000 */
[----:B0-----:R-:W-:Y:S01]  /*26b0*/  FADD.FTZ R37, R34, R35 ;  /* 0x0000002322257221 */ /* 0x001fe20000010000 */
[----:B------:R-:W-:-:S03]  /*26c0*/  FFMA.FTZ R35, R30, R51, R38 ;  /* 0x000000331e237223 */ /* 0x000fc60000010026 */
[----:B------:R-:W-:Y:S01]  /*26d0*/  FADD.FTZ R37, R37, R0 ;  /* 0x0000000025257221 */ /* 0x000fe20000010000 */
[----:B-1----:R-:W-:Y:S01]  /*26e0*/  FADD.FTZ R30, -R36, 1 ;  /* 0x3f800000241e7421 */ /* 0x002fe20000010100 */
[----:B------:R-:W-:Y:S01]  /*26f0*/  FMUL.FTZ R34, R21, R36 ;  /* 0x0000002415227220 */ /* 0x000fe20000410000 */
[----:B------:R-:W-:Y:S02]  /*2700*/  FMUL.FTZ R36, R53, R28 ;  /* 0x0000001c35247220 */ /* 0x000fe40000410000 */
[----:B------:R-:W-:Y:S02]  /*2710*/  FFMA.FTZ R30, R50, R30, 1 ;  /* 0x3f800000321e7423 */ /* 0x000fe4000001001e */
[----:B------:R-:W-:Y:S01]  /*2720*/  FFMA.FTZ R38, R24, R36, R35 ;  /* 0x0000002418267223 */ /* 0x000fe20000010023 */
[----:B------:R-:W-:Y:S01]  /*2730*/  FADD.FTZ R39, R39, R36 ;  /* 0x0000002427277221 */ /* 0x000fe20000010000 */
[----:B------:R-:W-:Y:S01]  /*2740*/  FMUL.FTZ R34, R34, R30 ;  /* 0x0000001e22227220 */ /* 0x000fe20000410000 */
[----:B------:R-:W-:Y:S01]  /*2750*/  FFMA.FTZ R30, R24, R28, R57 ;  /* 0x0000001c181e7223 */ /* 0x000fe20000010039 */
[C---:B------:R-:W-:Y:S01]  /*2760*/  FMUL.FTZ R24, R52.reuse, R0 ;  /* 0x0000000034187220 */ /* 0x040fe20000410000 */
[----:B------:R-:W-:Y:S01]  /*2770*/  FADD.FTZ R35, R33, R28 ;  /* 0x0000001c21237221 */ /* 0x000fe20000010000 */
[----:B------:R-:W-:-:S02]  /*2780*/  FMUL.FTZ R28, R52, R34 ;  /* 0x00000022341c7220 */ /* 0x000fc40000410000 */
[----:B------:R-:W-:Y:S01]  /*2790*/  FFMA.FTZ R38, R25, R24, R38 ;  /* 0x0000001819267223 */ /* 0x000fe20000010026 */
[----:B------:R-:W-:Y:S01]  /*27a0*/  FADD.FTZ R39, R24, R39 ;  /* 0x0000002718277221 */ /* 0x000fe20000010000 */
[----:B------:R-:W-:-:S04]  /*27b0*/  FMUL.FTZ R24, R53, R32 ;  /* 0x0000002035187220 */ /* 0x000fc80000410000 */
[----:B------:R-:W-:Y:S01]  /*27c0*/  FFMA.FTZ R38, R29, R24, R38 ;  /* 0x000000181d267223 */ /* 0x000fe20000010026 */
[----:B------:R-:W-:-:S03]  /*27d0*/  FADD.FTZ R39, R39, R24 ;  /* 0x0000001827277221 */ /* 0x000fc60000010000 */
[----:B------:R-:W-:Y:S01]  /*27e0*/  FFMA.FTZ R24, R31, R28, R38 ;  /* 0x0000001c1f187223 */ /* 0x000fe20000010026 */
[----:B------:R-:W-:Y:S01]  /*27f0*/  FADD.FTZ R33, R28, R39 ;  /* 0x000000271c217221 */ /* 0x000fe20000010000 */
[----:B------:R-:W-:Y:S01]  /*2800*/  FFMA.FTZ R28, R29, R32, R30 ;  /* 0x000000201d1c7223 */ /* 0x000fe2000001001e */
[----:B------:R-:W-:Y:S01]  /*2810*/  FFMA.FTZ R29, R31, R34, R56 ;  /* 0x000000221f1d7223 */ /* 0x000fe20000010038 */
[----:B------:R-:W-:Y:S01]  /*2820*/  FADD.FTZ R30, R35, R32 ;  /* 0x00000020231e7221 */ /* 0x000fe20000010000 */
[----:B------:R-:W-:-:S07]  /*2830*/  FADD.FTZ R31, R37, R34 ;  /* 0x00000022251f7221 */ /* 0x000fce0000010000 */
.L_x_1524:
[----:B------:R-:W0:Y:S01]  /*2840*/  S2R R25, SR_LANEID ;  /* 0x0000000000197919 */ /* 0x000e220000000000 */
[----:B------:R-:W-:Y:S01]  /*2850*/  MOV R35, R24 ;  /* 0x0000001800237202 */ /* 0x000fe20000000f00 */
[----:B------:R-:W1:Y:S01]  /*2860*/  S2UR UR7, SR_CgaCtaId ;  /* 0x00000000000779c3 */ /* 0x000e620000008800 */
[----:B------:R-:W-:Y:S01]  /*2870*/  UMOV UR6, 0x400 ;  /* 0x0000040000067882 */ /* 0x000fe20000000000 */
[----:B------:R-:W-:Y:S01]  /*2880*/  SHFL.DOWN PT, R24, R33, 0x1, 0x1f ;  /* 0x08201f0021187f89 */ /* 0x000fe200000e0000 */
[----:B------:R-:W-:Y:S01]  /*2890*/  UIADD3 UR6, UPT, UPT, UR6, 0xa0, URZ ;  /* 0x000000a006067890 */ /* 0x000fe2000fffe0ff */
[----:B------:R-:W-:Y:S01]  /*28a0*/  BSSY.RECONVERGENT B0, `(.L_x_1525) ;  /* 0x0000029000007945 */ /* 0x000fe20003800200 */
[----:B------:R-:W-:Y:S01]  /*28b0*/  UMOV UR13, 0x400 ;  /* 0x00000400000d7882 */ /* 0x000fe20000000000 */
[----:B------:R-:W2:Y:S01]  /*28c0*/  SHFL.DOWN PT, R0, R35, 0x1, 0x1f ;  /* 0x08201f0023007f89 */ /* 0x000ea200000e0000 */
[C---:B------:R-:W-:Y:S02]  /*28d0*/  ISETP.NE.AND P1, PT, R26.reuse, RZ, PT ;  /* 0x000000ff1a00720c */ /* 0x040fe40003f25270 */
[----:B------:R-:W-:Y:S01]  /*28e0*/  ISETP.GT.U32.AND P3, PT, R26, 0xf, PT ;  /* 0x0000000f1a00780c */ /* 0x000fe20003f64070 */
[----:B-1----:R-:W-:Y:S01]  /*28f0*/  ULEA UR6, UR7, UR6, 0x18 ;  /* 0x0000000607067291 */ /* 0x002fe2000f8ec0ff */
[----:B0-----:R-:W-:-:S05]  /*2900*/  ISETP.GT.AND P0, PT, R25, 0x1e, PT ;  /* 0x0000001e1900780c */ /* 0x001fca0003f04270 */
[----:B------:R-:W-:Y:S02]  /*2910*/  LEA R56, R26, UR6, 0x4 ;  /* 0x000000061a387c11 */ /* 0x000fe4000f8e20ff */
[----:B------:R-:W-:-:S03]  /*2920*/  ISETP.GT.AND P2, PT, R25, 0xf, PT ;  /* 0x0000000f1900780c */ /* 0x000fc60003f44270 */
[----:B------:R-:W-:Y:S03]  /*2930*/  STS.128 [R56], R28 ;  /* 0x0000001c38007388 */ /* 0x000fe60000000c00 */
[----:B--2---:R-:W-:Y:S01]  /*2940*/  @!P0 FADD.FTZ R35, R0, R35 ;  /* 0x0000002300238221 */ /* 0x004fe20000010000 */
[----:B------:R-:W-:Y:S01]  /*2950*/  @!P0 FADD.FTZ R33, R24, R33 ;  /* 0x0000002118218221 */ /* 0x000fe20000010000 */
        /* <DEDUP_REMOVED lines=29> */
.L_x_1526:
[----:B------:R-:W-:Y:S05]  /*2b30*/  BSYNC.RECONVERGENT B0 ;  /* 0x0000000000007941 */ /* 0x000fea0003800200 */
.L_x_1525:
        /* <DEDUP_REMOVED lines=42> */
.L_x_1528:
[----:B------:R-:W-:Y:S05]  /*2de0*/  BSYNC.RECONVERGENT B0 ;  /* 0x0000000000007941 */ /* 0x000fea0003800200 */
.L_x_1527:
        /* <DEDUP_REMOVED lines=158> */
.L_x_1530:
[----:B------:R-:W-:Y:S05]  /*37d0*/  BSYNC.RECONVERGENT B0 ;  /* 0x0000000000007941 */ /* 0x000fea0003800200 */
.L_x_1529:
[----:B------:R-:W-:Y:S04]  /*37e0*/  BSSY.RECONVERGENT B0, `(.L_x_1531) ;  /* 0x000001c000007945 */ /* 0x000fe80003800200 */
[----:B------:R-:W-:Y:S05]  /*37f0*/  @P3 BRA `(.L_x_1532) ;  /* 0x0000000000683947 */ /* 0x000fea0003800000 */
[----:B------:R-:W2:Y:S08]  /*3800*/  LDC.64 R24, c[0x0][0x3f8] ;  /* 0x0000fe00ff187b82 */ /* 0x000eb00000000a00 */
[----:B-1-3--:R-:W1:Y:S01]  /*3810*/  LDC.64 R26, c[0x0][0x3d8] ;  /* 0x0000f600ff1a7b82 */ /* 0x00ae620000000a00 */
        /* <DEDUP_REMOVED lines=24> */
.L_x_1532:
[----:B------:R-:W-:Y:S05]  /*39a0*/  BSYNC.RECONVERGENT B0 ;  /* 0x0000000000007941 */ /* 0x000fea0003800200 */
.L_x_1531:
        /* <DEDUP_REMOVED lines=14> */
[----:B------:R-:W0:Y:S01]  /*3a90*/  LDC.64 R24, c[0x0][0x3c8] ;  /* 0x0000f200ff187b82 */ /* 0x000e220000000a00 */
[----:B------:R-:W-:Y:S01]  /*3aa0*/  ULOP3.LUT UP0, UR6, UR4, 0x2, URZ, 0xc0, !UPT ;  /* 0x0000000204067892 */ /* 0x000fe2000f80c0ff */
[C-C-:B-1----:R-:W-:Y:S02]  /*3ab0*/  IMAD R27, R26.reuse, UR7, R37.reuse ;  /* 0x000000071a1b7c24 */ /* 0x142fe4000f8e0225 */
        /* <DEDUP_REMOVED lines=15> */
.L_x_1535:
[----:B------:R-:W3:Y:S04]  /*3bb0*/  LDG.E.STRONG.GPU R0, desc[UR10][R24.64] ;  /* 0x0000000a18007981 */ /* 0x000ee8000c1ef900 */
[----:B---3--:R-:W-:Y:S01]  /*3bc0*/  CCTL.IVALL ;  /* 0x00000000ff00798f */ /* 0x008fe20002000000 */
[----:B------:R-:W-:Y:S05]  /*3bd0*/  YIELD ;  /* 0x0000000000007946 */ /* 0x000fea0003800000 */
[----:B------:R-:W-:-:S13]  /*3be0*/  ISETP.NE.AND P0, PT, R0, R27, PT ;  /* 0x0000001b0000720c */ /* 0x000fda0003f05270 */
[----:B------:R-:W-:Y:S05]  /*3bf0*/  @P0 BRA `(.L_x_1535) ;  /* 0xfffffffc00ec0947 */ /* 0x000fea000383ffff */
.L_x_1534:
        /* <DEDUP_REMOVED lines=11> */
[----:B------:R-:W-:Y:S01]  /*3cb0*/  IADD3 R0, PT, PT, R37, R26, RZ ;  /* 0x0000001a25007210 */ /* 0x000fe20007ffe0ff */
[C-C-:B------:R-:W-:Y:S01]  /*3cc0*/  IMAD R25, R26.reuse, 0x7, R37.reuse ;  /* 0x000000071a197824 */ /* 0x140fe200078e0225 */
[----:B------:R-:W-:Y:S01]  /*3cd0*/  UIADD3 UR7, UPT, UPT, -UR8, URZ, URZ ;  /* 0x000000ff08077290 */ /* 0x000fe2000fffe1ff */
[----:B------:R-:W-:Y:S01]  /*3ce0*/  IMAD R24, R26, 0x5, R37 ;  /* 0x000000051a187824 */ /* 0x000fe200078e0225 */
[----:B------:R-:W-:-:S10]  /*3cf0*/  MOV R26, RZ ;  /* 0x000000ff001a7202 */ /* 0x000fd40000000f00 */
.L_x_1537:
[----:B------:R-:W-:Y:S01]  /*3d00*/  ISETP.EQ.OR P2, PT, RZ, UR7, P1 ;  /* 0x00000007ff007c0c */ /* 0x000fe20008f42670 */
[----:B0-----:R-:W-:Y:S01]  /*3d10*/  UMOV UR8, UR6 ;  /* 0x0000000600087c82 */ /* 0x001fe20008000000 */
[----:B------:R-:W-:-:S04]  /*3d20*/  IADD3 R30, PT, PT, R26, 0x1, RZ ;  /* 0x000000011a1e7810 */ /* 0x000fc80007ffe0ff */
[----:B------:R-:W-:-:S07]  /*3d30*/  ISETP.EQ.OR P3, PT, R30, UR8, P1 ;  /* 0x000000081e007c0c */ /* 0x000fce0008f62670 */
[----:B------:R-:W-:-:S06]  /*3d40*/  @!P2 IMAD.WIDE.U32 R28, R37, 0x8, R38 ;  /* 0x00000008251ca825 */ /* 0x000fcc00078e0026 */
[----:B------:R-:W3:Y:S01]  /*3d50*/  @!P2 LDG.E.64 R28, desc[UR10][R28.64] ;  /* 0x0000000a1c1ca981 */ /* 0x000ee2000c1e1b00 */
[----:B------:R-:W-:-:S06]  /*3d60*/  @!P3 IMAD.WIDE.U32 R30, R0, 0x8, R38 ;  /* 0x00000008001eb825 */ /* 0x000fcc00078e0026 */
[----:B------:R-:W4:Y:S01]  /*3d70*/  @!P3 LDG.E.64 R30, desc[UR10][R30.64] ;  /* 0x0000000a1e1eb981 */ /* 0x000f22000c1e1b00 */
[----:B------:R-:W-:-:S04]  /*3d80*/  IADD3 R32, PT, PT, R26, 0x2, RZ ;  /* 0x000000021a207810 */ /* 0x000fc80007ffe0ff */
[----:B------:R-:W-:Y:S02]  /*3d90*/  ISETP.EQ.OR P4, PT, R32, UR8, P1 ;  /* 0x0000000820007c0c */ /* 0x000fe40008f82670 */
[----:B------:R-:W-:-:S04]  /*3da0*/  IADD3 R32, PT, PT, R26, 0x3, RZ ;  /* 0x000000031a207810 */ /* 0x000fc80007ffe0ff */
[----:B------:R-:W-:-:S07]  /*3db0*/  ISETP.EQ.OR P0, PT, R32, UR8, P1 ;  /* 0x0000000820007c0c */ /* 0x000fce0008f02670 */
[----:B--2---:R-:W-:-:S06]  /*3dc0*/  @!P4 IMAD.WIDE.U32 R32, R34, 0x8, R38 ;  /* 0x000000082220c825 */ /* 0x004fcc00078e0026 */
        /* <DEDUP_REMOVED lines=11> */
[----:B--2---:R-:W-:Y:S01]  /*3e80*/  @!P4 FADD.FTZ R50, R50, R32 ;  /* 0x000000203232c221 */ /* 0x004fe20000010000 */
[----:B------:R-:W-:-:S04]  /*3e90*/  IADD3 R32, PT, PT, R26, 0x5, RZ ;  /* 0x000000051a207810 */ /* 0x000fc80007ffe0ff */
[----:B------:R-:W-:Y:S01]  /*3ea0*/  ISETP.EQ.OR P3, PT, R32, UR8, P1 ;  /* 0x0000000820007c0c */ /* 0x000fe20008f62670 */
[----:B------:R-:W-:-:S12]  /*3eb0*/  @!P4 FADD.FTZ R51, R51, R33 ;  /* 0x000000213333c221 */ /* 0x000fd80000010000 */
[----:B------:R-:W-:-:S06]  /*3ec0*/  @!P3 IMAD.WIDE.U32 R32, R24, 0x8, R38 ;  /* 0x000000081820b825 */ /* 0x000fcc00078e0026 */
[----:B------:R-:W2:Y:S01]  /*3ed0*/  @!P3 LDG.E.64 R32, desc[UR10][R32.64] ;  /* 0x0000000a2020b981 */ /* 0x000ea2000c1e1b00 */
[----:B---3--:R-:W-:Y:S01]  /*3ee0*/  @!P0 FADD.FTZ R50, R50, R28 ;  /* 0x0000001c32328221 */ /* 0x008fe20000010000 */
[----:B------:R-:W-:-:S04]  /*3ef0*/  IADD3 R28, PT, PT, R26, 0x6, RZ ;  /* 0x000000061a1c7810 */ /* 0x000fc80007ffe0ff */
[----:B------:R-:W-:Y:S02]  /*3f00*/  ISETP.EQ.OR P4, PT, R28, UR8, P1 ;  /* 0x000000081c007c0c */ /* 0x000fe40008f82670 */
[----:B------:R-:W-:Y:S01]  /*3f10*/  IADD3 R28, PT, PT, R26, 0x7, RZ ;  /* 0x000000071a1c7810 */ /* 0x000fe20007ffe0ff */
[----:B------:R-:W-:-:S03]  /*3f20*/  @!P0 FADD.FTZ R51, R51, R29 ;  /* 0x0000001d33338221 */ /* 0x000fc60000010000 */
[----:B------:R-:W-:-:S07]  /*3f30*/  ISETP.EQ.OR P0, PT, R28, UR8, P1 ;  /* 0x000000081c007c0c */ /* 0x000fce0008f02670 */
[----:B------:R-:W-:-:S06]  /*3f40*/  @!P4 IMAD.WIDE.U32 R28, R27, 0x8, R38 ;  /* 0x000000081b1cc825 */ /* 0x000fcc00078e0026 */
[----:B------:R-:W3:Y:S01]  /*3f50*/  @!P4 LDG.E.64 R28, desc[UR10][R28.64] ;  /* 0x0000000a1c1cc981 */ /* 0x000ee2000c1e1b00 */
[----:B----4-:R-:W-:Y:S01]  /*3f60*/  @!P2 FADD.FTZ R50, R50, R30 ;  /* 0x0000001e3232a221 */ /* 0x010fe20000010000 */
[----:B------:R-:W-:Y:S01]  /*3f70*/  @!P2 FADD.FTZ R51, R51, R31 ;  /* 0x0000001f3333a221 */ /* 0x000fe20000010000 */
[----:B------:R-:W-:-:S06]  /*3f80*/  @!P0 IMAD.WIDE.U32 R30, R25, 0x8, R38 ;  /* 0x00000008191e8825 */ /* 0x000fcc00078e0026 */
[----:B------:R-:W4:Y:S01]  /*3f90*/  @!P0 LDG.E.64 R30, desc[UR10][R30.64] ;  /* 0x0000000a1e1e8981 */ /* 0x000f22000c1e1b00 */
[----:B--2---:R-:W-:Y:S01]  /*3fa0*/  @!P3 FADD.FTZ R50, R50, R32 ;  /* 0x000000203232b221 */ /* 0x004fe20000010000 */
        /* <DEDUP_REMOVED lines=13> */
[----:B---3--:R-:W-:Y:S01]  /*4080*/  @!P4 FADD.FTZ R51, R51, R29 ;  /* 0x0000001d3333c221 */ /* 0x008fe20000010000 */
[----:B-1----:R-:W-:-:S04]  /*4090*/  LOP3.LUT R29, R33, 0x7ffffff8, RZ, 0xc0, !PT ;  /* 0x7ffffff8211d7812 */ /* 0x002fc800078ec0ff */
[----:B------:R-:W-:Y:S01]  /*40a0*/  ISETP.NE.AND P2, PT, R26, R29, PT ;  /* 0x0000001d1a00720c */ /* 0x000fe20003f45270 */
[----:B------:R-:W-:Y:S01]  /*40b0*/  @!P4 FADD.FTZ R50, R50, R28 ;  /* 0x0000001c3232c221 */ /* 0x000fe20000010000 */
[----:B----4-:R-:W-:-:S03]  /*40c0*/  @!P0 FADD.FTZ R51, R51, R31 ;  /* 0x0000001f33338221 */ /* 0x010fc60000010000 */
[----:B------:R-:W-:-:S08]  /*40d0*/  @!P0 FADD.FTZ R50, R50, R30 ;  /* 0x0000001e32328221 */ /* 0x000fd00000010000 */
[----:B------:R-:W-:Y:S05]  /*40e0*/  @P2 BRA `(.L_x_1537) ;  /* 0xfffffffc00042947 */ /* 0x000fea000383ffff */
[----:B------:R-:W-:-:S07]  /*40f0*/  MOV R0, R29 ;  /* 0x0000001d00007202 */ /* 0x000fce0000000f00 */
.L_x_1536:
[----:B------:R-:W0:Y:S02]  /*4100*/  LDCU UR6, c[0x0][0x370] ;  /* 0x00006e00ff0677ac */ /* 0x000e240008000800 */
[----:B0-----:R-:W-:-:S09]  /*4110*/  ULOP3.LUT UP0, URZ, UR6, 0x7, URZ, 0xc0, !UPT ;  /* 0x0000000706ff7892 */ /* 0x001fd2000f80c0ff */
[----:B------:R-:W-:Y:S05]  /*4120*/  BRA.U !UP0, `(.L_x_1533) ;  /* 0x0000000508107547 */ /* 0x000fea000b800000 */
[----:B--2---:R-:W0:Y:S01]  /*4130*/  LDC R33, c[0x0][0x374] ;  /* 0x0000dd00ff217b82 */ /* 0x004e220000000800 */
[----:B------:R-:W2:Y:S01]  /*4140*/  LDCU UR6, c[0x0][0x370] ;  /* 0x00006e00ff0677ac */ /* 0x000ea20008000800 */
[----:B------:R-:W3:Y:S01]  /*4150*/  S2R R32, SR_CTAID.Y ;  /* 0x0000000000207919 */ /* 0x000ee20000002600 */
[----:B------:R-:W4:Y:S01]  /*4160*/  LDCU UR7, c[0x0][0x370] ;  /* 0x00006e00ff0777ac */ /* 0x000f220008000800 */
[----:B--2---:R-:W-:-:S04]  /*4170*/  ULOP3.LUT UR6, UR6, 0x7, URZ, 0xc0, !UPT ;  /* 0x0000000706067892 */ /* 0x004fc8000f8ec0ff */
[----:B------:R-:W-:Y:S02]  /*4180*/  UIADD3 UR6, UPT, UPT, UR6, -0x1, URZ ;  /* 0xffffffff06067890 */ /* 0x000fe4000fffe0ff */
[----:B----4-:R-:W-:Y:S02]  /*4190*/  ULOP3.LUT UP1, UR7, UR7, 0x3, URZ, 0xc0, !UPT ;  /* 0x0000000307077892 */ /* 0x010fe4000f82c0ff */
[----:B------:R-:W-:-:S09]  /*41a0*/  UISETP.GE.U32.AND UP0, UPT, UR6, 0x3, UPT ;  /* 0x000000030600788c */ /* 0x000fd2000bf06070 */
[----:B---3--:R-:W-:Y:S05]  /*41b0*/  BRA.U !UP0, `(.L_x_1538) ;  /* 0x0000000108747547 */ /* 0x008fea000b800000 */
[C---:B------:R-:W-:Y:S02]  /*41c0*/  IADD3 R24, PT, PT, R0.reuse, 0x1, RZ ;  /* 0x0000000100187810 */ /* 0x040fe40007ffe0ff */
[----:B------:R-:W-:Y:S02]  /*41d0*/  ISETP.EQ.OR P0, PT, R0, UR8, P1 ;  /* 0x0000000800007c0c */ /* 0x000fe40008f02670 */
[----:B------:R-:W-:Y:S02]  /*41e0*/  ISETP.EQ.OR P2, PT, R24, UR8, P1 ;  /* 0x0000000818007c0c */ /* 0x000fe40008f42670 */
[C---:B------:R-:W-:Y:S02]  /*41f0*/  IADD3 R26, PT, PT, R0.reuse, 0x2, RZ ;  /* 0x00000002001a7810 */ /* 0x040fe40007ffe0ff */
[----:B------:R-:W-:Y:S02]  /*4200*/  IADD3 R28, PT, PT, R0, 0x3, RZ ;  /* 0x00000003001c7810 */ /* 0x000fe40007ffe0ff */
[----:B------:R-:W-:-:S02]  /*4210*/  ISETP.EQ.OR P3, PT, R26, UR8, P1 ;  /* 0x000000081a007c0c */ /* 0x000fc40008f62670 */
[----:B------:R-:W-:-:S03]  /*4220*/  ISETP.EQ.OR P4, PT, R28, UR8, P1 ;  /* 0x000000081c007c0c */ /* 0x000fc60008f82670 */
[CC--:B0-----:R-:W-:Y:S02]  /*4230*/  @!P0 IMAD R25, R0.reuse, R33.reuse, R32 ;  /* 0x0000002100198224 */ /* 0x0c1fe400078e0220 */
[----:B-1----:R-:W-:Y:S02]  /*4240*/  @!P2 IMAD R27, R0, R33, R33 ;  /* 0x00000021001ba224 */ /* 0x002fe400078e0221 */
[----:B------:R-:W-:-:S03]  /*4250*/  @!P0 IMAD.WIDE.U32 R24, R25, 0x8, R38 ;  /* 0x0000000819188825 */ /* 0x000fc600078e0026 */
[----:B------:R-:W-:Y:S01]  /*4260*/  @!P2 IADD3 R27, PT, PT, R27, R32, RZ ;  /* 0x000000201b1ba210 */ /* 0x000fe20007ffe0ff */
[----:B------:R-:W-:Y:S02]  /*4270*/  @!P3 IMAD R31, R26, R33, R32 ;  /* 0x000000211a1fb224 */ /* 0x000fe400078e0220 */
[----:B------:R-:W2:Y:S02]  /*4280*/  @!P0 LDG.E.64 R24, desc[UR10][R24.64] ;  /* 0x0000000a18188981 */ /* 0x000ea4000c1e1b00 */
[----:B------:R-:W-:-:S04]  /*4290*/  @!P2 IMAD.WIDE.U32 R26, R27, 0x8, R38 ;  /* 0x000000081b1aa825 */ /* 0x000fc800078e0026 */
[----:B------:R-:W-:Y:S02]  /*42a0*/  @!P4 IMAD R29, R28, R33, R32 ;  /* 0x000000211c1dc224 */ /* 0x000fe400078e0220 */
[--C-:B------:R-:W-:Y:S01]  /*42b0*/  @!P3 IMAD.WIDE.U32 R30, R31, 0x8, R38.reuse ;  /* 0x000000081f1eb825 */ /* 0x100fe200078e0026 */
[----:B------:R-:W3:Y:S03]  /*42c0*/  @!P2 LDG.E.64 R26, desc[UR10][R26.64] ;  /* 0x0000000a1a1aa981 */ /* 0x000ee6000c1e1b00 */
[----:B------:R-:W-:Y:S02]  /*42d0*/  @!P4 IMAD.WIDE.U32 R28, R29, 0x8, R38 ;  /* 0x000000081d1cc825 */ /* 0x000fe400078e0026 */
        /* <DEDUP_REMOVED lines=11> */
.L_x_1538:
[----:B------:R-:W-:Y:S05]  /*4390*/  BRA.U !UP1, `(.L_x_1533) ;  /* 0x0000000109747547 */ /* 0x000fea000b800000 */
[----:B------:R-:W2:Y:S01]  /*43a0*/  LDC R28, c[0x0][0x370] ;  /* 0x0000dc00ff1c7b82 */ /* 0x000ea20000000800 */
[----:B------:R-:W-:Y:S01]  /*43b0*/  UISETP.NE.AND UP0, UPT, UR7, 0x1, UPT ;  /* 0x000000010700788c */ /* 0x000fe2000bf05270 */
[----:B--2---:R-:W-:-:S08]  /*43c0*/  LOP3.LUT R28, R28, 0x1, RZ, 0xc0, !PT ;  /* 0x000000011c1c7812 */ /* 0x004fd000078ec0ff */
[----:B------:R-:W-:Y:S05]  /*43d0*/  BRA.U !UP0, `(.L_x_1539) ;  /* 0x00000001083c7547 */ /* 0x000fea000b800000 */
[C---:B------:R-:W-:Y:S02]  /*43e0*/  IADD3 R24, PT, PT, R0.reuse, 0x1, RZ ;  /* 0x0000000100187810 */ /* 0x040fe40007ffe0ff */
[----:B------:R-:W-:Y:S02]  /*43f0*/  ISETP.EQ.OR P0, PT, R0, UR8, P1 ;  /* 0x0000000800007c0c */ /* 0x000fe40008f02670 */
[----:B------:R-:W-:-:S11]  /*4400*/  ISETP.EQ.OR P2, PT, R24, UR8, P1 ;  /* 0x0000000818007c0c */ /* 0x000fd60008f42670 */
[CC--:B01----:R-:W-:Y:S02]  /*4410*/  @!P0 IMAD R27, R0.reuse, R33.reuse, R32 ;  /* 0x00000021001b8224 */ /* 0x0c3fe400078e0220 */
[----:B------:R-:W-:Y:S02]  /*4420*/  @!P2 IMAD R25, R0, R33, R33 ;  /* 0x000000210019a224 */ /* 0x000fe400078e0221 */
[----:B------:R-:W-:-:S03]  /*4430*/  @!P0 IMAD.WIDE.U32 R26, R27, 0x8, R38 ;  /* 0x000000081b1a8825 */ /* 0x000fc600078e0026 */
[----:B------:R-:W-:-:S03]  /*4440*/  @!P2 IADD3 R25, PT, PT, R25, R32, RZ ;  /* 0x000000201919a210 */ /* 0x000fc60007ffe0ff */
[----:B------:R-:W2:Y:S02]  /*4450*/  @!P0 LDG.E.64 R26, desc[UR10][R26.64] ;  /* 0x0000000a1a1a8981 */ /* 0x000ea4000c1e1b00 */
[----:B------:R-:W-:-:S06]  /*4460*/  @!P2 IMAD.WIDE.U32 R24, R25, 0x8, R38 ;  /* 0x000000081918a825 */ /* 0x000fcc00078e0026 */
[----:B------:R-:W3:Y:S01]  /*4470*/  @!P2 LDG.E.64 R24, desc[UR10][R24.64] ;  /* 0x0000000a1818a981 */ /* 0x000ee2000c1e1b00 */
[----:B------:R-:W-:Y:S01]  /*4480*/  IADD3 R0, PT, PT, R0, 0x2, RZ ;  /* 0x0000000200007810 */ /* 0x000fe20007ffe0ff */
[----:B--2---:R-:W-:Y:S01]  /*4490*/  @!P0 FADD.FTZ R50, R50, R26 ;  /* 0x0000001a32328221 */ /* 0x004fe20000010000 */
[----:B------:R-:W-:-:S03]  /*44a0*/  @!P0 FADD.FTZ R51, R51, R27 ;  /* 0x0000001b33338221 */ /* 0x000fc60000010000 */
[----:B---3--:R-:W-:Y:S01]  /*44b0*/  @!P2 FADD.FTZ R50, R50, R24 ;  /* 0x000000183232a221 */ /* 0x008fe20000010000 */
[----:B------:R-:W-:-:S07]  /*44c0*/  @!P2 FADD.FTZ R51, R51, R25 ;  /* 0x000000193333a221 */ /* 0x000fce0000010000 */
.L_x_1539:
[----:B------:R-:W-:Y:S01]  /*44d0*/  ISETP.EQ.OR P0, PT, R0, UR8, P1 ;  /* 0x0000000800007c0c */ /* 0x000fe20008f02670 */
[----:B------:R-:W-:Y:S03]  /*44e0*/  BSSY.RECONVERGENT B0, `(.L_x_1533) ;  /* 0x0000008000007945 */ /* 0x000fe60003800200 */
[----:B------:R-:W-:-:S13]  /*44f0*/  ISETP.NE.U32.OR P0, PT, R28, 0x1, P0 ;  /* 0x000000011c00780c */ /* 0x000fda0000705470 */
[----:B------:R-:W-:Y:S05]  /*4500*/  @P0 BRA `(.L_x_1540) ;  /* 0x0000000000140947 */ /* 0x000fea0003800000 */
[----:B0-----:R-:W-:-:S04]  /*4510*/  IMAD R33, R33, R0, R32 ;  /* 0x0000000021217224 */ /* 0x001fc800078e0220 */
[----:B------:R-:W-:-:S06]  /*4520*/  IMAD.WIDE.U32 R38, R33, 0x8, R38 ;  /* 0x0000000821267825 */ /* 0x000fcc00078e0026 */
[----:B------:R-:W2:Y:S02]  /*4530*/  LDG.E.64 R38, desc[UR10][R38.64] ;  /* 0x0000000a26267981 */ /* 0x000ea4000c1e1b00 */
[----:B--2---:R-:W-:Y:S01]  /*4540*/  FADD.FTZ R50, R50, R38 ;  /* 0x0000002632327221 */ /* 0x004fe20000010000 */
[----:B------:R-:W-:-:S07]  /*4550*/  FADD.FTZ R51, R51, R39 ;  /* 0x0000002733337221 */ /* 0x000fce0000010000 */
.L_x_1540:
[----:B------:R-:W-:Y:S05]  /*4560*/  BSYNC.RECONVERGENT B0 ;  /* 0x0000000000007941 */ /* 0x000fea0003800200 */
.L_x_1533:
[----:B------:R-:W5:Y:S01]  /*4570*/  S2UR UR7, SR_CgaCtaId ;  /* 0x00000000000779c3 */ /* 0x000f620000008800 */
[----:B------:R-:W-:Y:S01]  /*4580*/  UMOV UR6, 0x400 ;  /* 0x0000040000067882 */ /* 0x000fe20000000000 */
[----:B---34-:R-:W3:Y:S01]  /*4590*/  S2R R26, SR_TID.X ;  /* 0x00000000001a7919 */ /* 0x018ee20000002100 */
[----:B------:R-:W4:Y:S01]  /*45a0*/  LDCU.64 UR14, c[0x0][0x400] ;  /* 0x00008000ff0e77ac */ /* 0x000f220008000a00 */
[----:B------:R-:W-:Y:S01]  /*45b0*/  FADD.FTZ R48, R48, -UR12 ;  /* 0x8000000c30307e21 */ /* 0x000fe20008010000 */
[----:B------:R-:W-:-:S03]  /*45c0*/  FADD.FTZ R29, R49, -UR12 ;  /* 0x8000000c311d7e21 */ /* 0x000fc60008010000 */
[----:B------:R-:W1:Y:S01]  /*45d0*/  LDC R25, c[0x0][0x41c] ;  /* 0x00010700ff197b82 */ /* 0x000e620000000800 */
[----:B------:R-:W-:Y:S01]  /*45e0*/  FMUL.FTZ R48, R48, UR9 ;  /* 0x0000000930307c20 */ /* 0x000fe20008410000 */
[----:B------:R-:W-:Y:S01]  /*45f0*/  FMUL.FTZ R29, R29, UR9 ;  /* 0x000000091d1d7c20 */ /* 0x000fe20008410000 */
[----:B-----5:R-:W-:Y:S01]  /*4600*/  ULEA UR6, UR7, UR6, 0x18 ;  /* 0x0000000607067291 */ /* 0x020fe2000f8ec0ff */
[----:B------:R-:W5:Y:S08]  /*4610*/  LDCU.U8 UR7, c[0x0][0x414] ;  /* 0x00008280ff0777ac */ /* 0x000f700008000000 */
[----:B------:R-:W-:Y:S01]  /*4620*/  @!P1 STS.64 [UR6+0x98], R50 ;  /* 0x00009832ff009988 */ /* 0x000fe20008000a06 */
[----:B---3--:R-:W-:Y:S01]  /*4630*/  SHF.R.U32.HI R26, RZ, 0x4, R26 ;  /* 0x00000004ff1a7819 */ /* 0x008fe2000001161a */
[----:B------:R-:W-:Y:S04]  /*4640*/  BAR.SYNC.DEFER_BLOCKING 0x0 ;  /* 0x0000000000007b1d */ /* 0x000fe80000010000 */
[----:B-1----:R-:W-:Y:S01]  /*4650*/  IMAD R26, R25, UR8, R26 ;  /* 0x00000008191a7c24 */ /* 0x002fe2000f8e021a */
[----:B-----5:R-:W-:-:S04]  /*4660*/  UISETP.NE.AND UP0, UPT, UR7, URZ, UPT ;  /* 0x000000ff0700728c */ /* 0x020fc8000bf05270 */
[C---:B------:R-:W-:Y:S02]  /*4670*/  IADD3 R24, PT, PT, R26.reuse, 0x20, RZ ;  /* 0x000000201a187810 */ /* 0x040fe40007ffe0ff */
[----:B----4-:R-:W-:Y:S02]  /*4680*/  ISETP.GE.U32.AND P0, PT, R26, UR14, PT ;  /* 0x0000000e1a007c0c */ /* 0x010fe4000bf06070 */
[----:B------:R-:W-:Y:S02]  /*4690*/  SHF.R.S32.HI R28, RZ, 0x1f, R26 ;  /* 0x0000001fff1c7819 */ /* 0x000fe4000001141a */
[----:B------:R-:W-:Y:S02]  /*46a0*/  ISETP.GE.U32.AND P1, PT, R24, UR14, PT ;  /* 0x0000000e18007c0c */ /* 0x000fe4000bf26070 */
[----:B------:R-:W-:Y:S02]  /*46b0*/  SHF.R.S32.HI R27, RZ, 0x1f, R24 ;  /* 0x0000001fff1b7819 */ /* 0x000fe40000011418 */
[----:B------:R-:W-:-:S02]  /*46c0*/  ISETP.GE.AND.EX P0, PT, R28, UR15, PT, P0 ;  /* 0x0000000f1c007c0c */ /* 0x000fc4000bf06300 */
[----:B------:R-:W-:Y:S01]  /*46d0*/  ISETP.GE.AND.EX P1, PT, R27, UR15, PT, P1 ;  /* 0x0000000f1b007c0c */ /* 0x000fe2000bf26310 */
[----:B------:R-:W1:Y:S01]  /*46e0*/  LDS.64 R30, [UR6+0x98] ;  /* 0x00009806ff1e7984 */ /* 0x000e620008000a00 */
[----:B------:R-:W1:Y:S02]  /*46f0*/  LDCU UR6, c[0x0][0x42c] ;  /* 0x00008580ff0677ac */ /* 0x000e640008000800 */
[----:B-1----:R-:W-:Y:S01]  /*4700*/  FMUL.FTZ R25, R30, UR6 ;  /* 0x000000061e197c20 */ /* 0x002fe20008410000 */
[----:B------:R-:W-:-:S04]  /*4710*/  FMUL.FTZ R0, R31, UR6 ;  /* 0x000000061f007c20 */ /* 0x000fc80008410000 */
[----:B------:R-:W-:Y:S01]  /*4720*/  FFMA.FTZ R30, R25, R48, R0 ;  /* 0x00000030191e7223 */ /* 0x000fe20000010000 */
[----:B------:R-:W-:Y:S06]  /*4730*/  BRA.U !UP0, `(.L_x_1541) ;  /* 0x0000000108487547 */ /* 0x000fec000b800000 */
[----:B------:R-:W-:Y:S01]  /*4740*/  FFMA.FTZ R31, R53, R48, R54 ;  /* 0x00000030351f7223 */ /* 0x000fe20000010036 */
[----:B------:R-:W-:-:S03]  /*4750*/  FFMA.FTZ R32, R52, R29, R55 ;  /* 0x0000001d34207223 */ /* 0x000fc60000010037 */
[----:B0-2---:R-:W-:Y:S01]  /*4760*/  FMUL.FTZ R33, R31, -1.4426950216293334961 ;  /* 0xbfb8aa3b1f217820 */ /* 0x005fe20000410000 */
        /* <DEDUP_REMOVED lines=15> */
.L_x_1541:
[----:B------:R-:W-:Y:S01]  /*4860*/  FADD.FTZ R44, R44, -UR12 ;  /* 0x8000000c2c2c7e21 */ /* 0x000fe20008010000 */
[----:B------:R-:W-:Y:S01]  /*4870*/  FFMA.FTZ R29, R25, R29, R0 ;  /* 0x0000001d191d7223 */ /* 0x000fe20000010000 */
[----:B------:R-:W-:Y:S01]  /*4880*/  BSSY.RECONVERGENT B0, `(.L_x_1542) ;  /* 0x0000013000007945 */ /* 0x000fe20003800200 */
[----:B------:R-:W-:Y:S01]  /*4890*/  FFMA.FTZ R32, R53, R46, -R30 ;  /* 0x0000002e35207223 */ /* 0x000fe2000001081e */
[----:B------:R-:W-:Y:S01]  /*48a0*/  FADD.FTZ R45, R45, -UR12 ;  /* 0x8000000c2d2d7e21 */ /* 0x000fe20008010000 */
[----:B------:R-:W-:Y:S01]  /*48b0*/  FMUL.FTZ R44, R44, UR9 ;  /* 0x000000092c2c7c20 */ /* 0x000fe20008410000 */
[----:B0-2---:R-:W-:Y:S01]  /*48c0*/  FFMA.FTZ R33, R52, R47, -R29 ;  /* 0x0000002f34217223 */ /* 0x005fe2000001081d */
        /* <DEDUP_REMOVED lines=14> */
.L_x_1543:
[----:B------:R-:W-:Y:S05]  /*49b0*/  BSYNC.RECONVERGENT B0 ;  /* 0x0000000000007941 */ /* 0x000fea0003800200 */
.L_x_1542:
[----:B------:R-:W-:Y:S01]  /*49c0*/  FFMA.FTZ R38, R25, R44, R0 ;  /* 0x0000002c19267223 */ /* 0x000fe20000010000 */
[----:B------:R-:W-:Y:S01]  /*49d0*/  FMUL.FTZ R45, R45, UR9 ;  /* 0x000000092d2d7c20 */ /* 0x000fe20008410000 */
        /* <DEDUP_REMOVED lines=19> */
.L_x_1544:
[----:B------:R-:W-:Y:S01]  /*4b10*/  FFMA.FTZ R29, R25, R45, R0 ;  /* 0x0000002d191d7223 */ /* 0x000fe20000010000 */
[----:B------:R-:W-:Y:S01]  /*4b20*/  BSSY.RECONVERGENT B0, `(.L_x_1545) ;  /* 0x0000013000007945 */ /* 0x000fe20003800200 */
[----:B------:R-:W-:Y:S01]  /*4b30*/  FFMA.FTZ R38, R53, R42, -R38 ;  /* 0x0000002a35267223 */ /* 0x000fe20000010826 */
[----:B------:R-:W-:Y:S01]  /*4b40*/  FADD.FTZ R40, R40, -UR12 ;  /* 0x8000000c28287e21 */ /* 0x000fe20008010000 */
[----:B------:R-:W-:Y:S01]  /*4b50*/  FADD.FTZ R41, R41, -UR12 ;  /* 0x8000000c29297e21 */ /* 0x000fe20008010000 */
[----:B------:R-:W-:Y:S01]  /*4b60*/  FFMA.FTZ R39, R52, R43, -R29 ;  /* 0x0000002b34277223 */ /* 0x000fe2000001081d */
[----:B------:R-:W-:Y:S06]  /*4b70*/  @P1 BRA `(.L_x_1546) ;  /* 0x0000000000341947 */ /* 0x000fec0003800000 */
[----:B------:R-:W1:Y:S01]  /*4b80*/  LDCU.64 UR6, c[0x0][0x3f8] ;  /* 0x00007f00ff0677ac */ /* 0x000e620008000a00 */
[----:B------:R-:W-:Y:S01]  /*4b90*/  MOV R28, R58 ;  /* 0x0000003a001c7202 */ /* 0x000fe20000000f00 */
        /* <DEDUP_REMOVED lines=11> */
.L_x_1546:
[----:B------:R-:W-:Y:S05]  /*4c50*/  BSYNC.RECONVERGENT B0 ;  /* 0x0000000000007941 */ /* 0x000fea0003800200 */
.L_x_1545:
[----:B------:R-:W-:Y:S01]  /*4c60*/  FADD.FTZ R18, R18, -UR12 ;  /* 0x8000000c12127e21 */ /* 0x000fe20008010000 */
[----:B------:R-:W-:Y:S01]  /*4c70*/  FADD.FTZ R27, R15, -UR12 ;  /* 0x8000000c0f1b7e21 */ /* 0x000fe20008010000 */
[----:B------:R-:W-:Y:S01]  /*4c80*/  FADD.FTZ R15, R19, -UR12 ;  /* 0x8000000c130f7e21 */ /* 0x000fe20008010000 */
[----:B------:R-:W-:Y:S01]  /*4c90*/  FADD.FTZ R49, R2, -UR12 ;  /* 0x8000000c02317e21 */ /* 0x000fe20008010000 */
[----:B------:R-:W-:Y:S01]  /*4ca0*/  FADD.FTZ R47, R3, -UR12 ;  /* 0x8000000c032f7e21 */ /* 0x000fe20008010000 */
[----:B------:R-:W-:Y:S01]  /*4cb0*/  FADD.FTZ R37, R6, -UR12 ;  /* 0x8000000c06257e21 */ /* 0x000fe20008010000 */
[----:B------:R-:W-:Y:S01]  /*4cc0*/  FADD.FTZ R35, R7, -UR12 ;  /* 0x8000000c07237e21 */ /* 0x000fe20008010000 */
[----:B0-----:R-:W-:Y:S01]  /*4cd0*/  FADD.FTZ R33, R10, -UR12 ;  /* 0x8000000c0a217e21 */ /* 0x001fe20008010000 */
[----:B-1----:R-:W-:Y:S01]  /*4ce0*/  FADD.FTZ R31, R11, -UR12 ;  /* 0x8000000c0b1f7e21 */ /* 0x002fe20008010000 */
[----:B------:R-:W-:Y:S01]  /*4cf0*/  FADD.FTZ R29, R14, -UR12 ;  /* 0x8000000c0e1d7e21 */ /* 0x000fe20008010000 */
[----:B------:R-:W-:Y:S01]  /*4d00*/  FMUL.FTZ R19, R18, UR9 ;  /* 0x0000000912137c20 */ /* 0x000fe20008410000 */
[----:B------:R-:W-:Y:S01]  /*4d10*/  IADD3 R7, PT, PT, R26, 0x40, RZ ;  /* 0x000000401a077810 */ /* 0x000fe20007ffe0ff */
[----:B------:R-:W-:Y:S01]  /*4d20*/  FMUL.FTZ R10, R40, UR9 ;  /* 0x00000009280a7c20 */ /* 0x000fe20008410000 */
[C---:B------:R-:W-:Y:S01]  /*4d30*/  IADD3 R45, PT, PT, R26.reuse, 0x60, RZ ;  /* 0x000000601a2d7810 */ /* 0x040fe20007ffe0ff */
[----:B------:R-:W-:Y:S01]  /*4d40*/  FMUL.FTZ R11, R41, UR9 ;  /* 0x00000009290b7c20 */ /* 0x000fe20008410000 */
[C---:B------:R-:W-:Y:S01]  /*4d50*/  IADD3 R14, PT, PT, R26.reuse, 0x80, RZ ;  /* 0x000000801a0e7810 */ /* 0x040fe20007ffe0ff */
[----:B------:R-:W-:Y:S01]  /*4d60*/  FMUL.FTZ R49, R49, UR9 ;  /* 0x0000000931317c20 */ /* 0x000fe20008410000 */
[C---:B------:R-:W-:Y:S01]  /*4d70*/  IADD3 R18, PT, PT, R26.reuse, 0xa0, RZ ;  /* 0x000000a01a127810 */ /* 0x040fe20007ffe0ff */
[----:B------:R-:W-:Y:S01]  /*4d80*/  FMUL.FTZ R47, R47, UR9 ;  /* 0x000000092f2f7c20 */ /* 0x000fe20008410000 */
[C---:B------:R-:W-:Y:S01]  /*4d90*/  IADD3 R24, PT, PT, R26.reuse, 0xc0, RZ ;  /* 0x000000c01a187810 */ /* 0x040fe20007ffe0ff */
        /* <DEDUP_REMOVED lines=55> */
.L_x_1547:
        /* <DEDUP_REMOVED lines=17> */
.L_x_1549:
[----:B------:R-:W-:Y:S05]  /*5220*/  BSYNC.RECONVERGENT B0 ;  /* 0x0000000000007941 */ /* 0x000fea0003800200 */
.L_x_1548:
        /* <DEDUP_REMOVED lines=19> */
.L_x_1550:
        /* <DEDUP_REMOVED lines=17> */
.L_x_1552:
[----:B------:R-:W-:Y:S05]  /*5470*/  BSYNC.RECONVERGENT B0 ;  /* 0x0000000000007941 */ /* 0x000fea0003800200 */
.L_x_1551:
        /* <DEDUP_REMOVED lines=19> */
.L_x_1553:
        /* <DEDUP_REMOVED lines=17> */
.L_x_1555:
[----:B------:R-:W-:Y:S05]  /*56c0*/  BSYNC.RECONVERGENT B0 ;  /* 0x0000000000007941 */ /* 0x000fea0003800200 */
.L_x_1554:
        /* <DEDUP_REMOVED lines=19> */
.L_x_1556:
        /* <DEDUP_REMOVED lines=17> */
.L_x_1558:
[----:B------:R-:W-:Y:S05]  /*5910*/  BSYNC.RECONVERGENT B0 ;  /* 0x0000000000007941 */ /* 0x000fea0003800200 */
.L_x_1557:
[----:B------:R-:W-:Y:S05]  /*5920*/  BRA.U !UP0, `(.L_x_1559) ;  /* 0x0000000108487547 */ /* 0x000fea000b800000 */
[----:B------:R-:W-:Y:S01]  /*5930*/  FFMA.FTZ R29, R53, R29, R54 ;  /* 0x0000001d351d7223 */ /* 0x000fe20000010036 */
[----:B------:R-:W-:-:S03]  /*5940*/  FFMA.FTZ R27, R52, R27, R55 ;  /* 0x0000001b341b7223 */ /* 0x000fc60000010037 */
[----:B------:R-:W-:Y:S01]  /*5950*/  FMUL.FTZ R0, R29, -1.4426950216293334961 ;  /* 0xbfb8aa3b1d007820 */ /* 0x000fe20000410000 */
[----:B0-----:R-:W-:-:S05]  /*5960*/  FMUL.FTZ R4, R27, -1.4426950216293334961 ;  /* 0xbfb8aa3b1b047820 */ /* 0x001fca0000410000 */
[----:B------:R-:W1:Y:S04]  /*5970*/  MUFU.EX2 R0, R0 ;  /* 0x0000000000007308 */ /* 0x000e680000000800 */
[----:B------:R-:W0:Y:S01]  /*5980*/  MUFU.EX2 R4, R4 ;  /* 0x0000000400047308 */ /* 0x000e220000000800 */
[----:B-1----:R-:W-:Y:S01]  /*5990*/  FADD.FTZ R2, R0, 1 ;  /* 0x3f80000000027421 */ /* 0x002fe20000010000 */
        /* <DEDUP_REMOVED lines=11> */
.L_x_1559:
[----:B------:R-:W-:Y:S01]  /*5a50*/  BSSY.RECONVERGENT B0, `(.L_x_1560) ;  /* 0x0000012000007945 */ /* 0x000fe20003800200 */
[----:B------:R-:W-:Y:S01]  /*5a60*/  FFMA.FTZ R38, R53, R16, -R38 ;  /* 0x0000001035267223 */ /* 0x000fe20000010826 */
[----:B------:R-:W-:Y:S01]  /*5a70*/  SHF.R.S32.HI R9, RZ, 0x1f, R26 ;  /* 0x0000001fff097819 */ /* 0x000fe2000001141a */
[----:B------:R-:W-:Y:S01]  /*5a80*/  FFMA.FTZ R39, R52, R17, -R43 ;  /* 0x0000001134277223 */ /* 0x000fe2000001082b */
[----:B------:R-:W-:Y:S06]  /*5a90*/  @P3 BRA `(.L_x_1561) ;  /* 0x0000000000343947 */ /* 0x000fec0003800000 */
[----:B------:R-:W0:Y:S01]  /*5aa0*/  LDCU.64 UR6, c[0x0][0x3f8] ;  /* 0x00007f00ff0677ac */ /* 0x000e220008000a00 */
[----:B-1----:R-:W-:Y:S01]  /*5ab0*/  MOV R2, R58 ;  /* 0x0000003a00027202 */ /* 0x002fe20000000f00 */
        /* <DEDUP_REMOVED lines=11> */
.L_x_1561:
[----:B------:R-:W-:Y:S05]  /*5b70*/  BSYNC.RECONVERGENT B0 ;  /* 0x0000000000007941 */ /* 0x000fea0003800200 */
.L_x_1560:
[----:B------:R-:W-:Y:S05]  /*5b80*/  BRA.U !UP0, `(.L_x_1562) ;  /* 0x0000000108487547 */ /* 0x000fea000b800000 */
[----:B------:R-:W-:Y:S01]  /*5b90*/  FFMA.FTZ R19, R53, R19, R54 ;  /* 0x0000001335137223 */ /* 0x000fe20000010036 */
[----:B------:R-:W-:-:S03]  /*5ba0*/  FFMA.FTZ R15, R52, R15, R55 ;  /* 0x0000000f340f7223 */ /* 0x000fc60000010037 */
[----:B------:R-:W-:Y:S01]  /*5bb0*/  FMUL.FTZ R0, R19, -1.4426950216293334961 ;  /* 0xbfb8aa3b13007820 */ /* 0x000fe20000410000 */
[----:B0-----:R-:W-:-:S05]  /*5bc0*/  FMUL.FTZ R4, R15, -1.4426950216293334961 ;  /* 0xbfb8aa3b0f047820 */ /* 0x001fca0000410000 */
[----:B------:R-:W1:Y:S04]  /*5bd0*/  MUFU.EX2 R0, R0 ;  /* 0x0000000000007308 */ /* 0x000e680000000800 */
[----:B------:R-:W0:Y:S01]  /*5be0*/  MUFU.EX2 R4, R4 ;  /* 0x0000000400047308 */ /* 0x000e220000000800 */
[----:B-12---:R-:W-:Y:S01]  /*5bf0*/  FADD.FTZ R2, R0, 1 ;  /* 0x3f80000000027421 */ /* 0x006fe20000010000 */
        /* <DEDUP_REMOVED lines=11> */
.L_x_1562:
        /* <DEDUP_REMOVED lines=8> */
[----:B------:R-:W-:Y:S01]  /*5d30*/  MOV R59, R61 ;  /* 0x0000003d003b7202 */ /* 0x000fe20000000f00 */
[----:B------:R-:W1:Y:S01]  /*5d40*/  LDCU.64 UR8, c[0x0][0x380] ;  /* 0x00007000ff0877ac */ /* 0x000e620008000a00 */
[----:B---3--:R-:W-:Y:S02]  /*5d50*/  IMAD R9, R9, UR6, RZ ;  /* 0x0000000609097c24 */ /* 0x008fe4000f8e02ff */
[----:B------:R-:W-:-:S04]  /*5d60*/  IMAD.WIDE.U32 R58, R26, UR6, R58 ;  /* 0x000000061a3a7c25 */ /* 0x000fc8000f8e003a */
[----:B------:R-:W-:Y:S01]  /*5d70*/  IMAD R9, R26, UR7, R9 ;  /* 0x000000071a097c24 */ /* 0x000fe2000f8e0209 */
[----:B-12---:R-:W-:-:S04]  /*5d80*/  LEA R2, P0, R58, UR8, 0x2 ;  /* 0x000000083a027c11 */ /* 0x006fc8000f8010ff */
[----:B------:R-:W-:-:S04]  /*5d90*/  IADD3 R9, PT, PT, R59, R9, RZ ;  /* 0x000000093b097210 */ /* 0x000fc80007ffe0ff */
[----:B------:R-:W-:-:S05]  /*5da0*/  LEA.HI.X R3, R58, UR9, R9, 0x2, P0 ;  /* 0x000000093a037c11 */ /* 0x000fca00080f1409 */
[----:B------:R3:W-:Y:S02]  /*5db0*/  STG.E.64 desc[UR10][R2.64], R24 ;  /* 0x0000001802007986 */ /* 0x0007e4000c101b0a */
.L_x_1564:
[----:B------:R-:W-:Y:S05]  /*5dc0*/  BSYNC.RECONVERGENT B0 ;  /* 0x0000000000007941 */ /* 0x000fea0003800200 */
.L_x_1563:
[----:B------:R-:W4:Y:S01]  /*5dd0*/  LDCU UR6, c[0x0][0x374] ;  /* 0x00006e80ff0677ac */ /* 0x000f220008000800 */
[----:B------:R-:W5:Y:S01]  /*5de0*/  LDCU UR7, c[0x0][0x410] ;  /* 0x00008200ff0777ac */ /* 0x000f620008000800 */
[----:B------:R-:W5:Y:S01]  /*5df0*/  LDCU UR8, c[0x0][0x3e0] ;  /* 0x00007c00ff0877ac */ /* 0x000f620008000800 */
[----:B------:R-:W-:Y:S02]  /*5e00*/  UIADD3 UR4, UPT, UPT, UR4, 0x1, URZ ;  /* 0x0000000104047890 */ /* 0x000fe4000fffe0ff */
[----:B----4-:R-:W-:Y:S02]  /*5e10*/  UIADD3 UR5, UPT, UPT, UR6, UR5, URZ ;  /* 0x0000000506057290 */ /* 0x010fe4000fffe0ff */
[----:B-----5:R-:W-:-:S04]  /*5e20*/  UIMAD UR7, UR7, UR8, URZ ;  /* 0x00000008070772a4 */ /* 0x020fc8000f8e02ff */
[----:B------:R-:W-:-:S09]  /*5e30*/  UISETP.GE.AND UP0, UPT, UR5, UR7, UPT ;  /* 0x000000070500728c */ /* 0x000fd2000bf06270 */
[----:B------:R-:W-:Y:S05]  /*5e40*/  BRA.U !UP0, `(.L_x_1565) ;  /* 0xffffffa108907547 */ /* 0x000fea000b83ffff */
.L_x_1522:
[----:B------:R-:W4:Y:S01]  /*5e50*/  S2R R9, SR_TID.X ;  /* 0x0000000000097919 */ /* 0x000f220000002100 */
[----:B0-----:R-:W0:Y:S01]  /*5e60*/  LDC R4, c[0x0][0x370] ;  /* 0x0000dc00ff047b82 */ /* 0x001e220000000800 */
[----:B------:R-:W-:Y:S07]  /*5e70*/  BSSY.RECONVERGENT B0, `(.L_x_1566) ;  /* 0x000000e000007945 */ /* 0x000fee0003800200 */
[----:B------:R-:W5:Y:S08]  /*5e80*/  LDC R7, c[0x0][0x374] ;  /* 0x0000dd00ff077b82 */ /* 0x000f700000000800 */
[----:B-123--:R-:W1:Y:S01]  /*5e90*/  LDC.64 R2, c[0x0][0x3c8] ;  /* 0x0000f200ff027b82 */ /* 0x00ee620000000a00 */
[----:B0-----:R-:W-:-:S02]  /*5ea0*/  ISETP.NE.AND P0, PT, R4, 0x1, PT ;  /* 0x000000010400780c */ /* 0x001fc40003f05270 */
[----:B----4-:R-:W-:Y:S02]  /*5eb0*/  ISETP.NE.AND P1, PT, R9, RZ, PT ;  /* 0x000000ff0900720c */ /* 0x010fe40003f25270 */
[----:B-----5:R-:W-:-:S04]  /*5ec0*/  SHF.L.U32 R0, R7, 0x1, RZ ;  /* 0x0000000107007819 */ /* 0x020fc800000006ff */
[----:B------:R-:W-:-:S05]  /*5ed0*/  SEL R5, R0, RZ, P0 ;  /* 0x000000ff00057207 */ /* 0x000fca0000000000 */
[----:B-1----:R-:W-:Y:S02]  /*5ee0*/  IMAD.WIDE.U32 R2, R5, 0x4, R2 ;  /* 0x0000000405027825 */ /* 0x002fe400078e0002 */
[----:B------:R-:W-:Y:S05]  /*5ef0*/  @P1 BRA `(.L_x_1567) ;  /* 0x0000000000141947 */ /* 0x000fea0003800000 */
[----:B------:R-:W-:Y:S01]  /*5f00*/  HFMA2 R5, -RZ, RZ, 0, 5.9604644775390625e-08 ;  /* 0x00000001ff057431 */ /* 0x000fe200000001ff */
[----:B------:R-:W-:Y:S06]  /*5f10*/  MEMBAR.ALL.GPU ;  /* 0x0000000000007992 */ /* 0x000fec000000a000 */
[----:B------:R-:W-:-:S00]  /*5f20*/  ERRBAR ;  /* 0x00000000000079ab */ /* 0x000fc00000000000 */
[----:B------:R-:W-:Y:S06]  /*5f30*/  CGAERRBAR ;  /* 0x00000000000075ab */ /* 0x000fec0000000000 */
[----:B------:R0:W-:Y:S02]  /*5f40*/  REDG.E.ADD.S32.STRONG.GPU desc[UR10][R2.64], R5 ;  /* 0x000000050200798e */ /* 0x0001e4000c12e30a */
.L_x_1567:
[----:B------:R-:W-:Y:S05]  /*5f50*/  BSYNC.RECONVERGENT B0 ;  /* 0x0000000000007941 */ /* 0x000fea0003800200 */
.L_x_1566:
        /* <DEDUP_REMOVED lines=11> */
.L_x_1569:
[----:B------:R-:W2:Y:S04]  /*6010*/  LDG.E.STRONG.GPU R5, desc[UR10][R2.64] ;  /* 0x0000000a02057981 */ /* 0x000ea8000c1ef900 */
[----:B--2---:R-:W-:Y:S01]  /*6020*/  CCTL.IVALL ;  /* 0x00000000ff00798f */ /* 0x004fe20002000000 */
[----:B------:R-:W-:Y:S05]  /*6030*/  YIELD ;  /* 0x0000000000007946 */ /* 0x000fea0003800000 */
[----:B------:R-:W-:-:S13]  /*6040*/  ISETP.NE.AND P0, PT, R5, R0, PT ;  /* 0x000000000500720c */ /* 0x000fda0003f05270 */
[----:B------:R-:W-:Y:S05]  /*6050*/  @P0 BRA `(.L_x_1569) ;  /* 0xfffffffc00ec0947 */ /* 0x000fea000383ffff */
.L_x_1568:
        /* <DEDUP_REMOVED lines=61> */
.L_x_1572:
        /* <DEDUP_REMOVED lines=31> */
.L_x_1571:
[----:B------:R-:W-:Y:S05]  /*6620*/  BSYNC.RECONVERGENT B0 ;  /* 0x0000000000007941 */ /* 0x000fea0003800200 */
.L_x_1570:
        /* <DEDUP_REMOVED lines=10> */
.L_x_1573:
        /* <DEDUP_REMOVED lines=87> */
.L_x_1574:
        /* <DEDUP_REMOVED lines=12> */
.L_x_3437:


//--------------------- .text._Z35group_norm_nhwc_bwd_one_pass_kernelI11Fp32IOBf16WLi512ELi32ELi512EEv26Group_norm_nhwc_bwd_params --------------------------
	.section	.text._Z35group_norm_nhwc_bwd_one_pass_kernelI11Fp32IOBf16WLi512ELi32ELi512EEv26Group_norm_nhwc_bwd_params,"ax",@progbits
	.align	128
        .global         _Z35group_norm_nhwc_bwd_one_pass_kernelI11Fp32IOBf16WLi512ELi32ELi512EEv26Group_norm_nhwc_bwd_params
        .type           _Z35group_norm_nhwc_bwd_one_pass_kernelI11Fp32IOBf16WLi512ELi32ELi512EEv26Group_norm_nhwc_bwd_params,@function
        .size           _Z35group_norm_nhwc_bwd_one_pass_kernelI11Fp32IOBf16WLi512ELi32ELi512EEv26Group_norm_nhwc_bwd_params,(.L_x_3438 - _Z35group_norm_nhwc_bwd_one_pass_kernelI11Fp32IOBf16WLi512ELi32ELi512EEv26Group_norm_nhwc_bwd_params)
        .other          _Z35group_norm_nhwc_bwd_one_pass_kernelI11Fp32IOBf16WLi512ELi32ELi512EEv26Group_norm_nhwc_bwd_params,@"STO_CUDA_ENTRY STV_DEFAULT"
_Z35group_norm_nhwc_bwd_one_pass_kernelI11Fp32IOBf16WLi512ELi32ELi512EEv26Group_norm_nhwc_bwd_params:
.text._Z35group_norm_nhwc_bwd_one_pass_kernelI11Fp32IOBf16WLi512ELi32ELi512EEv26Group_norm_nhwc_bwd_params:
        /* <DEDUP_REMOVED lines=44> */
.L_x_1642:
[----:B0-----:R-:W0:Y:S01]  /*02c0*/  LDC R9, c[0x0][0x410] ;  /* 0x00010400ff097b82 */ /* 0x001e220000000800 */
[----:B-1----:R-:W1:Y:S01]  /*02d0*/  LDCU.128 UR12, c[0x0][0x400] ;  /* 0x00008000ff0c77ac */ /* 0x002e620008000c00 */
[----:B------:R-:W-:Y:S02]  /*02e0*/  ISETP.GE.AND P0, PT, R98, RZ, PT ;  /* 0x000000ff6200720c */ /* 0x000fe40003f06270 */
[----:B------:R-:W-:Y:S02]  /*02f0*/  CS2R R80, SRZ ;  /* 0x0000000000507805 */ /* 0x000fe4000001ff00 */
[----:B------:R-:W-:-:S04]  /*0300*/  SHF.L.U32 R61, R97, 0x1, RZ ;  /* 0x00000001613d7819 */ /* 0x000fc800000006ff */
[----:B------:R-:W-:Y:S02]  /*0310*/  LOP3.LUT R61, R61, 0x1e, RZ, 0xc0, !PT ;  /* 0x0000001e3d3d7812 */ /* 0x000fe400078ec0ff */
[----:B------:R-:W-:Y:S02]  /*0320*/  CS2R R78, SRZ ;  /* 0x00000000004e7805 */ /* 0x000fe4000001ff00 */
[----:B------:R-:W-:Y:S02]  /*0330*/  CS2R R76, SRZ ;  /* 0x00000000004c7805 */ /* 0x000fe4000001ff00 */
[----:B------:R-:W-:Y:S02]  /*0340*/  CS2R R74, SRZ ;  /* 0x00000000004a7805 */ /* 0x000fe4000001ff00 */
[----:B------:R-:W-:Y:S01]  /*0350*/  CS2R R72, SRZ ;  /* 0x0000000000487805 */ /* 0x000fe2000001ff00 */
[----:B------:R-:W2:Y:S01]  /*0360*/  LDC.64 R66, c[0x0][0x3a8] ;  /* 0x0000ea00ff427b82 */ /* 0x000ea20000000a00 */
[----:B0-----:R-:W-:-:S04]  /*0370*/  IABS R5, R9 ;  /* 0x0000000900057213 */ /* 0x001fc80000000000 */
[----:B------:R-:W0:Y:S08]  /*0380*/  I2F.RP R4, R5 ;  /* 0x0000000500047306 */ /* 0x000e300000209400 */
[----:B0-----:R-:W0:Y:S02]  /*0390*/  MUFU.RCP R4, R4 ;  /* 0x0000000400047308 */ /* 0x001e240000001000 */
[----:B0-----:R-:W-:-:S06]  /*03a0*/  IADD3 R2, PT, PT, R4, 0xffffffe, RZ ;  /* 0x0ffffffe04027810 */ /* 0x001fcc0007ffe0ff */
[----:B------:R0:W3:Y:S02]  /*03b0*/  F2I.FTZ.U32.TRUNC.NTZ R3, R2 ;  /* 0x0000000200037305 */ /* 0x0000e4000021f000 */
[----:B0-----:R-:W-:Y:S02]  /*03c0*/  MOV R2, RZ ;  /* 0x000000ff00027202 */ /* 0x001fe40000000f00 */
[----:B---3--:R-:W-:-:S05]  /*03d0*/  IADD3 R6, PT, PT, RZ, -R3, RZ ;  /* 0x80000003ff067210 */ /* 0x008fca0007ffe0ff */
        /* <DEDUP_REMOVED lines=20> */
[----:B------:R-:W-:Y:S01]  /*0520*/  SEL R2, R5, R2, !P5 ;  /* 0x0000000205027207 */ /* 0x000fe20006800000 */
[----:B------:R-:W0:Y:S01]  /*0530*/  @!P4 LDC.64 R18, c[0x0][0x3f8] ;  /* 0x0000fe00ff12cb82 */ /* 0x000e220000000a00 */
[----:B------:R-:W-:Y:S02]  /*0540*/  IADD3 R11, PT, PT, R17, 0x60, RZ ;  /* 0x00000060110b7810 */ /* 0x000fe40007ffe0ff */
[----:B------:R-:W-:Y:S02]  /*0550*/  @P2 IADD3 R3, PT, PT, R3, 0x1, RZ ;  /* 0x0000000103032810 */ /* 0x000fe40007ffe0ff */
[----:B------:R-:W-:Y:S02]  /*0560*/  @!P0 IADD3 R2, PT, PT, -R2, RZ, RZ ;  /* 0x000000ff02028210 */ /* 0x000fe40007ffe1ff */
[----:B------:R-:W-:Y:S01]  /*0570*/  MOV R4, R3 ;  /* 0x0000000300047202 */ /* 0x000fe20000000f00 */
[----:B------:R-:W1:Y:S01]  /*0580*/  @!P4 LDC.64 R12, c[0x0][0x398] ;  /* 0x0000e600ff0ccb82 */ /* 0x000e620000000a00 */
[----:B------:R-:W-:-:S02]  /*0590*/  ISETP.GE.U32.AND P0, PT, R11, UR12, PT ;  /* 0x0000000c0b007c0c */ /* 0x000fc4000bf06070 */
[----:B------:R-:W-:Y:S02]  /*05a0*/  SHF.R.S32.HI R15, RZ, 0x1f, R11 ;  /* 0x0000001fff0f7819 */ /* 0x000fe4000001140b */
[----:B------:R-:W-:Y:S02]  /*05b0*/  ISETP.NE.AND P2, PT, R9, RZ, PT ;  /* 0x000000ff0900720c */ /* 0x000fe40003f45270 */
[----:B------:R-:W-:Y:S02]  /*05c0*/  LOP3.LUT R3, RZ, R9, RZ, 0x33, !PT ;  /* 0x00000009ff037212 */ /* 0x000fe400078e33ff */
[----:B------:R-:W-:Y:S02]  /*05d0*/  @!P1 IADD3 R4, PT, PT, -R4, RZ, RZ ;  /* 0x000000ff04049210 */ /* 0x000fe40007ffe1ff */
[----:B------:R-:W-:Y:S02]  /*05e0*/  ISETP.GE.AND.EX P0, PT, R15, UR13, PT, P0 ;  /* 0x0000000d0f007c0c */ /* 0x000fe4000bf06300 */
[----:B------:R-:W-:-:S02]  /*05f0*/  SEL R117, R3, R2, !P2 ;  /* 0x0000000203757207 */ /* 0x000fc40005000000 */
[----:B------:R-:W-:Y:S02]  /*0600*/  SEL R3, R3, R4, !P2 ;  /* 0x0000000403037207 */ /* 0x000fe40005000000 */
[----:B------:R-:W-:Y:S02]  /*0610*/  SHF.L.U32 R2, R117, 0x5, RZ ;  /* 0x0000000575027819 */ /* 0x000fe400000006ff */
[----:B------:R-:W-:Y:S02]  /*0620*/  SHF.R.S32.HI R4, RZ, 0x1f, R3 ;  /* 0x0000001fff047819 */ /* 0x000fe40000011403 */
[----:B------:R-:W-:Y:S02]  /*0630*/  IADD3 R21, PT, PT, R17, 0xe0, RZ ;  /* 0x000000e011157810 */ /* 0x000fe40007ffe0ff */
[----:B------:R-:W-:Y:S01]  /*0640*/  SHF.R.S32.HI R121, RZ, 0x1f, R2 ;  /* 0x0000001fff797819 */ /* 0x000fe20000011402 */
[----:B------:R-:W-:Y:S01]  /*0650*/  IMAD R4, R4, UR14, RZ ;  /* 0x0000000e04047c24 */ /* 0x000fe2000f8e02ff */
[----:B------:R-:W-:Y:S01]  /*0660*/  LOP3.LUT R120, R2, R61, RZ, 0xfc, !PT ;  /* 0x0000003d02787212 */ /* 0x000fe200078efcff */
[----:B------:R-:W3:Y:S01]  /*0670*/  @!P0 LDC.64 R24, c[0x0][0x3f8] ;  /* 0x0000fe00ff188b82 */ /* 0x000ee20000000a00 */
[----:B------:R-:W-:Y:S01]  /*0680*/  ISETP.GE.U32.AND P1, PT, R21, UR12, PT ;  /* 0x0000000c15007c0c */ /* 0x000fe2000bf26070 */
[----:B0-----:R-:W-:Y:S01]  /*0690*/  @!P4 IMAD R2, R7, R18, RZ ;  /* 0x000000120702c224 */ /* 0x001fe200078e02ff */
[----:B------:R-:W-:Y:S01]  /*06a0*/  SHF.R.S32.HI R23, RZ, 0x1f, R21 ;  /* 0x0000001fff177819 */ /* 0x000fe20000011415 */
[----:B------:R-:W-:Y:S01]  /*06b0*/  IMAD.WIDE.U32 R120, R3, UR14, R120 ;  /* 0x0000000e03787c25 */ /* 0x000fe2000f8e0078 */
[----:B------:R-:W-:-:S02]  /*06c0*/  ISETP.GE.U32.AND P2, PT, R112, UR12, PT ;  /* 0x0000000c70007c0c */ /* 0x000fc4000bf46070 */
[----:B------:R-:W-:Y:S01]  /*06d0*/  ISETP.GE.AND.EX P1, PT, R23, UR13, PT, P1 ;  /* 0x0000000d17007c0c */ /* 0x000fe2000bf26310 */
[----:B------:R-:W-:Y:S01]  /*06e0*/  IMAD R3, R3, UR15, R4 ;  /* 0x0000000f03037c24 */ /* 0x000fe2000f8e0204 */
[----:B------:R-:W-:Y:S01]  /*06f0*/  @!P4 MOV R122, R120 ;  /* 0x00000078007ac202 */ /* 0x000fe20000000f00 */
[----:B------:R-:W0:Y:S01]  /*0700*/  @!P4 LDC.64 R4, c[0x0][0x3a0] ;  /* 0x0000e800ff04cb82 */ /* 0x000e220000000a00 */
[----:B------:R-:W-:Y:S01]  /*0710*/  @!P4 IMAD R19, R17, R19, R2 ;  /* 0x000000131113c224 */ /* 0x000fe200078e0202 */
[----:B------:R-:W-:Y:S02]  /*0720*/  ISETP.GE.AND.EX P2, PT, R93, UR13, PT, P2 ;  /* 0x0000000d5d007c0c */ /* 0x000fe4000bf46320 */
[----:B------:R-:W-:Y:S02]  /*0730*/  IADD3 R123, PT, PT, R121, R3, RZ ;  /* 0x00000003797b7210 */ /* 0x000fe40007ffe0ff */
[----:B------:R-:W-:Y:S02]  /*0740*/  ISETP.GE.U32.AND P3, PT, R111, UR12, PT ;  /* 0x0000000c6f007c0c */ /* 0x000fe4000bf66070 */
[----:B------:R-:W4:Y:S01]  /*0750*/  @!P0 LDC.64 R8, c[0x0][0x3a0] ;  /* 0x0000e800ff088b82 */ /* 0x000f220000000a00 */
[----:B------:R-:W-:Y:S01]  /*0760*/  @!P4 IMAD.WIDE.U32 R2, R17, R18, R122 ;  /* 0x000000121102c225 */ /* 0x000fe200078e007a */
[----:B------:R-:W-:-:S02]  /*0770*/  @!P0 MOV R18, R120 ;  /* 0x0000007800128202 */ /* 0x000fc40000000f00 */
[----:B------:R-:W-:Y:S02]  /*0780*/  ISETP.GE.AND.EX P3, PT, R92, UR13, PT, P3 ;  /* 0x0000000d5c007c0c */ /* 0x000fe4000bf66330 */
[----:B------:R-:W-:Y:S01]  /*0790*/  @!P4 IADD3 R19, PT, PT, R3, R19, RZ ;  /* 0x000000130313c210 */ /* 0x000fe20007ffe0ff */
[----:B---3--:R-:W-:Y:S01]  /*07a0*/  @!P0 IMAD R10, R15, R24, RZ ;  /* 0x000000180f0a8224 */ /* 0x008fe200078e02ff */
[----:B------:R-:W3:Y:S01]  /*07b0*/  @!P0 LDC.64 R6, c[0x0][0x398] ;  /* 0x0000e600ff068b82 */ /* 0x000ee20000000a00 */
[C---:B------:R-:W-:Y:S02]  /*07c0*/  @!P4 SHF.L.U32 R3, R2.reuse, 0x2, RZ ;  /* 0x000000020203c819 */ /* 0x040fe400000006ff */
[----:B------:R-:W-:Y:S01]  /*07d0*/  @!P4 SHF.L.U64.HI R14, R2, 0x2, R19 ;  /* 0x00000002020ec819 */ /* 0x000fe20000010213 */
[----:B------:R-:W-:Y:S01]  /*07e0*/  @!P0 IMAD R25, R11, R25, R10 ;  /* 0x000000190b198224 */ /* 0x000fe200078e020a */
[----:B------:R-:W-:Y:S02]  /*07f0*/  @!P0 MOV R19, R123 ;  /* 0x0000007b00138202 */ /* 0x000fe40000000f00 */
[C---:B-1----:R-:W-:Y:S01]  /*0800*/  @!P4 IADD3 R12, P6, PT, R3.reuse, R12, RZ ;  /* 0x0000000c030cc210 */ /* 0x042fe20007fde0ff */
[----:B------:R-:W1:Y:S01]  /*0810*/  @!P1 LDC.64 R16, c[0x0][0x3f8] ;  /* 0x0000fe00ff109b82 */ /* 0x000e620000000a00 */
[----:B0-----:R-:W-:Y:S01]  /*0820*/  @!P4 IADD3 R4, P5, PT, R3, R4, RZ ;  /* 0x000000040304c210 */ /* 0x001fe20007fbe0ff */
[----:B------:R-:W-:Y:S01]  /*0830*/  @!P0 IMAD.WIDE.U32 R18, R11, R24, R18 ;  /* 0x000000180b128225 */ /* 0x000fe200078e0012 */
[----:B------:R-:W-:-:S02]  /*0840*/  @!P4 IADD3.X R13, PT, PT, R14, R13, RZ, P6, !PT ;  /* 0x0000000d0e0dc210 */ /* 0x000fc400037fe4ff */
[----:B------:R-:W-:Y:S02]  /*0850*/  @!P4 IADD3.X R5, PT, PT, R14, R5, RZ, P5, !PT ;  /* 0x000000050e05c210 */ /* 0x000fe40002ffe4ff */
[----:B------:R-:W-:Y:S01]  /*0860*/  @!P0 IADD3 R25, PT, PT, R19, R25, RZ ;  /* 0x0000001913198210 */ /* 0x000fe20007ffe0ff */
[----:B------:R-:W0:Y:S01]  /*0870*/  @!P2 LDC.64 R2, c[0x0][0x3f8] ;  /* 0x0000fe00ff02ab82 */ /* 0x000e220000000a00 */
[C---:B------:R-:W-:Y:S01]  /*0880*/  @!P0 SHF.L.U32 R19, R18.reuse, 0x2, RZ ;  /* 0x0000000212138819 */ /* 0x040fe200000006ff */
[----:B------:R2:W5:Y:S01]  /*0890*/  @!P4 LDG.E.64 R80, desc[UR8][R4.64] ;  /* 0x000000080450c981 */ /* 0x000562000c1e1b00 */
[----:B------:R-:W-:Y:S02]  /*08a0*/  @!P0 SHF.L.U64.HI R20, R18, 0x2, R25 ;  /* 0x0000000212148819 */ /* 0x000fe40000010219 */
[C---:B----4-:R-:W-:Y:S01]  /*08b0*/  @!P0 IADD3 R8, P5, PT, R19.reuse, R8, RZ ;  /* 0x0000000813088210 */ /* 0x050fe20007fbe0ff */
[----:B------:R4:W5:Y:S01]  /*08c0*/  @!P4 LDG.E.64 R78, desc[UR8][R12.64] ;  /* 0x000000080c4ec981 */ /* 0x000962000c1e1b00 */
[----:B------:R-:W-:Y:S01]  /*08d0*/  @!P1 MOV R18, R120 ;  /* 0x0000007800129202 */ /* 0x000fe20000000f00 */
[----:B------:R-:W2:Y:S01]  /*08e0*/  @!P1 LDC.64 R10, c[0x0][0x3a0] ;  /* 0x0000e800ff0a9b82 */ /* 0x000ea20000000a00 */
[----:B---3--:R-:W-:-:S02]  /*08f0*/  @!P0 IADD3 R6, P6, PT, R19, R6, RZ ;  /* 0x0000000613068210 */ /* 0x008fc40007fde0ff */
[----:B------:R-:W-:Y:S02]  /*0900*/  @!P1 MOV R19, R123 ;  /* 0x0000007b00139202 */ /* 0x000fe40000000f00 */
[----:B------:R-:W-:Y:S02]  /*0910*/  @!P0 IADD3.X R9, PT, PT, R20, R9, RZ, P5, !PT ;  /* 0x0000000914098210 */ /* 0x000fe40002ffe4ff */
[----:B------:R-:W-:Y:S01]  /*0920*/  ISETP.GE.U32.AND P5, PT, R110, UR12, PT ;  /* 0x0000000c6e007c0c */ /* 0x000fe2000bfa6070 */
[-C--:B-1----:R-:W-:Y:S01]  /*0930*/  @!P1 IMAD R22, R23, R16.reuse, RZ ;  /* 0x0000001017169224 */ /* 0x082fe200078e02ff */
[----:B------:R-:W1:Y:S01]  /*0940*/  @!P1 LDC.64 R14, c[0x0][0x398] ;  /* 0x0000e600ff0e9b82 */ /* 0x000e620000000a00 */
[----:B------:R-:W-:Y:S01]  /*0950*/  @!P1 IMAD.WIDE.U32 R18, R21, R16, R18 ;  /* 0x0000001015129225 */ /* 0x000fe200078e0012 */
[----:B------:R-:W-:Y:S02]  /*0960*/  ISETP.GE.AND.EX P5, PT, R91, UR13, PT, P5 ;  /* 0x0000000d5b007c0c */ /* 0x000fe4000bfa6350 */
[----:B------:R-:W-:Y:S01]  /*0970*/  @!P0 IADD3.X R7, PT, PT, R20, R7, RZ, P6, !PT ;  /* 0x0000000714078210 */ /* 0x000fe200037fe4ff */
[----:B------:R-:W-:Y:S01]  /*0980*/  @!P1 IMAD R17, R21, R17, R22 ;  /* 0x0000001115119224 */ /* 0x000fe200078e0216 */
[----:B------:R-:W-:Y:S01]  /*0990*/  @!P1 SHF.L.U32 R21, R18, 0x2, RZ ;  /* 0x0000000212159819 */ /* 0x000fe200000006ff */
[----:B0-----:R-:W-:Y:S01]  /*09a0*/  @!P2 IMAD R22, R93, R2, RZ ;  /* 0x000000025d16a224 */ /* 0x001fe200078e02ff */
[----:B------:R-:W0:Y:S02]  /*09b0*/  @!P2 LDC.64 R28, c[0x0][0x3a0] ;  /* 0x0000e800ff1cab82 */ /* 0x000e240000000a00 */
[----:B------:R-:W-:Y:S01]  /*09c0*/  @!P1 IADD3 R19, PT, PT, R19, R17, RZ ;  /* 0x0000001113139210 */ /* 0x000fe20007ffe0ff */
[----:B------:R-:W-:-:S03]  /*09d0*/  @!P2 IMAD R23, R112, R3, R22 ;  /* 0x000000037017a224 */ /* 0x000fc600078e0216 */
[----:B------:R-:W-:Y:S02]  /*09e0*/  @!P1 SHF.L.U64.HI R20, R18, 0x2, R19 ;  /* 0x0000000212149819 */ /* 0x000fe40000010213 */
[----:B------:R-:W3:Y:S01]  /*09f0*/  @!P3 LDC.64 R16, c[0x0][0x3f8] ;  /* 0x0000fe00ff10bb82 */ /* 0x000ee20000000a00 */
[----:B------:R-:W-:Y:S02]  /*0a00*/  @!P2 MOV R18, R120 ;  /* 0x000000780012a202 */ /* 0x000fe40000000f00 */
[----:B------:R-:W-:Y:S02]  /*0a10*/  @!P2 MOV R19, R123 ;  /* 0x0000007b0013a202 */ /* 0x000fe40000000f00 */
[----:B--2---:R-:W-:-:S03]  /*0a20*/  @!P1 IADD3 R10, P6, PT, R21, R10, RZ ;  /* 0x0000000a150a9210 */ /* 0x004fc60007fde0ff */
[----:B------:R-:W4:Y:S01]  /*0a30*/  @!P5 LDC.64 R30, c[0x0][0x3f8] ;  /* 0x0000fe00ff1edb82 */ /* 0x000f220000000a00 */
[----:B------:R-:W-:Y:S01]  /*0a40*/  @!P2 IMAD.WIDE.U32 R2, R112, R2, R18 ;  /* 0x000000027002a225 */ /* 0x000fe200078e0012 */
[C---:B------:R-:W-:Y:S02]  /*0a50*/  @!P1 IADD3.X R11, PT, PT, R20.reuse, R11, RZ, P6, !PT ;  /* 0x0000000b140b9210 */ /* 0x040fe400037fe4ff */
[----:B-1----:R-:W-:Y:S02]  /*0a60*/  @!P1 IADD3 R14, P6, PT, R21, R14, RZ ;  /* 0x0000000e150e9210 */ /* 0x002fe40007fde0ff */
[----:B------:R-:W-:Y:S02]  /*0a70*/  @!P2 IADD3 R3, PT, PT, R3, R23, RZ ;  /* 0x000000170303a210 */ /* 0x000fe40007ffe0ff */
[----:B------:R-:W1:Y:S01]  /*0a80*/  @!P2 LDC.64 R26, c[0x0][0x398] ;  /* 0x0000e600ff1aab82 */ /* 0x000e620000000a00 */
[----:B------:R-:W-:Y:S02]  /*0a90*/  @!P1 IADD3.X R15, PT, PT, R20, R15, RZ, P6, !PT ;  /* 0x0000000f140f9210 */ /* 0x000fe400037fe4ff */
[----:B------:R-:W-:-:S02]  /*0aa0*/  ISETP.GE.U32.AND P4, PT, R109, UR12, PT ;  /* 0x0000000c6d007c0c */ /* 0x000fc4000bf86070 */
[C---:B------:R-:W-:Y:S02]  /*0ab0*/  @!P2 SHF.L.U32 R35, R2.reuse, 0x2, RZ ;  /* 0x000000020223a819 */ /* 0x040fe400000006ff */
[----:B------:R-:W-:Y:S01]  /*0ac0*/  @!P2 SHF.L.U64.HI R34, R2, 0x2, R3 ;  /* 0x000000020222a819 */ /* 0x000fe20000010203 */
[----:B------:R-:W2:Y:S01]  /*0ad0*/  @!P3 LDC.64 R24, c[0x0][0x3a0] ;  /* 0x0000e800ff18bb82 */ /* 0x000ea20000000a00 */
[----:B---3--:R-:W-:Y:S01]  /*0ae0*/  @!P3 IMAD R2, R92, R16, RZ ;  /* 0x000000105c02b224 */ /* 0x008fe200078e02ff */
[----:B------:R-:W-:-:S06]  /*0af0*/  ISETP.GE.AND.EX P4, PT, R90, UR13, PT, P4 ;  /* 0x0000000d5a007c0c */ /* 0x000fcc000bf86340 */
[----:B------:R-:W3:Y:S01]  /*0b00*/  @!P3 LDC.64 R20, c[0x0][0x398] ;  /* 0x0000e600ff14bb82 */ /* 0x000ee20000000a00 */
[----:B------:R-:W-:Y:S01]  /*0b10*/  @!P3 MOV R32, R120 ;  /* 0x000000780020b202 */ /* 0x000fe20000000f00 */
[C---:B------:R-:W-:Y:S01]  /*0b20*/  @!P3 IMAD R37, R111.reuse, R17, R2 ;  /* 0x000000116f25b224 */ /* 0x040fe200078e0202 */
[----:B------:R-:W-:Y:S02]  /*0b30*/  @!P3 MOV R33, R123 ;  /* 0x0000007b0021b202 */ /* 0x000fe40000000f00 */
[----:B------:R-:W-:Y:S02]  /*0b40*/  CS2R R4, SRZ ;  /* 0x0000000000047805 */ /* 0x000fe4000001ff00 */
[----:B------:R-:W-:Y:S02]  /*0b50*/  MOV R3, RZ ;  /* 0x000000ff00037202 */ /* 0x000fe40000000f00 */
[----:B------:R-:W-:Y:S01]  /*0b60*/  MOV R2, RZ ;  /* 0x000000ff00027202 */ /* 0x000fe20000000f00 */
[----:B------:R-:W3:Y:S01]  /*0b70*/  @!P5 LDC.64 R18, c[0x0][0x3a0] ;  /* 0x0000e800ff12db82 */ /* 0x000ee20000000a00 */
[----:B------:R-:W-:Y:S01]  /*0b80*/  @!P3 IMAD.WIDE.U32 R32, R111, R16, R32 ;  /* 0x000000106f20b225 */ /* 0x000fe200078e0020 */
[----:B------:R1:W5:Y:S03]  /*0b90*/  @!P0 LDG.E.64 R4, desc[UR8][R6.64] ;  /* 0x0000000806048981 */ /* 0x000366000c1e1b00 */
[----:B----4-:R-:W-:Y:S01]  /*0ba0*/  @!P5 IMAD R12, R91, R30, RZ ;  /* 0x0000001e5b0cd224 */ /* 0x010fe200078e02ff */
[----:B------:R4:W5:Y:S02]  /*0bb0*/  @!P0 LDG.E.64 R2, desc[UR8][R8.64] ;  /* 0x0000000808028981 */ /* 0x000964000c1e1b00 */
[----:B------:R-:W3:Y:S01]  /*0bc0*/  @!P5 LDC.64 R16, c[0x0][0x398] ;  /* 0x0000e600ff10db82 */ /* 0x000ee20000000a00 */
[----:B0-----:R-:W-:-:S02]  /*0bd0*/  @!P2 IADD3 R28, P0, PT, R35, R28, RZ ;  /* 0x0000001c231ca210 */ /* 0x001fc40007f1e0ff */
[----:B------:R-:W-:Y:S02]  /*0be0*/  @!P3 IADD3 R33, PT, PT, R33, R37, RZ ;  /* 0x000000252121b210 */ /* 0x000fe40007ffe0ff */
[----:B------:R-:W-:Y:S02]  /*0bf0*/  @!P3 SHF.L.U32 R13, R32, 0x2, RZ ;  /* 0x00000002200db819 */ /* 0x000fe400000006ff */
[----:B-1----:R-:W-:Y:S01]  /*0c00*/  @!P2 IADD3 R26, P6, PT, R35, R26, RZ ;  /* 0x0000001a231aa210 */ /* 0x002fe20007fde0ff */
[----:B------:R-:W0:Y:S01]  /*0c10*/  @!P4 LDC.64 R22, c[0x0][0x3f8] ;  /* 0x0000fe00ff16cb82 */ /* 0x000e220000000a00 */
[----:B------:R-:W-:Y:S01]  /*0c20*/  @!P5 MOV R6, R120 ;  /* 0x000000780006d202 */ /* 0x000fe20000000f00 */
[----:B----4-:R-:W-:Y:S01]  /*0c30*/  @!P5 IMAD R9, R110, R31, R12 ;  /* 0x0000001f6e09d224 */ /* 0x010fe200078e020c */
[----:B------:R-:W-:Y:S02]  /*0c40*/  @!P5 MOV R7, R123 ;  /* 0x0000007b0007d202 */ /* 0x000fe40000000f00 */
[----:B------:R-:W-:-:S02]  /*0c50*/  @!P2 IADD3.X R29, PT, PT, R34, R29, RZ, P0, !PT ;  /* 0x0000001d221da210 */ /* 0x000fc400007fe4ff */
[----:B------:R-:W-:Y:S02]  /*0c60*/  @!P3 SHF.L.U64.HI R32, R32, 0x2, R33 ;  /* 0x000000022020b819 */ /* 0x000fe40000010221 */
[C---:B--2---:R-:W-:Y:S01]  /*0c70*/  @!P3 IADD3 R12, P0, PT, R13.reuse, R24, RZ ;  /* 0x000000180d0cb210 */ /* 0x044fe20007f1e0ff */
[----:B------:R-:W-:Y:S01]  /*0c80*/  @!P5 IMAD.WIDE.U32 R30, R110, R30, R6 ;  /* 0x0000001e6e1ed225 */ /* 0x000fe200078e0006 */
[----:B------:R-:W-:Y:S01]  /*0c90*/  @!P2 IADD3.X R27, PT, PT, R34, R27, RZ, P6, !PT ;  /* 0x0000001b221ba210 */ /* 0x000fe200037fe4ff */
[----:B------:R-:W5:Y:S01]  /*0ca0*/  @!P2 LDG.E.64 R76, desc[UR8][R28.64] ;  /* 0x000000081c4ca981 */ /* 0x000f62000c1e1b00 */
[----:B---3--:R-:W-:Y:S02]  /*0cb0*/  @!P3 IADD3 R20, P6, PT, R13, R20, RZ ;  /* 0x000000140d14b210 */ /* 0x008fe40007fde0ff */
[----:B------:R-:W-:Y:S01]  /*0cc0*/  @!P3 IADD3.X R13, PT, PT, R32, R25, RZ, P0, !PT ;  /* 0x00000019200db210 */ /* 0x000fe200007fe4ff */
[----:B------:R-:W5:Y:S01]  /*0cd0*/  @!P2 LDG.E.64 R74, desc[UR8][R26.64] ;  /* 0x000000081a4aa981 */ /* 0x000f62000c1e1b00 */
[----:B------:R-:W-:Y:S01]  /*0ce0*/  ISETP.GE.U32.AND P0, PT, R108, UR12, PT ;  /* 0x0000000c6c007c0c */ /* 0x000fe2000bf06070 */
[----:B------:R-:W1:Y:S01]  /*0cf0*/  @!P4 LDC.64 R24, c[0x0][0x398] ;  /* 0x0000e600ff18cb82 */ /* 0x000e620000000a00 */
[----:B------:R-:W-:Y:S01]  /*0d00*/  @!P5 IADD3 R9, PT, PT, R31, R9, RZ ;  /* 0x000000091f09d210 */ /* 0x000fe20007ffe0ff */
[----:B------:R-:W5:Y:S01]  /*0d10*/  @!P3 LDG.E.64 R72, desc[UR8][R12.64] ;  /* 0x000000080c48b981 */ /* 0x000f62000c1e1b00 */
[----:B------:R-:W-:-:S02]  /*0d20*/  @!P5 SHF.L.U32 R7, R30, 0x2, RZ ;  /* 0x000000021e07d819 */ /* 0x000fc400000006ff */
[----:B------:R-:W-:Y:S02]  /*0d30*/  ISETP.GE.AND.EX P0, PT, R89, UR13, PT, P0 ;  /* 0x0000000d59007c0c */ /* 0x000fe4000bf06300 */
[----:B------:R-:W-:Y:S02]  /*0d40*/  @!P3 IADD3.X R21, PT, PT, R32, R21, RZ, P6, !PT ;  /* 0x000000152015b210 */ /* 0x000fe400037fe4ff */
[----:B------:R-:W-:Y:S02]  /*0d50*/  @!P5 SHF.L.U64.HI R30, R30, 0x2, R9 ;  /* 0x000000021e1ed819 */ /* 0x000fe40000010209 */
[----:B------:R-:W-:-:S04]  /*0d60*/  @!P5 IADD3 R18, P6, PT, R7, R18, RZ ;  /* 0x000000120712d210 */ /* 0x000fc80007fde0ff */
[----:B------:R-:W-:Y:S02]  /*0d70*/  @!P5 IADD3.X R19, PT, PT, R30, R19, RZ, P6, !PT ;  /* 0x000000131e13d210 */ /* 0x000fe400037fe4ff */
[----:B------:R-:W-:Y:S01]  /*0d80*/  @!P5 IADD3 R16, P6, PT, R7, R16, RZ ;  /* 0x000000100710d210 */ /* 0x000fe20007fde0ff */
[----:B0-----:R-:W-:Y:S01]  /*0d90*/  @!P4 IMAD R6, R90, R22, RZ ;  /* 0x000000165a06c224 */ /* 0x001fe200078e02ff */
[----:B------:R-:W-:Y:S01]  /*0da0*/  @!P4 MOV R32, R120 ;  /* 0x000000780020c202 */ /* 0x000fe20000000f00 */
[----:B------:R-:W0:Y:S01]  /*0db0*/  @!P0 LDC.64 R38, c[0x0][0x3a0] ;  /* 0x0000e800ff268b82 */ /* 0x000e220000000a00 */
[----:B------:R-:W-:Y:S02]  /*0dc0*/  @!P5 IADD3.X R17, PT, PT, R30, R17, RZ, P6, !PT ;  /* 0x000000111e11d210 */ /* 0x000fe400037fe4ff */
[----:B------:R-:W-:Y:S01]  /*0dd0*/  @!P4 MOV R33, R123 ;  /* 0x0000007b0021c202 */ /* 0x000fe20000000f00 */
[----:B------:R-:W-:-:S04]  /*0de0*/  @!P4 IMAD R35, R109, R23, R6 ;  /* 0x000000176d23c224 */ /* 0x000fc800078e0206 */
[----:B------:R-:W2:Y:S01]  /*0df0*/  @!P0 LDC.64 R30, c[0x0][0x3f8] ;  /* 0x0000fe00ff1e8b82 */ /* 0x000ea20000000a00 */
[----:B------:R-:W-:Y:S01]  /*0e00*/  @!P4 IMAD.WIDE.U32 R32, R109, R22, R32 ;  /* 0x000000166d20c225 */ /* 0x000fe200078e0020 */
[----:B------:R-:W-:Y:S02]  /*0e10*/  CS2R R6, SRZ ;  /* 0x0000000000067805 */ /* 0x000fe4000001ff00 */
[----:B------:R-:W-:-:S04]  /*0e20*/  CS2R R8, SRZ ;  /* 0x0000000000087805 */ /* 0x000fc8000001ff00 */
[----:B------:R-:W3:Y:S01]  /*0e30*/  @!P4 LDC.64 R22, c[0x0][0x3a0] ;  /* 0x0000e800ff16cb82 */ /* 0x000ee20000000a00 */
[----:B------:R-:W5:Y:S04]  /*0e40*/  @!P1 LDG.E.64 R6, desc[UR8][R10.64] ;  /* 0x000000080a069981 */ /* 0x000f68000c1e1b00 */
[----:B------:R4:W5:Y:S01]  /*0e50*/  @!P1 LDG.E.64 R8, desc[UR8][R14.64] ;  /* 0x000000080e089981 */ /* 0x000962000c1e1b00 */
[----:B------:R-:W-:Y:S02]  /*0e60*/  ISETP.GE.U32.AND P1, PT, R107, UR12, PT ;  /* 0x0000000c6b007c0c */ /* 0x000fe4000bf26070 */
[----:B------:R-:W-:Y:S02]  /*0e70*/  @!P4 IADD3 R35, PT, PT, R33, R35, RZ ;  /* 0x000000232123c210 */ /* 0x000fe40007ffe0ff */
[----:B------:R-:W-:-:S02]  /*0e80*/  ISETP.GE.AND.EX P1, PT, R88, UR13, PT, P1 ;  /* 0x0000000d58007c0c */ /* 0x000fc4000bf26310 */
[C---:B------:R-:W-:Y:S02]  /*0e90*/  @!P4 SHF.L.U32 R33, R32.reuse, 0x2, RZ ;  /* 0x000000022021c819 */ /* 0x040fe400000006ff */
[----:B------:R-:W-:Y:S01]  /*0ea0*/  @!P4 SHF.L.U64.HI R34, R32, 0x2, R35 ;  /* 0x000000022022c819 */ /* 0x000fe20000010223 */
[----:B--2---:R-:W-:Y:S01]  /*0eb0*/  @!P0 IMAD R32, R89, R30, RZ ;  /* 0x0000001e59208224 */ /* 0x004fe200078e02ff */
[----:B-1----:R-:W-:-:S03]  /*0ec0*/  @!P4 IADD3 R24, P6, PT, R33, R24, RZ ;  /* 0x000000182118c210 */ /* 0x002fc60007fde0ff */
[----:B------:R-:W-:-:S04]  /*0ed0*/  @!P0 IMAD R35, R108, R31, R32 ;  /* 0x0000001f6c238224 */ /* 0x000fc800078e0220 */
[----:B----4-:R-:W1:Y:S01]  /*0ee0*/  @!P1 LDC.64 R14, c[0x0][0x3f8] ;  /* 0x0000fe00ff0e9b82 */ /* 0x010e620000000a00 */
[----:B---3--:R-:W-:Y:S02]  /*0ef0*/  @!P4 IADD3 R22, P2, PT, R33, R22, RZ ;  /* 0x000000162116c210 */ /* 0x008fe40007f5e0ff */
[----:B------:R-:W-:Y:S02]  /*0f00*/  @!P0 MOV R10, R120 ;  /* 0x00000078000a8202 */ /* 0x000fe40000000f00 */
[----:B------:R-:W-:-:S03]  /*0f10*/  @!P4 IADD3.X R23, PT, PT, R34, R23, RZ, P2, !PT ;  /* 0x000000172217c210 */ /* 0x000fc600017fe4ff */
[----:B------:R-:W2:Y:S01]  /*0f20*/  @!P0 LDC.64 R32, c[0x0][0x398] ;  /* 0x0000e600ff208b82 */ /* 0x000ea20000000a00 */
[----:B------:R-:W-:Y:S02]  /*0f30*/  ISETP.GE.U32.AND P2, PT, R106, UR12, PT ;  /* 0x0000000c6a007c0c */ /* 0x000fe4000bf46070 */
[----:B------:R-:W-:Y:S02]  /*0f40*/  @!P0 MOV R11, R123 ;  /* 0x0000007b000b8202 */ /* 0x000fe40000000f00 */
[----:B------:R-:W-:Y:S01]  /*0f50*/  ISETP.GE.AND.EX P2, PT, R87, UR13, PT, P2 ;  /* 0x0000000d57007c0c */ /* 0x000fe2000bf46320 */
[----:B------:R-:W-:Y:S01]  /*0f60*/  @!P0 IMAD.WIDE.U32 R30, R108, R30, R10 ;  /* 0x0000001e6c1e8225 */ /* 0x000fe200078e000a */
[----:B------:R-:W-:-:S04]  /*0f70*/  @!P4 IADD3.X R25, PT, PT, R34, R25, RZ, P6, !PT ;  /* 0x000000192219c210 */ /* 0x000fc800037fe4ff */
[----:B------:R-:W-:Y:S02]  /*0f80*/  @!P0 IADD3 R27, PT, PT, R31, R35, RZ ;  /* 0x000000231f1b8210 */ /* 0x000fe40007ffe0ff */
[C---:B------:R-:W-:Y:S02]  /*0f90*/  @!P0 SHF.L.U32 R29, R30.reuse, 0x2, RZ ;  /* 0x000000021e1d8819 */ /* 0x040fe400000006ff */
[----:B------:R-:W-:Y:S02]  /*0fa0*/  @!P0 SHF.L.U64.HI R30, R30, 0x2, R27 ;  /* 0x000000021e1e8819 */ /* 0x000fe4000001021b */
[----:B0-----:R-:W-:Y:S01]  /*0fb0*/  @!P0 IADD3 R38, P6, PT, R29, R38, RZ ;  /* 0x000000261d268210 */ /* 0x001fe20007fde0ff */
[----:B------:R-:W0:Y:S01]  /*0fc0*/  @!P2 LDC.64 R26, c[0x0][0x3f8] ;  /* 0x0000fe00ff1aab82 */ /* 0x000e220000000a00 */
[----:B-1----:R-:W-:Y:S02]  /*0fd0*/  @!P1 IMAD R34, R88, R14, RZ ;  /* 0x0000000e58229224 */ /* 0x002fe400078e02ff */
[----:B------:R-:W-:-:S02]  /*0fe0*/  @!P0 IADD3.X R39, PT, PT, R30, R39, RZ, P6, !PT ;  /* 0x000000271e278210 */ /* 0x000fc400037fe4ff */
[----:B--2---:R-:W-:-:S03]  /*0ff0*/  @!P0 IADD3 R32, P6, PT, R29, R32, RZ ;  /* 0x000000201d208210 */ /* 0x004fc60007fde0ff */
[----:B------:R-:W1:Y:S01]  /*1000*/  @!P1 LDC.64 R28, c[0x0][0x3a0] ;  /* 0x0000e800ff1c9b82 */ /* 0x000e620000000a00 */
[----:B------:R-:W-:Y:S01]  /*1010*/  @!P0 IADD3.X R33, PT, PT, R30, R33, RZ, P6, !PT ;  /* 0x000000211e218210 */ /* 0x000fe200037fe4ff */
[C---:B------:R-:W-:Y:S01]  /*1020*/  @!P1 IMAD R37, R107.reuse, R15, R34 ;  /* 0x0000000f6b259224 */ /* 0x040fe200078e0222 */
[----:B------:R-:W-:Y:S02]  /*1030*/  CS2R R10, SRZ ;  /* 0x00000000000a7805 */ /* 0x000fe4000001ff00 */
[----:B------:R-:W-:Y:S02]  /*1040*/  @!P1 MOV R30, R120 ;  /* 0x00000078001e9202 */ /* 0x000fe40000000f00 */
[----:B------:R-:W-:Y:S01]  /*1050*/  @!P1 MOV R31, R123 ;  /* 0x0000007b001f9202 */ /* 0x000fe20000000f00 */
[----:B------:R-:W2:Y:S01]  /*1060*/  @!P1 LDC.64 R34, c[0x0][0x398] ;  /* 0x0000e600ff229b82 */ /* 0x000ea20000000a00 */
[----:B------:R-:W5:Y:S01]  /*1070*/  @!P3 LDG.E.64 R10, desc[UR8][R20.64] ;  /* 0x00000008140ab981 */ /* 0x000f62000c1e1b00 */
[----:B------:R-:W-:Y:S01]  /*1080*/  CS2R R12, SRZ ;  /* 0x00000000000c7805 */ /* 0x000fe2000001ff00 */
[----:B------:R-:W-:Y:S01]  /*1090*/  @!P1 IMAD.WIDE.U32 R30, R107, R14, R30 ;  /* 0x0000000e6b1e9225 */ /* 0x000fe200078e001e */
[----:B------:R-:W-:-:S02]  /*10a0*/  CS2R R14, SRZ ;  /* 0x00000000000e7805 */ /* 0x000fc4000001ff00 */
[----:B------:R-:W-:Y:S02]  /*10b0*/  ISETP.GE.U32.AND P3, PT, R105, UR12, PT ;  /* 0x0000000c69007c0c */ /* 0x000fe4000bf66070 */
[----:B------:R-:W5:Y:S02]  /*10c0*/  @!P5 LDG.E.64 R12, desc[UR8][R18.64] ;  /* 0x00000008120cd981 */ /* 0x000f64000c1e1b00 */
[----:B------:R-:W-:Y:S02]  /*10d0*/  ISETP.GE.AND.EX P3, PT, R86, UR13, PT, P3 ;  /* 0x0000000d56007c0c */ /* 0x000fe4000bf66330 */
[----:B------:R3:W5:Y:S01]  /*10e0*/  @!P5 LDG.E.64 R14, desc[UR8][R16.64] ;  /* 0x00000008100ed981 */ /* 0x000762000c1e1b00 */
[----:B------:R-:W-:Y:S01]  /*10f0*/  ISETP.GE.U32.AND P5, PT, R104, UR12, PT ;  /* 0x0000000c68007c0c */ /* 0x000fe2000bfa6070 */
[----:B0-----:R-:W-:Y:S01]  /*1100*/  @!P2 IMAD R36, R87, R26, RZ ;  /* 0x0000001a5724a224 */ /* 0x001fe200078e02ff */
[----:B------:R-:W-:Y:S02]  /*1110*/  @!P1 IADD3 R31, PT, PT, R31, R37, RZ ;  /* 0x000000251f1f9210 */ /* 0x000fe40007ffe0ff */
[----:B------:R-:W-:-:S02]  /*1120*/  @!P1 SHF.L.U32 R37, R30, 0x2, RZ ;  /* 0x000000021e259819 */ /* 0x000fc400000006ff */
[----:B------:R-:W-:Y:S02]  /*1130*/  ISETP.GE.AND.EX P5, PT, R85, UR13, PT, P5 ;  /* 0x0000000d55007c0c */ /* 0x000fe4000bfa6350 */
[----:B---3--:R-:W-:Y:S02]  /*1140*/  @!P2 MOV R16, R120 ;  /* 0x000000780010a202 */ /* 0x008fe40000000f00 */
[----:B------:R-:W0:Y:S01]  /*1150*/  @!P3 LDC.64 R20, c[0x0][0x3f8] ;  /* 0x0000fe00ff14bb82 */ /* 0x000e220000000a00 */
[----:B------:R-:W-:Y:S01]  /*1160*/  @!P2 MOV R17, R123 ;  /* 0x0000007b0011a202 */ /* 0x000fe20000000f00 */
[----:B------:R-:W-:Y:S01]  /*1170*/  @!P2 IMAD R41, R106, R27, R36 ;  /* 0x0000001b6a29a224 */ /* 0x000fe200078e0224 */
[----:B------:R-:W-:Y:S02]  /*1180*/  @!P1 SHF.L.U64.HI R40, R30, 0x2, R31 ;  /* 0x000000021e289819 */ /* 0x000fe4000001021f */
[----:B-1----:R-:W-:Y:S01]  /*1190*/  @!P1 IADD3 R28, P6, PT, R37, R28, RZ ;  /* 0x0000001c251c9210 */ /* 0x002fe20007fde0ff */
[----:B------:R-:W-:-:S02]  /*11a0*/  @!P2 IMAD.WIDE.U32 R26, R106, R26, R16 ;  /* 0x0000001a6a1aa225 */ /* 0x000fc400078e0010 */
[----:B------:R-:W1:Y:S01]  /*11b0*/  @!P2 LDC.64 R30, c[0x0][0x3a0] ;  /* 0x0000e800ff1eab82 */ /* 0x000e620000000a00 */
[----:B------:R-:W-:Y:S02]  /*11c0*/  @!P1 IADD3.X R29, PT, PT, R40, R29, RZ, P6, !PT ;  /* 0x0000001d281d9210 */ /* 0x000fe400037fe4ff */
[----:B--2---:R-:W-:Y:S02]  /*11d0*/  @!P1 IADD3 R34, P6, PT, R37, R34, RZ ;  /* 0x0000002225229210 */ /* 0x004fe40007fde0ff */
[----:B------:R-:W-:-:S03]  /*11e0*/  @!P2 IADD3 R17, PT, PT, R27, R41, RZ ;  /* 0x000000291b11a210 */ /* 0x000fc60007ffe0ff */
[----:B------:R-:W2:Y:S01]  /*11f0*/  @!P2 LDC.64 R36, c[0x0][0x398] ;  /* 0x0000e600ff24ab82 */ /* 0x000ea20000000a00 */
[----:B------:R-:W-:Y:S02]  /*1200*/  @!P1 IADD3.X R35, PT, PT, R40, R35, RZ, P6, !PT ;  /* 0x0000002328239210 */ /* 0x000fe400037fe4ff */
[C---:B------:R-:W-:Y:S02]  /*1210*/  @!P2 SHF.L.U32 R41, R26.reuse, 0x2, RZ ;  /* 0x000000021a29a819 */ /* 0x040fe400000006ff */
[----:B------:R-:W-:-:S03]  /*1220*/  @!P2 SHF.L.U64.HI R40, R26, 0x2, R17 ;  /* 0x000000021a28a819 */ /* 0x000fc60000010211 */
[----:B------:R-:W3:Y:S01]  /*1230*/  @!P5 LDC.64 R26, c[0x0][0x3f8] ;  /* 0x0000fe00ff1adb82 */ /* 0x000ee20000000a00 */
[----:B------:R-:W-:Y:S02]  /*1240*/  CS2R R16, SRZ ;  /* 0x0000000000107805 */ /* 0x000fe4000001ff00 */
[----:B------:R-:W-:-:S05]  /*1250*/  CS2R R18, SRZ ;  /* 0x0000000000127805 */ /* 0x000fca000001ff00 */
[----:B------:R-:W4:Y:S01]  /*1260*/  @!P3 LDC.64 R44, c[0x0][0x3a0] ;  /* 0x0000e800ff2cbb82 */ /* 0x000f220000000a00 */
[C---:B-1----:R-:W-:Y:S01]  /*1270*/  @!P2 IADD3 R30, P6, PT, R41.reuse, R30, RZ ;  /* 0x0000001e291ea210 */ /* 0x042fe20007fde0ff */
[----:B------:R1:W5:Y:S01]  /*1280*/  @!P4 LDG.E.64 R16, desc[UR8][R22.64] ;  /* 0x000000081610c981 */ /* 0x000362000c1e1b00 */
[----:B0-----:R-:W-:Y:S02]  /*1290*/  @!P3 IMAD R42, R86, R20, RZ ;  /* 0x00000014562ab224 */ /* 0x001fe400078e02ff */
[----:B------:R-:W-:Y:S01]  /*12a0*/  @!P2 IADD3.X R31, PT, PT, R40, R31, RZ, P6, !PT ;  /* 0x0000001f281fa210 */ /* 0x000fe200037fe4ff */
[----:B------:R0:W5:Y:S02]  /*12b0*/  @!P4 LDG.E.64 R18, desc[UR8][R24.64] ;  /* 0x000000081812c981 */ /* 0x000164000c1e1b00 */
[----:B------:R-:W4:Y:S01]  /*12c0*/  @!P5 LDC.64 R70, c[0x0][0x3a0] ;  /* 0x0000e800ff46db82 */ /* 0x000f220000000a00 */
[----:B--2---:R-:W-:Y:S02]  /*12d0*/  @!P2 IADD3 R36, P6, PT, R41, R36, RZ ;  /* 0x000000242924a210 */ /* 0x004fe40007fde0ff */
[----:B-1----:R-:W-:-:S02]  /*12e0*/  @!P3 MOV R22, R120 ;  /* 0x000000780016b202 */ /* 0x002fc40000000f00 */
[----:B------:R-:W-:Y:S02]  /*12f0*/  @!P3 MOV R23, R123 ;  /* 0x0000007b0017b202 */ /* 0x000fe40000000f00 */
[----:B------:R-:W-:Y:S01]  /*1300*/  ISETP.GE.U32.AND P4, PT, R103, UR12, PT ;  /* 0x0000000c67007c0c */ /* 0x000fe2000bf86070 */
[----:B------:R-:W1:Y:S01]  /*1310*/  @!P5 LDC.64 R64, c[0x0][0x398] ;  /* 0x0000e600ff40db82 */ /* 0x000e620000000a00 */
[C---:B------:R-:W-:Y:S01]  /*1320*/  @!P3 IMAD R43, R105.reuse, R21, R42 ;  /* 0x00000015692bb224 */ /* 0x040fe200078e022a */
[----:B------:R-:W-:Y:S01]  /*1330*/  @!P2 IADD3.X R37, PT, PT, R40, R37, RZ, P6, !PT ;  /* 0x000000252825a210 */ /* 0x000fe200037fe4ff */
[----:B------:R-:W-:Y:S01]  /*1340*/  @!P3 IMAD.WIDE.U32 R20, R105, R20, R22 ;  /* 0x000000146914b225 */ /* 0x000fe200078e0016 */
[----:B------:R-:W-:-:S04]  /*1350*/  ISETP.GE.AND.EX P4, PT, R84, UR13, PT, P4 ;  /* 0x0000000d54007c0c */ /* 0x000fc8000bf86340 */
[----:B------:R-:W2:Y:S01]  /*1360*/  @!P3 LDC.64 R46, c[0x0][0x398] ;  /* 0x0000e600ff2ebb82 */ /* 0x000ea20000000a00 */
[----:B---3--:R-:W-:Y:S01]  /*1370*/  @!P5 IMAD R22, R85, R26, RZ ;  /* 0x0000001a5516d224 */ /* 0x008fe200078e02ff */
[----:B------:R-:W-:Y:S02]  /*1380*/  @!P5 MOV R40, R120 ;  /* 0x000000780028d202 */ /* 0x000fe40000000f00 */
[----:B------:R-:W-:Y:S01]  /*1390*/  @!P5 MOV R41, R123 ;  /* 0x0000007b0029d202 */ /* 0x000fe20000000f00 */
[----:B------:R-:W-:Y:S01]  /*13a0*/  @!P5 IMAD R49, R104, R27, R22 ;  /* 0x0000001b6831d224 */ /* 0x000fe200078e0216 */
[----:B------:R-:W-:Y:S02]  /*13b0*/  @!P3 IADD3 R21, PT, PT, R21, R43, RZ ;  /* 0x0000002b1515b210 */ /* 0x000fe40007ffe0ff */
[----:B------:R-:W-:Y:S01]  /*13c0*/  @!P3 SHF.L.U32 R43, R20, 0x2, RZ ;  /* 0x00000002142bb819 */ /* 0x000fe200000006ff */
[----:B------:R-:W-:Y:S01]  /*13d0*/  @!P5 IMAD.WIDE.U32 R26, R104, R26, R40 ;  /* 0x0000001a681ad225 */ /* 0x000fe200078e0028 */
[----:B------:R-:W-:Y:S01]  /*13e0*/  @!P3 SHF.L.U64.HI R42, R20, 0x2, R21 ;  /* 0x00000002142ab819 */ /* 0x000fe20000010215 */
[----:B0-----:R-:W0:Y:S01]  /*13f0*/  @!P4 LDC.64 R24, c[0x0][0x3f8] ;  /* 0x0000fe00ff18cb82 */ /* 0x001e220000000a00 */
[----:B----4-:R-:W-:-:S02]  /*1400*/  @!P3 IADD3 R44, P6, PT, R43, R44, RZ ;  /* 0x0000002c2b2cb210 */ /* 0x010fc40007fde0ff */
[----:B------:R-:W-:Y:S02]  /*1410*/  @!P5 IADD3 R41, PT, PT, R27, R49, RZ ;  /* 0x000000311b29d210 */ /* 0x000fe40007ffe0ff */
[----:B------:R-:W-:Y:S02]  /*1420*/  @!P5 SHF.L.U32 R27, R26, 0x2, RZ ;  /* 0x000000021a1bd819 */ /* 0x000fe400000006ff */
[----:B------:R-:W-:Y:S02]  /*1430*/  CS2R R20, SRZ ;  /* 0x0000000000147805 */ /* 0x000fe4000001ff00 */
[----:B------:R-:W-:Y:S02]  /*1440*/  CS2R R22, SRZ ;  /* 0x0000000000167805 */ /* 0x000fe4000001ff00 */
[----:B------:R-:W-:Y:S01]  /*1450*/  @!P3 IADD3.X R45, PT, PT, R42, R45, RZ, P6, !PT ;  /* 0x0000002d2a2db210 */ /* 0x000fe200037fe4ff */
[----:B------:R-:W3:Y:S01]  /*1460*/  @!P4 LDC.64 R62, c[0x0][0x3a0] ;  /* 0x0000e800ff3ecb82 */ /* 0x000ee20000000a00 */
[----:B------:R-:W-:-:S02]  /*1470*/  @!P5 SHF.L.U64.HI R26, R26, 0x2, R41 ;  /* 0x000000021a1ad819 */ /* 0x000fc40000010229 */
[C---:B------:R-:W-:Y:S01]  /*1480*/  @!P5 IADD3 R70, P6, PT, R27.reuse, R70, RZ ;  /* 0x000000461b46d210 */ /* 0x040fe20007fde0ff */
[----:B------:R-:W5:Y:S03]  /*1490*/  @!P0 LDG.E.64 R20, desc[UR8][R38.64] ;  /* 0x0000000826148981 */ /* 0x000f66000c1e1b00 */
[C---:B------:R-:W-:Y:S01]  /*14a0*/  @!P5 IADD3.X R71, PT, PT, R26.reuse, R71, RZ, P6, !PT ;  /* 0x000000471a47d210 */ /* 0x040fe200037fe4ff */
[----:B------:R0:W5:Y:S01]  /*14b0*/  @!P0 LDG.E.64 R22, desc[UR8][R32.64] ;  /* 0x0000000820168981 */ /* 0x000162000c1e1b00 */
[----:B-1----:R-:W-:Y:S01]  /*14c0*/  @!P5 IADD3 R64, P6, PT, R27, R64, RZ ;  /* 0x000000401b40d210 */ /* 0x002fe20007fde0ff */
[----:B------:R-:W1:Y:S01]  /*14d0*/  @!P4 LDC.64 R48, c[0x0][0x398] ;  /* 0x0000e600ff30cb82 */ /* 0x000e620000000a00 */
[----:B--2---:R-:W-:Y:S02]  /*14e0*/  @!P3 IADD3 R46, P0, PT, R43, R46, RZ ;  /* 0x0000002e2b2eb210 */ /* 0x004fe40007f1e0ff */
[----:B------:R-:W-:-:S02]  /*14f0*/  @!P5 IADD3.X R65, PT, PT, R26, R65, RZ, P6, !PT ;  /* 0x000000411a41d210 */ /* 0x000fc400037fe4ff */
[----:B------:R-:W-:Y:S02]  /*1500*/  CS2R R26, SRZ ;  /* 0x00000000001a7805 */ /* 0x000fe4000001ff00 */
[----:B------:R-:W-:Y:S02]  /*1510*/  @!P3 IADD3.X R47, PT, PT, R42, R47, RZ, P0, !PT ;  /* 0x0000002f2a2fb210 */ /* 0x000fe400007fe4ff */
[----:B------:R-:W-:Y:S02]  /*1520*/  ISETP.GE.U32.AND P0, PT, R102, UR12, PT ;  /* 0x0000000c66007c0c */ /* 0x000fe4000bf06070 */
[----:B------:R2:W5:Y:S02]  /*1530*/  @!P1 LDG.E.64 R26, desc[UR8][R34.64] ;  /* 0x00000008221a9981 */ /* 0x000564000c1e1b00 */
[----:B------:R-:W-:Y:S01]  /*1540*/  ISETP.GE.AND.EX P0, PT, R83, UR13, PT, P0 ;  /* 0x0000000d53007c0c */ /* 0x000fe2000bf06300 */
[----:B0-----:R-:W-:Y:S01]  /*1550*/  @!P4 IMAD R32, R84, R24, RZ ;  /* 0x000000185420c224 */ /* 0x001fe200078e02ff */
[----:B--2---:R-:W0:Y:S01]  /*1560*/  LDC.64 R34, c[0x0][0x3b8] ;  /* 0x0000ee00ff227b82 */ /* 0x004e220000000a00 */
[----:B------:R-:W-:-:S02]  /*1570*/  @!P4 MOV R38, R120 ;  /* 0x000000780026c202 */ /* 0x000fc40000000f00 */
[----:B------:R-:W-:Y:S01]  /*1580*/  @!P4 MOV R39, R123 ;  /* 0x0000007b0027c202 */ /* 0x000fe20000000f00 */
[----:B------:R-:W-:-:S07]  /*1590*/  @!P4 IMAD R41, R103, R25, R32 ;  /* 0x000000196729c224 */ /* 0x000fce00078e0220 */
[----:B------:R-:W2:Y:S01]  /*15a0*/  @!P0 LDC.64 R32, c[0x0][0x3f8] ;  /* 0x0000fe00ff208b82 */ /* 0x000ea20000000a00 */
[----:B------:R-:W-:Y:S01]  /*15b0*/  @!P4 IMAD.WIDE.U32 R38, R103, R24, R38 ;  /* 0x000000186726c225 */ /* 0x000fe200078e0026 */
[----:B------:R-:W-:-:S06]  /*15c0*/  CS2R R24, SRZ ;  /* 0x0000000000187805 */ /* 0x000fcc000001ff00 */
[----:B------:R4:W5:Y:S01]  /*15d0*/  @!P1 LDG.E.64 R24, desc[UR8][R28.64] ;  /* 0x000000081c189981 */ /* 0x000962000c1e1b00 */
[----:B------:R-:W-:Y:S02]  /*15e0*/  ISETP.GE.U32.AND P1, PT, R101, UR12, PT ;  /* 0x0000000c65007c0c */ /* 0x000fe4000bf26070 */
[----:B----4-:R-:W-:Y:S01]  /*15f0*/  CS2R R28, SRZ ;  /* 0x00000000001c7805 */ /* 0x010fe2000001ff00 */
[----:B0-----:R-:W-:Y:S01]  /*1600*/  IMAD.WIDE R34, R98, 0x8, R34 ;  /* 0x0000000862227825 */ /* 0x001fe200078e0222 */
[----:B------:R-:W-:-:S04]  /*1610*/  ISETP.GE.AND.EX P1, PT, R82, UR13, PT, P1 ;  /* 0x0000000d52007c0c */ /* 0x000fc8000bf26310 */
[----:B------:R0:W5:Y:S01]  /*1620*/  @!P2 LDG.E.64 R28, desc[UR8][R30.64] ;  /* 0x000000081e1ca981 */ /* 0x000162000c1e1b00 */
[----:B------:R-:W-:-:S03]  /*1630*/  @!P4 IADD3 R41, PT, PT, R39, R41, RZ ;  /* 0x000000292729c210 */ /* 0x000fc60007ffe0ff */
[----:B------:R-:W4:Y:S01]  /*1640*/  LDG.E.64 R56, desc[UR8][R34.64] ;  /* 0x0000000822387981 */ /* 0x000f22000c1e1b00 */
[C---:B------:R-:W-:Y:S02]  /*1650*/  @!P4 SHF.L.U32 R39, R38.reuse, 0x2, RZ ;  /* 0x000000022627c819 */ /* 0x040fe400000006ff */
[----:B0-----:R-:W-:Y:S02]  /*1660*/  CS2R R30, SRZ ;  /* 0x00000000001e7805 */ /* 0x001fe4000001ff00 */
[----:B------:R-:W-:Y:S01]  /*1670*/  @!P4 SHF.L.U64.HI R42, R38, 0x2, R41 ;  /* 0x00000002262ac819 */ /* 0x000fe20000010229 */
[----:B--2---:R-:W-:Y:S01]  /*1680*/  @!P0 IMAD R38, R83, R32, RZ ;  /* 0x0000002053268224 */ /* 0x004fe200078e02ff */
[----:B---3--:R-:W-:Y:S02]  /*1690*/  @!P4 IADD3 R62, P6, PT, R39, R62, RZ ;  /* 0x0000003e273ec210 */ /* 0x008fe40007fde0ff */
[----:B------:R0:W5:Y:S01]  /*16a0*/  @!P2 LDG.E.64 R30, desc[UR8][R36.64] ;  /* 0x00000008241ea981 */ /* 0x000162000c1e1b00 */
[----:B------:R-:W-:Y:S01]  /*16b0*/  ISETP.GE.U32.AND P2, PT, R100, UR12, PT ;  /* 0x0000000c64007c0c */ /* 0x000fe2000bf46070 */
[----:B------:R-:W-:Y:S01]  /*16c0*/  @!P0 IMAD R43, R102, R33, R38 ;  /* 0x00000021662b8224 */ /* 0x000fe200078e0226 */
[----:B------:R-:W-:-:S02]  /*16d0*/  @!P4 IADD3.X R63, PT, PT, R42, R63, RZ, P6, !PT ;  /* 0x0000003f2a3fc210 */ /* 0x000fc400037fe4ff */
[----:B------:R-:W-:Y:S02]  /*16e0*/  ISETP.GE.AND.EX P2, PT, R0, UR13, PT, P2 ;  /* 0x0000000d00007c0c */ /* 0x000fe4000bf46320 */
[----:B------:R-:W-:Y:S02]  /*16f0*/  @!P0 MOV R40, R120 ;  /* 0x0000007800288202 */ /* 0x000fe40000000f00 */
[----:B------:R-:W-:Y:S01]  /*1700*/  @!P0 MOV R41, R123 ;  /* 0x0000007b00298202 */ /* 0x000fe20000000f00 */
[----:B0-----:R-:W0:Y:S01]  /*1710*/  @!P0 LDC.64 R36, c[0x0][0x3a0] ;  /* 0x0000e800ff248b82 */ /* 0x001e220000000a00 */
[----:B-1----:R-:W-:Y:S01]  /*1720*/  @!P4 IADD3 R48, P6, PT, R39, R48, RZ ;  /* 0x000000302730c210 */ /* 0x002fe20007fde0ff */
[----:B------:R-:W-:-:S06]  /*1730*/  @!P0 IMAD.WIDE.U32 R32, R102, R32, R40 ;  /* 0x0000002066208225 */ /* 0x000fcc00078e0028 */
[----:B------:R-:W1:Y:S01]  /*1740*/  @!P1 LDC.64 R38, c[0x0][0x3f8] ;  /* 0x0000fe00ff269b82 */ /* 0x000e620000000a00 */
[----:B------:R-:W-:Y:S02]  /*1750*/  @!P0 IADD3 R33, PT, PT, R33, R43, RZ ;  /* 0x0000002b21218210 */ /* 0x000fe40007ffe0ff */
[----:B------:R-:W-:-:S05]  /*1760*/  @!P4 IADD3.X R49, PT, PT, R42, R49, RZ, P6, !PT ;  /* 0x000000312a31c210 */ /* 0x000fca00037fe4ff */
[----:B------:R-:W2:Y:S01]  /*1770*/  @!P0 LDC.64 R40, c[0x0][0x398] ;  /* 0x0000e600ff288b82 */ /* 0x000ea20000000a00 */
[C---:B------:R-:W-:Y:S02]  /*1780*/  @!P0 SHF.L.U32 R53, R32.reuse, 0x2, RZ ;  /* 0x0000000220358819 */ /* 0x040fe400000006ff */
[----:B------:R-:W-:Y:S02]  /*1790*/  @!P0 SHF.L.U64.HI R58, R32, 0x2, R33 ;  /* 0x00000002203a8819 */ /* 0x000fe40000010221 */
[----:B------:R-:W-:-:S03]  /*17a0*/  CS2R R32, SRZ ;  /* 0x0000000000207805 */ /* 0x000fc6000001ff00 */
[----:B------:R-:W3:Y:S01]  /*17b0*/  @!P2 LDC.64 R42, c[0x0][0x3f8] ;  /* 0x0000fe00ff2aab82 */ /* 0x000ee20000000a00 */
[----:B------:R-:W-:Y:S02]  /*17c0*/  CS2R R34, SRZ ;  /* 0x0000000000227805 */ /* 0x000fe4000001ff00 */
[----:B------:R1:W5:Y:S01]  /*17d0*/  @!P3 LDG.E.64 R32, desc[UR8][R44.64] ;  /* 0x000000082c20b981 */ /* 0x000362000c1e1b00 */
[----:B0-----:R-:W-:-:S03]  /*17e0*/  @!P0 IADD3 R50, P6, PT, R53, R36, RZ ;  /* 0x0000002435328210 */ /* 0x001fc60007fde0ff */
[----:B------:R0:W5:Y:S01]  /*17f0*/  @!P3 LDG.E.64 R34, desc[UR8][R46.64] ;  /* 0x000000082e22b981 */ /* 0x000162000c1e1b00 */
[----:B-1----:R-:W-:Y:S01]  /*1800*/  @!P1 IMAD R36, R82, R38, RZ ;  /* 0x0000002652249224 */ /* 0x002fe200078e02ff */
[----:B------:R-:W1:Y:S01]  /*1810*/  @!P1 LDC.64 R44, c[0x0][0x3a0] ;  /* 0x0000e800ff2c9b82 */ /* 0x000e620000000a00 */
[----:B------:R-:W-:Y:S02]  /*1820*/  ISETP.NE.AND P3, PT, RZ, UR10, PT ;  /* 0x0000000aff007c0c */ /* 0x000fe4000bf65270 */
[----:B------:R-:W-:Y:S01]  /*1830*/  @!P1 IMAD R59, R101, R39, R36 ;  /* 0x00000027653b9224 */ /* 0x000fe200078e0224 */
[----:B------:R-:W-:-:S04]  /*1840*/  @!P0 IADD3.X R51, PT, PT, R58, R37, RZ, P6, !PT ;  /* 0x000000253a338210 */ /* 0x000fc800037fe4ff */
[----:B0-----:R-:W0:Y:S01]  /*1850*/  @!P1 LDC.64 R46, c[0x0][0x398] ;  /* 0x0000e600ff2e9b82 */ /* 0x001e220000000a00 */
[----:B------:R-:W-:Y:S02]  /*1860*/  @!P1 MOV R54, R120 ;  /* 0x0000007800369202 */ /* 0x000fe40000000f00 */
[----:B------:R-:W-:Y:S02]  /*1870*/  @!P1 MOV R55, R123 ;  /* 0x0000007b00379202 */ /* 0x000fe40000000f00 */
[----:B--2---:R-:W-:-:S03]  /*1880*/  @!P0 IADD3 R52, P6, PT, R53, R40, RZ ;  /* 0x0000002835348210 */ /* 0x004fc60007fde0ff */
[----:B------:R-:W2:Y:S01]  /*1890*/  @!P2 LDC.64 R36, c[0x0][0x3a0] ;  /* 0x0000e800ff24ab82 */ /* 0x000ea20000000a00 */
[----:B------:R-:W-:Y:S01]  /*18a0*/  @!P1 IMAD.WIDE.U32 R54, R101, R38, R54 ;  /* 0x0000002665369225 */ /* 0x000fe200078e0036 */
[----:B------:R-:W-:-:S03]  /*18b0*/  @!P0 IADD3.X R53, PT, PT, R58, R41, RZ, P6, !PT ;  /* 0x000000293a358210 */ /* 0x000fc600037fe4ff */
[----:B---3--:R-:W-:-:S03]  /*18c0*/  @!P2 IMAD R58, R0, R42, RZ ;  /* 0x0000002a003aa224 */ /* 0x008fc600078e02ff */
[----:B------:R-:W3:Y:S01]  /*18d0*/  @!P2 LDC.64 R38, c[0x0][0x398] ;  /* 0x0000e600ff26ab82 */ /* 0x000ee20000000a00 */
[----:B------:R-:W-:Y:S01]  /*18e0*/  @!P1 IADD3 R55, PT, PT, R55, R59, RZ ;  /* 0x0000003b37379210 */ /* 0x000fe20007ffe0ff */
[----:B------:R-:W-:Y:S01]  /*18f0*/  @!P2 IMAD R113, R100, R43, R58 ;  /* 0x0000002b6471a224 */ /* 0x000fe200078e023a */
[C---:B------:R-:W-:Y:S02]  /*1900*/  @!P1 SHF.L.U32 R69, R54.reuse, 0x2, RZ ;  /* 0x0000000236459819 */ /* 0x040fe400000006ff */
[----:B------:R-:W-:Y:S02]  /*1910*/  @!P2 MOV R58, R120 ;  /* 0x00000078003aa202 */ /* 0x000fe40000000f00 */
[----:B------:R-:W-:Y:S01]  /*1920*/  @!P2 MOV R59, R123 ;  /* 0x0000007b003ba202 */ /* 0x000fe20000000f00 */
[----:B------:R-:W3:Y:S01]  /*1930*/  @P3 LDC.64 R40, c[0x0][0x3b0] ;  /* 0x0000ec00ff283b82 */ /* 0x000ee20000000a00 */
[----:B------:R-:W-:Y:S02]  /*1940*/  @!P1 SHF.L.U64.HI R60, R54, 0x2, R55 ;  /* 0x00000002363c9819 */ /* 0x000fe40000010237 */
[----:B-1----:R-:W-:Y:S01]  /*1950*/  @!P1 IADD3 R54, P6, PT, R69, R44, RZ ;  /* 0x0000002c45369210 */ /* 0x002fe20007fde0ff */
[----:B------:R-:W-:-:S03]  /*1960*/  @!P2 IMAD.WIDE.U32 R42, R100, R42, R58 ;  /* 0x0000002a642aa225 */ /* 0x000fc600078e003a */
[----:B------:R-:W-:Y:S02]  /*1970*/  @!P1 IADD3.X R55, PT, PT, R60, R45, RZ, P6, !PT ;  /* 0x0000002d3c379210 */ /* 0x000fe400037fe4ff */
[----:B0-----:R-:W-:Y:S02]  /*1980*/  @!P1 IADD3 R58, P6, PT, R69, R46, RZ ;  /* 0x0000002e453a9210 */ /* 0x001fe40007fde0ff */
[----:B------:R-:W-:Y:S02]  /*1990*/  @!P2 IADD3 R43, PT, PT, R43, R113, RZ ;  /* 0x000000712b2ba210 */ /* 0x000fe40007ffe0ff */
[----:B------:R-:W-:Y:S02]  /*19a0*/  @!P2 SHF.L.U32 R69, R42, 0x2, RZ ;  /* 0x000000022a45a819 */ /* 0x000fe400000006ff */
[----:B------:R-:W-:Y:S02]  /*19b0*/  @!P1 IADD3.X R59, PT, PT, R60, R47, RZ, P6, !PT ;  /* 0x0000002f3c3b9210 */ /* 0x000fe400037fe4ff */
[----:B------:R-:W-:-:S02]  /*19c0*/  @!P2 SHF.L.U64.HI R42, R42, 0x2, R43 ;  /* 0x000000022a2aa819 */ /* 0x000fc4000001022b */
[----:B--2---:R-:W-:Y:S02]  /*19d0*/  @!P2 IADD3 R60, P6, PT, R69, R36, RZ ;  /* 0x00000024453ca210 */ /* 0x004fe40007fde0ff */
[----:B------:R-:W-:Y:S02]  /*19e0*/  LEA R43, R117, R61, 0x5 ;  /* 0x0000003d752b7211 */ /* 0x000fe400078e28ff */
[----:B------:R-:W-:Y:S02]  /*19f0*/  @!P2 IADD3.X R61, PT, PT, R42, R37, RZ, P6, !PT ;  /* 0x000000252a3da210 */ /* 0x000fe400037fe4ff */
[----:B---3--:R-:W-:Y:S01]  /*1a00*/  @!P2 IADD3 R68, P6, PT, R69, R38, RZ ;  /* 0x000000264544a210 */ /* 0x008fe20007fde0ff */
[----:B------:R-:W-:-:S03]  /*1a10*/  @P3 IMAD.WIDE R40, R43, 0x2, R40 ;  /* 0x000000022b283825 */ /* 0x000fc600078e0228 */
[----:B------:R-:W-:Y:S01]  /*1a20*/  @!P2 IADD3.X R69, PT, PT, R42, R39, RZ, P6, !PT ;  /* 0x000000272a45a210 */ /* 0x000fe200037fe4ff */
[----:B------:R-:W-:Y:S01]  /*1a30*/  IMAD.WIDE R38, R43, 0x2, R66 ;  /* 0x000000022b267825 */ /* 0x000fe200078e0242 */
[----:B------:R-:W-:Y:S02]  /*1a40*/  CS2R R42, SRZ ;  /* 0x00000000002a7805 */ /* 0x000fe4000001ff00 */
[----:B------:R-:W-:Y:S02]  /*1a50*/  CS2R R44, SRZ ;  /* 0x00000000002c7805 */ /* 0x000fe4000001ff00 */
[----:B------:R-:W-:Y:S01]  /*1a60*/  CS2R R46, SRZ ;  /* 0x00000000002e7805 */ /* 0x000fe2000001ff00 */
[----:B------:R-:W2:Y:S04]  /*1a70*/  @P3 LDG.E.U16 R66, desc[UR8][R40.64] ;  /* 0x0000000828423981 */ /* 0x000ea8000c1e1500 */
[----:B------:R0:W5:Y:S01]  /*1a80*/  @!P4 LDG.E.64 R42, desc[UR8][R48.64] ;  /* 0x00000008302ac981 */ /* 0x000162000c1e1b00 */
[----:B------:R-:W-:-:S03]  /*1a90*/  CS2R R36, SRZ ;  /* 0x0000000000247805 */ /* 0x000fc6000001ff00 */
[----:B------:R1:W3:Y:S04]  /*1aa0*/  @P3 LDG.E.U16 R67, desc[UR8][R40.64+0x2] ;  /* 0x0000020828433981 */ /* 0x0002e8000c1e1500 */
[----:B------:R-:W3:Y:S01]  /*1ab0*/  LDG.E.U16 R114, desc[UR8][R38.64] ;  /* 0x0000000826727981 */ /* 0x000ee2000c1e1500 */
[----:B0-----:R-:W-:-:S03]  /*1ac0*/  CS2R R48, SRZ ;  /* 0x0000000000307805 */ /* 0x001fc6000001ff00 */
[----:B------:R0:W3:Y:S01]  /*1ad0*/  LDG.E.U16 R113, desc[UR8][R38.64+0x2] ;  /* 0x0000020826717981 */ /* 0x0000e2000c1e1500 */
[----:B-1----:R-:W-:-:S03]  /*1ae0*/  CS2R R40, SRZ ;  /* 0x0000000000287805 */ /* 0x002fc6000001ff00 */
[----:B------:R1:W5:Y:S04]  /*1af0*/  @!P0 LDG.E.64 R44, desc[UR8][R50.64] ;  /* 0x00000008322c8981 */ /* 0x000368000c1e1b00 */
[----:B------:R1:W5:Y:S01]  /*1b00*/  @!P0 LDG.E.64 R46, desc[UR8][R52.64] ;  /* 0x00000008342e8981 */ /* 0x000362000c1e1b00 */
[----:B0-----:R-:W-:-:S03]  /*1b10*/  CS2R R38, SRZ ;  /* 0x0000000000267805 */ /* 0x001fc6000001ff00 */
[----:B------:R0:W5:Y:S01]  /*1b20*/  @!P1 LDG.E.64 R48, desc[UR8][R54.64] ;  /* 0x0000000836309981 */ /* 0x000162000c1e1b00 */
[----:B-1----:R-:W-:-:S03]  /*1b30*/  CS2R R50, SRZ ;  /* 0x0000000000327805 */ /* 0x002fc6000001ff00 */
[----:B------:R1:W5:Y:S01]  /*1b40*/  @!P5 LDG.E.64 R36, desc[UR8][R70.64] ;  /* 0x000000084624d981 */ /* 0x000362000c1e1b00 */
[----:B------:R-:W-:-:S03]  /*1b50*/  CS2R R52, SRZ ;  /* 0x0000000000347805 */ /* 0x000fc6000001ff00 */
[----:B------:R1:W5:Y:S01]  /*1b60*/  @!P5 LDG.E.64 R38, desc[UR8][R64.64] ;  /* 0x000000084026d981 */ /* 0x000362000c1e1b00 */
[----:B0-----:R-:W-:-:S03]  /*1b70*/  CS2R R54, SRZ ;  /* 0x0000000000367805 */ /* 0x001fc6000001ff00 */
[----:B------:R1:W5:Y:S04]  /*1b80*/  @!P4 LDG.E.64 R40, desc[UR8][R62.64] ;  /* 0x000000083e28c981 */ /* 0x000368000c1e1b00 */
[----:B------:R1:W5:Y:S04]  /*1b90*/  @!P1 LDG.E.64 R50, desc[UR8][R58.64] ;  /* 0x000000083a329981 */ /* 0x000368000c1e1b00 */
[----:B------:R1:W5:Y:S04]  /*1ba0*/  @!P2 LDG.E.64 R52, desc[UR8][R60.64] ;  /* 0x000000083c34a981 */ /* 0x000368000c1e1b00 */
[----:B------:R1:W5:Y:S01]  /*1bb0*/  @!P2 LDG.E.64 R54, desc[UR8][R68.64] ;  /* 0x000000084436a981 */ /* 0x000362000c1e1b00 */
[----:B------:R-:W-:Y:S01]  /*1bc0*/  UISETP.NE.AND UP1, UPT, UR10, URZ, UPT ;  /* 0x000000ff0a00728c */ /* 0x000fe2000bf25270 */
[----:B------:R-:W-:-:S02]  /*1bd0*/  MOV R115, RZ ;  /* 0x000000ff00737202 */ /* 0x000fc40000000f00 */
        /* <DEDUP_REMOVED lines=243> */
.L_x_1576:
        /* <DEDUP_REMOVED lines=13> */
[----:B0-----:R-:W-:Y:S01]  /*2be0*/  FADD.FTZ R62, R61, 1 ;  /* 0x3f8000003d3e7421 */ /* 0x001fe20000010000 */
[----:B------:R-:W-:-:S03]  /*2bf0*/  FADD.FTZ R61, R72, -UR11 ;  /* 0x8000000b483d7e21 */ /* 0x000fc60008010000 */
[----:B------:R-:W0:Y:S01]  /*2c00*/  MUFU.RCP R63, R62 ;  /* 0x0000003e003f7308 */ /* 0x000e220000001000 */
[----:B-1----:R-:W-:Y:S01]  /*2c10*/  FADD.FTZ R66, R64, 1 ;  /* 0x3f80000040427421 */ /* 0x002fe20000010000 */
[----:B------:R-:W-:Y:S01]  /*2c20*/  FMUL.FTZ R64, R60, -1.4426950216293334961 ;  /* 0xbfb8aa3b3c407820 */ /* 0x000fe20000410000 */
[----:B------:R-:W-:-:S05]  /*2c30*/  FMUL.FTZ R61, R61, UR12 ;  /* 0x0000000c3d3d7c20 */ /* 0x000fca0008410000 */
        /* <DEDUP_REMOVED lines=12> */
[----:B--2---:R-:W-:Y:S01]  /*2d00*/  FADD.FTZ R71, R64, 1 ;  /* 0x3f80000040477421 */ /* 0x004fe20000010000 */
[----:B------:R-:W-:Y:S01]  /*2d10*/  FFMA.FTZ R58, R114, R61, R115 ;  /* 0x0000003d723a7223 */ /* 0x000fe20000010073 */
[----:B------:R-:W-:Y:S01]  /*2d20*/  FMUL.FTZ R67, R67, R62 ;  /* 0x0000003e43437220 */ /* 0x000fe20000410000 */
[----:B------:R-:W-:Y:S01]  /*2d30*/  FMUL.FTZ R63, R68, -1.4426950216293334961 ;  /* 0xbfb8aa3b443f7820 */ /* 0x000fe20000410000 */
[----:B------:R-:W-:Y:S01]  /*2d40*/  FADD.FTZ R59, R73, -UR11 ;  /* 0x8000000b493b7e21 */ /* 0x000fe20008010000 */
[----:B------:R-:W-:Y:S01]  /*2d50*/  FMUL.FTZ R64, R58, -1.4426950216293334961 ;  /* 0xbfb8aa3b3a407820 */ /* 0x000fe20000410000 */
[----:B------:R-:W0:Y:S02]  /*2d60*/  MUFU.RCP R71, R71 ;  /* 0x0000004700477308 */ /* 0x000e240000001000 */
[----:B------:R-:W-:-:S06]  /*2d70*/  FMUL.FTZ R59, R59, UR12 ;  /* 0x0000000c3b3b7c20 */ /* 0x000fcc0008410000 */
[----:B------:R-:W1:Y:S04]  /*2d80*/  MUFU.EX2 R63, R63 ;  /* 0x0000003f003f7308 */ /* 0x000e680000000800 */
[----:B------:R-:W2:Y:S01]  /*2d90*/  MUFU.EX2 R64, R64 ;  /* 0x0000004000407308 */ /* 0x000ea20000000800 */
[----:B0-----:R-:W-:Y:S01]  /*2da0*/  FADD.FTZ R119, -R71, 1 ;  /* 0x3f80000047777421 */ /* 0x001fe20000010100 */
[----:B------:R-:W-:Y:S01]  /*2db0*/  FMUL.FTZ R71, R74, R71 ;  /* 0x000000474a477220 */ /* 0x000fe20000410000 */
[----:B-1----:R-:W-:Y:S01]  /*2dc0*/  FADD.FTZ R62, R63, 1 ;  /* 0x3f8000003f3e7421 */ /* 0x002fe20000010000 */
[----:B------:R-:W-:Y:S01]  /*2dd0*/  FFMA.FTZ R63, R113, R59, R116 ;  /* 0x0000003b713f7223 */ /* 0x000fe20000010074 */
[----:B------:R-:W-:Y:S01]  /*2de0*/  FFMA.FTZ R60, R60, R119, 1 ;  /* 0x3f8000003c3c7423 */ /* 0x000fe20000010077 */
[----:B--2---:R-:W-:-:S02]  /*2df0*/  FADD.FTZ R124, R64, 1 ;  /* 0x3f800000407c7421 */ /* 0x004fc40000010000 */
[----:B------:R-:W-:Y:S01]  /*2e00*/  FMUL.FTZ R70, R63, -1.4426950216293334961 ;  /* 0xbfb8aa3b3f467820 */ /* 0x000fe20000410000 */
[----:B------:R-:W0:Y:S01]  /*2e10*/  MUFU.RCP R62, R62 ;  /* 0x0000003e003e7308 */ /* 0x000e220000001000 */
[----:B------:R-:W-:Y:S01]  /*2e20*/  FMUL.FTZ R64, R71, R60 ;  /* 0x0000003c47407220 */ /* 0x000fe20000410000 */
[----:B------:R-:W-:-:S04]  /*2e30*/  FADD.FTZ R60, R2, -UR11 ;  /* 0x8000000b023c7e21 */ /* 0x000fc80008010000 */
[----:B------:R-:W-:Y:S02]  /*2e40*/  FMUL.FTZ R60, R60, UR12 ;  /* 0x0000000c3c3c7c20 */ /* 0x000fe40008410000 */
[----:B------:R-:W1:Y:S04]  /*2e50*/  MUFU.EX2 R70, R70 ;  /* 0x0000004600467308 */ /* 0x000e680000000800 */
[----:B------:R2:W3:Y:S01]  /*2e60*/  MUFU.RCP R71, R124 ;  /* 0x0000007c00477308 */ /* 0x0004e20000001000 */
[----:B0-----:R-:W-:Y:S01]  /*2e70*/  FADD.FTZ R119, -R62, 1 ;  /* 0x3f8000003e777421 */ /* 0x001fe20000010100 */
[----:B------:R-:W-:-:S03]  /*2e80*/  FMUL.FTZ R62, R75, R62 ;  /* 0x0000003e4b3e7220 */ /* 0x000fc60000410000 */
[----:B------:R-:W-:Y:S01]  /*2e90*/  FFMA.FTZ R119, R68, R119, 1 ;  /* 0x3f80000044777423 */ /* 0x000fe20000010077 */
[----:B------:R-:W-:Y:S01]  /*2ea0*/  FFMA.FTZ R68, R114, R60, R115 ;  /* 0x0000003c72447223 */ /* 0x000fe20000010073 */
[----:B-1----:R-:W-:Y:S02]  /*2eb0*/  FADD.FTZ R125, R70, 1 ;  /* 0x3f800000467d7421 */ /* 0x002fe40000010000 */
[----:B------:R-:W-:Y:S01]  /*2ec0*/  FMUL.FTZ R62, R62, R119 ;  /* 0x000000773e3e7220 */ /* 0x000fe20000410000 */
[----:B--2---:R-:W-:Y:S01]  /*2ed0*/  FMUL.FTZ R124, R68, -1.4426950216293334961 ;  /* 0xbfb8aa3b447c7820 */ /* 0x004fe20000410000 */
[----:B------:R-:W0:Y:S01]  /*2ee0*/  MUFU.RCP R70, R125 ;  /* 0x0000007d00467308 */ /* 0x000e220000001000 */
[----:B---3--:R-:W-:-:S04]  /*2ef0*/  FADD.FTZ R119, -R71, 1 ;  /* 0x3f80000047777421 */ /* 0x008fc80000010100 */
[----:B------:R-:W-:-:S03]  /*2f00*/  FFMA.FTZ R58, R58, R119, 1 ;  /* 0x3f8000003a3a7423 */ /* 0x000fc60000010077 */
[----:B------:R1:W2:Y:S02]  /*2f10*/  MUFU.EX2 R118, R124 ;  /* 0x0000007c00767308 */ /* 0x0002a40000000800 */
[----:B-1----:R-:W-:Y:S01]  /*2f20*/  FADD.FTZ R124, R3, -UR11 ;  /* 0x8000000b037c7e21 */ /* 0x002fe20008010000 */
[----:B--2---:R-:W-:Y:S01]  /*2f30*/  FADD.FTZ R119, R118, 1 ;  /* 0x3f80000076777421 */ /* 0x004fe20000010000 */
[----:B0-----:R-:W-:-:S04]  /*2f40*/  FADD.FTZ R118, -R70, 1 ;  /* 0x3f80000046767421 */ /* 0x001fc80000010100 */
[----:B------:R-:W-:Y:S01]  /*2f50*/  FFMA.FTZ R118, R63, R118, 1 ;  /* 0x3f8000003f767423 */ /* 0x000fe20000010076 */
[----:B------:R-:W0:Y:S01]  /*2f60*/  MUFU.RCP R119, R119 ;  /* 0x0000007700777308 */ /* 0x000e220000001000 */
[----:B------:R-:W-:Y:S01]  /*2f70*/  FMUL.FTZ R63, R10, R71 ;  /* 0x000000470a3f7220 */ /* 0x000fe20000410000 */
[----:B------:R-:W-:Y:S01]  /*2f80*/  FMUL.FTZ R71, R11, R70 ;  /* 0x000000460b477220 */ /* 0x000fe20000410000 */
[----:B------:R-:W-:Y:S02]  /*2f90*/  FMUL.FTZ R70, R114, R66 ;  /* 0x0000004272467220 */ /* 0x000fe40000410000 */
[----:B------:R-:W-:Y:S01]  /*2fa0*/  FMUL.FTZ R63, R63, R58 ;  /* 0x0000003a3f3f7220 */ /* 0x000fe20000410000 */
[----:B------:R-:W-:Y:S01]  /*2fb0*/  FMUL.FTZ R58, R71, R118 ;  /* 0x00000076473a7220 */ /* 0x000fe20000410000 */
[----:B------:R-:W-:Y:S01]  /*2fc0*/  FFMA.FTZ R125, R57, R70, RZ ;  /* 0x00000046397d7223 */ /* 0x000fe200000100ff */
[----:B------:R-:W-:Y:S01]  /*2fd0*/  FMUL.FTZ R71, R113, R67 ;  /* 0x0000004371477220 */ /* 0x000fe20000410000 */
[----:B------:R-:W-:-:S03]  /*2fe0*/  FADD.FTZ R118, RZ, R70 ;  /* 0x00000046ff767221 */ /* 0x000fc60000010000 */
[----:B------:R-:W-:Y:S01]  /*2ff0*/  FFMA.FTZ R70, R56, R71, R125 ;  /* 0x0000004738467223 */ /* 0x000fe2000001007d */
[----:B------:R-:W-:Y:S01]  /*3000*/  FADD.FTZ R71, R71, R118 ;  /* 0x0000007647477221 */ /* 0x000fe20000010000 */
[----:B------:R-:W-:Y:S01]  /*3010*/  FFMA.FTZ R118, R57, R66, RZ ;  /* 0x0000004239767223 */ /* 0x000fe200000100ff */
[----:B0-----:R-:W-:-:S04]  /*3020*/  FADD.FTZ R125, -R119, 1 ;  /* 0x3f800000777d7421 */ /* 0x001fc80000010100 */
[----:B------:R-:W-:Y:S01]  /*3030*/  FFMA.FTZ R125, R68, R125, 1 ;  /* 0x3f800000447d7423 */ /* 0x000fe2000001007d */
[----:B------:R-:W-:Y:S01]  /*3040*/  FMUL.FTZ R68, R4, R119 ;  /* 0x0000007704447220 */ /* 0x000fe20000410000 */
[----:B------:R-:W-:Y:S01]  /*3050*/  FADD.FTZ R119, RZ, R66 ;  /* 0x00000042ff777221 */ /* 0x000fe20000010000 */
[-C--:B------:R-:W-:Y:S02]  /*3060*/  FFMA.FTZ R66, R69, R64.reuse, R118 ;  /* 0x0000004045427223 */ /* 0x080fe40000010076 */
[----:B------:R-:W-:Y:S01]  /*3070*/  FMUL.FTZ R57, R68, R125 ;  /* 0x0000007d44397220 */ /* 0x000fe20000410000 */
[----:B------:R-:W-:Y:S01]  /*3080*/  FADD.FTZ R68, R119, R64 ;  /* 0x0000004077447221 */ /* 0x000fe20000010000 */
[----:B------:R-:W-:Y:S01]  /*3090*/  FMUL.FTZ R119, R114, R64 ;  /* 0x0000004072777220 */ /* 0x000fe20000410000 */
[----:B------:R-:W-:-:S03]  /*30a0*/  FMUL.FTZ R64, R124, UR12 ;  /* 0x0000000c7c407c20 */ /* 0x000fc60008410000 */
[----:B------:R-:W-:Y:S01]  /*30b0*/  FFMA.FTZ R118, R69, R119, R70 ;  /* 0x0000007745767223 */ /* 0x000fe20000010046 */
[----:B------:R-:W-:Y:S01]  /*30c0*/  FFMA.FTZ R69, R113, R64, R116 ;  /* 0x0000004071457223 */ /* 0x000fe20000010074 */
[----:B------:R-:W-:-:S03]  /*30d0*/  FADD.FTZ R71, R71, R119 ;  /* 0x0000007747477221 */ /* 0x000fc60000010000 */
        /* <DEDUP_REMOVED lines=9> */
[----:B------:R-:W-:Y:S01]  /*3170*/  FMUL.FTZ R67, R113, R62 ;  /* 0x0000003e71437220 */ /* 0x000fe20000410000 */
[----:B------:R-:W-:Y:S01]  /*3180*/  FMUL.FTZ R56, R69, R124 ;  /* 0x0000007c45387220 */ /* 0x000fe20000410000 */
[----:B------:R-:W-:Y:S01]  /*3190*/  FADD.FTZ R69, R12, -UR11 ;  /* 0x8000000b0c457e21 */ /* 0x000fe20008010000 */
[----:B------:R-:W-:Y:S01]  /*31a0*/  FADD.FTZ R119, R119, R62 ;  /* 0x0000003e77777221 */ /* 0x000fe20000010000 */
[C---:B------:R-:W-:Y:S01]  /*31b0*/  FFMA.FTZ R70, R65.reuse, R62, R70 ;  /* 0x0000003e41467223 */ /* 0x040fe20000010046 */
[----:B------:R-:W-:Y:S01]  /*31c0*/  FFMA.FTZ R124, R65, R67, R118 ;  /* 0x00000043417c7223 */ /* 0x000fe20000010076 */
[----:B------:R-:W-:Y:S01]  /*31d0*/  FMUL.FTZ R62, R69, UR12 ;  /* 0x0000000c453e7c20 */ /* 0x000fe20008410000 */
[----:B------:R-:W-:Y:S01]  /*31e0*/  FADD.FTZ R67, R67, R71 ;  /* 0x0000004743437221 */ /* 0x000fe20000010000 */
[----:B------:R-:W-:Y:S01]  /*31f0*/  FFMA.FTZ R71, R61, R63, R66 ;  /* 0x0000003f3d477223 */ /* 0x000fe20000010042 */
[----:B------:R-:W-:Y:S01]  /*3200*/  FADD.FTZ R119, R119, R58 ;  /* 0x0000003a77777221 */ /* 0x000fe20000010000 */
[----:B------:R-:W-:-:S02]  /*3210*/  FFMA.FTZ R65, R114, R62, R115 ;  /* 0x0000003e72417223 */ /* 0x000fc40000010073 */
[----:B------:R-:W-:Y:S01]  /*3220*/  FFMA.FTZ R71, R60, R57, R71 ;  /* 0x000000393c477223 */ /* 0x000fe20000010047 */
        /* <DEDUP_REMOVED lines=12> */
[----:B------:R-:W-:Y:S01]  /*32f0*/  FFMA.FTZ R124, R61, R69, R124 ;  /* 0x000000453d7c7223 */ /* 0x000fe2000001007c */
[----:B------:R-:W-:Y:S01]  /*3300*/  FADD.FTZ R67, R67, R69 ;  /* 0x0000004543437221 */ /* 0x000fe20000010000 */
[----:B------:R-:W-:Y:S01]  /*3310*/  FADD.FTZ R69, R16, -UR11 ;  /* 0x8000000b10457e21 */ /* 0x000fe20008010000 */
        /* <DEDUP_REMOVED lines=11> */
[----:B------:R-:W-:-:S04]  /*33d0*/  FMUL.FTZ R68, R15, R66 ;  /* 0x000000420f447220 */ /* 0x000fc80000410000 */
[----:B------:R-:W-:Y:S01]  /*33e0*/  FMUL.FTZ R68, R68, R61 ;  /* 0x0000003d44447220 */ /* 0x000fe20000410000 */
[----:B------:R-:W-:Y:S01]  /*33f0*/  FFMA.FTZ R61, R59, R58, R70 ;  /* 0x0000003a3b3d7223 */ /* 0x000fe20000010046 */
[----:B------:R-:W-:Y:S01]  /*3400*/  FMUL.FTZ R58, R69, UR12 ;  /* 0x0000000c453a7c20 */ /* 0x000fe20008410000 */
[----:B------:R-:W-:Y:S01]  /*3410*/  FFMA.FTZ R69, R59, R125, R124 ;  /* 0x0000007d3b457223 */ /* 0x000fe2000001007c */
[----:B------:R-:W-:Y:S02]  /*3420*/  FADD.FTZ R119, R119, R68 ;  /* 0x0000004477777221 */ /* 0x000fe40000010000 */
[----:B------:R-:W-:-:S04]  /*3430*/  FFMA.FTZ R59, R114, R58, R115 ;  /* 0x0000003a723b7223 */ /* 0x000fc80000010073 */
[----:B------:R-:W-:-:S06]  /*3440*/  FMUL.FTZ R70, R59, -1.4426950216293334961 ;  /* 0xbfb8aa3b3b467820 */ /* 0x000fcc0000410000 */
[----:B------:R-:W0:Y:S02]  /*3450*/  MUFU.EX2 R70, R70 ;  /* 0x0000004600467308 */ /* 0x000e240000000800 */
[----:B0-----:R-:W-:Y:S01]  /*3460*/  FADD.FTZ R124, R70, 1 ;  /* 0x3f800000467c7421 */ /* 0x001fe20000010000 */
[----:B------:R-:W-:-:S03]  /*3470*/  FMUL.FTZ R70, R114, R57 ;  /* 0x0000003972467220 */ /* 0x000fc60000410000 */
[----:B------:R-:W0:Y:S01]  /*3480*/  MUFU.RCP R66, R124 ;  /* 0x0000007c00427308 */ /* 0x000e220000001000 */
[----:B------:R-:W-:Y:S01]  /*3490*/  FFMA.FTZ R69, R60, R70, R69 ;  /* 0x000000463c457223 */ /* 0x000fe20000010045 */
[----:B------:R-:W-:Y:S01]  /*34a0*/  FADD.FTZ R67, R67, R70 ;  /* 0x0000004643437221 */ /* 0x000fe20000010000 */
[-C--:B------:R-:W-:Y:S01]  /*34b0*/  FFMA.FTZ R70, R64, R56.reuse, R61 ;  /* 0x0000003840467223 */ /* 0x080fe2000001003d */
[----:B------:R-:W-:-:S04]  /*34c0*/  FMUL.FTZ R56, R113, R56 ;  /* 0x0000003871387220 */ /* 0x000fc80000410000 */
[----:B------:R-:W-:Y:S01]  /*34d0*/  FFMA.FTZ R69, R64, R56, R69 ;  /* 0x0000003840457223 */ /* 0x000fe20000010045 */
[----:B------:R-:W-:Y:S01]  /*34e0*/  FADD.FTZ R67, R56, R67 ;  /* 0x0000004338437221 */ /* 0x000fe20000010000 */
[----:B0-----:R-:W-:-:S04]  /*34f0*/  FADD.FTZ R125, -R66, 1 ;  /* 0x3f800000427d7421 */ /* 0x001fc80000010100 */
[----:B------:R-:W-:Y:S01]  /*3500*/  FFMA.FTZ R125, R59, R125, 1 ;  /* 0x3f8000003b7d7423 */ /* 0x000fe2000001007d */
[----:B------:R-:W-:Y:S01]  /*3510*/  FMUL.FTZ R59, R18, R66 ;  /* 0x00000042123b7220 */ /* 0x000fe20000410000 */
[----:B------:R-:W-:Y:S01]  /*3520*/  FADD.FTZ R66, R118, R57 ;  /* 0x0000003976427221 */ /* 0x000fe20000010000 */
[----:B------:R-:W-:Y:S02]  /*3530*/  FADD.FTZ R118, R17, -UR11 ;  /* 0x8000000b11767e21 */ /* 0x000fe40008010000 */
[----:B------:R-:W-:Y:S01]  /*3540*/  FMUL.FTZ R59, R59, R125 ;  /* 0x0000007d3b3b7220 */ /* 0x000fe20000410000 */
[----:B------:R-:W-:Y:S01]  /*3550*/  FADD.FTZ R66, R66, R65 ;  /* 0x0000004142427221 */ /* 0x000fe20000010000 */
[----:B------:R-:W-:-:S04]  /*3560*/  FMUL.FTZ R57, R118, UR12 ;  /* 0x0000000c76397c20 */ /* 0x000fc80008410000 */
[----:B------:R-:W-:-:S04]  /*3570*/  FFMA.FTZ R60, R113, R57, R116 ;  /* 0x00000039713c7223 */ /* 0x000fc80000010074 */
[----:B------:R-:W-:-:S06]  /*3580*/  FMUL.FTZ R124, R60, -1.4426950216293334961 ;  /* 0xbfb8aa3b3c7c7820 */ /* 0x000fcc0000410000 */
[----:B------:R-:W0:Y:S02]  /*3590*/  MUFU.EX2 R124, R124 ;  /* 0x0000007c007c7308 */ /* 0x000e240000000800 */
[----:B0-----:R-:W-:Y:S01]  /*35a0*/  FADD.FTZ R118, R124, 1 ;  /* 0x3f8000007c767421 */ /* 0x001fe20000010000 */
[----:B------:R-:W-:-:S05]  /*35b0*/  FADD.FTZ R124, R21, -UR11 ;  /* 0x8000000b157c7e21 */ /* 0x000fca0008010000 */
        /* <DEDUP_REMOVED lines=17> */
[----:B------:R-:W-:-:S03]  /*36d0*/  FMUL.FTZ R65, R124, UR12 ;  /* 0x0000000c7c417c20 */ /* 0x000fc60008410000 */
[----:B------:R-:W-:Y:S01]  /*36e0*/  FFMA.FTZ R118, R62, R64, R69 ;  /* 0x000000403e767223 */ /* 0x000fe20000010045 */
[----:B------:R-:W-:Y:S01]  /*36f0*/  FFMA.FTZ R62, R113, R65, R116 ;  /* 0x00000041713e7223 */ /* 0x000fe20000010074 */
[----:B------:R-:W-:-:S03]  /*3700*/  FADD.FTZ R69, R67, R64 ;  /* 0x0000004043457221 */ /* 0x000fc60000010000 */
[----:B------:R-:W-:-:S06]  /*3710*/  FMUL.FTZ R125, R62, -1.4426950216293334961 ;  /* 0xbfb8aa3b3e7d7820 */ /* 0x000fcc0000410000 */
[----:B------:R-:W0:Y:S02]  /*3720*/  MUFU.EX2 R125, R125 ;  /* 0x0000007d007d7308 */ /* 0x000e240000000800 */
[----:B0-----:R-:W-:Y:S01]  /*3730*/  FADD.FTZ R124, R125, 1 ;  /* 0x3f8000007d7c7421 */ /* 0x001fe20000010000 */
[----:B------:R-:W-:-:S05]  /*3740*/  FMUL.FTZ R125, R113, R68 ;  /* 0x00000044717d7220 */ /* 0x000fca0000410000 */
[----:B------:R-:W0:Y:S02]  /*3750*/  MUFU.RCP R124, R124 ;  /* 0x0000007c007c7308 */ /* 0x000e240000001000 */
[----:B0-----:R-:W-:Y:S01]  /*3760*/  FADD.FTZ R67, -R124, 1 ;  /* 0x3f8000007c437421 */ /* 0x001fe20000010100 */
[----:B------:R-:W-:-:S03]  /*3770*/  FMUL.FTZ R64, R23, R124 ;  /* 0x0000007c17407220 */ /* 0x000fc60000410000 */
[----:B------:R-:W-:Y:S01]  /*3780*/  FFMA.FTZ R67, R62, R67, 1 ;  /* 0x3f8000003e437423 */ /* 0x000fe20000010043 */
[C---:B------:R-:W-:Y:S01]  /*3790*/  FFMA.FTZ R62, R63.reuse, R68, R70 ;  /* 0x000000443f3e7223 */ /* 0x040fe20000010046 */
[----:B------:R-:W-:Y:S01]  /*37a0*/  FFMA.FTZ R63, R63, R125, R118 ;  /* 0x0000007d3f3f7223 */ /* 0x000fe20000010076 */
[----:B------:R-:W-:Y:S01]  /*37b0*/  FADD.FTZ R118, R125, R69 ;  /* 0x000000457d767221 */ /* 0x000fe20000010000 */
[----:B------:R-:W-:Y:S01]  /*37c0*/  FMUL.FTZ R64, R64, R67 ;  /* 0x0000004340407220 */ /* 0x000fe20000410000 */
[----:B------:R-:W-:Y:S01]  /*37d0*/  FADD.FTZ R67, R6, -UR11 ;  /* 0x8000000b06437e21 */ /* 0x000fe20008010000 */
[----:B------:R-:W-:-:S03]  /*37e0*/  FFMA.FTZ R62, R57, R60, R62 ;  /* 0x0000003c393e7223 */ /* 0x000fc6000001003e */
        /* <DEDUP_REMOVED lines=14> */
[----:B------:R-:W-:Y:S01]  /*38d0*/  FADD.FTZ R69, R66, R59 ;  /* 0x0000003b42457221 */ /* 0x000fe20000010000 */
[----:B------:R-:W-:Y:S01]  /*38e0*/  FADD.FTZ R66, R7, -UR11 ;  /* 0x8000000b07427e21 */ /* 0x000fe20008010000 */
[----:B------:R-:W-:Y:S02]  /*38f0*/  FFMA.FTZ R70, R61, R56, R70 ;  /* 0x000000383d467223 */ /* 0x000fe40000010046 */
[----:B------:R-:W-:Y:S01]  /*3900*/  FADD.FTZ R69, R69, R56 ;  /* 0x0000003845457221 */ /* 0x000fe20000010000 */
[----:B------:R-:W-:Y:S01]  /*3910*/  FMUL.FTZ R59, R66, UR12 ;  /* 0x0000000c423b7c20 */ /* 0x000fe20008410000 */
[----:B------:R-:W-:-:S03]  /*3920*/  FFMA.FTZ R66, R58, R124, R63 ;  /* 0x0000007c3a427223 */ /* 0x000fc6000001003f */
[----:B------:R-:W-:-:S04]  /*3930*/  FFMA.FTZ R58, R113, R59, R116 ;  /* 0x0000003b713a7223 */ /* 0x000fc80000010074 */
[----:B------:R-:W-:-:S06]  /*3940*/  FMUL.FTZ R71, R58, -1.4426950216293334961 ;  /* 0xbfb8aa3b3a477820 */ /* 0x000fcc0000410000 */
[----:B------:R-:W0:Y:S02]  /*3950*/  MUFU.EX2 R71, R71 ;  /* 0x0000004700477308 */ /* 0x000e240000000800 */
[----:B0-----:R-:W-:Y:S01]  /*3960*/  FADD.FTZ R125, R71, 1 ;  /* 0x3f800000477d7421 */ /* 0x001fe20000010000 */
[----:B------:R-:W-:-:S03]  /*3970*/  FMUL.FTZ R71, R113, R60 ;  /* 0x0000003c71477220 */ /* 0x000fc60000410000 */
[----:B------:R0:W1:Y:S01]  /*3980*/  MUFU.RCP R63, R125 ;  /* 0x0000007d003f7308 */ /* 0x0000620000001000 */
[----:B------:R-:W-:Y:S01]  /*3990*/  FFMA.FTZ R66, R57, R71, R66 ;  /* 0x0000004739427223 */ /* 0x000fe20000010042 */
[----:B------:R-:W-:Y:S01]  /*39a0*/  FADD.FTZ R118, R71, R118 ;  /* 0x0000007647767221 */ /* 0x000fe20000010000 */
[----:B0-----:R-:W-:Y:S01]  /*39b0*/  FADD.FTZ R125, R25, -UR11 ;  /* 0x8000000b197d7e21 */ /* 0x001fe20008010000 */
[----:B-1----:R-:W-:-:S04]  /*39c0*/  FADD.FTZ R124, -R63, 1 ;  /* 0x3f8000003f7c7421 */ /* 0x002fc80000010100 */
        /* <DEDUP_REMOVED lines=17> */
[----:B------:R-:W-:Y:S01]  /*3ae0*/  FMUL.FTZ R56, R125, UR12 ;  /* 0x0000000c7d387c20 */ /* 0x000fe20008410000 */
[----:B------:R-:W-:Y:S02]  /*3af0*/  FADD.FTZ R125, R28, -UR11 ;  /* 0x8000000b1c7d7e21 */ /* 0x000fe40008010000 */
[----:B------:R-:W-:Y:S01]  /*3b00*/  FFMA.FTZ R66, R61, R71, R66 ;  /* 0x000000473d427223 */ /* 0x000fe20000010042 */
        /* <DEDUP_REMOVED lines=13> */
[C---:B------:R-:W-:Y:S01]  /*3be0*/  FFMA.FTZ R65, R114.reuse, R64, R115 ;  /* 0x0000004072417223 */ /* 0x040fe20000010073 */
[----:B------:R-:W-:Y:S01]  /*3bf0*/  FADD.FTZ R118, R71, R118 ;  /* 0x0000007647767221 */ /* 0x000fe20000010000 */
[----:B------:R-:W-:Y:S02]  /*3c00*/  FMUL.FTZ R71, R114, R68 ;  /* 0x0000004472477220 */ /* 0x000fe40000410000 */
[----:B------:R-:W-:Y:S02]  /*3c10*/  FMUL.FTZ R125, R65, -1.4426950216293334961 ;  /* 0xbfb8aa3b417d7820 */ /* 0x000fe40000410000 */
[----:B------:R-:W-:Y:S01]  /*3c20*/  FFMA.FTZ R124, R67, R71, R124 ;  /* 0x00000047437c7223 */ /* 0x000fe2000001007c */
[----:B------:R-:W-:-:S03]  /*3c30*/  FADD.FTZ R118, R118, R71 ;  /* 0x0000004776767221 */ /* 0x000fc60000010000 */
[----:B------:R-:W0:Y:S02]  /*3c40*/  MUFU.EX2 R125, R125 ;  /* 0x0000007d007d7308 */ /* 0x000e240000000800 */
[----:B0-----:R-:W-:-:S06]  /*3c50*/  FADD.FTZ R119, R125, 1 ;  /* 0x3f8000007d777421 */ /* 0x001fcc0000010000 */
[----:B------:R-:W0:Y:S02]  /*3c60*/  MUFU.RCP R119, R119 ;  /* 0x0000007700777308 */ /* 0x000e240000001000 */
[----:B0-----:R-:W-:-:S04]  /*3c70*/  FADD.FTZ R66, -R119, 1 ;  /* 0x3f80000077427421 */ /* 0x001fc80000010100 */
[----:B------:R-:W-:Y:S01]  /*3c80*/  FFMA.FTZ R66, R65, R66, 1 ;  /* 0x3f80000041427423 */ /* 0x000fe20000010042 */
[----:B------:R-:W-:Y:S01]  /*3c90*/  FMUL.FTZ R65, R30, R119 ;  /* 0x000000771e417220 */ /* 0x000fe20000410000 */
[----:B------:R-:W-:-:S03]  /*3ca0*/  FADD.FTZ R119, R29, -UR11 ;  /* 0x8000000b1d777e21 */ /* 0x000fc60008010000 */
[----:B------:R-:W-:Y:S01]  /*3cb0*/  FMUL.FTZ R65, R65, R66 ;  /* 0x0000004241417220 */ /* 0x000fe20000410000 */
[----:B------:R-:W-:Y:S01]  /*3cc0*/  FADD.FTZ R66, R69, R68 ;  /* 0x0000004445427221 */ /* 0x000fe20000010000 */
[----:B------:R-:W-:Y:S01]  /*3cd0*/  FFMA.FTZ R69, R67, R68, R70 ;  /* 0x0000004443457223 */ /* 0x000fe20000010046 */
[----:B------:R-:W-:Y:S02]  /*3ce0*/  FMUL.FTZ R68, R119, UR12 ;  /* 0x0000000c77447c20 */ /* 0x000fe40008410000 */
[----:B------:R-:W-:Y:S01]  /*3cf0*/  FADD.FTZ R66, R66, R57 ;  /* 0x0000003942427221 */ /* 0x000fe20000010000 */
[----:B------:R-:W-:Y:S01]  /*3d00*/  FFMA.FTZ R69, R60, R57, R69 ;  /* 0x000000393c457223 */ /* 0x000fe20000010045 */
[----:B------:R-:W-:Y:S02]  /*3d10*/  FFMA.FTZ R67, R113, R68, R116 ;  /* 0x0000004471437223 */ /* 0x000fe40000010074 */
[----:B------:R-:W-:Y:S01]  /*3d20*/  FADD.FTZ R66, R66, R65 ;  /* 0x0000004142427221 */ /* 0x000fe20000010000 */
[----:B------:R-:W-:Y:S01]  /*3d30*/  FFMA.FTZ R69, R64, R65, R69 ;  /* 0x0000004140457223 */ /* 0x000fe20000010045 */
[----:B------:R-:W-:-:S06]  /*3d40*/  FMUL.FTZ R119, R67, -1.4426950216293334961 ;  /* 0xbfb8aa3b43777820 */ /* 0x000fcc0000410000 */
[----:B------:R-:W0:Y:S02]  /*3d50*/  MUFU.EX2 R119, R119 ;  /* 0x0000007700777308 */ /* 0x000e240000000800 */
[----:B0-----:R-:W-:Y:S01]  /*3d60*/  FADD.FTZ R125, R119, 1 ;  /* 0x3f800000777d7421 */ /* 0x001fe20000010000 */
[----:B------:R-:W-:-:S03]  /*3d70*/  FMUL.FTZ R119, R113, R58 ;  /* 0x0000003a71777220 */ /* 0x000fc60000410000 */
[----:B------:R-:W0:Y:S01]  /*3d80*/  MUFU.RCP R70, R125 ;  /* 0x0000007d00467308 */ /* 0x000e220000001000 */
[----:B------:R-:W-:Y:S01]  /*3d90*/  FADD.FTZ R118, R119, R118 ;  /* 0x0000007677767221 */ /* 0x000fe20000010000 */
[----:B0-----:R-:W-:-:S04]  /*3da0*/  FADD.FTZ R71, -R70, 1 ;  /* 0x3f80000046477421 */ /* 0x001fc80000010100 */
[----:B------:R-:W-:Y:S01]  /*3db0*/  FFMA.FTZ R71, R67, R71, 1 ;  /* 0x3f80000043477423 */ /* 0x000fe20000010047 */
[----:B------:R-:W-:Y:S01]  /*3dc0*/  FMUL.FTZ R67, R31, R70 ;  /* 0x000000461f437220 */ /* 0x000fe20000410000 */
[----:B------:R-:W-:Y:S01]  /*3dd0*/  FADD.FTZ R70, R63, R58 ;  /* 0x0000003a3f467221 */ /* 0x000fe20000010000 */
[----:B------:R-:W-:Y:S02]  /*3de0*/  FFMA.FTZ R63, R59, R58, R62 ;  /* 0x0000003a3b3f7223 */ /* 0x000fe4000001003e */
[----:B------:R-:W-:Y:S01]  /*3df0*/  FMUL.FTZ R67, R67, R71 ;  /* 0x0000004743437220 */ /* 0x000fe20000410000 */
[----:B------:R-:W-:Y:S01]  /*3e00*/  FADD.FTZ R71, R32, -UR11 ;  /* 0x8000000b20477e21 */ /* 0x000fe20008010000 */
[----:B------:R-:W-:Y:S01]  /*3e10*/  FADD.FTZ R70, R70, R61 ;  /* 0x0000003d46467221 */ /* 0x000fe20000010000 */
[----:B------:R-:W-:Y:S02]  /*3e20*/  FFMA.FTZ R63, R56, R61, R63 ;  /* 0x0000003d383f7223 */ /* 0x000fe4000001003f */
[----:B------:R-:W-:Y:S01]  /*3e30*/  FMUL.FTZ R58, R71, UR12 ;  /* 0x0000000c473a7c20 */ /* 0x000fe20008410000 */
[----:B------:R-:W-:Y:S01]  /*3e40*/  FFMA.FTZ R71, R59, R119, R124 ;  /* 0x000000773b477223 */ /* 0x000fe2000001007c */
[----:B------:R-:W-:-:S02]  /*3e50*/  FADD.FTZ R119, R33, -UR11 ;  /* 0x8000000b21777e21 */ /* 0x000fc40008010000 */
[----:B------:R-:W-:-:S04]  /*3e60*/  FFMA.FTZ R59, R114, R58, R115 ;  /* 0x0000003a723b7223 */ /* 0x000fc80000010073 */
[----:B------:R-:W-:-:S06]  /*3e70*/  FMUL.FTZ R62, R59, -1.4426950216293334961 ;  /* 0xbfb8aa3b3b3e7820 */ /* 0x000fcc0000410000 */
[----:B------:R-:W0:Y:S02]  /*3e80*/  MUFU.EX2 R62, R62 ;  /* 0x0000003e003e7308 */ /* 0x000e240000000800 */
[----:B0-----:R-:W-:Y:S01]  /*3e90*/  FADD.FTZ R125, R62, 1 ;  /* 0x3f8000003e7d7421 */ /* 0x001fe20000010000 */
[----:B------:R-:W-:Y:S01]  /*3ea0*/  FMUL.FTZ R62, R114, R57 ;  /* 0x00000039723e7220 */ /* 0x000fe20000410000 */
[----:B------:R-:W-:-:S03]  /*3eb0*/  FMUL.FTZ R57, R119, UR12 ;  /* 0x0000000c77397c20 */ /* 0x000fc60008410000 */
[----:B------:R-:W-:Y:S01]  /*3ec0*/  FFMA.FTZ R71, R60, R62, R71 ;  /* 0x0000003e3c477223 */ /* 0x000fe20000010047 */
[----:B------:R-:W0:Y:S01]  /*3ed0*/  MUFU.RCP R125, R125 ;  /* 0x0000007d007d7308 */ /* 0x000e220000001000 */
[C---:B------:R-:W-:Y:S01]  /*3ee0*/  FFMA.FTZ R60, R113.reuse, R57, R116 ;  /* 0x00000039713c7223 */ /* 0x040fe20000010074 */
[----:B------:R-:W-:Y:S01]  /*3ef0*/  FADD.FTZ R118, R118, R62 ;  /* 0x0000003e76767221 */ /* 0x000fe20000010000 */
[----:B------:R-:W-:Y:S02]  /*3f00*/  FMUL.FTZ R62, R113, R61 ;  /* 0x0000003d713e7220 */ /* 0x000fe40000410000 */
[----:B------:R-:W-:Y:S02]  /*3f10*/  FMUL.FTZ R119, R60, -1.4426950216293334961 ;  /* 0xbfb8aa3b3c777820 */ /* 0x000fe40000410000 */
[----:B------:R-:W-:Y:S01]  /*3f20*/  FFMA.FTZ R71, R56, R62, R71 ;  /* 0x0000003e38477223 */ /* 0x000fe20000010047 */
[----:B------:R-:W-:Y:S01]  /*3f30*/  FADD.FTZ R118, R62, R118 ;  /* 0x000000763e767221 */ /* 0x000fe20000010000 */
[----:B------:R-:W-:-:S02]  /*3f40*/  FADD.FTZ R62, R37, -UR11 ;  /* 0x8000000b253e7e21 */ /* 0x000fc40008010000 */
[----:B------:R-:W1:Y:S02]  /*3f50*/  MUFU.EX2 R119, R119 ;  /* 0x0000007700777308 */ /* 0x000e640000000800 */
[----:B------:R-:W-:Y:S01]  /*3f60*/  FMUL.FTZ R62, R62, UR12 ;  /* 0x0000000c3e3e7c20 */ /* 0x000fe20008410000 */
[----:B0-----:R-:W-:-:S04]  /*3f70*/  FADD.FTZ R124, -R125, 1 ;  /* 0x3f8000007d7c7421 */ /* 0x001fc80000010100 */
[----:B------:R-:W-:Y:S01]  /*3f80*/  FFMA.FTZ R124, R59, R124, 1 ;  /* 0x3f8000003b7c7423 */ /* 0x000fe2000001007c */
[----:B------:R-:W-:-:S04]  /*3f90*/  FMUL.FTZ R59, R34, R125 ;  /* 0x0000007d223b7220 */ /* 0x000fc80000410000 */
[----:B------:R-:W-:Y:S01]  /*3fa0*/  FMUL.FTZ R59, R59, R124 ;  /* 0x0000007c3b3b7220 */ /* 0x000fe20000410000 */
[----:B-1----:R-:W-:-:S06]  /*3fb0*/  FADD.FTZ R124, R119, 1 ;  /* 0x3f800000777c7421 */ /* 0x002fcc0000010000 */
        /* <DEDUP_REMOVED lines=14> */
[----:B------:R-:W-:Y:S01]  /*40a0*/  FFMA.FTZ R64, R113, R62, R116 ;  /* 0x0000003e71407223 */ /* 0x000fe20000010074 */
[----:B------:R-:W-:Y:S01]  /*40b0*/  FADD.FTZ R118, R118, R124 ;  /* 0x0000007c76767221 */ /* 0x000fe20000010000 */
[----:B0-----:R-:W-:-:S04]  /*40c0*/  FADD.FTZ R125, -R119, 1 ;  /* 0x3f800000777d7421 */ /* 0x001fc80000010100 */
[----:B------:R-:W-:Y:S01]  /*40d0*/  FFMA.FTZ R125, R56, R125, 1 ;  /* 0x3f800000387d7423 */ /* 0x000fe2000001007d */
[----:B------:R-:W-:Y:S01]  /*40e0*/  FMUL.FTZ R56, R38, R119 ;  /* 0x0000007726387220 */ /* 0x000fe20000410000 */
[----:B------:R-:W-:-:S03]  /*40f0*/  FMUL.FTZ R119, R64, -1.4426950216293334961 ;  /* 0xbfb8aa3b40777820 */ /* 0x000fc60000410000 */
[----:B------:R-:W-:-:S03]  /*4100*/  FMUL.FTZ R56, R56, R125 ;  /* 0x0000007d38387220 */ /* 0x000fc60000410000 */
[----:B------:R-:W0:Y:S02]  /*4110*/  MUFU.EX2 R119, R119 ;  /* 0x0000007700777308 */ /* 0x000e240000000800 */
[----:B0-----:R-:W-:Y:S01]  /*4120*/  FADD.FTZ R125, R119, 1 ;  /* 0x3f800000777d7421 */ /* 0x001fe20000010000 */
[----:B------:R-:W-:-:S03]  /*4130*/  FADD.FTZ R119, R40, -UR11 ;  /* 0x8000000b28777e21 */ /* 0x000fc60008010000 */
[----:B------:R-:W0:Y:S02]  /*4140*/  MUFU.RCP R65, R125 ;  /* 0x0000007d00417308 */ /* 0x000e240000001000 */
[----:B0-----:R-:W-:-:S04]  /*4150*/  FADD.FTZ R124, -R65, 1 ;  /* 0x3f800000417c7421 */ /* 0x001fc80000010100 */
[----:B------:R-:W-:Y:S01]  /*4160*/  FFMA.FTZ R124, R64, R124, 1 ;  /* 0x3f800000407c7423 */ /* 0x000fe2000001007c */
[----:B------:R-:W-:Y:S01]  /*4170*/  FMUL.FTZ R64, R39, R65 ;  /* 0x0000004127407220 */ /* 0x000fe20000410000 */
[----:B------:R-:W-:Y:S01]  /*4180*/  FADD.FTZ R65, R70, R67 ;  /* 0x0000004346417221 */ /* 0x000fe20000010000 */
[-C--:B------:R-:W-:Y:S01]  /*4190*/  FFMA.FTZ R70, R68, R67.reuse, R63 ;  /* 0x0000004344467223 */ /* 0x080fe2000001003f */
[----:B------:R-:W-:Y:S01]  /*41a0*/  FMUL.FTZ R63, R119, UR12 ;  /* 0x0000000c773f7c20 */ /* 0x000fe20008410000 */
[----:B------:R-:W-:Y:S01]  /*41b0*/  FMUL.FTZ R64, R64, R124 ;  /* 0x0000007c40407220 */ /* 0x000fe20000410000 */
[----:B------:R-:W-:Y:S01]  /*41c0*/  FMUL.FTZ R124, R113, R67 ;  /* 0x00000043717c7220 */ /* 0x000fe20000410000 */
[----:B------:R-:W-:Y:S01]  /*41d0*/  FADD.FTZ R65, R65, R60 ;  /* 0x0000003c41417221 */ /* 0x000fe20000010000 */
[----:B------:R-:W-:Y:S02]  /*41e0*/  FFMA.FTZ R67, R114, R63, R115 ;  /* 0x0000003f72437223 */ /* 0x000fe40000010073 */
[----:B------:R-:W-:Y:S01]  /*41f0*/  FFMA.FTZ R119, R68, R124, R71 ;  /* 0x0000007c44777223 */ /* 0x000fe20000010047 */
[----:B------:R-:W-:Y:S01]  /*4200*/  FADD.FTZ R118, R124, R118 ;  /* 0x000000767c767221 */ /* 0x000fe20000010000 */
[----:B------:R-:W-:Y:S01]  /*4210*/  FMUL.FTZ R68, R67, -1.4426950216293334961 ;  /* 0xbfb8aa3b43447820 */ /* 0x000fe20000410000 */
[----:B------:R-:W-:-:S05]  /*4220*/  FADD.FTZ R65, R65, R64 ;  /* 0x0000004041417221 */ /* 0x000fca0000010000 */
        /* <DEDUP_REMOVED lines=8> */
[-C--:B------:R-:W-:Y:S02]  /*42b0*/  FFMA.FTZ R66, R58, R59.reuse, R69 ;  /* 0x0000003b3a427223 */ /* 0x080fe40000010045 */
[----:B------:R-:W-:Y:S01]  /*42c0*/  FMUL.FTZ R67, R67, R124 ;  /* 0x0000007c43437220 */ /* 0x000fe20000410000 */
[----:B------:R-:W-:Y:S01]  /*42d0*/  FMUL.FTZ R124, R114, R59 ;  /* 0x0000003b727c7220 */ /* 0x000fe20000410000 */
[----:B------:R-:W-:Y:S01]  /*42e0*/  FMUL.FTZ R59, R68, UR12 ;  /* 0x0000000c443b7c20 */ /* 0x000fe20008410000 */
[----:B------:R-:W-:Y:S02]  /*42f0*/  FFMA.FTZ R66, R61, R56, R66 ;  /* 0x000000383d427223 */ /* 0x000fe40000010042 */
[----:B------:R-:W-:Y:S01]  /*4300*/  FFMA.FTZ R68, R58, R124, R119 ;  /* 0x0000007c3a447223 */ /* 0x000fe20000010077 */
[----:B------:R-:W-:Y:S01]  /*4310*/  FFMA.FTZ R58, R113, R59, R116 ;  /* 0x0000003b713a7223 */ /* 0x000fe20000010074 */
[----:B------:R-:W-:-:S03]  /*4320*/  FADD.FTZ R118, R118, R124 ;  /* 0x0000007c76767221 */ /* 0x000fc60000010000 */
        /* <DEDUP_REMOVED lines=9> */
[C---:B------:R-:W-:Y:S01]  /*43c0*/  FFMA.FTZ R69, R57.reuse, R60, R70 ;  /* 0x0000003c39457223 */ /* 0x040fe20000010046 */
[----:B------:R-:W-:Y:S01]  /*43d0*/  FFMA.FTZ R70, R57, R119, R68 ;  /* 0x0000007739467223 */ /* 0x000fe20000010044 */
[----:B------:R-:W-:Y:S01]  /*43e0*/  FMUL.FTZ R119, R114, R56 ;  /* 0x0000003872777220 */ /* 0x000fe20000410000 */
[----:B------:R-:W-:Y:S01]  /*43f0*/  FMUL.FTZ R58, R58, R124 ;  /* 0x0000007c3a3a7220 */ /* 0x000fe20000410000 */
[----:B------:R-:W-:Y:S02]  /*4400*/  FADD.FTZ R124, R44, -UR11 ;  /* 0x8000000b2c7c7e21 */ /* 0x000fe40008010000 */
[----:B------:R-:W-:Y:S02]  /*4410*/  FADD.FTZ R118, R118, R119 ;  /* 0x0000007776767221 */ /* 0x000fe40000010000 */
        /* <DEDUP_REMOVED lines=11> */
[----:B------:R-:W-:-:S03]  /*44d0*/  FADD.FTZ R71, R45, -UR11 ;  /* 0x8000000b2d477e21 */ /* 0x000fc60008010000 */
[----:B------:R-:W-:Y:S01]  /*44e0*/  FADD.FTZ R68, R68, R67 ;  /* 0x0000004344447221 */ /* 0x000fe20000010000 */
[----:B------:R-:W-:Y:S01]  /*44f0*/  FMUL.FTZ R56, R71, UR12 ;  /* 0x0000000c47387c20 */ /* 0x000fe20008410000 */
[----:B------:R-:W-:Y:S02]  /*4500*/  FFMA.FTZ R71, R61, R119, R70 ;  /* 0x000000773d477223 */ /* 0x000fe40000010046 */
[----:B------:R-:W-:Y:S01]  /*4510*/  FADD.FTZ R68, R68, R57 ;  /* 0x0000003944447221 */ /* 0x000fe20000010000 */
        /* <DEDUP_REMOVED lines=8> */
[-C--:B------:R-:W-:Y:S01]  /*45a0*/  FFMA.FTZ R70, R62, R64.reuse, R69 ;  /* 0x000000403e467223 */ /* 0x080fe20000010045 */
[----:B------:R-:W-:Y:S02]  /*45b0*/  FMUL.FTZ R69, R113, R64 ;  /* 0x0000004071457220 */ /* 0x000fe40000410000 */
        /* <DEDUP_REMOVED lines=18> */
[----:B------:R-:W-:Y:S01]  /*46e0*/  FADD.FTZ R118, R118, R67 ;  /* 0x0000004376767221 */ /* 0x000fe20000010000 */
[----:B------:R-:W-:Y:S01]  /*46f0*/  FFMA.FTZ R71, R60, R57, R71 ;  /* 0x000000393c477223 */ /* 0x000fe20000010047 */
[----:B------:R-:W-:Y:S01]  /*4700*/  FMUL.FTZ R62, R62, UR12 ;  /* 0x0000000c3e3e7c20 */ /* 0x000fe20008410000 */
[----:B------:R-:W-:-:S02]  /*4710*/  FADD.FTZ R68, R68, R69 ;  /* 0x0000004544447221 */ /* 0x000fc40000010000 */
[----:B------:R-:W-:Y:S01]  /*4720*/  FFMA.FTZ R71, R64, R69, R71 ;  /* 0x0000004540477223 */ /* 0x000fe20000010047 */
[----:B------:R-:W-:-:S04]  /*4730*/  FFMA.FTZ R63, R113, R62, R116 ;  /* 0x0000003e713f7223 */ /* 0x000fc80000010074 */
        /* <DEDUP_REMOVED lines=13> */
[----:B------:R-:W-:-:S03]  /*4810*/  FFMA.FTZ R65, R56, R61, R65 ;  /* 0x0000003d38417223 */ /* 0x000fc60000010041 */
[----:B------:R-:W-:Y:S01]  /*4820*/  FMUL.FTZ R58, R67, UR12 ;  /* 0x0000000c433a7c20 */ /* 0x000fe20008410000 */
[----:B------:R-:W-:Y:S01]  /*4830*/  FFMA.FTZ R67, R59, R119, R124 ;  /* 0x000000773b437223 */ /* 0x000fe2000001007c */
[----:B------:R-:W-:Y:S02]  /*4840*/  FADD.FTZ R119, R53, -UR11 ;  /* 0x8000000b35777e21 */ /* 0x000fe40008010000 */
        /* <DEDUP_REMOVED lines=8> */
[----:B------:R-:W-:Y:S01]  /*48d0*/  FFMA.FTZ R60, R113, R57, R116 ;  /* 0x00000039713c7223 */ /* 0x000fe20000010074 */
[----:B------:R-:W-:-:S03]  /*48e0*/  FADD.FTZ R118, R118, R70 ;  /* 0x0000004676767221 */ /* 0x000fc60000010000 */
[----:B------:R-:W-:-:S06]  /*48f0*/  FMUL.FTZ R119, R60, -1.4426950216293334961 ;  /* 0xbfb8aa3b3c777820 */ /* 0x000fcc0000410000 */
[----:B------:R-:W1:Y:S01]  /*4900*/  MUFU.EX2 R119, R119 ;  /* 0x0000007700777308 */ /* 0x000e620000000800 */
[----:B0-----:R-:W-:-:S04]  /*4910*/  FADD.FTZ R124, -R125, 1 ;  /* 0x3f8000007d7c7421 */ /* 0x001fc80000010100 */
[----:B------:R-:W-:Y:S01]  /*4920*/  FFMA.FTZ R124, R59, R124, 1 ;  /* 0x3f8000003b7c7423 */ /* 0x000fe2000001007c */
[----:B------:R-:W-:Y:S01]  /*4930*/  FMUL.FTZ R59, R54, R125 ;  /* 0x0000007d363b7220 */ /* 0x000fe20000410000 */
[----:B-1----:R-:W-:-:S03]  /*4940*/  FADD.FTZ R125, R119, 1 ;  /* 0x3f800000777d7421 */ /* 0x002fc60000010000 */
[----:B------:R-:W-:Y:S02]  /*4950*/  FMUL.FTZ R59, R59, R124 ;  /* 0x0000007c3b3b7220 */ /* 0x000fe40000410000 */
[----:B------:R-:W0:Y:S02]  /*4960*/  MUFU.RCP R124, R125 ;  /* 0x0000007d007c7308 */ /* 0x000e240000001000 */
[----:B0-----:R-:W-:Y:S01]  /*4970*/  FADD.FTZ R70, -R124, 1 ;  /* 0x3f8000007c467421 */ /* 0x001fe20000010100 */
[----:B------:R-:W-:Y:S01]  /*4980*/  FMUL.FTZ R119, R55, R124 ;  /* 0x0000007c37777220 */ /* 0x000fe20000410000 */
[C---:B------:R-:W-:Y:S02]  /*4990*/  FMUL.FTZ R124, R113.reuse, R61 ;  /* 0x0000003d717c7220 */ /* 0x040fe40000410000 */
[----:B------:R-:W-:Y:S01]  /*49a0*/  FFMA.FTZ R70, R60, R70, 1 ;  /* 0x3f8000003c467423 */ /* 0x000fe20000010046 */
[----:B------:R-:W-:Y:S01]  /*49b0*/  FADD.FTZ R60, R66, R61 ;  /* 0x0000003d423c7221 */ /* 0x000fe20000010000 */
[----:B------:R-:W-:Y:S01]  /*49c0*/  FFMA.FTZ R67, R56, R124, R67 ;  /* 0x0000007c38437223 */ /* 0x000fe20000010043 */
[----:B------:R-:W-:Y:S01]  /*49d0*/  FADD.FTZ R118, R124, R118 ;  /* 0x000000767c767221 */ /* 0x000fe20000010000 */
[----:B------:R-:W-:Y:S01]  /*49e0*/  FMUL.FTZ R56, R114, R69 ;  /* 0x0000004572387220 */ /* 0x000fe20000410000 */
[-C--:B------:R-:W-:Y:S01]  /*49f0*/  FMUL.FTZ R61, R113, R63.reuse ;  /* 0x0000003f713d7220 */ /* 0x080fe20000410000 */
        /* <DEDUP_REMOVED lines=8> */
[-C--:B------:R-:W-:Y:S01]  /*4a80*/  FMUL.FTZ R61, R114, R59.reuse ;  /* 0x0000003b723d7220 */ /* 0x080fe20000410000 */
[----:B------:R-:W-:Y:S01]  /*4a90*/  FFMA.FTZ R60, R58, R59, R71 ;  /* 0x0000003b3a3c7223 */ /* 0x000fe20000010047 */
[----:B------:R-:W-:-:S02]  /*4aa0*/  FADD.FTZ R62, R68, R59 ;  /* 0x0000003b443e7221 */ /* 0x000fc40000010000 */
[----:B------:R-:W-:Y:S01]  /*4ab0*/  FFMA.FTZ R64, R58, R61, R63 ;  /* 0x0000003d3a407223 */ /* 0x000fe2000001003f */
[----:B------:R-:W-:Y:S01]  /*4ac0*/  FADD.FTZ R61, R118, R61 ;  /* 0x0000003d763d7221 */ /* 0x000fe20000010000 */
[----:B------:R-:W-:Y:S02]  /*4ad0*/  FADD.FTZ R63, R67, R66 ;  /* 0x00000042433f7221 */ /* 0x000fe40000010000 */
[C---:B------:R-:W-:Y:S01]  /*4ae0*/  FFMA.FTZ R64, R57.reuse, R56, R64 ;  /* 0x0000003839407223 */ /* 0x040fe20000010040 */
[----:B------:R-:W-:Y:S01]  /*4af0*/  FADD.FTZ R56, R56, R61 ;  /* 0x0000003d38387221 */ /* 0x000fe20000010000 */
[----:B------:R-:W-:-:S07]  /*4b00*/  FFMA.FTZ R61, R57, R66, R70 ;  /* 0x00000042393d7223 */ /* 0x000fce0000010046 */
.L_x_1577:
        /* <DEDUP_REMOVED lines=44> */
.L_x_1579:
[----:B------:R-:W-:Y:S05]  /*4dd0*/  BSYNC.RECONVERGENT B0 ;  /* 0x0000000000007941 */ /* 0x000fea0003800200 */
.L_x_1578:
[----:B------:R-:W-:Y:S01]  /*4de0*/  BAR.SYNC.DEFER_BLOCKING 0x0 ;  /* 0x0000000000007b1d */ /* 0x000fe20000010000 */
[----:B------:R-:W-:-:S05]  /*4df0*/  LEA R117, R117, R97, 0x4 ;  /* 0x0000006175757211 */ /* 0x000fca00078e20ff */
[----:B------:R-:W-:Y:S04]  /*4e00*/  BSSY.RECONVERGENT B0, `(.L_x_1580) ;  /* 0x0000029000007945 */ /* 0x000fe80003800200 */
[----:B------:R-:W-:Y:S05]  /*4e10*/  @P1 BRA `(.L_x_1581) ;  /* 0x00000000009c1947 */ /* 0x000fea0003800000 */
[----:B------:R-:W-:-:S09]  /*4e20*/  ULEA UR5, UR13, UR6, 0x18 ;  /* 0x000000060d057291 */ /* 0x000fd2000f8ec0ff */
[----:B---3--:R-:W3:Y:S04]  /*4e30*/  LDS.64 R56, [UR5+0x18] ;  /* 0x00001805ff387984 */ /* 0x008ee80008000a00 */
[----:B--2---:R-:W2:Y:S01]  /*4e40*/  LDS.128 R64, [UR5+0x20] ;  /* 0x00002005ff407984 */ /* 0x004ea20008000c00 */
[----:B---3--:R-:W-:Y:S01]  /*4e50*/  FADD.FTZ R59, R70, R56 ;  /* 0x00000038463b7221 */ /* 0x008fe20000010000 */
[----:B------:R-:W-:Y:S02]  /*4e60*/  FADD.FTZ R124, R71, R57 ;  /* 0x00000039477c7221 */ /* 0x000fe40000010000 */
[----:B0-----:R-:W0:Y:S01]  /*4e70*/  LDS.128 R68, [UR5+0x30] ;  /* 0x00003005ff447984 */ /* 0x001e220008000c00 */
[----:B--2---:R-:W-:Y:S01]  /*4e80*/  FADD.FTZ R119, R59, R64 ;  /* 0x000000403b777221 */ /* 0x004fe20000010000 */
[----:B------:R-:W-:-:S02]  /*4e90*/  FADD.FTZ R124, R124, R65 ;  /* 0x000000417c7c7221 */ /* 0x000fc40000010000 */
[----:B-1----:R-:W1:Y:S01]  /*4ea0*/  LDS.128 R56, [UR5+0x40] ;  /* 0x00004005ff387984 */ /* 0x002e620008000c00 */
        /* <DEDUP_REMOVED lines=30> */
.L_x_1581:
[----:B------:R-:W-:Y:S05]  /*5090*/  BSYNC.RECONVERGENT B0 ;  /* 0x0000000000007941 */ /* 0x000fea0003800200 */
.L_x_1580:
[----:B------:R-:W-:Y:S06]  /*50a0*/  BAR.SYNC.DEFER_BLOCKING 0x0 ;  /* 0x0000000000007b1d */ /* 0x000fec0000010000 */
[----:B------:R-:W-:Y:S04]  /*50b0*/  BSSY.RECONVERGENT B0, `(.L_x_1582) ;  /* 0x000009d000007945 */ /* 0x000fe80003800200 */
[----:B------:R-:W-:Y:S05]  /*50c0*/  @P4 BRA `(.L_x_1583) ;  /* 0x00000008006c4947 */ /* 0x000fea0003800000 */
[----:B--2---:R-:W2:Y:S04]  /*50d0*/  LDS.128 R64, [R118+0x100] ;  /* 0x0001000076407984 */ /* 0x004ea80000000c00 */
[----:B-1-3--:R-:W1:Y:S01]  /*50e0*/  LDS.128 R56, [R118+0x200] ;  /* 0x0002000076387984 */ /* 0x00ae620000000c00 */
        /* <DEDUP_REMOVED lines=153> */
.L_x_1583:
[----:B------:R-:W-:Y:S05]  /*5a80*/  BSYNC.RECONVERGENT B0 ;  /* 0x0000000000007941 */ /* 0x000fea0003800200 */
.L_x_1582:
[----:B------:R-:W-:Y:S04]  /*5a90*/  BSSY.RECONVERGENT B0, `(.L_x_1584) ;  /* 0x000001c000007945 */ /* 0x000fe80003800200 */
[----:B------:R-:W-:Y:S05]  /*5aa0*/  @P4 BRA `(.L_x_1585) ;  /* 0x0000000000684947 */ /* 0x000fea0003800000 */
[----:B---3--:R-:W2:Y:S08]  /*5ab0*/  LDC.64 R56, c[0x0][0x3f8] ;  /* 0x0000fe00ff387b82 */ /* 0x008eb00000000a00 */
[----:B-1----:R-:W1:Y:S01]  /*5ac0*/  LDC.64 R58, c[0x0][0x3d8] ;  /* 0x0000f600ff3a7b82 */ /* 0x002e620000000a00 */
        /* <DEDUP_REMOVED lines=24> */
.L_x_1585:
[----:B------:R-:W-:Y:S05]  /*5c50*/  BSYNC.RECONVERGENT B0 ;  /* 0x0000000000007941 */ /* 0x000fea0003800200 */
.L_x_1584:
[----:B------:R-:W5:Y:S02]  /*5c60*/  LDCU UR5, c[0x0][0x370] ;  /* 0x00006e00ff0577ac */ /* 0x000f640008000800 */
[----:B-----5:R-:W-:-:S09]  /*5c70*/  UISETP.GE.U32.AND UP0, UPT, UR5, 0x2, UPT ;  /* 0x000000020500788c */ /* 0x020fd2000bf06070 */
[----:B------:R-:W-:Y:S05]  /*5c80*/  BRA.U !UP0, `(.L_x_1586) ;  /* 0x0000000908b87547 */ /* 0x000fea000b800000 */
[----:B----4-:R-:W4:Y:S01]  /*5c90*/  LDC R57, c[0x0][0x370] ;  /* 0x0000dc00ff397b82 */ /* 0x010f220000000800 */
[----:B---3--:R-:W-:-:S05]  /*5ca0*/  LOP3.LUT R56, R99, 0x1, RZ, 0xc0, !PT ;  /* 0x0000000163387812 */ /* 0x008fca00078ec0ff */
[----:B------:R-:W-:Y:S02]  /*5cb0*/  IMAD R59, R56, R95, RZ ;  /* 0x0000005f383b7224 */ /* 0x000fe400078e02ff */
[----:B------:R-:W3:Y:S02]  /*5cc0*/  LDC.64 R118, c[0x0][0x3d0] ;  /* 0x0000f400ff767b82 */ /* 0x000ee40000000a00 */
[----:B----4-:R-:W-:-:S05]  /*5cd0*/  IMAD R56, R59, R57, RZ ;  /* 0x000000393b387224 */ /* 0x010fca00078e02ff */
[----:B------:R-:W-:-:S05]  /*5ce0*/  SHF.L.U32 R57, R56, 0x1, RZ ;  /* 0x0000000138397819 */ /* 0x000fca00000006ff */
[----:B---3--:R-:W-:Y:S01]  /*5cf0*/  IMAD.WIDE R118, R57, 0x4, R118 ;  /* 0x0000000439767825 */ /* 0x008fe200078e0276 */
[----:B------:R-:W-:Y:S06]  /*5d00*/  @P1 BRA `(.L_x_1587) ;  /* 0x0000000000541947 */ /* 0x000fec0003800000 */
[----:B------:R-:W3:Y:S01]  /*5d10*/  LDC.64 R56, c[0x0][0x3c8] ;  /* 0x0000f200ff387b82 */ /* 0x000ee20000000a00 */
[----:B------:R-:W-:Y:S01]  /*5d20*/  IADD3 R59, PT, PT, R59, R96, RZ ;  /* 0x000000603b3b7210 */ /* 0x000fe20007ffe0ff */
[----:B------:R-:W-:Y:S01]  /*5d30*/  IMAD R61, R95, UR7, R96 ;  /* 0x000000075f3d7c24 */ /* 0x000fe2000f8e0260 */
[----:B------:R-:W-:-:S03]  /*5d40*/  LOP3.LUT P0, R60, R99, 0x2, RZ, 0xc0, !PT ;  /* 0x00000002633c7812 */ /* 0x000fc6000780c0ff */
[----:B---3--:R-:W-:-:S04]  /*5d50*/  IMAD.WIDE.U32 R56, R59, 0x4, R56 ;  /* 0x000000043b387825 */ /* 0x008fc800078e0038 */
        /* <DEDUP_REMOVED lines=11> */
.L_x_1588:
[----:B------:R-:W3:Y:S04]  /*5e10*/  LDG.E.STRONG.GPU R58, desc[UR8][R56.64] ;  /* 0x00000008383a7981 */ /* 0x000ee8000c1ef900 */
[----:B---3--:R-:W-:Y:S01]  /*5e20*/  CCTL.IVALL ;  /* 0x00000000ff00798f */ /* 0x008fe20002000000 */
[----:B------:R-:W-:Y:S05]  /*5e30*/  YIELD ;  /* 0x0000000000007946 */ /* 0x000fea0003800000 */
[----:B------:R-:W-:-:S13]  /*5e40*/  ISETP.NE.AND P0, PT, R58, R63, PT ;  /* 0x0000003f3a00720c */ /* 0x000fda0003f05270 */
[----:B------:R-:W-:Y:S05]  /*5e50*/  @P0 BRA `(.L_x_1588) ;  /* 0xfffffffc00ec0947 */ /* 0x000fea000383ffff */
.L_x_1587:
[----:B------:R-:W3:Y:S01]  /*5e60*/  LDC R56, c[0x0][0x370] ;  /* 0x0000dc00ff387b82 */ /* 0x000ee20000000800 */
[----:B------:R-:W-:Y:S05]  /*5e70*/  WARPSYNC.ALL ;  /* 0x0000000000007948 */ /* 0x000fea0003800000 */
[----:B---3--:R-:W-:Y:S02]  /*5e80*/  ISETP.GE.U32.AND P0, PT, R56, 0x8, PT ;  /* 0x000000083800780c */ /* 0x008fe40003f06070 */
[----:B------:R-:W-:Y:S01]  /*5e90*/  BAR.SYNC.DEFER_BLOCKING 0x0 ;  /* 0x0000000000007b1d */ /* 0x000fe20000010000 */
[----:B--2---:R-:W-:-:S10]  /*5ea0*/  HFMA2 R64, -RZ, RZ, 0, 0 ;  /* 0x00000000ff407431 */ /* 0x004fd400000001ff */
        /* <DEDUP_REMOVED lines=11> */
.L_x_1590:
[----:B------:R-:W-:Y:S02]  /*5f60*/  ISETP.EQ.OR P4, PT, RZ, UR5, P1 ;  /* 0x00000005ff007c0c */ /* 0x000fe40008f82670 */
[----:B------:R-:W-:-:S04]  /*5f70*/  IADD3 R56, PT, PT, R63, 0x1, RZ ;  /* 0x000000013f387810 */ /* 0x000fc80007ffe0ff */
[----:B------:R-:W-:-:S07]  /*5f80*/  ISETP.EQ.OR P5, PT, R56, UR7, P1 ;  /* 0x0000000738007c0c */ /* 0x000fce0008fa2670 */
[----:B------:R-:W-:-:S06]  /*5f90*/  @!P4 IMAD.WIDE.U32 R56, R64, 0x8, R118 ;  /* 0x000000084038c825 */ /* 0x000fcc00078e0076 */
[----:B------:R-:W0:Y:S01]  /*5fa0*/  @!P4 LDG.E.64 R56, desc[UR8][R56.64] ;  /* 0x000000083838c981 */ /* 0x000e22000c1e1b00 */
[----:B------:R-:W-:-:S06]  /*5fb0*/  @!P5 IMAD.WIDE.U32 R60, R62, 0x8, R118 ;  /* 0x000000083e3cd825 */ /* 0x000fcc00078e0076 */
[----:B------:R-:W2:Y:S01]  /*5fc0*/  @!P5 LDG.E.64 R60, desc[UR8][R60.64] ;  /* 0x000000083c3cd981 */ /* 0x000ea2000c1e1b00 */
[----:B-1----:R-:W-:-:S04]  /*5fd0*/  IADD3 R58, PT, PT, R63, 0x2, RZ ;  /* 0x000000023f3a7810 */ /* 0x002fc80007ffe0ff */
[----:B------:R-:W-:Y:S02]  /*5fe0*/  ISETP.EQ.OR P0, PT, R58, UR7, P1 ;  /* 0x000000073a007c0c */ /* 0x000fe40008f02670 */
[----:B------:R-:W-:-:S04]  /*5ff0*/  IADD3 R58, PT, PT, R63, 0x3, RZ ;  /* 0x000000033f3a7810 */ /* 0x000fc80007ffe0ff */
[----:B------:R-:W-:-:S07]  /*6000*/  ISETP.EQ.OR P2, PT, R58, UR7, P1 ;  /* 0x000000073a007c0c */ /* 0x000fce0008f42670 */
[----:B------:R-:W-:-:S06]  /*6010*/  @!P0 IMAD.WIDE.U32 R58, R69, 0x8, R118 ;  /* 0x00000008453a8825 */ /* 0x000fcc00078e0076 */
[----:B------:R-:W3:Y:S01]  /*6020*/  @!P0 LDG.E.64 R58, desc[UR8][R58.64] ;  /* 0x000000083a3a8981 */ /* 0x000ee2000c1e1b00 */
[----:B0-----:R-:W-:Y:S01]  /*6030*/  @!P4 FADD.FTZ R70, R70, R56 ;  /* 0x000000384646c221 */ /* 0x001fe20000010000 */
[----:B------:R-:W-:Y:S01]  /*6040*/  @!P4 FADD.FTZ R71, R71, R57 ;  /* 0x000000394747c221 */ /* 0x000fe20000010000 */
        /* <DEDUP_REMOVED lines=10> */
[----:B------:R-:W-:Y:S01]  /*60f0*/  ISETP.EQ.OR P5, PT, R58, UR7, P1 ;  /* 0x000000073a007c0c */ /* 0x000fe20008fa2670 */
[----:B------:R-:W-:-:S12]  /*6100*/  @!P0 FADD.FTZ R71, R71, R59 ;  /* 0x0000003b47478221 */ /* 0x000fd80000010000 */
[----:B------:R-:W-:-:S06]  /*6110*/  @!P5 IMAD.WIDE.U32 R58, R66, 0x8, R118 ;  /* 0x00000008423ad825 */ /* 0x000fcc00078e0076 */
[----:B------:R-:W3:Y:S01]  /*6120*/  @!P5 LDG.E.64 R58, desc[UR8][R58.64] ;  /* 0x000000083a3ad981 */ /* 0x000ee2000c1e1b00 */
        /* <DEDUP_REMOVED lines=8> */
[----:B--2---:R-:W-:Y:S01]  /*61b0*/  @!P4 FADD.FTZ R70, R70, R60 ;  /* 0x0000003c4646c221 */ /* 0x004fe20000010000 */
[----:B------:R-:W-:Y:S01]  /*61c0*/  @!P4 FADD.FTZ R71, R71, R61 ;  /* 0x0000003d4747c221 */ /* 0x000fe20000010000 */
[----:B------:R-:W-:-:S06]  /*61d0*/  @!P6 IMAD.WIDE.U32 R60, R68, 0x8, R118 ;  /* 0x00000008443ce825 */ /* 0x000fcc00078e0076 */
[----:B------:R-:W2:Y:S01]  /*61e0*/  @!P6 LDG.E.64 R60, desc[UR8][R60.64] ;  /* 0x000000083c3ce981 */ /* 0x000ea2000c1e1b00 */
[----:B---3--:R-:W-:Y:S02]  /*61f0*/  @!P5 FADD.FTZ R70, R70, R58 ;  /* 0x0000003a4646d221 */ /* 0x008fe40000010000 */
        /* <DEDUP_REMOVED lines=16> */
[----:B--2---:R-:W-:Y:S01]  /*6300*/  @!P6 FADD.FTZ R70, R70, R60 ;  /* 0x0000003c4646e221 */ /* 0x004fe20000010000 */
[----:B------:R-:W-:-:S11]  /*6310*/  @!P6 FADD.FTZ R71, R71, R61 ;  /* 0x0000003d4747e221 */ /* 0x000fd60000010000 */
[----:B------:R-:W-:Y:S05]  /*6320*/  @P0 BRA `(.L_x_1590) ;  /* 0xfffffffc000c0947 */ /* 0x000fea000383ffff */
[----:B------:R-:W-:-:S07]  /*6330*/  MOV R64, R56 ;  /* 0x0000003800407202 */ /* 0x000fce0000000f00 */
.L_x_1589:
        /* <DEDUP_REMOVED lines=21> */
[--C-:B-1----:R-:W-:Y:S01]  /*6490*/  @!P2 IMAD.WIDE.U32 R58, R59, 0x8, R118.reuse ;  /* 0x000000083b3aa825 */ /* 0x102fe200078e0076 */
        /* <DEDUP_REMOVED lines=16> */
.L_x_1591:
        /* <DEDUP_REMOVED lines=19> */
.L_x_1592:
        /* <DEDUP_REMOVED lines=9> */
.L_x_1593:
[----:B------:R-:W-:Y:S05]  /*6760*/  BSYNC.RECONVERGENT B0 ;  /* 0x0000000000007941 */ /* 0x000fea0003800200 */
.L_x_1586:
[----:B------:R-:W5:Y:S01]  /*6770*/  S2UR UR6, SR_CgaCtaId ;  /* 0x00000000000679c3 */ /* 0x000f620000008800 */
[----:B------:R-:W-:Y:S01]  /*6780*/  UMOV UR5, 0x400 ;  /* 0x0000040000057882 */ /* 0x000fe20000000000 */
[----:B------:R-:W0:Y:S01]  /*6790*/  LDCU.64 UR14, c[0x0][0x400] ;  /* 0x00008000ff0e77ac */ /* 0x000e220008000a00 */
[----:B----4-:R-:W-:Y:S01]  /*67a0*/  SHF.R.U32.HI R62, RZ, 0x4, R97 ;  /* 0x00000004ff3e7819 */ /* 0x010fe20000011661 */
[----:B------:R-:W-:Y:S01]  /*67b0*/  FADD.FTZ R80, R80, -UR11 ;  /* 0x8000000b50507e21 */ /* 0x000fe20008010000 */
[----:B------:R-:W-:-:S03]  /*67c0*/  FADD.FTZ R81, R81, -UR11 ;  /* 0x8000000b51517e21 */ /* 0x000fc60008010000 */
[----:B------:R-:W4:Y:S01]  /*67d0*/  LDC R59, c[0x0][0x41c] ;  /* 0x00010700ff3b7b82 */ /* 0x000f220000000800 */
[----:B------:R-:W-:Y:S01]  /*67e0*/  FMUL.FTZ R80, R80, UR12 ;  /* 0x0000000c50507c20 */ /* 0x000fe20008410000 */
[----:B0-----:R-:W-:Y:S01]  /*67f0*/  ISETP.GE.U32.AND P2, PT, R111, UR14, PT ;  /* 0x0000000e6f007c0c */ /* 0x001fe2000bf46070 */
[----:B-----5:R-:W-:-:S03]  /*6800*/  ULEA UR5, UR6, UR5, 0x18 ;  /* 0x0000000506057291 */ /* 0x020fc6000f8ec0ff */
[----:B------:R-:W-:Y:S01]  /*6810*/  ISETP.GE.AND.EX P2, PT, R92, UR15, PT, P2 ;  /* 0x0000000f5c007c0c */ /* 0x000fe2000bf46320 */
[----:B------:R-:W0:Y:S01]  /*6820*/  LDCU UR6, c[0x0][0x42c] ;  /* 0x00008580ff0677ac */ /* 0x000e220008000800 */
[----:B----4-:R-:W-:-:S04]  /*6830*/  IMAD R62, R59, UR7, R62 ;  /* 0x000000073b3e7c24 */ /* 0x010fc8000f8e023e */
        /* <DEDUP_REMOVED lines=14> */
[----:B-1----:R-:W-:Y:S01]  /*6920*/  FFMA.FTZ R58, R114, R80, R115 ;  /* 0x00000050723a7223 */ /* 0x002fe20000010073 */
        /* <DEDUP_REMOVED lines=17> */
.L_x_1594:
[----:B------:R-:W-:Y:S01]  /*6a40*/  FADD.FTZ R76, R76, -UR11 ;  /* 0x8000000b4c4c7e21 */ /* 0x000fe20008010000 */
[----:B-1----:R-:W-:Y:S01]  /*6a50*/  FFMA.FTZ R58, R70, UR5, R63 ;  /* 0x00000005463a7c23 */ /* 0x002fe2000801003f */
        /* <DEDUP_REMOVED lines=19> */
.L_x_1596:
[----:B------:R-:W-:Y:S05]  /*6b90*/  BSYNC.RECONVERGENT B0 ;  /* 0x0000000000007941 */ /* 0x000fea0003800200 */
.L_x_1595:
        /* <DEDUP_REMOVED lines=12> */
[----:B--2---:R-:W1:Y:S01]  /*6c60*/  MUFU.RCP R64, R61 ;  /* 0x0000003d00407308 */ /* 0x004e620000001000 */
        /* <DEDUP_REMOVED lines=8> */
.L_x_1597:
        /* <DEDUP_REMOVED lines=21> */
.L_x_1599:
[----:B------:R-:W-:Y:S05]  /*6e40*/  BSYNC.RECONVERGENT B0 ;  /* 0x0000000000007941 */ /* 0x000fea0003800200 */
.L_x_1598:
        /* <DEDUP_REMOVED lines=21> */
.L_x_1600:
[----:B0-----:R-:W-:Y:S01]  /*6fa0*/  FFMA.FTZ R56, R68, UR5, R63 ;  /* 0x0000000544387c23 */ /* 0x001fe2000801003f */
[----:B------:R-:W-:Y:S01]  /*6fb0*/  BSSY.RECONVERGENT B0, `(.L_x_1601) ;  /* 0x0000013000007945 */ /* 0x000fe20003800200 */
[----:B------:R-:W-:Y:S01]  /*6fc0*/  FADD.FTZ R59, R3, -UR11 ;  /* 0x8000000b033b7e21 */ /* 0x000fe20008010000 */
        /* <DEDUP_REMOVED lines=17> */
.L_x_1602:
[----:B------:R-:W-:Y:S05]  /*70e0*/  BSYNC.RECONVERGENT B0 ;  /* 0x0000000000007941 */ /* 0x000fea0003800200 */
.L_x_1601:
[----:B------:R-:W-:Y:S01]  /*70f0*/  IADD3 R65, PT, PT, R62, 0x60, RZ ;  /* 0x000000603e417810 */ /* 0x000fe20007ffe0ff */
[----:B------:R-:W-:Y:S01]  /*7100*/  FMUL.FTZ R58, R58, UR12 ;  /* 0x0000000c3a3a7c20 */ /* 0x000fe20008410000 */
[----:B------:R-:W-:Y:S01]  /*7110*/  IADD3 R62, PT, PT, R62, 0xe0, RZ ;  /* 0x000000e03e3e7810 */ /* 0x000fe20007ffe0ff */
[----:B------:R-:W-:Y:S01]  /*7120*/  FMUL.FTZ R60, R59, UR12 ;  /* 0x0000000c3b3c7c20 */ /* 0x000fe20008410000 */
[----:B------:R-:W-:Y:S01]  /*7130*/  ISETP.GE.U32.AND P2, PT, R110, UR14, PT ;  /* 0x0000000e6e007c0c */ /* 0x000fe2000bf46070 */
[--C-:B------:R-:W-:Y:S01]  /*7140*/  FFMA.FTZ R61, R58, UR5, R63.reuse ;  /* 0x000000053a3d7c23 */ /* 0x100fe2000801003f */
[----:B------:R-:W-:Y:S01]  /*7150*/  ISETP.GE.U32.AND P1, PT, R109, UR14, PT ;  /* 0x0000000e6d007c0c */ /* 0x000fe2000bf26070 */
[----:B--2---:R-:W-:Y:S01]  /*7160*/  FFMA.FTZ R64, R60, UR5, R63 ;  /* 0x000000053c407c23 */ /* 0x004fe2000801003f */
[----:B------:R-:W-:Y:S02]  /*7170*/  ISETP.GE.U32.AND P0, PT, R108, UR14, PT ;  /* 0x0000000e6c007c0c */ /* 0x000fe4000bf06070 */
[----:B------:R-:W-:-:S02]  /*7180*/  ISETP.GE.U32.AND P6, PT, R107, UR14, PT ;  /* 0x0000000e6b007c0c */ /* 0x000fc4000bfc6070 */
[----:B------:R-:W-:Y:S02]  /*7190*/  ISETP.GE.U32.AND P4, PT, R65, UR14, PT ;  /* 0x0000000e41007c0c */ /* 0x000fe4000bf86070 */
[----:B------:R-:W-:Y:S02]  /*71a0*/  ISETP.GE.U32.AND P5, PT, R62, UR14, PT ;  /* 0x0000000e3e007c0c */ /* 0x000fe4000bfa6070 */
[----:B------:R-:W-:Y:S02]  /*71b0*/  SHF.R.S32.HI R66, RZ, 0x1f, R65 ;  /* 0x0000001fff427819 */ /* 0x000fe40000011441 */
[----:B0-----:R-:W-:Y:S02]  /*71c0*/  SHF.R.S32.HI R56, RZ, 0x1f, R62 ;  /* 0x0000001fff387819 */ /* 0x001fe4000001143e */
[----:B------:R-:W-:Y:S02]  /*71d0*/  ISETP.GE.AND.EX P2, PT, R91, UR15, PT, P2 ;  /* 0x0000000f5b007c0c */ /* 0x000fe4000bf46320 */
[----:B------:R-:W-:-:S02]  /*71e0*/  ISETP.GE.AND.EX P1, PT, R90, UR15, PT, P1 ;  /* 0x0000000f5a007c0c */ /* 0x000fc4000bf26310 */
[----:B------:R-:W-:Y:S02]  /*71f0*/  ISETP.GE.AND.EX P0, PT, R89, UR15, PT, P0 ;  /* 0x0000000f59007c0c */ /* 0x000fe4000bf06300 */
[----:B------:R-:W-:Y:S02]  /*7200*/  ISETP.GE.AND.EX P6, PT, R88, UR15, PT, P6 ;  /* 0x0000000f58007c0c */ /* 0x000fe4000bfc6360 */
        /* <DEDUP_REMOVED lines=21> */
.L_x_1603:
        /* <DEDUP_REMOVED lines=17> */
.L_x_1605:
[----:B------:R-:W-:Y:S05]  /*7470*/  BSYNC.RECONVERGENT B0 ;  /* 0x0000000000007941 */ /* 0x000fea0003800200 */
.L_x_1604:
[----:B------:R-:W-:Y:S01]  /*7480*/  FADD.FTZ R12, R12, -UR11 ;  /* 0x8000000b0c0c7e21 */ /* 0x000fe20008010000 */
[----:B------:R-:W-:Y:S01]  /*7490*/  FADD.FTZ R13, R13, -UR11 ;  /* 0x8000000b0d0d7e21 */ /* 0x000fe20008010000 */
[----:B------:R-:W-:Y:S01]  /*74a0*/  FADD.FTZ R57, R16, -UR11 ;  /* 0x8000000b10397e21 */ /* 0x000fe20008010000 */
[----:B------:R-:W-:Y:S01]  /*74b0*/  FADD.FTZ R17, R17, -UR11 ;  /* 0x8000000b11117e21 */ /* 0x000fe20008010000 */
[----:B------:R-:W-:Y:S01]  /*74c0*/  FMUL.FTZ R58, R12, UR12 ;  /* 0x0000000c0c3a7c20 */ /* 0x000fe20008410000 */
        /* <DEDUP_REMOVED lines=20> */
.L_x_1606:
        /* <DEDUP_REMOVED lines=23> */
.L_x_1608:
[----:B------:R-:W-:Y:S05]  /*7780*/  BSYNC.RECONVERGENT B0 ;  /* 0x0000000000007941 */ /* 0x000fea0003800200 */
.L_x_1607:
        /* <DEDUP_REMOVED lines=19> */
.L_x_1609:
        /* <DEDUP_REMOVED lines=17> */
.L_x_1611:
[----:B------:R-:W-:Y:S05]  /*79d0*/  BSYNC.RECONVERGENT B0 ;  /* 0x0000000000007941 */ /* 0x000fea0003800200 */
.L_x_1610:
        /* <DEDUP_REMOVED lines=25> */
.L_x_1612:
        /* <DEDUP_REMOVED lines=23> */
.L_x_1614:
[----:B------:R-:W-:Y:S05]  /*7ce0*/  BSYNC.RECONVERGENT B0 ;  /* 0x0000000000007941 */ /* 0x000fea0003800200 */
.L_x_1613:
        /* <DEDUP_REMOVED lines=19> */
.L_x_1615:
        /* <DEDUP_REMOVED lines=18> */
.L_x_1617:
[----:B------:R-:W-:Y:S05]  /*7f40*/  BSYNC.RECONVERGENT B0 ;  /* 0x0000000000007941 */ /* 0x000fea0003800200 */
.L_x_1616:
        /* <DEDUP_REMOVED lines=24> */
.L_x_1618:
[----:B------:R-:W-:Y:S01]  /*80d0*/  FFMA.FTZ R2, R12, UR5, R63 ;  /* 0x000000050c027c23 */ /* 0x000fe2000801003f */
        /* <DEDUP_REMOVED lines=19> */
.L_x_1620:
[----:B------:R-:W-:Y:S05]  /*8210*/  BSYNC.RECONVERGENT B0 ;  /* 0x0000000000007941 */ /* 0x000fea0003800200 */
.L_x_1619:
[----:B------:R-:W-:Y:S01]  /*8220*/  ISETP.GE.U32.AND P2, PT, R106, UR14, PT ;  /* 0x0000000e6a007c0c */ /* 0x000fe2000bf46070 */
[----:B------:R-:W-:Y:S01]  /*8230*/  FMUL.FTZ R28, R28, UR12 ;  /* 0x0000000c1c1c7c20 */ /* 0x000fe20008410000 */
[----:B------:R-:W-:Y:S01]  /*8240*/  ISETP.GE.U32.AND P1, PT, R105, UR14, PT ;  /* 0x0000000e69007c0c */ /* 0x000fe2000bf26070 */
[----:B0-----:R-:W-:Y:S01]  /*8250*/  FMUL.FTZ R6, R29, UR12 ;  /* 0x0000000c1d067c20 */ /* 0x001fe20008410000 */
[----:B------:R-:W-:Y:S01]  /*8260*/  ISETP.GE.U32.AND P0, PT, R104, UR14, PT ;  /* 0x0000000e68007c0c */ /* 0x000fe2000bf06070 */
[--C-:B------:R-:W-:Y:S01]  /*8270*/  FFMA.FTZ R11, R28, UR5, R63.reuse ;  /* 0x000000051c0b7c23 */ /* 0x100fe2000801003f */
[----:B------:R-:W-:Y:S01]  /*8280*/  ISETP.GE.U32.AND P6, PT, R103, UR14, PT ;  /* 0x0000000e67007c0c */ /* 0x000fe2000bfc6070 */
[----:B------:R-:W-:Y:S01]  /*8290*/  FFMA.FTZ R12, R6, UR5, R63 ;  /* 0x00000005060c7c23 */ /* 0x000fe2000801003f */
[----:B------:R-:W-:Y:S02]  /*82a0*/  ISETP.GE.U32.AND P4, PT, R102, UR14, PT ;  /* 0x0000000e66007c0c */ /* 0x000fe4000bf86070 */
[----:B------:R-:W-:-:S02]  /*82b0*/  ISETP.GE.U32.AND P5, PT, R101, UR14, PT ;  /* 0x0000000e65007c0c */ /* 0x000fc4000bfa6070 */
[----:B------:R-:W-:Y:S02]  /*82c0*/  ISETP.GE.U32.AND P3, PT, R100, UR14, PT ;  /* 0x0000000e64007c0c */ /* 0x000fe4000bf66070 */
[----:B------:R-:W-:Y:S02]  /*82d0*/  ISETP.GE.AND.EX P2, PT, R87, UR15, PT, P2 ;  /* 0x0000000f57007c0c */ /* 0x000fe4000bf46320 */
[----:B------:R-:W-:Y:S02]  /*82e0*/  ISETP.GE.AND.EX P1, PT, R86, UR15, PT, P1 ;  /* 0x0000000f56007c0c */ /* 0x000fe4000bf26310 */
[----:B------:R-:W-:Y:S02]  /*82f0*/  ISETP.GE.AND.EX P0, PT, R85, UR15, PT, P0 ;  /* 0x0000000f55007c0c */ /* 0x000fe4000bf06300 */
[----:B------:R-:W-:Y:S02]  /*8300*/  ISETP.GE.AND.EX P6, PT, R84, UR15, PT, P6 ;  /* 0x0000000f54007c0c */ /* 0x000fe4000bfc6360 */
        /* <DEDUP_REMOVED lines=21> */
.L_x_1621:
        /* <DEDUP_REMOVED lines=17> */
.L_x_1623:
[----:B------:R-:W-:Y:S05]  /*8570*/  BSYNC.RECONVERGENT B0 ;  /* 0x0000000000007941 */ /* 0x000fea0003800200 */
.L_x_1622:
        /* <DEDUP_REMOVED lines=25> */
.L_x_1624:
        /* <DEDUP_REMOVED lines=23> */
.L_x_1626:
[----:B------:R-:W-:Y:S05]  /*8880*/  BSYNC.RECONVERGENT B0 ;  /* 0x0000000000007941 */ /* 0x000fea0003800200 */
.L_x_1625:
        /* <DEDUP_REMOVED lines=19> */
.L_x_1627:
        /* <DEDUP_REMOVED lines=17> */
.L_x_1629:
[----:B------:R-:W-:Y:S05]  /*8ad0*/  BSYNC.RECONVERGENT B0 ;  /* 0x0000000000007941 */ /* 0x000fea0003800200 */
.L_x_1628:
        /* <DEDUP_REMOVED lines=25> */
.L_x_1630:
        /* <DEDUP_REMOVED lines=23> */
.L_x_1632:
[----:B------:R-:W-:Y:S05]  /*8de0*/  BSYNC.RECONVERGENT B0 ;  /* 0x0000000000007941 */ /* 0x000fea0003800200 */
.L_x_1631:
        /* <DEDUP_REMOVED lines=19> */
.L_x_1633:
        /* <DEDUP_REMOVED lines=17> */
.L_x_1635:
[----:B------:R-:W-:Y:S05]  /*9030*/  BSYNC.RECONVERGENT B0 ;  /* 0x0000000000007941 */ /* 0x000fea0003800200 */
.L_x_1634:
        /* <DEDUP_REMOVED lines=25> */
.L_x_1636:
        /* <DEDUP_REMOVED lines=23> */
.L_x_1638:
[----:B------:R-:W-:Y:S05]  /*9340*/  BSYNC.RECONVERGENT B0 ;  /* 0x0000000000007941 */ /* 0x000fea0003800200 */
.L_x_1637:
        /* <DEDUP_REMOVED lines=19> */
.L_x_1639:
        /* <DEDUP_REMOVED lines=17> */
.L_x_1641:
[----:B------:R-:W-:Y:S05]  /*9590*/  BSYNC.RECONVERGENT B0 ;  /* 0x0000000000007941 */ /* 0x000fea0003800200 */
.L_x_1640:
[----:B------:R-:W-:Y:S02]  /*95a0*/  IADD3 R98, PT, PT, R95, R98, RZ ;  /* 0x000000625f627210 */ /* 0x000fe40007ffe0ff */
[----:B------:R-:W-:Y:S02]  /*95b0*/  IADD3 R99, PT, PT, R99, 0x1, RZ ;  /* 0x0000000163637810 */ /* 0x000fe40007ffe0ff */
[----:B------:R-:W-:-:S13]  /*95c0*/  ISETP.GE.AND P0, PT, R98, UR4, PT ;  /* 0x0000000462007c0c */ /* 0x000fda000bf06270 */
[----:B------:R-:W-:Y:S05]  /*95d0*/  @!P0 BRA `(.L_x_1642) ;  /* 0xffffff6c00388947 */ /* 0x000fea000383ffff */
.L_x_1575:
        /* <DEDUP_REMOVED lines=19> */
.L_x_1644:
[----:B------:R-:W-:Y:S05]  /*9710*/  BSYNC.RECONVERGENT B0 ;  /* 0x0000000000007941 */ /* 0x000fea0003800200 */
.L_x_1643:
[----:B------:R-:W-:Y:S05]  /*9720*/  @P0 EXIT ;  /* 0x000000000000094d */ /* 0x000fea0003800000 */
[----:B------:R-:W-:Y:S05]  /*9730*/  @P2 BRA `(.L_x_1645) ;  /* 0x0000000000202947 */ /* 0x000fea0003800000 */
[----:B------:R-:W-:-:S05]  /*9740*/  IMAD R0, R4, R7, RZ ;  /* 0x0000000704007224 */ /* 0x000fca00078e02ff */
[----:B------:R-:W-:-:S13]  /*9750*/  ISETP.NE.AND P0, PT, R0, -0x1, PT ;  /* 0xffffffff0000780c */ /* 0x000fda0003f05270 */
[----:B------:R-:W-:Y:S05]  /*9760*/  @!P0 BRA `(.L_x_1645) ;  /* 0x0000000000148947 */ /* 0x000fea0003800000 */
.L_x_1646:
[----:B0-----:R-:W2:Y:S04]  /*9770*/  LDG.E.STRONG.GPU R5, desc[UR8][R2.64] ;  /* 0x0000000802057981 */ /* 0x001ea8000c1ef900 */
[----:B--2---:R-:W-:Y:S01]  /*9780*/  CCTL.IVALL ;  /* 0x00000000ff00798f */ /* 0x004fe20002000000 */
[----:B------:R-:W-:Y:S05]  /*9790*/  YIELD ;  /* 0x0000000000007946 */ /* 0x000fea0003800000 */
[----:B------:R-:W-:-:S13]  /*97a0*/  ISETP.NE.AND P0, PT, R5, R0, PT ;  /* 0x000000000500720c */ /* 0x000fda0003f05270 */
[----:B------:R-:W-:Y:S05]  /*97b0*/  @P0 BRA `(.L_x_1646) ;  /* 0xfffffffc00ec0947 */ /* 0x000fea000383ffff */
.L_x_1645:
        /* <DEDUP_REMOVED lines=60> */
.L_x_1649:
        /* <DEDUP_REMOVED lines=31> */
.L_x_1648:
[----:B------:R-:W-:Y:S05]  /*9d70*/  BSYNC.RECONVERGENT B0 ;  /* 0x0000000000007941 */ /* 0x000fea0003800200 */
.L_x_1647:
        /* <DEDUP_REMOVED lines=10> */
.L_x_1650:
[C---:B------:R-:W-:Y:S02]  /*9e20*/  SHF.L.U32 R22, R97.reuse, 0x2, RZ ;  /* 0x0000000261167819 */ /* 0x040fe400000006ff */
[----:B------:R-:W-:Y:S02]  /*9e30*/  SHF.L.U64.HI R24, R97, 0x2, R32 ;  /* 0x0000000261187819 */ /* 0x000fe40000010220 */
[----:B-1----:R-:W-:-:S04]  /*9e40*/  IADD3 R4, P0, PT, R22, UR4, RZ ;  /* 0x0000000416047c10 */ /* 0x002fc8000ff1e0ff */
[----:B----4-:R-:W-:Y:S02]  /*9e50*/  IADD3.X R5, PT, PT, R24, UR5, RZ, P0, !PT ;  /* 0x0000000518057c10 */ /* 0x010fe400087fe4ff */
[C---:B0-----:R-:W-:Y:S02]  /*9e60*/  IADD3 R6, P0, PT, R4.reuse, R33, RZ ;  /* 0x0000002104067210 */ /* 0x041fe40007f1e0ff */
[C---:B------:R-:W-:Y:S01]  /*9e70*/  IADD3 R10, P2, PT, R4.reuse, R37, RZ ;  /* 0x00000025040a7210 */ /* 0x040fe20007f5e0ff */
[----:B------:R0:W4:Y:S01]  /*9e80*/  LDG.E R2, desc[UR8][R4.64] ;  /* 0x0000000804027981 */ /* 0x000122000c1e1900 */
[C---:B------:R-:W-:Y:S02]  /*9e90*/  IADD3.X R7, PT, PT, R5.reuse, R31, RZ, P0, !PT ;  /* 0x0000001f05077210 */ /* 0x040fe400007fe4ff */
[----:B------:R-:W-:Y:S02]  /*9ea0*/  IADD3 R8, P1, PT, R4, R27, RZ ;  /* 0x0000001b04087210 */ /* 0x000fe40007f3e0ff */
[----:B------:R-:W-:-:S02]  /*9eb0*/  IADD3.X R11, PT, PT, R5, R35, RZ, P2, !PT ;  /* 0x00000023050b7210 */ /* 0x000fc400017fe4ff */
[----:B------:R-:W-:Y:S01]  /*9ec0*/  IADD3.X R9, PT, PT, R5, R29, RZ, P1, !PT ;  /* 0x0000001d05097210 */ /* 0x000fe20000ffe4ff */
[----:B------:R-:W4:Y:S04]  /*9ed0*/  LDG.E R7, desc[UR8][R6.64] ;  /* 0x0000000806077981 */ /* 0x000f28000c1e1900 */
[----:B------:R-:W5:Y:S04]  /*9ee0*/  LDG.E R8, desc[UR8][R8.64] ;  /* 0x0000000808087981 */ /* 0x000f68000c1e1900 */
[----:B------:R-:W5:Y:S01]  /*9ef0*/  LDG.E R11, desc[UR8][R10.64] ;  /* 0x000000080a0b7981 */ /* 0x000f62000c1e1900 */
[----:B------:R-:W-:-:S02]  /*9f00*/  LOP3.LUT R16, R22, 0xfffffffc, RZ, 0xc0, !PT ;  /* 0xfffffffc16107812 */ /* 0x000fc400078ec0ff */
[----:B------:R-:W-:Y:S02]  /*9f10*/  LOP3.LUT R15, R24, 0x1, RZ, 0xc0, !PT ;  /* 0x00000001180f7812 */ /* 0x000fe400078ec0ff */
[----:B--2---:R-:W-:-:S04]  /*9f20*/  IADD3 R12, P0, PT, R16, UR6, RZ ;  /* 0x00000006100c7c10 */ /* 0x004fc8000ff1e0ff */
[C---:B------:R-:W-:Y:S02]  /*9f30*/  IADD3.X R13, PT, PT, R15.reuse, UR7, RZ, P0, !PT ;  /* 0x000000070f0d7c10 */ /* 0x040fe400087fe4ff */
[C---:B---3--:R-:W-:Y:S02]  /*9f40*/  IADD3 R14, P0, PT, R16.reuse, UR10, RZ ;  /* 0x0000000a100e7c10 */ /* 0x048fe4000ff1e0ff */
[----:B------:R-:W-:Y:S02]  /*9f50*/  IADD3 R16, P1, PT, R16, UR4, RZ ;  /* 0x0000000410107c10 */ /* 0x000fe4000ff3e0ff */
[----:B------:R-:W-:Y:S02]  /*9f60*/  IADD3.X R15, PT, PT, R15, UR11, RZ, P0, !PT ;  /* 0x0000000b0f0f7c10 */ /* 0x000fe400087fe4ff */
[----:B0-----:R-:W-:Y:S02]  /*9f70*/  IADD3 R4, P0, PT, R16, R33, RZ ;  /* 0x0000002110047210 */ /* 0x001fe40007f1e0ff */
[----:B----4-:R-:W-:-:S02]  /*9f80*/  F2FP.BF16.F32.PACK_AB R19, R7, R2 ;  /* 0x000000020713723e */ /* 0x010fc400000010ff */
[----:B------:R-:W-:-:S04]  /*9f90*/  LOP3.LUT R2, R24, 0x3, RZ, 0xc0, !PT ;  /* 0x0000000318027812 */ /* 0x000fc800078ec0ff */
[----:B------:R-:W-:Y:S02]  /*9fa0*/  IADD3.X R17, PT, PT, R2, UR5, RZ, P1, !PT ;  /* 0x0000000502117c10 */ /* 0x000fe40008ffe4ff */
[----:B-----5:R-:W-:Y:S02]  /*9fb0*/  F2FP.BF16.F32.PACK_AB R21, R11, R8 ;  /* 0x000000080b15723e */ /* 0x020fe400000010ff */
[C---:B------:R-:W-:Y:S02]  /*9fc0*/  IADD3 R6, P1, PT, R16.reuse, R27, RZ ;  /* 0x0000001b10067210 */ /* 0x040fe40007f3e0ff */
[----:B------:R-:W-:Y:S02]  /*9fd0*/  IADD3 R8, P2, PT, R16, R37, RZ ;  /* 0x0000002510087210 */ /* 0x000fe40007f5e0ff */
[C---:B------:R-:W-:Y:S02]  /*9fe0*/  IADD3.X R5, PT, PT, R17.reuse, R31, RZ, P0, !PT ;  /* 0x0000001f11057210 */ /* 0x040fe400007fe4ff */
[----:B------:R-:W-:-:S02]  /*9ff0*/  IADD3.X R7, PT, PT, R17, R29, RZ, P1, !PT ;  /* 0x0000001d11077210 */ /* 0x000fc40000ffe4ff */
        /* <DEDUP_REMOVED lines=57> */
.L_x_1651:
        /* <DEDUP_REMOVED lines=15> */
.L_x_3438:


//--------------------- .text._Z35group_norm_nhwc_bwd_one_pass_kernelI11Fp32IOFp16WLi64ELi32ELi512EEv26Group_norm_nhwc_bwd_params --------------------------
	.section	.text._Z35group_norm_nhwc_bwd_one_pass_kernelI11Fp32IOFp16WLi64ELi32ELi512EEv26Group_norm_nhwc_bwd_params,"ax",@progbits
	.align	128
        .global         _Z35group_norm_nhwc_bwd_one_pass_kernelI11Fp32IOFp16WLi64ELi32ELi512EEv26Group_norm_nhwc_bwd_params
        .type           _Z35group_norm_nhwc_bwd_one_pass_kernelI11Fp32IOFp16WLi64ELi32ELi512EEv26Group_norm_nhwc_bwd_params,@function
        .size           _Z35group_norm_nhwc_bwd_one_pass_kernelI11Fp32IOFp16WLi64ELi32ELi512EEv26Group_norm_nhwc_bwd_params,(.L_x_3439 - _Z35group_norm_nhwc_bwd_one_pass_kernelI11Fp32IOFp16WLi64ELi32ELi512EEv26Group_norm_nhwc_bwd_params)
        .other          _Z35group_norm_nhwc_bwd_one_pass_kernelI11Fp32IOFp16WLi64ELi32ELi512EEv26Group_norm_nhwc_bwd_params,@"STO_CUDA_ENTRY STV_DEFAULT"
_Z35group_norm_nhwc_bwd_one_pass_kernelI11Fp32IOFp16WLi64ELi32ELi512EEv26Group_norm_nhwc_bwd_params:
.text._Z35group_norm_nhwc_bwd_one_pass_kernelI11Fp32IOFp16WLi64ELi32ELi512EEv26Group_norm_nhwc_bwd_params:
        /* <DEDUP_REMOVED lines=41> */
.L_x_1677:
        /* <DEDUP_REMOVED lines=105> */
[----:B---3--:R-:W-:Y:S02]  /*0920*/  @P2 HADD2.F32 R54, -RZ, R28.H0_H0 ;  /* 0x2000001cff362230 */ /* 0x008fe40000004100 */
[----:B----4-:R-:W-:Y:S02]  /*0930*/  @P2 HADD2.F32 R53, -RZ, R27.H0_H0 ;  /* 0x2000001bff352230 */ /* 0x010fe40000004100 */
[----:B------:R-:W-:Y:S02]  /*0940*/  HADD2.F32 R52, -RZ, R52.H0_H0 ;  /* 0x20000034ff347230 */ /* 0x000fe40000004100 */
[----:B------:R-:W-:Y:S01]  /*0950*/  HADD2.F32 R9, -RZ, R26.H0_H0 ;  /* 0x2000001aff097230 */ /* 0x000fe20000004100 */
        /* <DEDUP_REMOVED lines=30> */
.L_x_1653:
        /* <DEDUP_REMOVED lines=64> */
.L_x_1654:
        /* <DEDUP_REMOVED lines=37> */
.L_x_1656:
[----:B------:R-:W-:Y:S05]  /*1190*/  BSYNC.RECONVERGENT B0 ;  /* 0x0000000000007941 */ /* 0x000fea0003800200 */
.L_x_1655:
        /* <DEDUP_REMOVED lines=44> */
.L_x_1658:
[----:B------:R-:W-:Y:S05]  /*1460*/  BSYNC.RECONVERGENT B0 ;  /* 0x0000000000007941 */ /* 0x000fea0003800200 */
.L_x_1657:
        /* <DEDUP_REMOVED lines=159> */
.L_x_1660:
[----:B------:R-:W-:Y:S05]  /*1e60*/  BSYNC.RECONVERGENT B0 ;  /* 0x0000000000007941 */ /* 0x000fea0003800200 */
.L_x_1659:
        /* <DEDUP_REMOVED lines=28> */
.L_x_1662:
[----:B------:R-:W-:Y:S05]  /*2030*/  BSYNC.RECONVERGENT B0 ;  /* 0x0000000000007941 */ /* 0x000fea0003800200 */
.L_x_1661:
        /* <DEDUP_REMOVED lines=24> */
.L_x_1665:
[----:B----4-:R-:W4:Y:S04]  /*21c0*/  LDG.E.STRONG.GPU R18, desc[UR8][R16.64] ;  /* 0x0000000810127981 */ /* 0x010f28000c1ef900 */
[----:B----4-:R-:W-:Y:S01]  /*21d0*/  CCTL.IVALL ;  /* 0x00000000ff00798f */ /* 0x010fe20002000000 */
[----:B------:R-:W-:Y:S05]  /*21e0*/  YIELD ;  /* 0x0000000000007946 */ /* 0x000fea0003800000 */
[----:B------:R-:W-:-:S13]  /*21f0*/  ISETP.NE.AND P1, PT, R18, R23, PT ;  /* 0x000000171200720c */ /* 0x000fda0003f25270 */
[----:B------:R-:W-:Y:S05]  /*2200*/  @P1 BRA `(.L_x_1665) ;  /* 0xfffffffc00ec1947 */ /* 0x000fea000383ffff */
.L_x_1664:
        /* <DEDUP_REMOVED lines=14> */
.L_x_1667:
        /* <DEDUP_REMOVED lines=60> */
.L_x_1666:
        /* <DEDUP_REMOVED lines=34> */
.L_x_1668:
        /* <DEDUP_REMOVED lines=18> */
.L_x_1669:
        /* <DEDUP_REMOVED lines=9> */
.L_x_1670:
[----:B------:R-:W-:Y:S05]  /*2a80*/  BSYNC.RECONVERGENT B0 ;  /* 0x0000000000007941 */ /* 0x000fea0003800200 */
.L_x_1663:
        /* <DEDUP_REMOVED lines=34> */
.L_x_1671:
        /* <DEDUP_REMOVED lines=19> */
.L_x_1673:
[----:B------:R-:W-:Y:S05]  /*2de0*/  BSYNC.RECONVERGENT B0 ;  /* 0x0000000000007941 */ /* 0x000fea0003800200 */
.L_x_1672:
        /* <DEDUP_REMOVED lines=22> */
.L_x_1674:
        /* <DEDUP_REMOVED lines=21> */
.L_x_1676:
[----:B------:R-:W-:Y:S05]  /*30a0*/  BSYNC.RECONVERGENT B0 ;  /* 0x0000000000007941 */ /* 0x000fea0003800200 */
.L_x_1675:
[----:B------:R-:W-:Y:S02]  /*30b0*/  IADD3 R36, PT, PT, R0, R36, RZ ;  /* 0x0000002400247210 */ /* 0x000fe40007ffe0ff */
[----:B------:R-:W-:Y:S02]  /*30c0*/  IADD3 R37, PT, PT, R37, 0x1, RZ ;  /* 0x0000000125257810 */ /* 0x000fe40007ffe0ff */
[----:B------:R-:W-:-:S13]  /*30d0*/  ISETP.GE.AND P0, PT, R36, UR4, PT ;  /* 0x0000000424007c0c */ /* 0x000fda000bf06270 */
[----:B------:R-:W-:Y:S05]  /*30e0*/  @!P0 BRA `(.L_x_1677) ;  /* 0xffffffd000688947 */ /* 0x000fea000383ffff */
.L_x_1652:
        /* <DEDUP_REMOVED lines=19> */
.L_x_1679:
[----:B------:R-:W-:Y:S05]  /*3220*/  BSYNC.RECONVERGENT B0 ;  /* 0x0000000000007941 */ /* 0x000fea0003800200 */
.L_x_1678:
[----:B------:R-:W-:Y:S05]  /*3230*/  @P0 EXIT ;  /* 0x000000000000094d */ /* 0x000fea0003800000 */
[----:B------:R-:W-:Y:S05]  /*3240*/  @P2 BRA `(.L_x_1680) ;  /* 0x0000000000202947 */ /* 0x000fea0003800000 */
[----:B------:R-:W-:-:S05]  /*3250*/  IMAD R0, R4, R7, RZ ;  /* 0x0000000704007224 */ /* 0x000fca00078e02ff */
[----:B------:R-:W-:-:S13]  /*3260*/  ISETP.NE.AND P0, PT, R0, -0x1, PT ;  /* 0xffffffff0000780c */ /* 0x000fda0003f05270 */
[----:B------:R-:W-:Y:S05]  /*3270*/  @!P0 BRA `(.L_x_1680) ;  /* 0x0000000000148947 */ /* 0x000fea0003800000 */
.L_x_1681:
[----:B0-----:R-:W4:Y:S04]  /*3280*/  LDG.E.STRONG.GPU R5, desc[UR8][R2.64] ;  /* 0x0000000802057981 */ /* 0x001f28000c1ef900 */
[----:B----4-:R-:W-:Y:S01]  /*3290*/  CCTL.IVALL ;  /* 0x00000000ff00798f */ /* 0x010fe20002000000 */
[----:B------:R-:W-:Y:S05]  /*32a0*/  YIELD ;  /* 0x0000000000007946 */ /* 0x000fea0003800000 */
[----:B------:R-:W-:-:S13]  /*32b0*/  ISETP.NE.AND P0, PT, R5, R0, PT ;  /* 0x000000000500720c */ /* 0x000fda0003f05270 */
[----:B------:R-:W-:Y:S05]  /*32c0*/  @P0 BRA `(.L_x_1681) ;  /* 0xfffffffc00ec0947 */ /* 0x000fea000383ffff */
.L_x_1680:
        /* <DEDUP_REMOVED lines=60> */
.L_x_1684:
        /* <DEDUP_REMOVED lines=31> */
.L_x_1683:
[----:B------:R-:W-:Y:S05]  /*3880*/  BSYNC.RECONVERGENT B0 ;  /* 0x0000000000007941 */ /* 0x000fea0003800200 */
.L_x_1682:
        /* <DEDUP_REMOVED lines=10> */
.L_x_1685:
        /* <DEDUP_REMOVED lines=21> */
[----:B----4-:R-:W-:Y:S02]  /*3a80*/  F2FP.F16.F32.PACK_AB R29, R7, R4 ;  /* 0x00000004071d723e */ /* 0x010fe400000000ff */
[----:B------:R-:W-:-:S04]  /*3a90*/  IADD3 R4, P1, PT, R14, UR4, RZ ;  /* 0x000000040e047c10 */ /* 0x000fc8000ff3e0ff */
[----:B------:R-:W-:Y:S02]  /*3aa0*/  IADD3.X R5, PT, PT, R5, UR5, RZ, P1, !PT ;  /* 0x0000000505057c10 */ /* 0x000fe40008ffe4ff */
[----:B-----5:R-:W-:Y:S02]  /*3ab0*/  F2FP.F16.F32.PACK_AB R31, R11, R8 ;  /* 0x000000080b1f723e */ /* 0x020fe400000000ff */
        /* <DEDUP_REMOVED lines=20> */
[----:B---3--:R-:W-:Y:S02]  /*3c00*/  F2FP.F16.F32.PACK_AB R33, R33, R14 ;  /* 0x0000000e2121723e */ /* 0x008fe400000000ff */
[----:B----4-:R-:W-:-:S03]  /*3c10*/  F2FP.F16.F32.PACK_AB R37, R37, R16 ;  /* 0x000000102525723e */ /* 0x010fc600000000ff */
        /* <DEDUP_REMOVED lines=14> */
[----:B----4-:R-:W-:Y:S02]  /*3d00*/  F2FP.F16.F32.PACK_AB R31, R31, R14 ;  /* 0x0000000e1f1f723e */ /* 0x010fe400000000ff */
[----:B-----5:R-:W-:-:S03]  /*3d10*/  F2FP.F16.F32.PACK_AB R39, R39, R16 ;  /* 0x000000102727723e */ /* 0x020fc600000000ff */
        /* <DEDUP_REMOVED lines=17> */
[----:B-----5:R-:W-:Y:S02]  /*3e30*/  F2FP.F16.F32.PACK_AB R11, R11, R4 ;  /* 0x000000040b0b723e */ /* 0x020fe400000000ff */
[----:B--2---:R-:W-:-:S03]  /*3e40*/  F2FP.F16.F32.PACK_AB R5, R9, R6 ;  /* 0x000000060905723e */ /* 0x004fc600000000ff */
[----:B------:R4:W-:Y:S04]  /*3e50*/  STG.E desc[UR8][R28.64], R11 ;  /* 0x0000000b1c007986 */ /* 0x0009e8000c101908 */
[----:B------:R4:W-:Y:S01]  /*3e60*/  STG.E desc[UR8][R26.64], R5 ;  /* 0x000000051a007986 */ /* 0x0009e2000c101908 */
[----:B------:R-:W-:Y:S01]  /*3e70*/  HFMA2 R6, -RZ, RZ, 0, 0 ;  /* 0x00000000ff067431 */ /* 0x000fe200000001ff */
[----:B------:R-:W-:Y:S06]  /*3e80*/  @P0 BRA `(.L_x_1685) ;  /* 0xfffffff800a80947 */ /* 0x000fec000383ffff */
[----:B------:R-:W-:Y:S05]  /*3e90*/  EXIT ;  /* 0x000000000000794d */ /* 0x000fea0003800000 */
.L_x_1686:
        /* <DEDUP_REMOVED lines=14> */
.L_x_3439:


//--------------------- .text._Z35group_norm_nhwc_bwd_one_pass_kernelI11Fp32IOFp16WLi128ELi32ELi512EEv26Group_norm_nhwc_bwd_params --------------------------
	.section	.text._Z35group_norm_nhwc_bwd_one_pass_kernelI11Fp32IOFp16WLi128ELi32ELi512EEv26Group_norm_nhwc_bwd_params,"ax",@progbits
	.align	128
        .global         _Z35group_norm_nhwc_bwd_one_pass_kernelI11Fp32IOFp16WLi128ELi32ELi512EEv26Group_norm_nhwc_bwd_params
        .type           _Z35group_norm_nhwc_bwd_one_pass_kernelI11Fp32IOFp16WLi128ELi32ELi512EEv26Group_norm_nhwc_bwd_params,@function
        .size           _Z35group_norm_nhwc_bwd_one_pass_kernelI11Fp32IOFp16WLi128ELi32ELi512EEv26Group_norm_nhwc_bwd_params,(.L_x_3440 - _Z35group_norm_nhwc_bwd_one_pass_kernelI11Fp32IOFp16WLi128ELi32ELi512EEv26Group_norm_nhwc_bwd_params)
        .other          _Z35group_norm_nhwc_bwd_one_pass_kernelI11Fp32IOFp16WLi128ELi32ELi512EEv26Group_norm_nhwc_bwd_params,@"STO_CUDA_ENTRY STV_DEFAULT"
_Z35group_norm_nhwc_bwd_one_pass_kernelI11Fp32IOFp16WLi128ELi32ELi512EEv26Group_norm_nhwc_bwd_params:
.text._Z35group_norm_nhwc_bwd_one_pass_kernelI11Fp32IOFp16WLi128ELi32ELi512EEv26Group_norm_nhwc_bwd_params:
        /* <DEDUP_REMOVED lines=29> */
.L_x_1718:
        /* <DEDUP_REMOVED lines=149> */
[----:B--2---:R-:W-:Y:S02]  /*0b20*/  HADD2.F32 R51, -RZ, R51.H0_H0 ;  /* 0x20000033ff337230 */ /* 0x004fe40000004100 */
[----:B---3--:R-:W-:Y:S02]  /*0b30*/  @P4 HADD2.F32 R53, -RZ, R27.H0_H0 ;  /* 0x2000001bff354230 */ /* 0x008fe40000004100 */
[----:B----4-:R-:W-:Y:S02]  /*0b40*/  @P4 HADD2.F32 R52, -RZ, R28.H0_H0 ;  /* 0x2000001cff344230 */ /* 0x010fe40000004100 */
        /* <DEDUP_REMOVED lines=59> */
.L_x_1688:
        /* <DEDUP_REMOVED lines=128> */
.L_x_1689:
        /* <DEDUP_REMOVED lines=43> */
.L_x_1691:
[----:B------:R-:W-:Y:S05]  /*19b0*/  BSYNC.RECONVERGENT B0 ;  /* 0x0000000000007941 */ /* 0x000fea0003800200 */
.L_x_1690:
        /* <DEDUP_REMOVED lines=44> */
.L_x_1693:
[----:B------:R-:W-:Y:S05]  /*1c80*/  BSYNC.RECONVERGENT B0 ;  /* 0x0000000000007941 */ /* 0x000fea0003800200 */
.L_x_1692:
        /* <DEDUP_REMOVED lines=159> */
.L_x_1695:
[----:B------:R-:W-:Y:S05]  /*2680*/  BSYNC.RECONVERGENT B0 ;  /* 0x0000000000007941 */ /* 0x000fea0003800200 */
.L_x_1694:
        /* <DEDUP_REMOVED lines=28> */
.L_x_1697:
[----:B------:R-:W-:Y:S05]  /*2850*/  BSYNC.RECONVERGENT B0 ;  /* 0x0000000000007941 */ /* 0x000fea0003800200 */
.L_x_1696:
        /* <DEDUP_REMOVED lines=24> */
.L_x_1700:
[----:B----4-:R-:W3:Y:S04]  /*29e0*/  LDG.E.STRONG.GPU R22, desc[UR8][R20.64] ;  /* 0x0000000814167981 */ /* 0x010ee8000c1ef900 */
[----:B---3--:R-:W-:Y:S01]  /*29f0*/  CCTL.IVALL ;  /* 0x00000000ff00798f */ /* 0x008fe20002000000 */
[----:B------:R-:W-:Y:S05]  /*2a00*/  YIELD ;  /* 0x0000000000007946 */ /* 0x000fea0003800000 */
[----:B------:R-:W-:-:S13]  /*2a10*/  ISETP.NE.AND P1, PT, R22, R27, PT ;  /* 0x0000001b1600720c */ /* 0x000fda0003f25270 */
[----:B------:R-:W-:Y:S05]  /*2a20*/  @P1 BRA `(.L_x_1700) ;  /* 0xfffffffc00ec1947 */ /* 0x000fea000383ffff */
.L_x_1699:
        /* <DEDUP_REMOVED lines=15> */
.L_x_1702:
        /* <DEDUP_REMOVED lines=59> */
.L_x_1701:
        /* <DEDUP_REMOVED lines=35> */
.L_x_1703:
        /* <DEDUP_REMOVED lines=18> */
.L_x_1704:
        /* <DEDUP_REMOVED lines=9> */
.L_x_1705:
[----:B------:R-:W-:Y:S05]  /*32b0*/  BSYNC.RECONVERGENT B0 ;  /* 0x0000000000007941 */ /* 0x000fea0003800200 */
.L_x_1698:
        /* <DEDUP_REMOVED lines=39> */
.L_x_1706:
        /* <DEDUP_REMOVED lines=20> */
.L_x_1708:
[----:B------:R-:W-:Y:S05]  /*3670*/  BSYNC.RECONVERGENT B0 ;  /* 0x0000000000007941 */ /* 0x000fea0003800200 */
.L_x_1707:
        /* <DEDUP_REMOVED lines=38> */
.L_x_1709:
        /* <DEDUP_REMOVED lines=17> */
.L_x_1711:
[----:B------:R-:W-:Y:S05]  /*39f0*/  BSYNC.RECONVERGENT B0 ;  /* 0x0000000000007941 */ /* 0x000fea0003800200 */
.L_x_1710:
        /* <DEDUP_REMOVED lines=19> */
.L_x_1712:
        /* <DEDUP_REMOVED lines=17> */
.L_x_1714:
[----:B------:R-:W-:Y:S05]  /*3c40*/  BSYNC.RECONVERGENT B0 ;  /* 0x0000000000007941 */ /* 0x000fea0003800200 */
.L_x_1713:
        /* <DEDUP_REMOVED lines=19> */
.L_x_1715:
        /* <DEDUP_REMOVED lines=17> */
.L_x_1717:
[----:B------:R-:W-:Y:S05]  /*3e90*/  BSYNC.RECONVERGENT B0 ;  /* 0x0000000000007941 */ /* 0x000fea0003800200 */
.L_x_1716:
[----:B------:R-:W-:Y:S02]  /*3ea0*/  IADD3 R44, PT, PT, R41, R44, RZ ;  /* 0x0000002c292c7210 */ /* 0x000fe40007ffe0ff */
[----:B------:R-:W-:Y:S02]  /*3eb0*/  IADD3 R45, PT, PT, R45, 0x1, RZ ;  /* 0x000000012d2d7810 */ /* 0x000fe40007ffe0ff */
[----:B------:R-:W-:-:S13]  /*3ec0*/  ISETP.GE.AND P0, PT, R44, UR4, PT ;  /* 0x000000042c007c0c */ /* 0x000fda000bf06270 */
[----:B------:R-:W-:Y:S05]  /*3ed0*/  @!P0 BRA `(.L_x_1718) ;  /* 0xffffffc000bc8947 */ /* 0x000fea000383ffff */
.L_x_1687:
        /* <DEDUP_REMOVED lines=19> */
.L_x_1720:
[----:B------:R-:W-:Y:S05]  /*4010*/  BSYNC.RECONVERGENT B0 ;  /* 0x0000000000007941 */ /* 0x000fea0003800200 */
.L_x_1719:
[----:B------:R-:W-:Y:S05]  /*4020*/  @P0 EXIT ;  /* 0x000000000000094d */ /* 0x000fea0003800000 */
[----:B------:R-:W-:Y:S05]  /*4030*/  @P2 BRA `(.L_x_1721) ;  /* 0x0000000000202947 */ /* 0x000fea0003800000 */
[----:B------:R-:W-:-:S05]  /*4040*/  IMAD R0, R4, R7, RZ ;  /* 0x0000000704007224 */ /* 0x000fca00078e02ff */
[----:B------:R-:W-:-:S13]  /*4050*/  ISETP.NE.AND P0, PT, R0, -0x1, PT ;  /* 0xffffffff0000780c */ /* 0x000fda0003f05270 */
[----:B------:R-:W-:Y:S05]  /*4060*/  @!P0 BRA `(.L_x_1721) ;  /* 0x0000000000148947 */ /* 0x000fea0003800000 */
.L_x_1722:
[----:B-1----:R-:W2:Y:S04]  /*4070*/  LDG.E.STRONG.GPU R5, desc[UR8][R2.64] ;  /* 0x0000000802057981 */ /* 0x002ea8000c1ef900 */
[----:B--2---:R-:W-:Y:S01]  /*4080*/  CCTL.IVALL ;  /* 0x00000000ff00798f */ /* 0x004fe20002000000 */
[----:B------:R-:W-:Y:S05]  /*4090*/  YIELD ;  /* 0x0000000000007946 */ /* 0x000fea0003800000 */
[----:B------:R-:W-:-:S13]  /*40a0*/  ISETP.NE.AND P0, PT, R5, R0, PT ;  /* 0x000000000500720c */ /* 0x000fda0003f05270 */
[----:B------:R-:W-:Y:S05]  /*40b0*/  @P0 BRA `(.L_x_1722) ;  /* 0xfffffffc00ec0947 */ /* 0x000fea000383ffff */
.L_x_1721:
        /* <DEDUP_REMOVED lines=60> */
.L_x_1725:
        /* <DEDUP_REMOVED lines=26> */
[----:B----4-:R-:W-:Y:S01]  /*4620*/  F2FP.F16.F32.PACK_AB R19, R17, R14 ;  /* 0x0000000e1113723e */ /* 0x010fe200000000ff */
[----:B------:R1:W-:Y:S04]  /*4630*/  STG.E desc[UR8][R8.64], R7 ;  /* 0x0000000708007986 */ /* 0x0003e8000c101908 */
[----:B------:R1:W-:Y:S01]  /*4640*/  STG.E desc[UR8][R10.64], R19 ;  /* 0x000000130a007986 */ /* 0x0003e2000c101908 */
[----:B------:R-:W-:Y:S01]  /*4650*/  IADD3.X R24, PT, PT, RZ, R24, RZ, P3, !PT ;  /* 0x00000018ff187210 */ /* 0x000fe20001ffe4ff */
[----:B------:R-:W-:Y:S06]  /*4660*/  @P1 BRA `(.L_x_1725) ;  /* 0xfffffffc00841947 */ /* 0x000fec000383ffff */
.L_x_1724:
[----:B------:R-:W-:Y:S05]  /*4670*/  BSYNC.RECONVERGENT B0 ;  /* 0x0000000000007941 */ /* 0x000fea0003800200 */
.L_x_1723:
        /* <DEDUP_REMOVED lines=10> */
.L_x_1726:
        /* <DEDUP_REMOVED lines=61> */
[----:B----4-:R-:W-:Y:S02]  /*4af0*/  F2FP.F16.F32.PACK_AB R31, R31, R14 ;  /* 0x0000000e1f1f723e */ /* 0x010fe400000000ff */
[----:B--2---:R-:W-:-:S03]  /*4b00*/  F2FP.F16.F32.PACK_AB R37, R37, R16 ;  /* 0x000000102525723e */ /* 0x004fc600000000ff */
        /* <DEDUP_REMOVED lines=17> */
[----:B--2---:R-:W-:Y:S02]  /*4c20*/  F2FP.F16.F32.PACK_AB R11, R11, R4 ;  /* 0x000000040b0b723e */ /* 0x004fe400000000ff */
[----:B-----5:R-:W-:-:S03]  /*4c30*/  F2FP.F16.F32.PACK_AB R5, R9, R6 ;  /* 0x000000060905723e */ /* 0x020fc600000000ff */
[----:B------:R4:W-:Y:S04]  /*4c40*/  STG.E desc[UR8][R28.64], R11 ;  /* 0x0000000b1c007986 */ /* 0x0009e8000c101908 */
[----:B------:R4:W-:Y:S01]  /*4c50*/  STG.E desc[UR8][R26.64], R5 ;  /* 0x000000051a007986 */ /* 0x0009e2000c101908 */
[----:B------:R-:W-:Y:S01]  /*4c60*/  HFMA2 R6, -RZ, RZ, 0, 0 ;  /* 0x00000000ff067431 */ /* 0x000fe200000001ff */
[----:B------:R-:W-:Y:S06]  /*4c70*/  @P0 BRA `(.L_x_1726) ;  /* 0xfffffff800a80947 */ /* 0x000fec000383ffff */
[----:B------:R-:W-:Y:S05]  /*4c80*/  EXIT ;  /* 0x000000000000794d */ /* 0x000fea0003800000 */
.L_x_1727:
        /* <DEDUP_REMOVED lines=15> */
.L_x_3440:


//--------------------- .text._Z35group_norm_nhwc_bwd_one_pass_kernelI11Fp32IOFp16WLi256ELi32ELi512EEv26Group_norm_nhwc_bwd_params --------------------------
	.section	.text._Z35group_norm_nhwc_bwd_one_pass_kernelI11Fp32IOFp16WLi256ELi32ELi512EEv26Group_norm_nhwc_bwd_params,"ax",@progbits
	.align	128
        .global         _Z35group_norm_nhwc_bwd_one_pass_kernelI11Fp32IOFp16WLi256ELi32ELi512EEv26Group_norm_nhwc_bwd_params
        .type           _Z35group_norm_nhwc_bwd_one_pass_kernelI11Fp32IOFp16WLi256ELi32ELi512EEv26Group_norm_nhwc_bwd_params,@function
        .size           _Z35group_norm_nhwc_bwd_one_pass_kernelI11Fp32IOFp16WLi256ELi32ELi512EEv26Group_norm_nhwc_bwd_params,(.L_x_3441 - _Z35group_norm_nhwc_bwd_one_pass_kernelI11Fp32IOFp16WLi256ELi32ELi512EEv26Group_norm_nhwc_bwd_params)
        .other          _Z35group_norm_nhwc_bwd_one_pass_kernelI11Fp32IOFp16WLi256ELi32ELi512EEv26Group_norm_nhwc_bwd_params,@"STO_CUDA_ENTRY STV_DEFAULT"
_Z35group_norm_nhwc_bwd_one_pass_kernelI11Fp32IOFp16WLi256ELi32ELi512EEv26Group_norm_nhwc_bwd_params:
.text._Z35group_norm_nhwc_bwd_one_pass_kernelI11Fp32IOFp16WLi256ELi32ELi512EEv26Group_norm_nhwc_bwd_params:
        /* <DEDUP_REMOVED lines=9> */
.L_x_1771:
        /* <DEDUP_REMOVED lines=262> */
[----:B----4-:R-:W-:Y:S02]  /*10f0*/  @P6 HADD2.F32 R55, -RZ, R0.H0_H0 ;  /* 0x20000000ff376230 */ /* 0x010fe40000004100 */
[----:B------:R-:W-:Y:S02]  /*1100*/  HADD2.F32 R53, -RZ, R53.H0_H0 ;  /* 0x20000035ff357230 */ /* 0x000fe40000004100 */
[----:B------:R-:W-:Y:S01]  /*1110*/  HADD2.F32 R52, -RZ, R52.H0_H0 ;  /* 0x20000034ff347230 */ /* 0x000fe20000004100 */
        /* <DEDUP_REMOVED lines=114> */
.L_x_1729:
        /* <DEDUP_REMOVED lines=256> */
.L_x_1730:
        /* <DEDUP_REMOVED lines=47> */
.L_x_1732:
[----:B------:R-:W-:Y:S05]  /*2b30*/  BSYNC.RECONVERGENT B0 ;  /* 0x0000000000007941 */ /* 0x000fea0003800200 */
.L_x_1731:
        /* <DEDUP_REMOVED lines=42> */
.L_x_1734:
[----:B------:R-:W-:Y:S05]  /*2de0*/  BSYNC.RECONVERGENT B0 ;  /* 0x0000000000007941 */ /* 0x000fea0003800200 */
.L_x_1733:
        /* <DEDUP_REMOVED lines=158> */
.L_x_1736:
[----:B------:R-:W-:Y:S05]  /*37d0*/  BSYNC.RECONVERGENT B0 ;  /* 0x0000000000007941 */ /* 0x000fea0003800200 */
.L_x_1735:
        /* <DEDUP_REMOVED lines=28> */
.L_x_1738:
[----:B------:R-:W-:Y:S05]  /*39a0*/  BSYNC.RECONVERGENT B0 ;  /* 0x0000000000007941 */ /* 0x000fea0003800200 */
.L_x_1737:
        /* <DEDUP_REMOVED lines=32> */
.L_x_1741:
[----:B------:R-:W3:Y:S04]  /*3bb0*/  LDG.E.STRONG.GPU R0, desc[UR10][R24.64] ;  /* 0x0000000a18007981 */ /* 0x000ee8000c1ef900 */
[----:B---3--:R-:W-:Y:S01]  /*3bc0*/  CCTL.IVALL ;  /* 0x00000000ff00798f */ /* 0x008fe20002000000 */
[----:B------:R-:W-:Y:S05]  /*3bd0*/  YIELD ;  /* 0x0000000000007946 */ /* 0x000fea0003800000 */
[----:B------:R-:W-:-:S13]  /*3be0*/  ISETP.NE.AND P0, PT, R0, R27, PT ;  /* 0x0000001b0000720c */ /* 0x000fda0003f05270 */
[----:B------:R-:W-:Y:S05]  /*3bf0*/  @P0 BRA `(.L_x_1741) ;  /* 0xfffffffc00ec0947 */ /* 0x000fea000383ffff */
.L_x_1740:
        /* <DEDUP_REMOVED lines=16> */
.L_x_1743:
        /* <DEDUP_REMOVED lines=64> */
.L_x_1742:
        /* <DEDUP_REMOVED lines=41> */
.L_x_1744:
        /* <DEDUP_REMOVED lines=20> */
.L_x_1745:
        /* <DEDUP_REMOVED lines=9> */
.L_x_1746:
[----:B------:R-:W-:Y:S05]  /*4560*/  BSYNC.RECONVERGENT B0 ;  /* 0x0000000000007941 */ /* 0x000fea0003800200 */
.L_x_1739:
        /* <DEDUP_REMOVED lines=47> */
.L_x_1747:
        /* <DEDUP_REMOVED lines=21> */
.L_x_1749:
[----:B------:R-:W-:Y:S05]  /*49b0*/  BSYNC.RECONVERGENT B0 ;  /* 0x0000000000007941 */ /* 0x000fea0003800200 */
.L_x_1748:
        /* <DEDUP_REMOVED lines=21> */
.L_x_1750:
        /* <DEDUP_REMOVED lines=20> */
.L_x_1752:
[----:B------:R-:W-:Y:S05]  /*4c50*/  BSYNC.RECONVERGENT B0 ;  /* 0x0000000000007941 */ /* 0x000fea0003800200 */
.L_x_1751:
        /* <DEDUP_REMOVED lines=75> */
.L_x_1753:
        /* <DEDUP_REMOVED lines=17> */
.L_x_1755:
[----:B------:R-:W-:Y:S05]  /*5220*/  BSYNC.RECONVERGENT B0 ;  /* 0x0000000000007941 */ /* 0x000fea0003800200 */
.L_x_1754:
        /* <DEDUP_REMOVED lines=19> */
.L_x_1756:
        /* <DEDUP_REMOVED lines=17> */
.L_x_1758:
[----:B------:R-:W-:Y:S05]  /*5470*/  BSYNC.RECONVERGENT B0 ;  /* 0x0000000000007941 */ /* 0x000fea0003800200 */
.L_x_1757:
        /* <DEDUP_REMOVED lines=19> */
.L_x_1759:
        /* <DEDUP_REMOVED lines=17> */
.L_x_1761:
[----:B------:R-:W-:Y:S05]  /*56c0*/  BSYNC.RECONVERGENT B0 ;  /* 0x0000000000007941 */ /* 0x000fea0003800200 */
.L_x_1760:
        /* <DEDUP_REMOVED lines=19> */
.L_x_1762:
        /* <DEDUP_REMOVED lines=17> */
.L_x_1764:
[----:B------:R-:W-:Y:S05]  /*5910*/  BSYNC.RECONVERGENT B0 ;  /* 0x0000000000007941 */ /* 0x000fea0003800200 */
.L_x_1763:
        /* <DEDUP_REMOVED lines=19> */
.L_x_1765:
        /* <DEDUP_REMOVED lines=18> */
.L_x_1767:
[----:B------:R-:W-:Y:S05]  /*5b70*/  BSYNC.RECONVERGENT B0 ;  /* 0x0000000000007941 */ /* 0x000fea0003800200 */
.L_x_1766:
        /* <DEDUP_REMOVED lines=19> */
.L_x_1768:
        /* <DEDUP_REMOVED lines=17> */
.L_x_1770:
[----:B------:R-:W-:Y:S05]  /*5dc0*/  BSYNC.RECONVERGENT B0 ;  /* 0x0000000000007941 */ /* 0x000fea0003800200 */
.L_x_1769:
        /* <DEDUP_REMOVED lines=8> */
.L_x_1728:
        /* <DEDUP_REMOVED lines=16> */
.L_x_1773:
[----:B------:R-:W-:Y:S05]  /*5f50*/  BSYNC.RECONVERGENT B0 ;  /* 0x0000000000007941 */ /* 0x000fea0003800200 */
.L_x_1772:
        /* <DEDUP_REMOVED lines=11> */
.L_x_1775:
[----:B------:R-:W2:Y:S04]  /*6010*/  LDG.E.STRONG.GPU R5, desc[UR10][R2.64] ;  /* 0x0000000a02057981 */ /* 0x000ea8000c1ef900 */
[----:B--2---:R-:W-:Y:S01]  /*6020*/  CCTL.IVALL ;  /* 0x00000000ff00798f */ /* 0x004fe20002000000 */
[----:B------:R-:W-:Y:S05]  /*6030*/  YIELD ;  /* 0x0000000000007946 */ /* 0x000fea0003800000 */
[----:B------:R-:W-:-:S13]  /*6040*/  ISETP.NE.AND P0, PT, R5, R0, PT ;  /* 0x000000000500720c */ /* 0x000fda0003f05270 */
[----:B------:R-:W-:Y:S05]  /*6050*/  @P0 BRA `(.L_x_1775) ;  /* 0xfffffffc00ec0947 */ /* 0x000fea000383ffff */
.L_x_1774:
        /* <DEDUP_REMOVED lines=61> */
.L_x_1778:
        /* <DEDUP_REMOVED lines=31> */
.L_x_1777:
[----:B------:R-:W-:Y:S05]  /*6620*/  BSYNC.RECONVERGENT B0 ;  /* 0x0000000000007941 */ /* 0x000fea0003800200 */
.L_x_1776:
        /* <DEDUP_REMOVED lines=10> */
.L_x_1779:
        /* <DEDUP_REMOVED lines=87> */
.L_x_1780:
        /* <DEDUP_REMOVED lines=12> */
.L_x_3441:


//--------------------- .text._Z35group_norm_nhwc_bwd_one_pass_kernelI11Fp32IOFp16WLi512ELi32ELi512EEv26Group_norm_nhwc_bwd_params --------------------------
	.section	.text._Z35group_norm_nhwc_bwd_one_pass_kernelI11Fp32IOFp16WLi512ELi32ELi512EEv26Group_norm_nhwc_bwd_params,"ax",@progbits
	.align	128
        .global         _Z35group_norm_nhwc_bwd_one_pass_kernelI11Fp32IOFp16WLi512ELi32ELi512EEv26Group_norm_nhwc_bwd_params
        .type           _Z35group_norm_nhwc_bwd_one_pass_kernelI11Fp32IOFp16WLi512ELi32ELi512EEv26Group_norm_nhwc_bwd_params,@function
        .size           _Z35group_norm_nhwc_bwd_one_pass_kernelI11Fp32IOFp16WLi512ELi32ELi512EEv26Group_norm_nhwc_bwd_params,(.L_x_3442 - _Z35group_norm_nhwc_bwd_one_pass_kernelI11Fp32IOFp16WLi512ELi32ELi512EEv26Group_norm_nhwc_bwd_params)
        .other          _Z35group_norm_nhwc_bwd_one_pass_kernelI11Fp32IOFp16WLi512ELi32ELi512EEv26Group_norm_nhwc_bwd_params,@"STO_CUDA_ENTRY STV_DEFAULT"
_Z35group_norm_nhwc_bwd_one_pass_kernelI11Fp32IOFp16WLi512ELi32ELi512EEv26Group_norm_nhwc_bwd_params:
.text._Z35group_norm_nhwc_bwd_one_pass_kernelI11Fp32IOFp16WLi512ELi32ELi512EEv26Group_norm_nhwc_bwd_params:
        /* <DEDUP_REMOVED lines=44> */
.L_x_1848:
        /* <DEDUP_REMOVED lines=645> */
.L_x_1782:
        /* <DEDUP_REMOVED lines=512> */
.L_x_1783:
        /* <DEDUP_REMOVED lines=44> */
.L_x_1785:
[----:B------:R-:W-:Y:S05]  /*4dd0*/  BSYNC.RECONVERGENT B0 ;  /* 0x0000000000007941 */ /* 0x000fea0003800200 */
.L_x_1784:
        /* <DEDUP_REMOVED lines=43> */
.L_x_1787:
[----:B------:R-:W-:Y:S05]  /*5090*/  BSYNC.RECONVERGENT B0 ;  /* 0x0000000000007941 */ /* 0x000fea0003800200 */
.L_x_1786:
        /* <DEDUP_REMOVED lines=158> */
.L_x_1789:
[----:B------:R-:W-:Y:S05]  /*5a80*/  BSYNC.RECONVERGENT B0 ;  /* 0x0000000000007941 */ /* 0x000fea0003800200 */
.L_x_1788:
        /* <DEDUP_REMOVED lines=28> */
.L_x_1791:
[----:B------:R-:W-:Y:S05]  /*5c50*/  BSYNC.RECONVERGENT B0 ;  /* 0x0000000000007941 */ /* 0x000fea0003800200 */
.L_x_1790:
        /* <DEDUP_REMOVED lines=27> */
.L_x_1794:
[----:B------:R-:W3:Y:S04]  /*5e10*/  LDG.E.STRONG.GPU R58, desc[UR8][R56.64] ;  /* 0x00000008383a7981 */ /* 0x000ee8000c1ef900 */
[----:B---3--:R-:W-:Y:S01]  /*5e20*/  CCTL.IVALL ;  /* 0x00000000ff00798f */ /* 0x008fe20002000000 */
[----:B------:R-:W-:Y:S05]  /*5e30*/  YIELD ;  /* 0x0000000000007946 */ /* 0x000fea0003800000 */
[----:B------:R-:W-:-:S13]  /*5e40*/  ISETP.NE.AND P0, PT, R58, R63, PT ;  /* 0x0000003f3a00720c */ /* 0x000fda0003f05270 */
[----:B------:R-:W-:Y:S05]  /*5e50*/  @P0 BRA `(.L_x_1794) ;  /* 0xfffffffc00ec0947 */ /* 0x000fea000383ffff */
.L_x_1793:
        /* <DEDUP_REMOVED lines=16> */
.L_x_1796:
        /* <DEDUP_REMOVED lines=62> */
.L_x_1795:
        /* <DEDUP_REMOVED lines=38> */
.L_x_1797:
        /* <DEDUP_REMOVED lines=19> */
.L_x_1798:
        /* <DEDUP_REMOVED lines=9> */
.L_x_1799:
[----:B------:R-:W-:Y:S05]  /*6760*/  BSYNC.RECONVERGENT B0 ;  /* 0x0000000000007941 */ /* 0x000fea0003800200 */
.L_x_1792:
        /* <DEDUP_REMOVED lines=45> */
.L_x_1800:
        /* <DEDUP_REMOVED lines=21> */
.L_x_1802:
[----:B------:R-:W-:Y:S05]  /*6b90*/  BSYNC.RECONVERGENT B0 ;  /* 0x0000000000007941 */ /* 0x000fea0003800200 */
.L_x_1801:
        /* <DEDUP_REMOVED lines=21> */
.L_x_1803:
        /* <DEDUP_REMOVED lines=21> */
.L_x_1805:
[----:B------:R-:W-:Y:S05]  /*6e40*/  BSYNC.RECONVERGENT B0 ;  /* 0x0000000000007941 */ /* 0x000fea0003800200 */
.L_x_1804:
        /* <DEDUP_REMOVED lines=21> */
.L_x_1806:
        /* <DEDUP_REMOVED lines=20> */
.L_x_1808:
[----:B------:R-:W-:Y:S05]  /*70e0*/  BSYNC.RECONVERGENT B0 ;  /* 0x0000000000007941 */ /* 0x000fea0003800200 */
.L_x_1807:
        /* <DEDUP_REMOVED lines=39> */
.L_x_1809:
        /* <DEDUP_REMOVED lines=17> */
.L_x_1811:
[----:B------:R-:W-:Y:S05]  /*7470*/  BSYNC.RECONVERGENT B0 ;  /* 0x0000000000007941 */ /* 0x000fea0003800200 */
.L_x_1810:
        /* <DEDUP_REMOVED lines=25> */
.L_x_1812:
        /* <DEDUP_REMOVED lines=23> */
.L_x_1814:
[----:B------:R-:W-:Y:S05]  /*7780*/  BSYNC.RECONVERGENT B0 ;  /* 0x0000000000007941 */ /* 0x000fea0003800200 */
.L_x_1813:
        /* <DEDUP_REMOVED lines=19> */
.L_x_1815:
        /* <DEDUP_REMOVED lines=17> */
.L_x_1817:
[----:B------:R-:W-:Y:S05]  /*79d0*/  BSYNC.RECONVERGENT B0 ;  /* 0x0000000000007941 */ /* 0x000fea0003800200 */
.L_x_1816:
        /* <DEDUP_REMOVED lines=25> */
.L_x_1818:
        /* <DEDUP_REMOVED lines=23> */
.L_x_1820:
[----:B------:R-:W-:Y:S05]  /*7ce0*/  BSYNC.RECONVERGENT B0 ;  /* 0x0000000000007941 */ /* 0x000fea0003800200 */
.L_x_1819:
        /* <DEDUP_REMOVED lines=19> */
.L_x_1821:
        /* <DEDUP_REMOVED lines=18> */
.L_x_1823:
[----:B------:R-:W-:Y:S05]  /*7f40*/  BSYNC.RECONVERGENT B0 ;  /* 0x0000000000007941 */ /* 0x000fea0003800200 */
.L_x_1822:
        /* <DEDUP_REMOVED lines=24> */
.L_x_1824:
        /* <DEDUP_REMOVED lines=20> */
.L_x_1826:
[----:B------:R-:W-:Y:S05]  /*8210*/  BSYNC.RECONVERGENT B0 ;  /* 0x0000000000007941 */ /* 0x000fea0003800200 */
.L_x_1825:
        /* <DEDUP_REMOVED lines=36> */
.L_x_1827:
        /* <DEDUP_REMOVED lines=17> */
.L_x_1829:
[----:B------:R-:W-:Y:S05]  /*8570*/  BSYNC.RECONVERGENT B0 ;  /* 0x0000000000007941 */ /* 0x000fea0003800200 */
.L_x_1828:
        /* <DEDUP_REMOVED lines=25> */
.L_x_1830:
        /* <DEDUP_REMOVED lines=23> */
.L_x_1832:
[----:B------:R-:W-:Y:S05]  /*8880*/  BSYNC.RECONVERGENT B0 ;  /* 0x0000000000007941 */ /* 0x000fea0003800200 */
.L_x_1831:
        /* <DEDUP_REMOVED lines=19> */
.L_x_1833:
        /* <DEDUP_REMOVED lines=17> */
.L_x_1835:
[----:B------:R-:W-:Y:S05]  /*8ad0*/  BSYNC.RECONVERGENT B0 ;  /* 0x0000000000007941 */ /* 0x000fea0003800200 */
.L_x_1834:
        /* <DEDUP_REMOVED lines=25> */
.L_x_1836:
        /* <DEDUP_REMOVED lines=23> */
.L_x_1838:
[----:B------:R-:W-:Y:S05]  /*8de0*/  BSYNC.RECONVERGENT B0 ;  /* 0x0000000000007941 */ /* 0x000fea0003800200 */
.L_x_1837:
        /* <DEDUP_REMOVED lines=19> */
.L_x_1839:
        /* <DEDUP_REMOVED lines=17> */
.L_x_1841:
[----:B------:R-:W-:Y:S05]  /*9030*/  BSYNC.RECONVERGENT B0 ;  /* 0x0000000000007941 */ /* 0x000fea0003800200 */
.L_x_1840:
        /* <DEDUP_REMOVED lines=25> */
.L_x_1842:
        /* <DEDUP_REMOVED lines=23> */
.L_x_1844:
[----:B------:R-:W-:Y:S05]  /*9340*/  BSYNC.RECONVERGENT B0 ;  /* 0x0000000000007941 */ /* 0x000fea0003800200 */
.L_x_1843:
        /* <DEDUP_REMOVED lines=19> */
.L_x_1845:
        /* <DEDUP_REMOVED lines=17> */
.L_x_1847:
[----:B------:R-:W-:Y:S05]  /*9590*/  BSYNC.RECONVERGENT B0 ;  /* 0x0000000000007941 */ /* 0x000fea0003800200 */
.L_x_1846:
[----:B------:R-:W-:Y:S02]  /*95a0*/  IADD3 R98, PT, PT, R95, R98, RZ ;  /* 0x000000625f627210 */ /* 0x000fe40007ffe0ff */
[----:B------:R-:W-:Y:S02]  /*95b0*/  IADD3 R99, PT, PT, R99, 0x1, RZ ;  /* 0x0000000163637810 */ /* 0x000fe40007ffe0ff */
[----:B------:R-:W-:-:S13]  /*95c0*/  ISETP.GE.AND P0, PT, R98, UR4, PT ;  /* 0x0000000462007c0c */ /* 0x000fda000bf06270 */
[----:B------:R-:W-:Y:S05]  /*95d0*/  @!P0 BRA `(.L_x_1848) ;  /* 0xffffff6c00388947 */ /* 0x000fea000383ffff */
.L_x_1781:
        /* <DEDUP_REMOVED lines=19> */
.L_x_1850:
[----:B------:R-:W-:Y:S05]  /*9710*/  BSYNC.RECONVERGENT B0 ;  /* 0x0000000000007941 */ /* 0x000fea0003800200 */
.L_x_1849:
[----:B------:R-:W-:Y:S05]  /*9720*/  @P0 EXIT ;  /* 0x000000000000094d */ /* 0x000fea0003800000 */
[----:B------:R-:W-:Y:S05]  /*9730*/  @P2 BRA `(.L_x_1851) ;  /* 0x0000000000202947 */ /* 0x000fea0003800000 */
[----:B------:R-:W-:-:S05]  /*9740*/  IMAD R0, R4, R7, RZ ;  /* 0x0000000704007224 */ /* 0x000fca00078e02ff */
[----:B------:R-:W-:-:S13]  /*9750*/  ISETP.NE.AND P0, PT, R0, -0x1, PT ;  /* 0xffffffff0000780c */ /* 0x000fda0003f05270 */
[----:B------:R-:W-:Y:S05]  /*9760*/  @!P0 BRA `(.L_x_1851) ;  /* 0x0000000000148947 */ /* 0x000fea0003800000 */
.L_x_1852:
[----:B0-----:R-:W2:Y:S04]  /*9770*/  LDG.E.STRONG.GPU R5, desc[UR8][R2.64] ;  /* 0x0000000802057981 */ /* 0x001ea8000c1ef900 */
[----:B--2---:R-:W-:Y:S01]  /*9780*/  CCTL.IVALL ;  /* 0x00000000ff00798f */ /* 0x004fe20002000000 */
[----:B------:R-:W-:Y:S05]  /*9790*/  YIELD ;  /* 0x0000000000007946 */ /* 0x000fea0003800000 */
[----:B------:R-:W-:-:S13]  /*97a0*/  ISETP.NE.AND P0, PT, R5, R0, PT ;  /* 0x000000000500720c */ /* 0x000fda0003f05270 */
[----:B------:R-:W-:Y:S05]  /*97b0*/  @P0 BRA `(.L_x_1852) ;  /* 0xfffffffc00ec0947 */ /* 0x000fea000383ffff */
.L_x_1851:
        /* <DEDUP_REMOVED lines=60> */
.L_x_1855:
        /* <DEDUP_REMOVED lines=31> */
.L_x_1854:
[----:B------:R-:W-:Y:S05]  /*9d70*/  BSYNC.RECONVERGENT B0 ;  /* 0x0000000000007941 */ /* 0x000fea0003800200 */
.L_x_1853:
        /* <DEDUP_REMOVED lines=10> */
.L_x_1856:
        /* <DEDUP_REMOVED lines=22> */
[----:B----4-:R-:W-:-:S02]  /*9f80*/  F2FP.F16.F32.PACK_AB R19, R7, R2 ;  /* 0x000000020713723e */ /* 0x010fc400000000ff */
[----:B------:R-:W-:-:S04]  /*9f90*/  LOP3.LUT R2, R24, 0x3, RZ, 0xc0, !PT ;  /* 0x0000000318027812 */ /* 0x000fc800078ec0ff */
[----:B------:R-:W-:Y:S02]  /*9fa0*/  IADD3.X R17, PT, PT, R2, UR5, RZ, P1, !PT ;  /* 0x0000000502117c10 */ /* 0x000fe40008ffe4ff */
[----:B-----5:R-:W-:Y:S02]  /*9fb0*/  F2FP.F16.F32.PACK_AB R21, R11, R8 ;  /* 0x000000080b15723e */ /* 0x020fe400000000ff */
        /* <DEDUP_REMOVED lines=61> */
.L_x_1857:
        /* <DEDUP_REMOVED lines=15> */
.L_x_3442:


//--------------------- .text._Z35group_norm_nhwc_fwd_one_pass_kernelI11Bf16IOFp32WLi64ELi32ELi512EEv26Group_norm_nhwc_fwd_params --------------------------
	.section	.text._Z35group_norm_nhwc_fwd_one_pass_kernelI11Bf16IOFp32WLi64ELi32ELi512EEv26Group_norm_nhwc_fwd_params,"ax",@progbits
	.align	128
        .global         _Z35group_norm_nhwc_fwd_one_pass_kernelI11Bf16IOFp32WLi64ELi32ELi512EEv26Group_norm_nhwc_fwd_params
        .type           _Z35group_norm_nhwc_fwd_one_pass_kernelI11Bf16IOFp32WLi64ELi32ELi512EEv26Group_norm_nhwc_fwd_params,@function
        .size           _Z35group_norm_nhwc_fwd_one_pass_kernelI11Bf16IOFp32WLi64ELi32ELi512EEv26Group_norm_nhwc_fwd_params,(.L_x_3443 - _Z35group_norm_nhwc_fwd_one_pass_kernelI11Bf16IOFp32WLi64ELi32ELi512EEv26Group_norm_nhwc_fwd_params)
        .other          _Z35group_norm_nhwc_fwd_one_pass_kernelI11Bf16IOFp32WLi64ELi32ELi512EEv26Group_norm_nhwc_fwd_params,@"STO_CUDA_ENTRY STV_DEFAULT"
_Z35group_norm_nhwc_fwd_one_pass_kernelI11Bf16IOFp32WLi64ELi32ELi512EEv26Group_norm_nhwc_fwd_params:
.text._Z35group_norm_nhwc_fwd_one_pass_kernelI11Bf16IOFp32WLi64ELi32ELi512EEv26Group_norm_nhwc_fwd_params:
[----:B------:R-:W-:Y:S08]  /*0000*/  LDC R1, c[0x0][0x37c] ;  /* 0x0000df00ff017b82 */ /* 0x000ff00000000800 */
[----:B------:R-:W0:Y:S01]  /*0010*/  S2UR UR6, SR_CTAID.Y ;  /* 0x00000000000679c3 */ /* 0x000e220000002600 */
[----:B------:R-:W1:Y:S01]  /*0020*/  LDCU UR7, c[0x0][0x3f8] ;  /* 0x00007f00ff0777ac */ /* 0x000e620008000800 */
[----:B------:R-:W1:Y:S02]  /*0030*/  LDCU UR4, c[0x0][0x3c8] ;  /* 0x00007900ff0477ac */ /* 0x000e640008000800 */
[----:B-1----:R-:W-:-:S04]  /*0040*/  UIMAD UR7, UR7, UR4, URZ ;  /* 0x00000004070772a4 */ /* 0x002fc8000f8e02ff */
[----:B0-----:R-:W-:-:S06]  /*0050*/  UISETP.GE.AND UP0, UPT, UR6, UR7, UPT ;  /* 0x000000070600728c */ /* 0x001fcc000bf06270 */
[----:B------:R-:W-:-:S13]  /*0060*/  PLOP3.LUT P0, PT, PT, PT, UP0, 0x80, 0x8 ;  /* 0x000000000008781c */ /* 0x000fda0003f0f008 */
[----:B------:R-:W-:Y:S05]  /*0070*/  @P0 EXIT ;  /* 0x000000000000094d */ /* 0x000fea0003800000 */
[----:B------:R-:W0:Y:S01]  /*0080*/  S2R R23, SR_TID.X ;  /* 0x0000000000177919 */ /* 0x000e220000002100 */
[----:B------:R-:W0:Y:S01]  /*0090*/  S2UR UR18, SR_CTAID.X ;  /* 0x00000000001279c3 */ /* 0x000e220000002500 */
[----:B------:R-:W1:Y:S01]  /*00a0*/  LDCU UR4, c[0x0][0x404] ;  /* 0x00008080ff0477ac */ /* 0x000e620008000800 */
[----:B------:R-:W2:Y:S01]  /*00b0*/  LDCU.64 UR8, c[0x0][0x388] ;  /* 0x00007100ff0877ac */ /* 0x000ea20008000a00 */
[----:B------:R-:W3:Y:S05]  /*00c0*/  LDCU UR19, c[0x0][0x374] ;  /* 0x00006e80ff1377ac */ /* 0x000eea0008000800 */
[----:B------:R-:W4:Y:S01]  /*00d0*/  LDC R22, c[0x0][0x370] ;  /* 0x0000dc00ff167b82 */ /* 0x000f220000000800 */
[----:B------:R-:W0:Y:S01]  /*00e0*/  LDCU.64 UR14, c[0x0][0x358] ;  /* 0x00006b00ff0e77ac */ /* 0x000e220008000a00 */
[----:B-1----:R-:W-:Y:S01]  /*00f0*/  MOV R0, UR4 ;  /* 0x0000000400007c02 */ /* 0x002fe20008000f00 */
[----:B------:R-:W-:Y:S01]  /*0100*/  UMOV UR4, URZ ;  /* 0x000000ff00047c82 */ /* 0x000fe20008000000 */
[----:B--2---:R-:W-:Y:S01]  /*0110*/  ISETP.NE.U32.AND P1, PT, RZ, UR8, PT ;  /* 0x00000008ff007c0c */ /* 0x004fe2000bf25070 */
[----:B------:R-:W-:Y:S01]  /*0120*/  UMOV UR8, UR6 ;  /* 0x0000000600087c82 */ /* 0x000fe20008000000 */
[----:B0-----:R-:W-:-:S02]  /*0130*/  LOP3.LUT P0, RZ, R23, UR18, RZ, 0xfc, !PT ;  /* 0x0000001217ff7c12 */ /* 0x001fc4000f80fcff */
[----:B------:R-:W-:Y:S02]  /*0140*/  SHF.R.U32.HI R23, RZ, 0x4, R23 ;  /* 0x00000004ff177819 */ /* 0x000fe40000011617 */
[----:B------:R-:W-:-:S03]  /*0150*/  ISETP.NE.AND.EX P0, PT, RZ, UR9, !P0, P1 ;  /* 0x00000009ff007c0c */ /* 0x000fc6000c705310 */
[----:B---3--:R-:W-:-:S10]  /*0160*/  IMAD R23, R0, UR18, R23 ;  /* 0x0000001200177c24 */ /* 0x008fd4000f8e0217 */
.L_x_1877:
[----:B01----:R-:W0:Y:S01]  /*0170*/  LDC R9, c[0x0][0x3f8] ;  /* 0x0000fe00ff097b82 */ /* 0x003e220000000800 */
[----:B------:R-:W1:Y:S01]  /*0180*/  LDCU.64 UR10, c[0x0][0x3e8] ;  /* 0x00007d00ff0a77ac */ /* 0x000e620008000a00 */
[----:B--2---:R-:W2:Y:S01]  /*0190*/  S2R R14, SR_TID.X ;  /* 0x00000000000e7919 */ /* 0x004ea20000002100 */
[----:B------:R-:W-:Y:S01]  /*01a0*/  IADD3 R12, PT, PT, R23, 0x20, RZ ;  /* 0x00000020170c7810 */ /* 0x000fe20007ffe0ff */
[----:B------:R-:W-:Y:S01]  /*01b0*/  IMAD.MOV.U32 R21, RZ, RZ, RZ ;  /* 0x000000ffff157224 */ /* 0x000fe200078e00ff */
[----:B------:R-:W-:Y:S02]  /*01c0*/  SHF.R.S32.HI R15, RZ, 0x1f, R23 ;  /* 0x0000001fff0f7819 */ /* 0x000fe40000011417 */
[----:B------:R-:W-:Y:S02]  /*01d0*/  SHF.R.S32.HI R11, RZ, 0x1f, R12 ;  /* 0x0000001fff0b7819 */ /* 0x000fe4000001140c */
[----:B0----5:R-:W-:Y:S02]  /*01e0*/  IABS R5, R9 ;  /* 0x0000000900057213 */ /* 0x021fe40000000000 */
[----:B------:R-:W-:-:S02]  /*01f0*/  ISETP.NE.AND P3, PT, R9, RZ, PT ;  /* 0x000000ff0900720c */ /* 0x000fc40003f65270 */
[----:B------:R-:W0:Y:S01]  /*0200*/  I2F.RP R0, R5 ;  /* 0x0000000500007306 */ /* 0x000e220000209400 */
[----:B--2---:R-:W-:-:S07]  /*0210*/  IMAD.SHL.U32 R25, R14, 0x2, RZ ;  /* 0x000000020e197824 */ /* 0x004fce00078e00ff */
[----:B0-----:R-:W0:Y:S02]  /*0220*/  MUFU.RCP R0, R0 ;  /* 0x0000000000007308 */ /* 0x001e240000001000 */
[----:B0--3--:R-:W-:-:S06]  /*0230*/  IADD3 R2, PT, PT, R0, 0xffffffe, RZ ;  /* 0x0ffffffe00027810 */ /* 0x009fcc0007ffe0ff */
[----:B------:R0:W2:Y:S02]  /*0240*/  F2I.FTZ.U32.TRUNC.NTZ R3, R2 ;  /* 0x0000000200037305 */ /* 0x0000a4000021f000 */
[----:B0-----:R-:W-:Y:S01]  /*0250*/  HFMA2 R2, -RZ, RZ, 0, 0 ;  /* 0x00000000ff027431 */ /* 0x001fe200000001ff */
[----:B--2---:R-:W-:-:S05]  /*0260*/  IADD3 R4, PT, PT, RZ, -R3, RZ ;  /* 0x80000003ff047210 */ /* 0x004fca0007ffe0ff */
[----:B------:R-:W-:Y:S01]  /*0270*/  IMAD R7, R4, R5, RZ ;  /* 0x0000000504077224 */ /* 0x000fe200078e02ff */
[----:B------:R-:W-:-:S03]  /*0280*/  IABS R4, UR8 ;  /* 0x0000000800047c13 */ /* 0x000fc60008000000 */
[----:B------:R-:W-:-:S06]  /*0290*/  IMAD.HI.U32 R3, R3, R7, R2 ;  /* 0x0000000703037227 */ /* 0x000fcc00078e0002 */
[----:B------:R-:W-:-:S04]  /*02a0*/  IMAD.HI.U32 R3, R3, R4, RZ ;  /* 0x0000000403037227 */ /* 0x000fc800078e00ff */
[----:B------:R-:W-:-:S04]  /*02b0*/  IMAD.MOV R0, RZ, RZ, -R3 ;  /* 0x000000ffff007224 */ /* 0x000fc800078e0a03 */
[----:B------:R-:W-:-:S05]  /*02c0*/  IMAD R0, R5, R0, R4 ;  /* 0x0000000005007224 */ /* 0x000fca00078e0204 */
[----:B------:R-:W-:-:S13]  /*02d0*/  ISETP.GT.U32.AND P2, PT, R5, R0, PT ;  /* 0x000000000500720c */ /* 0x000fda0003f44070 */
[-C--:B------:R-:W-:Y:S02]  /*02e0*/  @!P2 IADD3 R0, PT, PT, R0, -R5.reuse, RZ ;  /* 0x800000050000a210 */ /* 0x080fe40007ffe0ff */
[----:B------:R-:W-:Y:S02]  /*02f0*/  @!P2 IADD3 R3, PT, PT, R3, 0x1, RZ ;  /* 0x000000010303a810 */ /* 0x000fe40007ffe0ff */
[----:B------:R-:W-:Y:S02]  /*0300*/  ISETP.GE.U32.AND P1, PT, R0, R5, PT ;  /* 0x000000050000720c */ /* 0x000fe40003f26070 */
[----:B------:R-:W-:Y:S02]  /*0310*/  LOP3.LUT R0, R9, UR8, RZ, 0x3c, !PT ;  /* 0x0000000809007c12 */ /* 0x000fe4000f8e3cff */
[----:B-1----:R-:W-:Y:S02]  /*0320*/  ISETP.GE.U32.AND P2, PT, R12, UR10, PT ;  /* 0x0000000a0c007c0c */ /* 0x002fe4000bf46070 */
[----:B------:R-:W-:-:S02]  /*0330*/  ISETP.GE.AND P4, PT, R0, RZ, PT ;  /* 0x000000ff0000720c */ /* 0x000fc40003f86270 */
[----:B------:R-:W-:-:S05]  /*0340*/  ISETP.GE.AND.EX P2, PT, R11, UR11, PT, P2 ;  /* 0x0000000b0b007c0c */ /* 0x000fca000bf46320 */
[----:B------:R-:W-:Y:S01]  /*0350*/  @P1 VIADD R3, R3, 0x1 ;  /* 0x0000000103031836 */ /* 0x000fe20000000000 */
[----:B------:R-:W-:-:S04]  /*0360*/  ISETP.GE.U32.AND P1, PT, R23, UR10, PT ;  /* 0x0000000a17007c0c */ /* 0x000fc8000bf26070 */
[----:B------:R-:W-:Y:S02]  /*0370*/  MOV R13, R3 ;  /* 0x00000003000d7202 */ /* 0x000fe40000000f00 */
[----:B------:R-:W-:Y:S01]  /*0380*/  ISETP.GE.AND.EX P1, PT, R15, UR11, PT, P1 ;  /* 0x0000000b0f007c0c */ /* 0x000fe2000bf26310 */
[----:B------:R-:W0:Y:S01]  /*0390*/  LDCU.64 UR10, c[0x0][0x3f0] ;  /* 0x00007e00ff0a77ac */ /* 0x000e220008000a00 */
[----:B------:R-:W-:Y:S01]  /*03a0*/  @!P4 IADD3 R13, PT, PT, -R13, RZ, RZ ;  /* 0x000000ff0d0dc210 */ /* 0x000fe20007ffe1ff */
[----:B------:R-:W1:Y:S01]  /*03b0*/  @!P2 LDC.64 R4, c[0x0][0x390] ;  /* 0x0000e400ff04ab82 */ /* 0x000e620000000a00 */
[----:B------:R-:W-:-:S04]  /*03c0*/  @!P3 LOP3.LUT R13, RZ, R9, RZ, 0x33, !PT ;  /* 0x00000009ff0db212 */ /* 0x000fc800078e33ff */
[----:B------:R-:W-:Y:S02]  /*03d0*/  IADD3 R20, PT, PT, -R13, RZ, RZ ;  /* 0x000000ff0d147210 */ /* 0x000fe40007ffe1ff */
[----:B------:R-:W-:-:S03]  /*03e0*/  SHF.R.S32.HI R0, RZ, 0x1f, R13 ;  /* 0x0000001fff007819 */ /* 0x000fc6000001140d */
[----:B------:R-:W-:Y:S01]  /*03f0*/  IMAD R20, R9, R20, UR8 ;  /* 0x0000000809147e24 */ /* 0x000fe2000f8e0214 */
[----:B------:R-:W2:Y:S04]  /*0400*/  @!P1 LDC.64 R6, c[0x0][0x3e0] ;  /* 0x0000f800ff069b82 */ /* 0x000ea80000000a00 */
[----:B------:R-:W-:Y:S01]  /*0410*/  SHF.L.U32 R20, R20, 0x5, RZ ;  /* 0x0000000514147819 */ /* 0x000fe200000006ff */
[----:B0-----:R-:W-:-:S03]  /*0420*/  IMAD R0, R0, UR10, RZ ;  /* 0x0000000a00007c24 */ /* 0x001fc6000f8e02ff */
[----:B------:R-:W0:Y:S01]  /*0430*/  @!P2 LDC.64 R8, c[0x0][0x3e0] ;  /* 0x0000f800ff08ab82 */ /* 0x000e220000000a00 */
[----:B------:R-:W-:Y:S01]  /*0440*/  LOP3.LUT R24, R20, 0x1e, R25, 0xf8, !PT ;  /* 0x0000001e14187812 */ /* 0x000fe200078ef819 */
[----:B------:R-:W-:Y:S01]  /*0450*/  IMAD R27, R13, UR11, R0 ;  /* 0x0000000b0d1b7c24 */ /* 0x000fe2000f8e0200 */
[----:B------:R-:W-:-:S05]  /*0460*/  SHF.R.S32.HI R25, RZ, 0x1f, R20 ;  /* 0x0000001fff197819 */ /* 0x000fca0000011414 */
[----:B------:R-:W3:Y:S01]  /*0470*/  @!P1 LDC.64 R2, c[0x0][0x390] ;  /* 0x0000e400ff029b82 */ /* 0x000ee20000000a00 */
[----:B------:R-:W-:-:S04]  /*0480*/  IMAD.WIDE.U32 R24, R13, UR10, R24 ;  /* 0x0000000a0d187c25 */ /* 0x000fc8000f8e0018 */
[----:B------:R-:W-:Y:S01]  /*0490*/  @!P2 IMAD.MOV.U32 R10, RZ, RZ, R24 ;  /* 0x000000ffff0aa224 */ /* 0x000fe200078e0018 */
[----:B------:R-:W-:Y:S01]  /*04a0*/  IADD3 R27, PT, PT, R25, R27, RZ ;  /* 0x0000001b191b7210 */ /* 0x000fe20007ffe0ff */
[----:B--2---:R-:W-:Y:S01]  /*04b0*/  @!P1 IMAD R0, R15, R6, RZ ;  /* 0x000000060f009224 */ /* 0x004fe200078e02ff */
[----:B------:R-:W-:-:S03]  /*04c0*/  @!P1 MOV R26, R24 ;  /* 0x00000018001a9202 */ /* 0x000fc60000000f00 */
[C---:B------:R-:W-:Y:S02]  /*04d0*/  @!P1 IMAD R15, R23.reuse, R7, R0 ;  /* 0x00000007170f9224 */ /* 0x040fe400078e0200 */
[----:B------:R-:W-:-:S04]  /*04e0*/  @!P1 IMAD.WIDE.U32 R6, R23, R6, R26 ;  /* 0x0000000617069225 */ /* 0x000fc800078e001a */
[----:B0-----:R-:W-:Y:S01]  /*04f0*/  @!P2 IMAD R11, R11, R8, RZ ;  /* 0x000000080b0ba224 */ /* 0x001fe200078e02ff */
[----:B------:R-:W-:-:S03]  /*0500*/  @!P1 IADD3 R7, PT, PT, R7, R15, RZ ;  /* 0x0000000f07079210 */ /* 0x000fc60007ffe0ff */
[----:B------:R-:W-:Y:S01]  /*0510*/  @!P2 IMAD R9, R12, R9, R11 ;  /* 0x000000090c09a224 */ /* 0x000fe200078e020b */
[----:B------:R-:W-:-:S03]  /*0520*/  @!P2 MOV R11, R27 ;  /* 0x0000001b000ba202 */ /* 0x000fc60000000f00 */
[----:B------:R-:W-:Y:S01]  /*0530*/  @!P2 IMAD.WIDE.U32 R12, R12, R8, R10 ;  /* 0x000000080c0ca225 */ /* 0x000fe200078e000a */
[----:B---3--:R-:W-:-:S04]  /*0540*/  @!P1 LEA R8, P3, R6, R2, 0x1 ;  /* 0x0000000206089211 */ /* 0x008fc800078608ff */
[----:B------:R-:W-:Y:S02]  /*0550*/  @!P2 IADD3 R0, PT, PT, R13, R9, RZ ;  /* 0x000000090d00a210 */ /* 0x000fe40007ffe0ff */
[----:B-1----:R-:W-:Y:S02]  /*0560*/  @!P2 LEA R10, P4, R12, R4, 0x1 ;  /* 0x000000040c0aa211 */ /* 0x002fe400078808ff */
[----:B------:R-:W-:Y:S01]  /*0570*/  @!P1 LEA.HI.X R9, R6, R3, R7, 0x1, P3 ;  /* 0x0000000306099211 */ /* 0x000fe200018f0c07 */
[----:B------:R-:W-:Y:S01]  /*0580*/  HFMA2 R3, -RZ, RZ, 0, 0 ;  /* 0x00000000ff037431 */ /* 0x000fe200000001ff */
[----:B------:R-:W-:-:S03]  /*0590*/  @!P2 LEA.HI.X R11, R12, R5, R0, 0x1, P4 ;  /* 0x000000050c0ba211 */ /* 0x000fc600020f0c00 */
[----:B------:R-:W2:Y:S04]  /*05a0*/  @!P1 LDG.E R21, desc[UR14][R8.64] ;  /* 0x0000000e08159981 */ /* 0x000ea8000c1e1900 */
[----:B------:R-:W3:Y:S01]  /*05b0*/  @!P2 LDG.E R3, desc[UR14][R10.64] ;  /* 0x0000000e0a03a981 */ /* 0x000ee2000c1e1900 */
[----:B------:R-:W-:Y:S01]  /*05c0*/  BSSY.RECONVERGENT B0, `(.L_x_1858) ;  /* 0x0000036000007945 */ /* 0x000fe20003800200 */
[----:B------:R-:W0:Y:S02]  /*05d0*/  S2R R4, SR_LANEID ;  /* 0x0000000000047919 */ /* 0x000e240000000000 */
[C---:B0-----:R-:W-:Y:S02]  /*05e0*/  ISETP.GT.AND P2, PT, R4.reuse, 0x1e, PT ;  /* 0x0000001e0400780c */ /* 0x041fe40003f44270 */
[----:B------:R-:W-:-:S02]  /*05f0*/  ISETP.GT.AND P3, PT, R4, 0xf, PT ;  /* 0x0000000f0400780c */ /* 0x000fc40003f64270 */
[C---:B--2---:R-:W-:Y:S02]  /*0600*/  PRMT R2, R21.reuse, 0x7632, R2 ;  /* 0x0000763215027816 */ /* 0x044fe40000000002 */
[----:B------:R-:W-:Y:S02]  /*0610*/  SHF.L.U32 R21, R21, 0x10, RZ ;  /* 0x0000001015157819 */ /* 0x000fe400000006ff */
[C---:B---3--:R-:W-:Y:S01]  /*0620*/  PRMT R0, R3.reuse, 0x7632, R0 ;  /* 0x0000763203007816 */ /* 0x048fe20000000000 */
[----:B------:R-:W-:Y:S01]  /*0630*/  IMAD.U32 R3, R3, 0x10000, RZ ;  /* 0x0001000003037824 */ /* 0x000fe200078e00ff */
[----:B------:R-:W-:Y:S02]  /*0640*/  SHF.L.U32 R2, R2, 0x10, RZ ;  /* 0x0000001002027819 */ /* 0x000fe400000006ff */
[----:B------:R-:W-:-:S03]  /*0650*/  SHF.L.U32 R0, R0, 0x10, RZ ;  /* 0x0000001000007819 */ /* 0x000fc600000006ff */
[----:B------:R-:W-:Y:S01]  /*0660*/  FMUL.FTZ R6, R2, R2 ;  /* 0x0000000202067220 */ /* 0x000fe20000410000 */
[----:B------:R-:W-:Y:S01]  /*0670*/  FADD.FTZ R5, R21, R2 ;  /* 0x0000000215057221 */ /* 0x000fe20000010000 */
[----:B------:R-:W-:Y:S01]  /*0680*/  FMUL.FTZ R12, R0, R0 ;  /* 0x00000000000c7220 */ /* 0x000fe20000410000 */
[----:B------:R-:W-:Y:S01]  /*0690*/  FADD.FTZ R8, R3, R0 ;  /* 0x0000000003087221 */ /* 0x000fe20000010000 */
[----:B------:R-:W-:Y:S01]  /*06a0*/  FFMA.FTZ R6, R21, R21, R6 ;  /* 0x0000001515067223 */ /* 0x000fe20000010006 */
[----:B------:R-:W-:Y:S01]  /*06b0*/  FADD.FTZ R5, RZ, R5 ;  /* 0x00000005ff057221 */ /* 0x000fe20000010000 */
[----:B------:R-:W-:Y:S02]  /*06c0*/  FFMA.FTZ R7, R3, R3, R12 ;  /* 0x0000000303077223 */ /* 0x000fe4000001000c */
[----:B------:R-:W-:Y:S01]  /*06d0*/  FADD.FTZ R6, RZ, R6 ;  /* 0x00000006ff067221 */ /* 0x000fe20000010000 */
[----:B------:R-:W-:-:S03]  /*06e0*/  FADD.FTZ R5, R5, R8 ;  /* 0x0000000805057221 */ /* 0x000fc60000010000 */
[----:B------:R-:W-:Y:S02]  /*06f0*/  FADD.FTZ R6, R6, R7 ;  /* 0x0000000706067221 */ /* 0x000fe40000010000 */
[----:B------:R-:W0:Y:S04]  /*0700*/  SHFL.DOWN PT, R8, R5, 0x1, 0x1f ;  /* 0x08201f0005087f89 */ /* 0x000e2800000e0000 */
[----:B------:R-:W1:Y:S01]  /*0710*/  SHFL.DOWN PT, R7, R6, 0x1, 0x1f ;  /* 0x08201f0006077f89 */ /* 0x000e6200000e0000 */
        /* <DEDUP_REMOVED lines=32> */
.L_x_1859:
[----:B------:R-:W-:Y:S05]  /*0920*/  BSYNC.RECONVERGENT B0 ;  /* 0x0000000000007941 */ /* 0x000fea0003800200 */
.L_x_1858:
[----:B------:R-:W-:Y:S01]  /*0930*/  BAR.SYNC.DEFER_BLOCKING 0x0 ;  /* 0x0000000000007b1d */ /* 0x000fe20000010000 */
[----:B------:R-:W-:Y:S02]  /*0940*/  ISETP.NE.AND P3, PT, R14, RZ, PT ;  /* 0x000000ff0e00720c */ /* 0x000fe40003f65270 */
[----:B----4-:R-:W-:-:S03]  /*0950*/  ISETP.GE.U32.AND P2, PT, R22, 0x2, PT ;  /* 0x000000021600780c */ /* 0x010fc60003f46070 */
[----:B------:R-:W-:Y:S08]  /*0960*/  BSSY.RECONVERGENT B0, `(.L_x_1860) ;  /* 0x000002b000007945 */ /* 0x000ff00003800200 */
[----:B------:R-:W-:Y:S05]  /*0970*/  @P3 BRA `(.L_x_1861) ;  /* 0x0000000000a43947 */ /* 0x000fea0003800000 */
[----:B------:R-:W4:Y:S01]  /*0980*/  S2UR UR9, SR_CgaCtaId ;  /* 0x00000000000979c3 */ /* 0x000f220000008800 */
[----:B------:R-:W-:Y:S02]  /*0990*/  UMOV UR5, 0x400 ;  /* 0x0000040000057882 */ /* 0x000fe40000000000 */
[----:B----4-:R-:W-:-:S09]  /*09a0*/  ULEA UR5, UR9, UR5, 0x18 ;  /* 0x0000000509057291 */ /* 0x010fd2000f8ec0ff */
[----:B------:R-:W4:Y:S04]  /*09b0*/  LDS.64 R14, [UR5+0x18] ;  /* 0x00001805ff0e7984 */ /* 0x000f280008000a00 */
[----:B-12---:R-:W1:Y:S04]  /*09c0*/  LDS.128 R8, [UR5+0x20] ;  /* 0x00002005ff087984 */ /* 0x006e680008000c00 */
[----:B------:R-:W2:Y:S04]  /*09d0*/  LDS.128 R16, [UR5+0x30] ;  /* 0x00003005ff107984 */ /* 0x000ea80008000c00 */
[----:B---3--:R-:W3:Y:S01]  /*09e0*/  LDS.128 R4, [UR5+0x40] ;  /* 0x00004005ff047984 */ /* 0x008ee20008000c00 */
[----:B----4-:R-:W-:Y:S01]  /*09f0*/  FADD.FTZ R29, R12, R14 ;  /* 0x0000000e0c1d7221 */ /* 0x010fe20000010000 */
[----:B0-----:R-:W-:-:S03]  /*0a00*/  FADD.FTZ R12, R13, R15 ;  /* 0x0000000f0d0c7221 */ /* 0x001fc60000010000 */
[----:B-1----:R-:W-:Y:S01]  /*0a10*/  FADD.FTZ R29, R29, R8 ;  /* 0x000000081d1d7221 */ /* 0x002fe20000010000 */
[----:B------:R-:W-:Y:S02]  /*0a20*/  FADD.FTZ R8, R12, R9 ;  /* 0x000000090c087221 */ /* 0x000fe40000010000 */
[----:B------:R-:W0:Y:S01]  /*0a30*/  LDS.128 R12, [UR5+0x50] ;  /* 0x00005005ff0c7984 */ /* 0x000e220008000c00 */
[----:B------:R-:W-:Y:S01]  /*0a40*/  FADD.FTZ R29, R29, R10 ;  /* 0x0000000a1d1d7221 */ /* 0x000fe20000010000 */
[----:B------:R-:W-:-:S03]  /*0a50*/  FADD.FTZ R8, R8, R11 ;  /* 0x0000000b08087221 */ /* 0x000fc60000010000 */
[----:B--2---:R-:W-:Y:S01]  /*0a60*/  FADD.FTZ R29, R29, R16 ;  /* 0x000000101d1d7221 */ /* 0x004fe20000010000 */
[----:B------:R-:W-:Y:S02]  /*0a70*/  FADD.FTZ R16, R8, R17 ;  /* 0x0000001108107221 */ /* 0x000fe40000010000 */
[----:B------:R-:W1:Y:S01]  /*0a80*/  LDS.128 R8, [UR5+0x60] ;  /* 0x00006005ff087984 */ /* 0x000e620008000c00 */
[----:B------:R-:W-:Y:S01]  /*0a90*/  FADD.FTZ R29, R29, R18 ;  /* 0x000000121d1d7221 */ /* 0x000fe20000010000 */
[----:B------:R-:W-:-:S03]  /*0aa0*/  FADD.FTZ R16, R16, R19 ;  /* 0x0000001310107221 */ /* 0x000fc60000010000 */
[----:B---3--:R-:W-:Y:S01]  /*0ab0*/  FADD.FTZ R29, R29, R4 ;  /* 0x000000041d1d7221 */ /* 0x008fe20000010000 */
[----:B------:R-:W-:Y:S02]  /*0ac0*/  FADD.FTZ R4, R16, R5 ;  /* 0x0000000510047221 */ /* 0x000fe40000010000 */
[----:B------:R-:W2:Y:S01]  /*0ad0*/  LDS.128 R16, [UR5+0x70] ;  /* 0x00007005ff107984 */ /* 0x000ea20008000c00 */
        /* <DEDUP_REMOVED lines=15> */
[----:B0-----:R-:W-:Y:S01]  /*0bd0*/  FADD.FTZ R29, R29, R4 ;  /* 0x000000041d1d7221 */ /* 0x001fe20000010000 */
[----:B------:R-:W-:-:S03]  /*0be0*/  FADD.FTZ R4, R12, R5 ;  /* 0x000000050c047221 */ /* 0x000fc60000010000 */
[----:B------:R-:W-:Y:S01]  /*0bf0*/  FADD.FTZ R12, R29, R6 ;  /* 0x000000061d0c7221 */ /* 0x000fe20000010000 */
[----:B------:R-:W-:-:S07]  /*0c00*/  FADD.FTZ R13, R4, R7 ;  /* 0x00000007040d7221 */ /* 0x000fce0000010000 */
.L_x_1861:
[----:B------:R-:W-:Y:S05]  /*0c10*/  BSYNC.RECONVERGENT B0 ;  /* 0x0000000000007941 */ /* 0x000fea0003800200 */
.L_x_1860:
[----:B------:R-:W-:Y:S05]  /*0c20*/  @!P2 BRA `(.L_x_1862) ;  /* 0x0000000c00a0a947 */ /* 0x000fea0003800000 */
[----:B---3--:R-:W3:Y:S01]  /*0c30*/  LDC.64 R4, c[0x0][0x3b8] ;  /* 0x0000ee00ff047b82 */ /* 0x008ee20000000a00 */
[----:B------:R-:W-:Y:S01]  /*0c40*/  ULOP3.LUT UR9, UR4, 0x1, URZ, 0xc0, !UPT ;  /* 0x0000000104097892 */ /* 0x000fe2000f8ec0ff */
[----:B------:R-:W-:-:S03]  /*0c50*/  ISETP.GE.U32.AND P4, PT, R22, 0x8, PT ;  /* 0x000000081600780c */ /* 0x000fc60003f86070 */
[----:B------:R-:W-:-:S06]  /*0c60*/  UIMAD UR5, UR9, UR19, URZ ;  /* 0x00000013090572a4 */ /* 0x000fcc000f8e02ff */
[----:B------:R-:W-:-:S05]  /*0c70*/  IMAD R6, R22, UR5, RZ ;  /* 0x0000000516067c24 */ /* 0x000fca000f8e02ff */
[----:B------:R-:W-:-:S05]  /*0c80*/  SHF.L.U32 R7, R6, 0x1, RZ ;  /* 0x0000000106077819 */ /* 0x000fca00000006ff */
[----:B---3--:R-:W-:-:S03]  /*0c90*/  IMAD.WIDE R4, R7, 0x4, R4 ;  /* 0x0000000407047825 */ /* 0x008fc600078e0204 */
[----:B------:R-:W-:Y:S02]  /*0ca0*/  R2UR UR16, R4 ;  /* 0x00000000041072ca */ /* 0x000fe400000e0000 */
[----:B------:R-:W-:Y:S01]  /*0cb0*/  R2UR UR17, R5 ;  /* 0x00000000051172ca */ /* 0x000fe200000e0000 */
[----:B------:R-:W-:-:S14]  /*0cc0*/  @P3 BRA `(.L_x_1863) ;  /* 0x0000000000643947 */ /* 0x000fdc0003800000 */
[----:B------:R-:W3:Y:S01]  /*0cd0*/  LDC.64 R4, c[0x0][0x3b0] ;  /* 0x0000ec00ff047b82 */ /* 0x000ee20000000a00 */
[----:B------:R-:W-:Y:S02]  /*0ce0*/  ULOP3.LUT UP0, UR5, UR4, 0x2, URZ, 0xc0, !UPT ;  /* 0x0000000204057892 */ /* 0x000fe4000f80c0ff */
[----:B------:R-:W-:Y:S02]  /*0cf0*/  UIMAD UR12, UR9, UR19, UR6 ;  /* 0x00000013090c72a4 */ /* 0x000fe4000f8e0206 */
[----:B------:R-:W-:Y:S02]  /*0d00*/  UIMAD UR10, UR18, UR19, UR6 ;  /* 0x00000013120a72a4 */ /* 0x000fe4000f8e0206 */
[----:B------:R-:W-:Y:S01]  /*0d10*/  PLOP3.LUT P2, PT, PT, PT, UP0, 0x80, 0x8 ;  /* 0x000000000008781c */ /* 0x000fe20003f4f008 */
[----:B------:R-:W-:Y:S01]  /*0d20*/  UIADD3 UR5, UPT, UPT, -UR5, 0x1, URZ ;  /* 0x0000000105057890 */ /* 0x000fe2000fffe1ff */
[----:B------:R-:W-:Y:S01]  /*0d30*/  MOV R7, UR12 ;  /* 0x0000000c00077c02 */ /* 0x000fe20008000f00 */
[----:B------:R-:W-:Y:S01]  /*0d40*/  UIMAD.WIDE.U32 UR10, UR10, 0x8, UR16 ;  /* 0x000000080a0a78a5 */ /* 0x000fe2000f8e0010 */
[----:B-1----:R-:W-:-:S03]  /*0d50*/  SEL R9, R22, RZ, !P2 ;  /* 0x000000ff16097207 */ /* 0x002fc60005000000 */
[----:B------:R-:W-:Y:S02]  /*0d60*/  MOV R11, UR5 ;  /* 0x00000005000b7c02 */ /* 0x000fe40008000f00 */
[----:B------:R-:W-:Y:S02]  /*0d70*/  ISETP.NE.AND P2, PT, R9, -0x1, PT ;  /* 0xffffffff0900780c */ /* 0x000fe40003f45270 */
[----:B------:R-:W-:Y:S01]  /*0d80*/  MOV R6, UR10 ;  /* 0x0000000a00067c02 */ /* 0x000fe20008000f00 */
[----:B---3--:R-:W-:-:S04]  /*0d90*/  IMAD.WIDE.U32 R4, R7, 0x4, R4 ;  /* 0x0000000407047825 */ /* 0x008fc800078e0004 */
[----:B------:R-:W-:-:S05]  /*0da0*/  IMAD.U32 R7, RZ, RZ, UR11 ;  /* 0x0000000bff077e24 */ /* 0x000fca000f8e00ff */
[----:B------:R3:W-:Y:S01]  /*0db0*/  STG.E.64 desc[UR14][R6.64], R12 ;  /* 0x0000000c06007986 */ /* 0x0007e2000c101b0e */
[----:B------:R-:W-:Y:S06]  /*0dc0*/  MEMBAR.ALL.GPU ;  /* 0x0000000000007992 */ /* 0x000fec000000a000 */
[----:B------:R-:W-:-:S00]  /*0dd0*/  ERRBAR ;  /* 0x00000000000079ab */ /* 0x000fc00000000000 */
[----:B------:R-:W-:Y:S06]  /*0de0*/  CGAERRBAR ;  /* 0x00000000000075ab */ /* 0x000fec0000000000 */
[----:B------:R3:W-:Y:S01]  /*0df0*/  REDG.E.ADD.S32.STRONG.GPU desc[UR14][R4.64], R11 ;  /* 0x0000000b0400798e */ /* 0x0007e2000c12e30e */
[----:B------:R-:W-:Y:S05]  /*0e00*/  @!P2 BRA `(.L_x_1863) ;  /* 0x000000000014a947 */ /* 0x000fea0003800000 */
.L_x_1864:
[----:B---3--:R-:W3:Y:S04]  /*0e10*/  LDG.E.STRONG.GPU R6, desc[UR14][R4.64] ;  /* 0x0000000e04067981 */ /* 0x008ee8000c1ef900 */
[----:B---3--:R-:W-:Y:S01]  /*0e20*/  CCTL.IVALL ;  /* 0x00000000ff00798f */ /* 0x008fe20002000000 */
[----:B------:R-:W-:Y:S05]  /*0e30*/  YIELD ;  /* 0x0000000000007946 */ /* 0x000fea0003800000 */
[----:B------:R-:W-:-:S13]  /*0e40*/  ISETP.NE.AND P2, PT, R6, R9, PT ;  /* 0x000000090600720c */ /* 0x000fda0003f45270 */
[----:B------:R-:W-:Y:S05]  /*0e50*/  @P2 BRA `(.L_x_1864) ;  /* 0xfffffffc00ec2947 */ /* 0x000fea000383ffff */
.L_x_1863:
[----:B------:R-:W-:Y:S05]  /*0e60*/  WARPSYNC.ALL ;  /* 0x0000000000007948 */ /* 0x000fea0003800000 */
[----:B------:R-:W-:Y:S06]  /*0e70*/  BAR.SYNC.DEFER_BLOCKING 0x0 ;  /* 0x0000000000007b1d */ /* 0x000fec0000010000 */
[----:B------:R-:W-:Y:S01]  /*0e80*/  UMOV UR5, URZ ;  /* 0x000000ff00057c82 */ /* 0x000fe20008000000 */
[----:B------:R-:W-:Y:S05]  /*0e90*/  @!P4 BRA `(.L_x_1865) ;  /* 0x000000040098c947 */ /* 0x000fea0003800000 */
[----:B------:R-:W-:Y:S01]  /*0ea0*/  LOP3.LUT R14, R22, 0x7ffffff8, RZ, 0xc0, !PT ;  /* 0x7ffffff8160e7812 */ /* 0x000fe200078ec0ff */
[----:B------:R-:W-:Y:S02]  /*0eb0*/  UIMAD UR10, UR19, 0x5, UR6 ;  /* 0x00000005130a78a4 */ /* 0x000fe4000f8e0206 */
[----:B------:R-:W-:Y:S02]  /*0ec0*/  ULEA UR11, UR19, UR6, 0x2 ;  /* 0x00000006130b7291 */ /* 0x000fe4000f8e10ff */
[----:B------:R-:W-:Y:S02]  /*0ed0*/  UIMAD UR12, UR19, 0x3, UR6 ;  /* 0x00000003130c78a4 */ /* 0x000fe4000f8e0206 */
[----:B------:R-:W-:Y:S02]  /*0ee0*/  UIMAD UR13, UR19, 0x7, UR6 ;  /* 0x00000007130d78a4 */ /* 0x000fe4000f8e0206 */
[----:B------:R-:W-:Y:S02]  /*0ef0*/  UIMAD UR20, UR19, 0x6, UR6 ;  /* 0x00000006131478a4 */ /* 0x000fe4000f8e0206 */
[----:B------:R-:W-:-:S02]  /*0f00*/  ULEA UR21, UR19, UR6, 0x1 ;  /* 0x0000000613157291 */ /* 0x000fc4000f8e08ff */
[----:B------:R-:W-:Y:S02]  /*0f10*/  UIADD3 UR22, UPT, UPT, UR6, UR19, URZ ;  /* 0x0000001306167290 */ /* 0x000fe4000fffe0ff */
[----:B------:R-:W-:Y:S01]  /*0f20*/  UIADD3 UR23, UPT, UPT, -UR18, URZ, URZ ;  /* 0x000000ff12177290 */ /* 0x000fe2000fffe1ff */
[----:B------:R-:W-:Y:S01]  /*0f30*/  UMOV UR5, URZ ;  /* 0x000000ff00057c82 */ /* 0x000fe20008000000 */
[----:B------:R-:W-:-:S10]  /*0f40*/  UMOV UR9, UR6 ;  /* 0x0000000600097c82 */ /* 0x000fd40008000000 */
.L_x_1866:
[----:B------:R-:W-:Y:S01]  /*0f50*/  UIADD3 UR24, UPT, UPT, UR5, 0x1, URZ ;  /* 0x0000000105187890 */ /* 0x000fe2000fffe0ff */
[----:B------:R-:W-:Y:S01]  /*0f60*/  ISETP.EQ.OR P2, PT, RZ, UR23, P3 ;  /* 0x00000017ff007c0c */ /* 0x000fe20009f42670 */
[----:B------:R-:W-:-:S04]  /*0f70*/  UIADD3 UR25, UPT, UPT, UR5, 0x2, URZ ;  /* 0x0000000205197890 */ /* 0x000fc8000fffe0ff */
[----:B---3--:R-:W-:Y:S01]  /*0f80*/  MOV R4, UR24 ;  /* 0x0000001800047c02 */ /* 0x008fe20008000f00 */
[----:B------:R-:W-:Y:S01]  /*0f90*/  UIADD3 UR24, UPT, UPT, UR5, 0x3, URZ ;  /* 0x0000000305187890 */ /* 0x000fe2000fffe0ff */
[----:B------:R-:W-:Y:S02]  /*0fa0*/  MOV R5, UR25 ;  /* 0x0000001900057c02 */ /* 0x000fe40008000f00 */
[----:B------:R-:W-:Y:S02]  /*0fb0*/  ISETP.EQ.OR P4, PT, R4, UR18, P3 ;  /* 0x0000001204007c0c */ /* 0x000fe40009f82670 */
[----:B------:R-:W-:Y:S02]  /*0fc0*/  ISETP.EQ.OR P6, PT, R5, UR18, P3 ;  /* 0x0000001205007c0c */ /* 0x000fe40009fc2670 */
[----:B------:R-:W-:Y:S01]  /*0fd0*/  MOV R4, UR24 ;  /* 0x0000001800047c02 */ /* 0x000fe20008000f00 */
[----:B------:R-:W-:-:S03]  /*0fe0*/  VOTEU.ALL UP0, P2 ;  /* 0x0000000000ff7886 */ /* 0x000fc60001000000 */
[----:B------:R-:W-:Y:S02]  /*0ff0*/  ISETP.EQ.OR P5, PT, R4, UR18, P3 ;  /* 0x0000001204007c0c */ /* 0x000fe40009fa2670 */
[----:B------:R-:W-:-:S03]  /*1000*/  @!UP0 UIMAD.WIDE.U32 UR24, UR9, 0x8, UR16 ;  /* 0x00000008091888a5 */ /* 0x000fc6000f8e0010 */
[----:B------:R-:W-:Y:S02]  /*1010*/  VOTEU.ALL UP0, P4 ;  /* 0x0000000000ff7886 */ /* 0x000fe40002000000 */
[----:B------:R-:W-:Y:S01]  /*1020*/  VOTEU.ALL UP1, P6 ;  /* 0x0000000000ff7886 */ /* 0x000fe20003020000 */
[----:B------:R-:W-:Y:S01]  /*1030*/  IMAD.U32 R4, RZ, RZ, UR24 ;  /* 0x00000018ff047e24 */ /* 0x000fe2000f8e00ff */
[----:B------:R-:W-:Y:S01]  /*1040*/  MOV R5, UR25 ;  /* 0x0000001900057c02 */ /* 0x000fe20008000f00 */
[----:B------:R-:W-:Y:S02]  /*1050*/  @!UP0 UIMAD.WIDE.U32 UR24, UR22, 0x8, UR16 ;  /* 0x00000008161888a5 */ /* 0x000fe4000f8e0010 */
[----:B------:R-:W-:Y:S01]  /*1060*/  @!UP1 UIMAD.WIDE.U32 UR26, UR21, 0x8, UR16 ;  /* 0x00000008151a98a5 */ /* 0x000fe2000f8e0010 */
[----:B------:R-:W-:Y:S02]  /*1070*/  VOTEU.ALL UP0, P5 ;  /* 0x0000000000ff7886 */ /* 0x000fe40002800000 */
[----:B------:R-:W0:Y:S01]  /*1080*/  @!P2 LDG.E.64 R4, desc[UR14][R4.64] ;  /* 0x0000000e0404a981 */ /* 0x000e22000c1e1b00 */
[----:B------:R-:W-:-:S02]  /*1090*/  MOV R6, UR24 ;  /* 0x0000001800067c02 */ /* 0x000fc40008000f00 */
[----:B------:R-:W-:Y:S01]  /*10a0*/  MOV R7, UR25 ;  /* 0x0000001900077c02 */ /* 0x000fe20008000f00 */
[----:B------:R-:W-:Y:S01]  /*10b0*/  @!UP0 UIMAD.WIDE.U32 UR24, UR12, 0x8, UR16 ;  /* 0x000000080c1888a5 */ /* 0x000fe2000f8e0010 */
[----:B------:R-:W-:Y:S01]  /*10c0*/  MOV R8, UR26 ;  /* 0x0000001a00087c02 */ /* 0x000fe20008000f00 */
[----:B-1----:R-:W-:-:S03]  /*10d0*/  IMAD.U32 R9, RZ, RZ, UR27 ;  /* 0x0000001bff097e24 */ /* 0x002fc6000f8e00ff */
[----:B------:R-:W3:Y:S01]  /*10e0*/  @!P4 LDG.E.64 R6, desc[UR14][R6.64] ;  /* 0x0000000e0606c981 */ /* 0x000ee2000c1e1b00 */
[----:B--2---:R-:W-:Y:S02]  /*10f0*/  MOV R10, UR24 ;  /* 0x00000018000a7c02 */ /* 0x004fe40008000f00 */
[----:B------:R-:W-:Y:S01]  /*1100*/  MOV R11, UR25 ;  /* 0x00000019000b7c02 */ /* 0x000fe20008000f00 */
[----:B------:R-:W2:Y:S05]  /*1110*/  @!P6 LDG.E.64 R8, desc[UR14][R8.64] ;  /* 0x0000000e0808e981 */ /* 0x000eaa000c1e1b00 */
[----:B------:R-:W4:Y:S01]  /*1120*/  @!P5 LDG.E.64 R10, desc[UR14][R10.64] ;  /* 0x0000000e0a0ad981 */ /* 0x000f22000c1e1b00 */
[----:B------:R-:W-:-:S02]  /*1130*/  UIADD3 UR24, UPT, UPT, UR5, 0x4, URZ ;  /* 0x0000000405187890 */ /* 0x000fc4000fffe0ff */
[----:B------:R-:W-:-:S04]  /*1140*/  UIADD3 UR25, UPT, UPT, UR5, 0x5, URZ ;  /* 0x0000000505197890 */ /* 0x000fc8000fffe0ff */
[----:B------:R-:W-:Y:S01]  /*1150*/  MOV R15, UR24 ;  /* 0x00000018000f7c02 */ /* 0x000fe20008000f00 */
[----:B------:R-:W-:Y:S01]  /*1160*/  UIADD3 UR24, UPT, UPT, UR5, 0x6, URZ ;  /* 0x0000000605187890 */ /* 0x000fe2000fffe0ff */
[----:B0-----:R-:W-:Y:S01]  /*1170*/  @!P2 FADD.FTZ R12, R12, R4 ;  /* 0x000000040c0ca221 */ /* 0x001fe20000010000 */
[----:B------:R-:W-:Y:S01]  /*1180*/  @!P2 FADD.FTZ R13, R13, R5 ;  /* 0x000000050d0da221 */ /* 0x000fe20000010000 */
[----:B------:R-:W-:Y:S02]  /*1190*/  ISETP.EQ.OR P2, PT, R15, UR18, P3 ;  /* 0x000000120f007c0c */ /* 0x000fe40009f42670 */
[----:B------:R-:W-:Y:S01]  /*11a0*/  MOV R4, UR25 ;  /* 0x0000001900047c02 */ /* 0x000fe20008000f00 */
[----:B------:R-:W-:Y:S01]  /*11b0*/  UIADD3 UR25, UPT, UPT, UR5, 0x7, URZ ;  /* 0x0000000705197890 */ /* 0x000fe2000fffe0ff */
[----:B---3--:R-:W-:Y:S01]  /*11c0*/  @!P4 FADD.FTZ R12, R12, R6 ;  /* 0x000000060c0cc221 */ /* 0x008fe20000010000 */
[----:B------:R-:W-:Y:S01]  /*11d0*/  @!P4 FADD.FTZ R13, R13, R7 ;  /* 0x000000070d0dc221 */ /* 0x000fe20000010000 */
[----:B------:R-:W-:Y:S01]  /*11e0*/  ISETP.EQ.OR P4, PT, R4, UR18, P3 ;  /* 0x0000001204007c0c */ /* 0x000fe20009f82670 */
[----:B------:R-:W-:-:S02]  /*11f0*/  IMAD.U32 R4, RZ, RZ, UR24 ;  /* 0x00000018ff047e24 */ /* 0x000fc4000f8e00ff */
[----:B--2---:R-:W-:Y:S01]  /*1200*/  @!P6 FADD.FTZ R12, R12, R8 ;  /* 0x000000080c0ce221 */ /* 0x004fe20000010000 */
[----:B------:R-:W-:Y:S01]  /*1210*/  @!P6 FADD.FTZ R13, R13, R9 ;  /* 0x000000090d0de221 */ /* 0x000fe20000010000 */
[----:B------:R-:W-:Y:S02]  /*1220*/  MOV R5, UR25 ;  /* 0x0000001900057c02 */ /* 0x000fe40008000f00 */
[----:B------:R-:W-:Y:S01]  /*1230*/  VOTEU.ALL UP0, P2 ;  /* 0x0000000000ff7886 */ /* 0x000fe20001000000 */
[----:B------:R-:W-:Y:S01]  /*1240*/  ISETP.EQ.OR P6, PT, R4, UR18, P3 ;  /* 0x0000001204007c0c */ /* 0x000fe20009fc2670 */
[----:B----4-:R-:W-:Y:S01]  /*1250*/  @!P5 FADD.FTZ R12, R12, R10 ;  /* 0x0000000a0c0cd221 */ /* 0x010fe20000010000 */
[----:B------:R-:W-:Y:S01]  /*1260*/  @!P5 FADD.FTZ R13, R13, R11 ;  /* 0x0000000b0d0dd221 */ /* 0x000fe20000010000 */
[----:B------:R-:W-:Y:S01]  /*1270*/  ISETP.EQ.OR P5, PT, R5, UR18, P3 ;  /* 0x0000001205007c0c */ /* 0x000fe20009fa2670 */
[----:B------:R-:W-:Y:S01]  /*1280*/  @!UP0 UIMAD.WIDE.U32 UR24, UR11, 0x8, UR16 ;  /* 0x000000080b1888a5 */ /* 0x000fe2000f8e0010 */
[----:B------:R-:W-:-:S05]  /*1290*/  VOTEU.ALL UP1, P4 ;  /* 0x0000000000ff7886 */ /* 0x000fca0002020000 */
[----:B------:R-:W-:Y:S02]  /*12a0*/  MOV R4, UR24 ;  /* 0x0000001800047c02 */ /* 0x000fe40008000f00 */
[----:B------:R-:W-:Y:S01]  /*12b0*/  MOV R5, UR25 ;  /* 0x0000001900057c02 */ /* 0x000fe20008000f00 */
[----:B------:R-:W-:Y:S01]  /*12c0*/  VOTEU.ALL UP0, P6 ;  /* 0x0000000000ff7886 */ /* 0x000fe20003000000 */
[----:B------:R-:W-:Y:S02]  /*12d0*/  @!UP1 UIMAD.WIDE.U32 UR26, UR10, 0x8, UR16 ;  /* 0x000000080a1a98a5 */ /* 0x000fe4000f8e0010 */
[----:B------:R-:W-:Y:S02]  /*12e0*/  VOTEU.ALL UP1, P5 ;  /* 0x0000000000ff7886 */ /* 0x000fe40002820000 */
[----:B------:R-:W-:Y:S01]  /*12f0*/  @!UP0 UIMAD.WIDE.U32 UR24, UR20, 0x8, UR16 ;  /* 0x00000008141888a5 */ /* 0x000fe2000f8e0010 */
[----:B------:R-:W2:Y:S01]  /*1300*/  @!P2 LDG.E.64 R4, desc[UR14][R4.64] ;  /* 0x0000000e0404a981 */ /* 0x000ea2000c1e1b00 */
[----:B------:R-:W-:Y:S01]  /*1310*/  MOV R6, UR26 ;  /* 0x0000001a00067c02 */ /* 0x000fe20008000f00 */
[----:B------:R-:W-:Y:S01]  /*1320*/  IMAD.U32 R7, RZ, RZ, UR27 ;  /* 0x0000001bff077e24 */ /* 0x000fe2000f8e00ff */
[----:B------:R-:W-:-:S02]  /*1330*/  @!UP1 UIMAD.WIDE.U32 UR26, UR13, 0x8, UR16 ;  /* 0x000000080d1a98a5 */ /* 0x000fc4000f8e0010 */
[----:B------:R-:W-:Y:S02]  /*1340*/  MOV R8, UR24 ;  /* 0x0000001800087c02 */ /* 0x000fe40008000f00 */
[----:B------:R-:W-:Y:S01]  /*1350*/  MOV R9, UR25 ;  /* 0x0000001900097c02 */ /* 0x000fe20008000f00 */
[----:B------:R-:W3:Y:S01]  /*1360*/  @!P4 LDG.E.64 R6, desc[UR14][R6.64] ;  /* 0x0000000e0606c981 */ /* 0x000ee2000c1e1b00 */
[----:B------:R-:W-:Y:S02]  /*1370*/  MOV R10, UR26 ;  /* 0x0000001a000a7c02 */ /* 0x000fe40008000f00 */
[----:B------:R-:W-:Y:S02]  /*1380*/  MOV R11, UR27 ;  /* 0x0000001b000b7c02 */ /* 0x000fe40008000f00 */
[----:B------:R-:W4:Y:S04]  /*1390*/  @!P6 LDG.E.64 R8, desc[UR14][R8.64] ;  /* 0x0000000e0808e981 */ /* 0x000f28000c1e1b00 */
[----:B------:R-:W5:Y:S01]  /*13a0*/  @!P5 LDG.E.64 R10, desc[UR14][R10.64] ;  /* 0x0000000e0a0ad981 */ /* 0x000f62000c1e1b00 */
[----:B------:R-:W-:-:S02]  /*13b0*/  UIADD3 UR5, UPT, UPT, UR5, 0x8, URZ ;  /* 0x0000000805057890 */ /* 0x000fc4000fffe0ff */
[----:B------:R-:W-:Y:S02]  /*13c0*/  UIADD3 UR23, UPT, UPT, UR23, 0x8, URZ ;  /* 0x0000000817177890 */ /* 0x000fe4000fffe0ff */
[----:B------:R-:W-:Y:S02]  /*13d0*/  ULEA UR9, UR19, UR9, 0x3 ;  /* 0x0000000913097291 */ /* 0x000fe4000f8e18ff */
[----:B------:R-:W-:Y:S02]  /*13e0*/  ULEA UR22, UR19, UR22, 0x3 ;  /* 0x0000001613167291 */ /* 0x000fe4000f8e18ff */
[----:B------:R-:W-:Y:S02]  /*13f0*/  ULEA UR21, UR19, UR21, 0x3 ;  /* 0x0000001513157291 */ /* 0x000fe4000f8e18ff */
[----:B------:R-:W-:Y:S02]  /*1400*/  ULEA UR12, UR19, UR12, 0x3 ;  /* 0x0000000c130c7291 */ /* 0x000fe4000f8e18ff */
[----:B------:R-:W-:-:S02]  /*1410*/  ULEA UR11, UR19, UR11, 0x3 ;  /* 0x0000000b130b7291 */ /* 0x000fc4000f8e18ff */
        /* <DEDUP_REMOVED lines=13> */
[----:B------:R-:W-:-:S15]  /*14f0*/  R2UR UR5, R14 ;  /* 0x000000000e0572ca */ /* 0x000fde00000e0000 */
.L_x_1865:
[----:B---3--:R-:W-:-:S13]  /*1500*/  LOP3.LUT P2, R4, R22, 0x7, RZ, 0xc0, !PT ;  /* 0x0000000716047812 */ /* 0x008fda000784c0ff */
[----:B------:R-:W-:Y:S05]  /*1510*/  @!P2 BRA `(.L_x_1862) ;  /* 0x000000040064a947 */ /* 0x000fea0003800000 */
[----:B------:R-:W-:Y:S01]  /*1520*/  VIADD R4, R4, 0xffffffff ;  /* 0xffffffff04047836 */ /* 0x000fe20000000000 */
[----:B------:R-:W-:-:S04]  /*1530*/  LOP3.LUT P2, R11, R22, 0x3, RZ, 0xc0, !PT ;  /* 0x00000003160b7812 */ /* 0x000fc8000784c0ff */
[----:B------:R-:W-:-:S13]  /*1540*/  ISETP.GE.U32.AND P4, PT, R4, 0x3, PT ;  /* 0x000000030400780c */ /* 0x000fda0003f86070 */
[----:B------:R-:W-:Y:S05]  /*1550*/  @!P4 BRA `(.L_x_1867) ;  /* 0x0000000000b4c947 */ /* 0x000fea0003800000 */
[----:B--2---:R-:W-:-:S04]  /*1560*/  MOV R10, UR5 ;  /* 0x00000005000a7c02 */ /* 0x004fc80008000f00 */
[----:B------:R-:W-:-:S13]  /*1570*/  ISETP.EQ.OR P6, PT, R10, UR18, P3 ;  /* 0x000000120a007c0c */ /* 0x000fda0009fc2670 */
[----:B------:R-:W-:-:S05]  /*1580*/  VOTEU.ALL UP0, P6 ;  /* 0x0000000000ff7886 */ /* 0x000fca0003000000 */
[----:B------:R-:W-:-:S04]  /*1590*/  @!UP0 UIMAD UR10, UR5, UR19, UR6 ;  /* 0x00000013050a82a4 */ /* 0x000fc8000f8e0206 */
[----:B------:R-:W-:-:S06]  /*15a0*/  @!UP0 UIMAD.WIDE.U32 UR10, UR10, 0x8, UR16 ;  /* 0x000000080a0a88a5 */ /* 0x000fcc000f8e0010 */
[----:B------:R-:W-:Y:S02]  /*15b0*/  MOV R4, UR10 ;  /* 0x0000000a00047c02 */ /* 0x000fe40008000f00 */
[----:B------:R-:W-:-:S06]  /*15c0*/  MOV R5, UR11 ;  /* 0x0000000b00057c02 */ /* 0x000fcc0008000f00 */
[----:B------:R-:W0:Y:S01]  /*15d0*/  @!P6 LDG.E.64 R4, desc[UR14][R4.64] ;  /* 0x0000000e0404e981 */ /* 0x000e22000c1e1b00 */
[----:B------:R-:W-:Y:S02]  /*15e0*/  UIADD3 UR10, UPT, UPT, UR5, 0x1, URZ ;  /* 0x00000001050a7890 */ /* 0x000fe4000fffe0ff */
[----:B------:R-:W-:Y:S02]  /*15f0*/  UIADD3 UR12, UPT, UPT, UR5, 0x2, URZ ;  /* 0x00000002050c7890 */ /* 0x000fe4000fffe0ff */
[----:B------:R-:W-:Y:S02]  /*1600*/  UIADD3 UR5, UPT, UPT, UR5, 0x3, URZ ;  /* 0x0000000305057890 */ /* 0x000fe4000fffe0ff */
[----:B------:R-:W-:Y:S02]  /*1610*/  MOV R6, UR10 ;  /* 0x0000000a00067c02 */ /* 0x000fe40008000f00 */
[----:B------:R-:W-:Y:S02]  /*1620*/  IMAD.U32 R7, RZ, RZ, UR12 ;  /* 0x0000000cff077e24 */ /* 0x000fe4000f8e00ff */
[----:B------:R-:W-:-:S02]  /*1630*/  ISETP.EQ.OR P5, PT, R6, UR18, P3 ;  /* 0x0000001206007c0c */ /* 0x000fc40009fa2670 */
[----:B------:R-:W-:Y:S02]  /*1640*/  MOV R6, UR5 ;  /* 0x0000000500067c02 */ /* 0x000fe40008000f00 */
[----:B------:R-:W-:-:S09]  /*1650*/  ISETP.EQ.OR P4, PT, R7, UR18, P3 ;  /* 0x0000001207007c0c */ /* 0x000fd20009f82670 */
[----:B------:R-:W-:-:S04]  /*1660*/  VOTEU.ALL UP0, P5 ;  /* 0x0000000000ff7886 */ /* 0x000fc80002800000 */
[----:B------:R-:W-:Y:S01]  /*1670*/  VOTEU.ALL UP1, P4 ;  /* 0x0000000000ff7886 */ /* 0x000fe20002020000 */
[----:B------:R-:W-:-:S04]  /*1680*/  @!UP0 UIMAD UR10, UR10, UR19, UR6 ;  /* 0x000000130a0a82a4 */ /* 0x000fc8000f8e0206 */
[----:B------:R-:W-:Y:S02]  /*1690*/  @!UP1 UIMAD UR12, UR12, UR19, UR6 ;  /* 0x000000130c0c92a4 */ /* 0x000fe4000f8e0206 */
[----:B------:R-:W-:Y:S02]  /*16a0*/  @!UP0 UIMAD.WIDE.U32 UR10, UR10, 0x8, UR16 ;  /* 0x000000080a0a88a5 */ /* 0x000fe4000f8e0010 */
[----:B------:R-:W-:-:S06]  /*16b0*/  @!UP1 UIMAD.WIDE.U32 UR12, UR12, 0x8, UR16 ;  /* 0x000000080c0c98a5 */ /* 0x000fcc000f8e0010 */
[----:B------:R-:W-:Y:S01]  /*16c0*/  MOV R8, UR12 ;  /* 0x0000000c00087c02 */ /* 0x000fe20008000f00 */
[----:B-1----:R-:W-:-:S06]  /*16d0*/  IMAD.U32 R9, RZ, RZ, UR13 ;  /* 0x0000000dff097e24 */ /* 0x002fcc000f8e00ff */
[----:B------:R-:W2:Y:S01]  /*16e0*/  @!P4 LDG.E.64 R8, desc[UR14][R8.64] ;  /* 0x0000000e0808c981 */ /* 0x000ea2000c1e1b00 */
[----:B0-----:R-:W-:Y:S01]  /*16f0*/  @!P6 FADD.FTZ R12, R12, R4 ;  /* 0x000000040c0ce221 */ /* 0x001fe20000010000 */
[----:B------:R-:W-:Y:S01]  /*1700*/  @!P6 FADD.FTZ R13, R13, R5 ;  /* 0x000000050d0de221 */ /* 0x000fe20000010000 */
[----:B------:R-:W-:Y:S02]  /*1710*/  ISETP.EQ.OR P6, PT, R6, UR18, P3 ;  /* 0x0000001206007c0c */ /* 0x000fe40009fc2670 */
[----:B------:R-:W-:Y:S02]  /*1720*/  MOV R4, UR10 ;  /* 0x0000000a00047c02 */ /* 0x000fe40008000f00 */
[----:B------:R-:W-:-:S06]  /*1730*/  MOV R5, UR11 ;  /* 0x0000000b00057c02 */ /* 0x000fcc0008000f00 */
[----:B------:R-:W3:Y:S03]  /*1740*/  @!P5 LDG.E.64 R4, desc[UR14][R4.64] ;  /* 0x0000000e0404d981 */ /* 0x000ee6000c1e1b00 */
[----:B------:R-:W-:-:S05]  /*1750*/  VOTEU.ALL UP2, P6 ;  /* 0x0000000000ff7886 */ /* 0x000fca0003040000 */
[----:B------:R-:W-:-:S04]  /*1760*/  @!UP2 UIMAD UR5, UR5, UR19, UR6 ;  /* 0x000000130505a2a4 */ /* 0x000fc8000f8e0206 */
[----:B------:R-:W-:-:S06]  /*1770*/  @!UP2 UIMAD.WIDE.U32 UR10, UR5, 0x8, UR16 ;  /* 0x00000008050aa8a5 */ /* 0x000fcc000f8e0010 */
[----:B------:R-:W-:Y:S02]  /*1780*/  MOV R6, UR10 ;  /* 0x0000000a00067c02 */ /* 0x000fe40008000f00 */
[----:B------:R-:W-:-:S06]  /*1790*/  MOV R7, UR11 ;  /* 0x0000000b00077c02 */ /* 0x000fcc0008000f00 */
[----:B------:R-:W4:Y:S01]  /*17a0*/  @!P6 LDG.E.64 R6, desc[UR14][R6.64] ;  /* 0x0000000e0606e981 */ /* 0x000f22000c1e1b00 */
[----:B------:R-:W-:-:S04]  /*17b0*/  IADD3 R10, PT, PT, R10, 0x4, RZ ;  /* 0x000000040a0a7810 */ /* 0x000fc80007ffe0ff */
[----:B------:R-:W-:Y:S01]  /*17c0*/  R2UR UR5, R10 ;  /* 0x000000000a0572ca */ /* 0x000fe200000e0000 */
[----:B---3--:R-:W-:Y:S01]  /*17d0*/  @!P5 FADD.FTZ R12, R12, R4 ;  /* 0x000000040c0cd221 */ /* 0x008fe20000010000 */
[----:B------:R-:W-:-:S03]  /*17e0*/  @!P5 FADD.FTZ R13, R13, R5 ;  /* 0x000000050d0dd221 */ /* 0x000fc60000010000 */
[----:B--2---:R-:W-:Y:S01]  /*17f0*/  @!P4 FADD.FTZ R12, R12, R8 ;  /* 0x000000080c0cc221 */ /* 0x004fe20000010000 */
[----:B------:R-:W-:-:S03]  /*1800*/  @!P4 FADD.FTZ R13, R13, R9 ;  /* 0x000000090d0dc221 */ /* 0x000fc60000010000 */
[----:B----4-:R-:W-:Y:S01]  /*1810*/  @!P6 FADD.FTZ R12, R12, R6 ;  /* 0x000000060c0ce221 */ /* 0x010fe20000010000 */
[----:B------:R-:W-:-:S07]  /*1820*/  @!P6 FADD.FTZ R13, R13, R7 ;  /* 0x000000070d0de221 */ /* 0x000fce0000010000 */
.L_x_1867:
[----:B------:R-:W-:Y:S05]  /*1830*/  @!P2 BRA `(.L_x_1862) ;  /* 0x00000000009ca947 */ /* 0x000fea0003800000 */
[----:B------:R-:W-:-:S13]  /*1840*/  ISETP.NE.AND P2, PT, R11, 0x1, PT ;  /* 0x000000010b00780c */ /* 0x000fda0003f45270 */
[----:B------:R-:W-:Y:S05]  /*1850*/  @!P2 BRA `(.L_x_1868) ;  /* 0x00000000005ca947 */ /* 0x000fea0003800000 */
[----:B------:R-:W-:Y:S02]  /*1860*/  UIADD3 UR10, UPT, UPT, UR5, 0x1, URZ ;  /* 0x00000001050a7890 */ /* 0x000fe4000fffe0ff */
[----:B------:R-:W-:-:S04]  /*1870*/  MOV R8, UR5 ;  /* 0x0000000500087c02 */ /* 0x000fc80008000f00 */
[----:B------:R-:W-:Y:S01]  /*1880*/  ISETP.EQ.OR P4, PT, R8, UR18, P3 ;  /* 0x0000001208007c0c */ /* 0x000fe20009f82670 */
[----:B------:R-:W-:-:S05]  /*1890*/  IMAD.U32 R4, RZ, RZ, UR10 ;  /* 0x0000000aff047e24 */ /* 0x000fca000f8e00ff */
[----:B------:R-:W-:-:S07]  /*18a0*/  ISETP.EQ.OR P2, PT, R4, UR18, P3 ;  /* 0x0000001204007c0c */ /* 0x000fce0009f42670 */
[----:B------:R-:W-:-:S05]  /*18b0*/  VOTEU.ALL UP0, P4 ;  /* 0x0000000000ff7886 */ /* 0x000fca0002000000 */
[----:B------:R-:W-:Y:S01]  /*18c0*/  @!UP0 UIMAD UR12, UR5, UR19, UR6 ;  /* 0x00000013050c82a4 */ /* 0x000fe2000f8e0206 */
[----:B------:R-:W-:-:S03]  /*18d0*/  VOTEU.ALL UP1, P2 ;  /* 0x0000000000ff7886 */ /* 0x000fc60001020000 */
[----:B------:R-:W-:Y:S02]  /*18e0*/  @!UP0 UIMAD.WIDE.U32 UR12, UR12, 0x8, UR16 ;  /* 0x000000080c0c88a5 */ /* 0x000fe4000f8e0010 */
[----:B------:R-:W-:-:S04]  /*18f0*/  @!UP1 UIMAD UR10, UR10, UR19, UR6 ;  /* 0x000000130a0a92a4 */ /* 0x000fc8000f8e0206 */
[----:B------:R-:W-:Y:S01]  /*1900*/  MOV R4, UR12 ;  /* 0x0000000c00047c02 */ /* 0x000fe20008000f00 */
[----:B------:R-:W-:Y:S01]  /*1910*/  @!UP1 UIMAD.WIDE.U32 UR10, UR10, 0x8, UR16 ;  /* 0x000000080a0a98a5 */ /* 0x000fe2000f8e0010 */
[----:B------:R-:W-:-:S05]  /*1920*/  MOV R5, UR13 ;  /* 0x0000000d00057c02 */ /* 0x000fca0008000f00 */
[----:B------:R-:W-:Y:S01]  /*1930*/  MOV R6, UR10 ;  /* 0x0000000a00067c02 */ /* 0x000fe20008000f00 */
[----:B------:R-:W0:Y:S01]  /*1940*/  @!P4 LDG.E.64 R4, desc[UR14][R4.64] ;  /* 0x0000000e0404c981 */ /* 0x000e22000c1e1b00 */
[----:B------:R-:W-:-:S06]  /*1950*/  MOV R7, UR11 ;  /* 0x0000000b00077c02 */ /* 0x000fcc0008000f00 */
[----:B------:R-:W3:Y:S01]  /*1960*/  @!P2 LDG.E.64 R6, desc[UR14][R6.64] ;  /* 0x0000000e0606a981 */ /* 0x000ee2000c1e1b00 */
[----:B------:R-:W-:-:S05]  /*1970*/  VIADD R8, R8, 0x2 ;  /* 0x0000000208087836 */ /* 0x000fca0000000000 */
[----:B------:R-:W-:Y:S01]  /*1980*/  R2UR UR5, R8 ;  /* 0x00000000080572ca */ /* 0x000fe200000e0000 */
[----:B0-----:R-:W-:Y:S01]  /*1990*/  @!P4 FADD.FTZ R12, R12, R4 ;  /* 0x000000040c0cc221 */ /* 0x001fe20000010000 */
[----:B------:R-:W-:-:S03]  /*19a0*/  @!P4 FADD.FTZ R13, R13, R5 ;  /* 0x000000050d0dc221 */ /* 0x000fc60000010000 */
[----:B---3--:R-:W-:Y:S01]  /*19b0*/  @!P2 FADD.FTZ R12, R12, R6 ;  /* 0x000000060c0ca221 */ /* 0x008fe20000010000 */
[----:B------:R-:W-:-:S09]  /*19c0*/  @!P2 FADD.FTZ R13, R13, R7 ;  /* 0x000000070d0da221 */ /* 0x000fd20000010000 */
.L_x_1868:
[----:B------:R-:W-:Y:S01]  /*19d0*/  MOV R5, UR5 ;  /* 0x0000000500057c02 */ /* 0x000fe20008000f00 */
[----:B------:R-:W-:Y:S01]  /*19e0*/  BSSY.RECONVERGENT B0, `(.L_x_1862) ;  /* 0x000000c000007945 */ /* 0x000fe20003800200 */
[----:B------:R-:W-:Y:S02]  /*19f0*/  LOP3.LUT R4, R22, 0x1, RZ, 0xc0, !PT ;  /* 0x0000000116047812 */ /* 0x000fe400078ec0ff */
[----:B------:R-:W-:-:S04]  /*1a00*/  ISETP.EQ.OR P2, PT, R5, UR18, P3 ;  /* 0x0000001205007c0c */ /* 0x000fc80009f42670 */
[----:B------:R-:W-:-:S13]  /*1a10*/  ISETP.NE.U32.OR P2, PT, R4, 0x1, P2 ;  /* 0x000000010400780c */ /* 0x000fda0001745470 */
[----:B------:R-:W-:Y:S05]  /*1a20*/  @P2 BRA `(.L_x_1869) ;  /* 0x00000000001c2947 */ /* 0x000fea0003800000 */
[----:B------:R-:W-:Y:S01]  /*1a30*/  UIMAD UR9, UR19, UR5, UR6 ;  /* 0x00000005130972a4 */ /* 0x000fe2000f8e0206 */
[----:B------:R-:W-:-:S05]  /*1a40*/  HFMA2 R5, -RZ, RZ, 0, 4.76837158203125e-07 ;  /* 0x00000008ff057431 */ /* 0x000fca00000001ff */
[----:B------:R-:W-:-:S05]  /*1a50*/  MOV R4, UR9 ;  /* 0x0000000900047c02 */ /* 0x000fca0008000f00 */
[----:B------:R-:W-:-:S06]  /*1a60*/  IMAD.WIDE.U32 R4, R4, R5, UR16 ;  /* 0x0000001004047e25 */ /* 0x000fcc000f8e0005 */
[----:B------:R-:W0:Y:S02]  /*1a70*/  LDG.E.64 R4, desc[UR14][R4.64] ;  /* 0x0000000e04047981 */ /* 0x000e24000c1e1b00 */
[----:B0-----:R-:W-:Y:S01]  /*1a80*/  FADD.FTZ R12, R12, R4 ;  /* 0x000000040c0c7221 */ /* 0x001fe20000010000 */
[----:B------:R-:W-:-:S07]  /*1a90*/  FADD.FTZ R13, R13, R5 ;  /* 0x000000050d0d7221 */ /* 0x000fce0000010000 */
.L_x_1869:
[----:B------:R-:W-:Y:S05]  /*1aa0*/  BSYNC.RECONVERGENT B0 ;  /* 0x0000000000007941 */ /* 0x000fea0003800200 */
.L_x_1862:
[----:B------:R-:W4:Y:S01]  /*1ab0*/  S2UR UR9, SR_CgaCtaId ;  /* 0x00000000000979c3 */ /* 0x000f220000008800 */
[----:B------:R-:W0:Y:S01]  /*1ac0*/  S2R R8, SR_TID.X ;  /* 0x0000000000087919 */ /* 0x000e220000002100 */
[----:B------:R-:W2:Y:S01]  /*1ad0*/  LDCU UR10, c[0x0][0x414] ;  /* 0x00008280ff0a77ac */ /* 0x000ea20008000800 */
[----:B------:R-:W-:Y:S01]  /*1ae0*/  IMAD.U32 R11, RZ, RZ, UR8 ;  /* 0x00000008ff0b7e24 */ /* 0x000fe2000f8e00ff */
[----:B------:R-:W-:-:S04]  /*1af0*/  UMOV UR5, 0x400 ;  /* 0x0000040000057882 */ /* 0x000fc80000000000 */
[----:B------:R-:W1:Y:S08]  /*1b00*/  @P0 LDC.64 R14, c[0x0][0x388] ;  /* 0x0000e200ff0e0b82 */ /* 0x000e700000000a00 */
[----:B------:R-:W0:Y:S01]  /*1b10*/  LDC.64 R6, c[0x0][0x398] ;  /* 0x0000e600ff067b82 */ /* 0x000e220000000a00 */
[----:B--2---:R-:W-:Y:S01]  /*1b20*/  @P0 FMUL.FTZ R10, R12, UR10 ;  /* 0x0000000a0c0a0c20 */ /* 0x004fe20008410000 */
[----:B----4-:R-:W-:-:S06]  /*1b30*/  ULEA UR5, UR9, UR5, 0x18 ;  /* 0x0000000509057291 */ /* 0x010fcc000f8ec0ff */
[----:B---3--:R-:W2:Y:S01]  /*1b40*/  LDC.64 R4, c[0x0][0x3a0] ;  /* 0x0000e800ff047b82 */ /* 0x008ea20000000a00 */
[----:B-1----:R-:W-:-:S04]  /*1b50*/  @P0 IMAD.WIDE R14, R11, 0x8, R14 ;  /* 0x000000080b0e0825 */ /* 0x002fc800078e020e */
[----:B------:R-:W-:Y:S01]  /*1b60*/  @P0 FMUL.FTZ R11, R13, UR10 ;  /* 0x0000000a0d0b0c20 */ /* 0x000fe20008410000 */
[----:B------:R-:W-:Y:S01]  /*1b70*/  @!P3 STS.64 [UR5+0x98], R12 ;  /* 0x0000980cff00b988 */ /* 0x000fe20008000a05 */
[----:B0-----:R-:W-:-:S03]  /*1b80*/  SHF.L.U32 R8, R8, 0x1, RZ ;  /* 0x0000000108087819 */ /* 0x001fc600000006ff */
[----:B------:R-:W-:Y:S01]  /*1b90*/  @P0 STG.E.64 desc[UR14][R14.64], R10 ;  /* 0x0000000a0e000986 */ /* 0x000fe2000c101b0e */
[----:B------:R-:W-:-:S04]  /*1ba0*/  LOP3.LUT R9, R8, 0x1e, RZ, 0xc0, !PT ;  /* 0x0000001e08097812 */ /* 0x000fc800078ec0ff */
[----:B------:R-:W-:-:S05]  /*1bb0*/  IADD3 R9, PT, PT, R20, R9, RZ ;  /* 0x0000000914097210 */ /* 0x000fca0007ffe0ff */
[----:B------:R-:W-:-:S04]  /*1bc0*/  IMAD.WIDE R16, R9, 0x4, R6 ;  /* 0x0000000409107825 */ /* 0x000fc800078e0206 */
[----:B--2---:R-:W-:Y:S01]  /*1bd0*/  IMAD.WIDE R6, R9, 0x4, R4 ;  /* 0x0000000409067825 */ /* 0x004fe200078e0204 */
[----:B------:R-:W-:Y:S06]  /*1be0*/  BAR.SYNC.DEFER_BLOCKING 0x0 ;  /* 0x0000000000007b1d */ /* 0x000fec0000010000 */
[----:B------:R0:W5:Y:S04]  /*1bf0*/  LDG.E.64 R4, desc[UR14][R16.64] ;  /* 0x0000000e10047981 */ /* 0x000168000c1e1b00 */
[----:B------:R-:W5:Y:S01]  /*1c00*/  LDG.E.64 R6, desc[UR14][R6.64] ;  /* 0x0000000e06067981 */ /* 0x000f62000c1e1b00 */
[----:B------:R-:W-:Y:S03]  /*1c10*/  BSSY.RECONVERGENT B0, `(.L_x_1870) ;  /* 0x000007e000007945 */ /* 0x000fe60003800200 */
[----:B------:R-:W1:Y:S01]  /*1c20*/  LDS.64 R8, [UR5+0x98] ;  /* 0x00009805ff087984 */ /* 0x000e620008000a00 */
[----:B------:R-:W2:Y:S02]  /*1c30*/  LDCU.U8 UR5, c[0x0][0x3fc] ;  /* 0x00007f80ff0577ac */ /* 0x000ea40008000000 */
[----:B--2---:R-:W-:Y:S01]  /*1c40*/  UISETP.NE.AND UP0, UPT, UR5, URZ, UPT ;  /* 0x000000ff0500728c */ /* 0x004fe2000bf05270 */
[----:B-1----:R-:W-:-:S04]  /*1c50*/  FMUL.FTZ R8, R8, UR10 ;  /* 0x0000000a08087c20 */ /* 0x002fc80008410000 */
[----:B------:R-:W-:-:S04]  /*1c60*/  FMUL.FTZ R18, R8, R8 ;  /* 0x0000000808127220 */ /* 0x000fc80000410000 */
[----:B------:R-:W-:-:S05]  /*1c70*/  FFMA.FTZ R9, R9, UR10, -R18 ;  /* 0x0000000a09097c23 */ /* 0x000fca0008010812 */
[----:B------:R-:W-:-:S13]  /*1c80*/  FSETP.GTU.FTZ.AND P2, PT, R9, RZ, PT ;  /* 0x000000ff0900720b */ /* 0x000fda0003f5c000 */
[----:B------:R-:W1:Y:S02]  /*1c90*/  @P2 LDC R18, c[0x0][0x3a8] ;  /* 0x0000ea00ff122b82 */ /* 0x000e640000000800 */
[----:B-1----:R-:W-:Y:S01]  /*1ca0*/  @P2 FADD.FTZ R10, R9, R18 ;  /* 0x00000012090a2221 */ /* 0x002fe20000010000 */
[----:B------:R-:W-:-:S06]  /*1cb0*/  MOV R9, 0x3f800000 ;  /* 0x3f80000000097802 */ /* 0x000fcc0000000f00 */
[----:B------:R0:W1:Y:S01]  /*1cc0*/  @P2 MUFU.RSQ R9, R10 ;  /* 0x0000000a00092308 */ /* 0x0000620000001400 */
[----:B------:R-:W-:Y:S05]  /*1cd0*/  BRA.U UP0, `(.L_x_1871) ;  /* 0x0000000100c07547 */ /* 0x000fea000b800000 */
[----:B------:R-:W2:Y:S01]  /*1ce0*/  LDCU.64 UR12, c[0x0][0x3e8] ;  /* 0x00007d00ff0c77ac */ /* 0x000ea20008000a00 */
[----:B0-----:R-:W-:Y:S01]  /*1cf0*/  SHF.R.S32.HI R16, RZ, 0x1f, R23 ;  /* 0x0000001fff107819 */ /* 0x001fe20000011417 */
[----:B------:R-:W-:Y:S01]  /*1d00*/  BSSY.RECONVERGENT B1, `(.L_x_1872) ;  /* 0x000001a000017945 */ /* 0x000fe20003800200 */
[----:B------:R-:W-:-:S04]  /*1d10*/  IADD3 R10, PT, PT, R23, 0x20, RZ ;  /* 0x00000020170a7810 */ /* 0x000fc80007ffe0ff */
[----:B------:R-:W-:Y:S02]  /*1d20*/  SHF.R.S32.HI R11, RZ, 0x1f, R10 ;  /* 0x0000001fff0b7819 */ /* 0x000fe4000001140a */
[----:B--2---:R-:W-:Y:S02]  /*1d30*/  ISETP.GE.U32.AND P1, PT, R23, UR12, PT ;  /* 0x0000000c17007c0c */ /* 0x004fe4000bf26070 */
[----:B------:R-:W-:Y:S02]  /*1d40*/  ISETP.GE.U32.AND P2, PT, R10, UR12, PT ;  /* 0x0000000c0a007c0c */ /* 0x000fe4000bf46070 */
[----:B------:R-:W-:Y:S02]  /*1d50*/  ISETP.GE.AND.EX P1, PT, R16, UR13, PT, P1 ;  /* 0x0000000d10007c0c */ /* 0x000fe4000bf26310 */
[----:B------:R-:W-:-:S11]  /*1d60*/  ISETP.GE.AND.EX P2, PT, R11, UR13, PT, P2 ;  /* 0x0000000d0b007c0c */ /* 0x000fd6000bf46320 */
[----:B------:R-:W-:Y:S05]  /*1d70*/  @P1 BRA `(.L_x_1873) ;  /* 0x0000000000481947 */ /* 0x000fea0003800000 */
[----:B------:R-:W0:Y:S01]  /*1d80*/  LDCU.64 UR16, c[0x0][0x3e0] ;  /* 0x00007c00ff1077ac */ /* 0x000e220008000a00 */
[----:B------:R-:W-:Y:S01]  /*1d90*/  MOV R12, R24 ;  /* 0x00000018000c7202 */ /* 0x000fe20000000f00 */
[--C-:B------:R-:W-:Y:S01]  /*1da0*/  FADD.FTZ R14, R21, -R8.reuse ;  /* 0x80000008150e7221 */ /* 0x100fe20000010000 */
[----:B------:R-:W-:Y:S01]  /*1db0*/  FADD.FTZ R2, R2, -R8 ;  /* 0x8000000802027221 */ /* 0x000fe20000010000 */
[----:B------:R-:W2:Y:S01]  /*1dc0*/  LDCU.64 UR10, c[0x0][0x380] ;  /* 0x00007000ff0a77ac */ /* 0x000ea20008000a00 */
[----:B------:R-:W-:Y:S02]  /*1dd0*/  IMAD.MOV.U32 R13, RZ, RZ, R27 ;  /* 0x000000ffff0d7224 */ /* 0x000fe400078e001b */
[-C--:B-1----:R-:W-:Y:S01]  /*1de0*/  FMUL.FTZ R15, R14, R9.reuse ;  /* 0x000000090e0f7220 */ /* 0x082fe20000410000 */
[----:B------:R-:W-:-:S04]  /*1df0*/  FMUL.FTZ R2, R2, R9 ;  /* 0x0000000902027220 */ /* 0x000fc80000410000 */
[----:B-----5:R-:W-:Y:S01]  /*1e00*/  FFMA.FTZ R17, R5, R2, R7 ;  /* 0x0000000205117223 */ /* 0x020fe20000010007 */
[----:B0-----:R-:W-:Y:S02]  /*1e10*/  IMAD R16, R16, UR16, RZ ;  /* 0x0000001010107c24 */ /* 0x001fe4000f8e02ff */
[----:B------:R-:W-:-:S04]  /*1e20*/  IMAD.WIDE.U32 R12, R23, UR16, R12 ;  /* 0x00000010170c7c25 */ /* 0x000fc8000f8e000c */
[----:B------:R-:W-:Y:S02]  /*1e30*/  IMAD R19, R23, UR17, R16 ;  /* 0x0000001117137c24 */ /* 0x000fe4000f8e0210 */
[----:B------:R-:W-:Y:S01]  /*1e40*/  FFMA.FTZ R16, R4, R15, R6 ;  /* 0x0000000f04107223 */ /* 0x000fe20000010006 */
[C---:B--2---:R-:W-:Y:S02]  /*1e50*/  LEA R14, P1, R12.reuse, UR10, 0x1 ;  /* 0x0000000a0c0e7c11 */ /* 0x044fe4000f8208ff */
[----:B------:R-:W-:Y:S02]  /*1e60*/  IADD3 R19, PT, PT, R13, R19, RZ ;  /* 0x000000130d137210 */ /* 0x000fe40007ffe0ff */
[----:B------:R-:W-:Y:S02]  /*1e70*/  F2FP.BF16.F32.PACK_AB R13, R17, R16 ;  /* 0x00000010110d723e */ /* 0x000fe400000010ff */
[----:B------:R-:W-:-:S05]  /*1e80*/  LEA.HI.X R15, R12, UR11, R19, 0x1, P1 ;  /* 0x0000000b0c0f7c11 */ /* 0x000fca00088f0c13 */
[----:B------:R0:W-:Y:S02]  /*1e90*/  STG.E desc[UR14][R14.64], R13 ;  /* 0x0000000d0e007986 */ /* 0x0001e4000c10190e */
.L_x_1873:
[----:B------:R-:W-:Y:S05]  /*1ea0*/  BSYNC.RECONVERGENT B1 ;  /* 0x0000000000017941 */ /* 0x000fea0003800200 */
.L_x_1872:
[----:B------:R-:W-:Y:S05]  /*1eb0*/  @P2 BRA `(.L_x_1874) ;  /* 0x00000004004c2947 */ /* 0x000fea0003800000 */
[----:B------:R-:W2:Y:S01]  /*1ec0*/  LDCU.64 UR10, c[0x0][0x3e0] ;  /* 0x00007c00ff0a77ac */ /* 0x000ea20008000a00 */
[----:B------:R-:W-:Y:S01]  /*1ed0*/  MOV R25, R27 ;  /* 0x0000001b00197202 */ /* 0x000fe20000000f00 */
[--C-:B------:R-:W-:Y:S01]  /*1ee0*/  FADD.FTZ R2, R3, -R8.reuse ;  /* 0x8000000803027221 */ /* 0x100fe20000010000 */
[----:B------:R-:W-:Y:S01]  /*1ef0*/  FADD.FTZ R0, R0, -R8 ;  /* 0x8000000800007221 */ /* 0x000fe20000010000 */
[----:B------:R-:W3:Y:S02]  /*1f00*/  LDCU.64 UR12, c[0x0][0x380] ;  /* 0x00007000ff0c77ac */ /* 0x000ee40008000a00 */
[-C--:B-1----:R-:W-:Y:S01]  /*1f10*/  FMUL.FTZ R3, R2, R9.reuse ;  /* 0x0000000902037220 */ /* 0x082fe20000410000 */
[----:B------:R-:W-:-:S03]  /*1f20*/  FMUL.FTZ R0, R0, R9 ;  /* 0x0000000900007220 */ /* 0x000fc60000410000 */
[----:B-----5:R-:W-:Y:S01]  /*1f30*/  FFMA.FTZ R4, R4, R3, R6 ;  /* 0x0000000304047223 */ /* 0x020fe20000010006 */
[----:B------:R-:W-:-:S05]  /*1f40*/  FFMA.FTZ R5, R5, R0, R7 ;  /* 0x0000000005057223 */ /* 0x000fca0000010007 */
[----:B------:R-:W-:Y:S01]  /*1f50*/  F2FP.BF16.F32.PACK_AB R5, R5, R4 ;  /* 0x000000040505723e */ /* 0x000fe200000010ff */
[----:B--2---:R-:W-:Y:S02]  /*1f60*/  IMAD R11, R11, UR10, RZ ;  /* 0x0000000a0b0b7c24 */ /* 0x004fe4000f8e02ff */
[----:B------:R-:W-:-:S04]  /*1f70*/  IMAD.WIDE.U32 R24, R10, UR10, R24 ;  /* 0x0000000a0a187c25 */ /* 0x000fc8000f8e0018 */
[----:B------:R-:W-:Y:S01]  /*1f80*/  IMAD R11, R10, UR11, R11 ;  /* 0x0000000b0a0b7c24 */ /* 0x000fe2000f8e020b */
[----:B---3--:R-:W-:-:S04]  /*1f90*/  LEA R2, P1, R24, UR12, 0x1 ;  /* 0x0000000c18027c11 */ /* 0x008fc8000f8208ff */
[----:B------:R-:W-:-:S04]  /*1fa0*/  IADD3 R11, PT, PT, R25, R11, RZ ;  /* 0x0000000b190b7210 */ /* 0x000fc80007ffe0ff */
[----:B------:R-:W-:-:S05]  /*1fb0*/  LEA.HI.X R3, R24, UR13, R11, 0x1, P1 ;  /* 0x0000000d18037c11 */ /* 0x000fca00088f0c0b */
[----:B------:R2:W-:Y:S01]  /*1fc0*/  STG.E desc[UR14][R2.64], R5 ;  /* 0x0000000502007986 */ /* 0x0005e2000c10190e */
[----:B------:R-:W-:Y:S05]  /*1fd0*/  BRA `(.L_x_1874) ;  /* 0x0000000400047947 */ /* 0x000fea0003800000 */
.L_x_1871:
[----:B------:R-:W-:Y:S04]  /*1fe0*/  BSSY.RECONVERGENT B1, `(.L_x_1875) ;  /* 0x000001f000017945 */ /* 0x000fe80003800200 */
[----:B------:R-:W-:Y:S05]  /*1ff0*/  @P1 BRA `(.L_x_1876) ;  /* 0x0000000000741947 */ /* 0x000fea0003800000 */
[--C-:B0-----:R-:W-:Y:S01]  /*2000*/  FADD.FTZ R10, R21, -R8.reuse ;  /* 0x80000008150a7221 */ /* 0x101fe20000010000 */
[----:B------:R-:W0:Y:S01]  /*2010*/  LDCU.64 UR10, c[0x0][0x3e0] ;  /* 0x00007c00ff0a77ac */ /* 0x000e220008000a00 */
[----:B------:R-:W-:Y:S02]  /*2020*/  SHF.R.S32.HI R16, RZ, 0x1f, R23 ;  /* 0x0000001fff107819 */ /* 0x000fe40000011417 */
[----:B-1----:R-:W-:Y:S01]  /*2030*/  FMUL.FTZ R11, R10, R9 ;  /* 0x000000090a0b7220 */ /* 0x002fe20000410000 */
[----:B------:R-:W-:Y:S01]  /*2040*/  FADD.FTZ R10, R2, -R8 ;  /* 0x80000008020a7221 */ /* 0x000fe20000010000 */
[----:B------:R-:W1:Y:S02]  /*2050*/  LDCU.64 UR12, c[0x0][0x380] ;  /* 0x00007000ff0c77ac */ /* 0x000e640008000a00 */
[----:B-----5:R-:W-:Y:S01]  /*2060*/  FFMA.FTZ R2, R4, R11, R6 ;  /* 0x0000000b04027223 */ /* 0x020fe20000010006 */
[----:B------:R-:W-:Y:S01]  /*2070*/  FMUL.FTZ R12, R10, R9 ;  /* 0x000000090a0c7220 */ /* 0x000fe20000410000 */
[----:B------:R-:W-:-:S02]  /*2080*/  IMAD.MOV.U32 R11, RZ, RZ, R27 ;  /* 0x000000ffff0b7224 */ /* 0x000fc400078e001b */
[----:B------:R-:W-:Y:S01]  /*2090*/  FMUL.FTZ R10, R2, -1.4426950216293334961 ;  /* 0xbfb8aa3b020a7820 */ /* 0x000fe20000410000 */
[----:B------:R-:W-:-:S04]  /*20a0*/  FFMA.FTZ R12, R5, R12, R7 ;  /* 0x0000000c050c7223 */ /* 0x000fc80000010007 */
[----:B------:R-:W-:Y:S01]  /*20b0*/  FMUL.FTZ R14, R12, -1.4426950216293334961 ;  /* 0xbfb8aa3b0c0e7820 */ /* 0x000fe20000410000 */
[----:B------:R-:W2:Y:S01]  /*20c0*/  MUFU.EX2 R10, R10 ;  /* 0x0000000a000a7308 */ /* 0x000ea20000000800 */
[----:B0-----:R-:W-:-:S04]  /*20d0*/  IMAD R16, R16, UR10, RZ ;  /* 0x0000000a10107c24 */ /* 0x001fc8000f8e02ff */
[----:B------:R-:W0:Y:S01]  /*20e0*/  MUFU.EX2 R14, R14 ;  /* 0x0000000e000e7308 */ /* 0x000e220000000800 */
[----:B------:R-:W-:Y:S02]  /*20f0*/  IMAD R19, R23, UR11, R16 ;  /* 0x0000000b17137c24 */ /* 0x000fe4000f8e0210 */
[----:B--2---:R-:W-:Y:S01]  /*2100*/  FADD.FTZ R13, R10, 1 ;  /* 0x3f8000000a0d7421 */ /* 0x004fe20000010000 */
[----:B------:R-:W-:Y:S01]  /*2110*/  MOV R10, R24 ;  /* 0x00000018000a7202 */ /* 0x000fe20000000f00 */
[----:B0-----:R-:W-:-:S04]  /*2120*/  FADD.FTZ R15, R14, 1 ;  /* 0x3f8000000e0f7421 */ /* 0x001fc80000010000 */
[----:B------:R-:W0:Y:S01]  /*2130*/  MUFU.RCP R13, R13 ;  /* 0x0000000d000d7308 */ /* 0x000e220000001000 */
[----:B------:R-:W-:-:S05]  /*2140*/  IMAD.WIDE.U32 R10, R23, UR10, R10 ;  /* 0x0000000a170a7c25 */ /* 0x000fca000f8e000a */
[----:B------:R-:W-:Y:S02]  /*2150*/  IADD3 R19, PT, PT, R11, R19, RZ ;  /* 0x000000130b137210 */ /* 0x000fe40007ffe0ff */
[----:B------:R-:W2:Y:S01]  /*2160*/  MUFU.RCP R15, R15 ;  /* 0x0000000f000f7308 */ /* 0x000ea20000001000 */
[----:B0-----:R-:W-:Y:S01]  /*2170*/  FMUL.FTZ R2, R2, R13 ;  /* 0x0000000d02027220 */ /* 0x001fe20000410000 */
[----:B--2---:R-:W-:Y:S01]  /*2180*/  FMUL.FTZ R17, R12, R15 ;  /* 0x0000000f0c117220 */ /* 0x004fe20000410000 */
[----:B-1----:R-:W-:-:S04]  /*2190*/  LEA R12, P1, R10, UR12, 0x1 ;  /* 0x0000000c0a0c7c11 */ /* 0x002fc8000f8208ff */
[----:B------:R-:W-:Y:S02]  /*21a0*/  LEA.HI.X R13, R10, UR13, R19, 0x1, P1 ;  /* 0x0000000d0a0d7c11 */ /* 0x000fe400088f0c13 */
[----:B------:R-:W-:-:S05]  /*21b0*/  F2FP.BF16.F32.PACK_AB R17, R17, R2 ;  /* 0x000000021111723e */ /* 0x000fca00000010ff */
[----:B------:R2:W-:Y:S02]  /*21c0*/  STG.E desc[UR14][R12.64], R17 ;  /* 0x000000110c007986 */ /* 0x0005e4000c10190e */
.L_x_1876:
[----:B------:R-:W-:Y:S05]  /*21d0*/  BSYNC.RECONVERGENT B1 ;  /* 0x0000000000017941 */ /* 0x000fea0003800200 */
.L_x_1875:
[----:B------:R-:W3:Y:S01]  /*21e0*/  LDCU.64 UR10, c[0x0][0x3e8] ;  /* 0x00007d00ff0a77ac */ /* 0x000ee20008000a00 */
[----:B------:R-:W-:-:S04]  /*21f0*/  IADD3 R2, PT, PT, R23, 0x20, RZ ;  /* 0x0000002017027810 */ /* 0x000fc80007ffe0ff */
[----:B0-----:R-:W-:Y:S02]  /*2200*/  SHF.R.S32.HI R10, RZ, 0x1f, R2 ;  /* 0x0000001fff0a7819 */ /* 0x001fe40000011402 */
[----:B---3--:R-:W-:-:S04]  /*2210*/  ISETP.GE.U32.AND P1, PT, R2, UR10, PT ;  /* 0x0000000a02007c0c */ /* 0x008fc8000bf26070 */
[----:B------:R-:W-:-:S13]  /*2220*/  ISETP.GE.AND.EX P1, PT, R10, UR11, PT, P1 ;  /* 0x0000000b0a007c0c */ /* 0x000fda000bf26310 */
[----:B------:R-:W-:Y:S05]  /*2230*/  @P1 BRA `(.L_x_1874) ;  /* 0x00000000006c1947 */ /* 0x000fea0003800000 */
[--C-:B--2---:R-:W-:Y:S01]  /*2240*/  FADD.FTZ R12, R3, -R8.reuse ;  /* 0x80000008030c7221 */ /* 0x104fe20000010000 */
[----:B------:R-:W-:Y:S01]  /*2250*/  FADD.FTZ R0, R0, -R8 ;  /* 0x8000000800007221 */ /* 0x000fe20000010000 */
[----:B------:R-:W0:Y:S01]  /*2260*/  LDCU.64 UR10, c[0x0][0x3e0] ;  /* 0x00007c00ff0a77ac */ /* 0x000e220008000a00 */
[----:B------:R-:W-:Y:S01]  /*2270*/  MOV R25, R27 ;  /* 0x0000001b00197202 */ /* 0x000fe20000000f00 */
[----:B-1----:R-:W-:Y:S01]  /*2280*/  FMUL.FTZ R3, R12, R9 ;  /* 0x000000090c037220 */ /* 0x002fe20000410000 */
[----:B------:R-:W1:Y:S03]  /*2290*/  LDCU.64 UR12, c[0x0][0x380] ;  /* 0x00007000ff0c77ac */ /* 0x000e660008000a00 */
[----:B-----5:R-:W-:Y:S01]  /*22a0*/  FFMA.FTZ R6, R4, R3, R6 ;  /* 0x0000000304067223 */ /* 0x020fe20000010006 */
[----:B------:R-:W-:-:S03]  /*22b0*/  FMUL.FTZ R4, R0, R9 ;  /* 0x0000000900047220 */ /* 0x000fc60000410000 */
[----:B------:R-:W-:Y:S01]  /*22c0*/  FMUL.FTZ R0, R6, -1.4426950216293334961 ;  /* 0xbfb8aa3b06007820 */ /* 0x000fe20000410000 */
[----:B------:R-:W-:-:S04]  /*22d0*/  FFMA.FTZ R8, R5, R4, R7 ;  /* 0x0000000405087223 */ /* 0x000fc80000010007 */
[----:B------:R-:W-:Y:S01]  /*22e0*/  FMUL.FTZ R4, R8, -1.4426950216293334961 ;  /* 0xbfb8aa3b08047820 */ /* 0x000fe20000410000 */
[----:B------:R-:W2:Y:S01]  /*22f0*/  MUFU.EX2 R0, R0 ;  /* 0x0000000000007308 */ /* 0x000ea20000000800 */
[----:B0-----:R-:W-:Y:S02]  /*2300*/  IMAD R7, R10, UR10, RZ ;  /* 0x0000000a0a077c24 */ /* 0x001fe4000f8e02ff */
[C---:B------:R-:W-:Y:S02]  /*2310*/  IMAD.WIDE.U32 R24, R2.reuse, UR10, R24 ;  /* 0x0000000a02187c25 */ /* 0x040fe4000f8e0018 */
[----:B------:R-:W0:Y:S02]  /*2320*/  MUFU.EX2 R4, R4 ;  /* 0x0000000400047308 */ /* 0x000e240000000800 */
[----:B------:R-:W-:Y:S01]  /*2330*/  IMAD R9, R2, UR11, R7 ;  /* 0x0000000b02097c24 */ /* 0x000fe2000f8e0207 */
[----:B-1----:R-:W-:-:S04]  /*2340*/  LEA R2, P1, R24, UR12, 0x1 ;  /* 0x0000000c18027c11 */ /* 0x002fc8000f8208ff */
[----:B------:R-:W-:Y:S01]  /*2350*/  IADD3 R9, PT, PT, R25, R9, RZ ;  /* 0x0000000919097210 */ /* 0x000fe20007ffe0ff */
[----:B--2---:R-:W-:Y:S01]  /*2360*/  FADD.FTZ R3, R0, 1 ;  /* 0x3f80000000037421 */ /* 0x004fe20000010000 */
[----:B0-----:R-:W-:-:S05]  /*2370*/  FADD.FTZ R5, R4, 1 ;  /* 0x3f80000004057421 */ /* 0x001fca0000010000 */
[----:B------:R-:W0:Y:S08]  /*2380*/  MUFU.RCP R3, R3 ;  /* 0x0000000300037308 */ /* 0x000e300000001000 */
[----:B------:R-:W1:Y:S01]  /*2390*/  MUFU.RCP R5, R5 ;  /* 0x0000000500057308 */ /* 0x000e620000001000 */
[----:B0-----:R-:W-:Y:S01]  /*23a0*/  FMUL.FTZ R0, R6, R3 ;  /* 0x0000000306007220 */ /* 0x001fe20000410000 */
[----:B------:R-:W-:Y:S01]  /*23b0*/  LEA.HI.X R3, R24, UR13, R9, 0x1, P1 ;  /* 0x0000000d18037c11 */ /* 0x000fe200088f0c09 */
[----:B-1----:R-:W-:-:S05]  /*23c0*/  FMUL.FTZ R7, R8, R5 ;  /* 0x0000000508077220 */ /* 0x002fca0000410000 */
[----:B------:R-:W-:-:S05]  /*23d0*/  F2FP.BF16.F32.PACK_AB R7, R7, R0 ;  /* 0x000000000707723e */ /* 0x000fca00000010ff */
[----:B------:R3:W-:Y:S02]  /*23e0*/  STG.E desc[UR14][R2.64], R7 ;  /* 0x0000000702007986 */ /* 0x0007e4000c10190e */
.L_x_1874:
[----:B------:R-:W-:Y:S05]  /*23f0*/  BSYNC.RECONVERGENT B0 ;  /* 0x0000000000007941 */ /* 0x000fea0003800200 */
.L_x_1870:
[----:B------:R-:W-:Y:S02]  /*2400*/  UIADD3 UR8, UPT, UPT, UR19, UR8, URZ ;  /* 0x0000000813087290 */ /* 0x000fe4000fffe0ff */
[----:B------:R-:W-:Y:S02]  /*2410*/  UIADD3 UR4, UPT, UPT, UR4, 0x1, URZ ;  /* 0x0000000104047890 */ /* 0x000fe4000fffe0ff */
[----:B------:R-:W-:-:S09]  /*2420*/  UISETP.GE.AND UP0, UPT, UR8, UR7, UPT ;  /* 0x000000070800728c */ /* 0x000fd2000bf06270 */
[----:B------:R-:W-:Y:S05]  /*2430*/  BRA.U !UP0, `(.L_x_1877) ;  /* 0xffffffdd084c7547 */ /* 0x000fea000b83ffff */
[----:B------:R-:W-:Y:S05]  /*2440*/  EXIT ;  /* 0x000000000000794d */ /* 0x000fea0003800000 */
.L_x_1878:
        /* <DEDUP_REMOVED lines=11> */
.L_x_3443:


//--------------------- .text._Z35group_norm_nhwc_fwd_one_pass_kernelI11Bf16IOFp32WLi128ELi32ELi512EEv26Group_norm_nhwc_fwd_params --------------------------
	.section	.text._Z35group_norm_nhwc_fwd_one_pass_kernelI11Bf16IOFp32WLi128ELi32ELi512EEv26Group_norm_nhwc_fwd_params,"ax",@progbits
	.align	128
        .global         _Z35group_norm_nhwc_fwd_one_pass_kernelI11Bf16IOFp32WLi128ELi32ELi512EEv26Group_norm_nhwc_fwd_params
        .type           _Z35group_norm_nhwc_fwd_one_pass_kernelI11Bf16IOFp32WLi128ELi32ELi512EEv26Group_norm_nhwc_fwd_params,@function
        .size           _Z35group_norm_nhwc_fwd_one_pass_kernelI11Bf16IOFp32WLi128ELi32ELi512EEv26Group_norm_nhwc_fwd_params,(.L_x_3444 - _Z35group_norm_nhwc_fwd_one_pass_kernelI11Bf16IOFp32WLi128ELi32ELi512EEv26Group_norm_nhwc_fwd_params)
        .other          _Z35group_norm_nhwc_fwd_one_pass_kernelI11Bf16IOFp32WLi128ELi32ELi512EEv26Group_norm_nhwc_fwd_params,@"STO_CUDA_ENTRY STV_DEFAULT"
_Z35group_norm_nhwc_fwd_one_pass_kernelI11Bf16IOFp32WLi128ELi32ELi512EEv26Group_norm_nhwc_fwd_params:
.text._Z35group_norm_nhwc_fwd_one_pass_kernelI11Bf16IOFp32WLi128ELi32ELi512EEv26Group_norm_nhwc_fwd_params:
        /* <DEDUP_REMOVED lines=15> */
[----:B------:R-:W-:Y:S01]  /*00f0*/  UMOV UR7, UR6 ;  /* 0x0000000600077c82 */ /* 0x000fe20008000000 */
[----:B-1----:R-:W-:Y:S01]  /*0100*/  MOV R0, UR4 ;  /* 0x0000000400007c02 */ /* 0x002fe20008000f00 */
[----:B------:R-:W-:Y:S01]  /*0110*/  UMOV UR4, URZ ;  /* 0x000000ff00047c82 */ /* 0x000fe20008000000 */
[----:B--2---:R-:W-:-:S02]  /*0120*/  ISETP.NE.U32.AND P1, PT, RZ, UR8, PT ;  /* 0x00000008ff007c0c */ /* 0x004fc4000bf25070 */
[----:B0-----:R-:W-:Y:S02]  /*0130*/  LOP3.LUT P0, RZ, R23, UR18, RZ, 0xfc, !PT ;  /* 0x0000001217ff7c12 */ /* 0x001fe4000f80fcff */
[----:B------:R-:W-:Y:S02]  /*0140*/  SHF.R.U32.HI R23, RZ, 0x4, R23 ;  /* 0x00000004ff177819 */ /* 0x000fe40000011617 */
[----:B------:R-:W-:-:S03]  /*0150*/  ISETP.NE.AND.EX P0, PT, RZ, UR9, !P0, P1 ;  /* 0x00000009ff007c0c */ /* 0x000fc6000c705310 */
[----:B---3--:R-:W-:-:S10]  /*0160*/  IMAD R23, R0, UR18, R23 ;  /* 0x0000001200177c24 */ /* 0x008fd4000f8e0217 */
.L_x_1906:
[----:B--2---:R-:W0:Y:S01]  /*0170*/  LDC R9, c[0x0][0x3f8] ;  /* 0x0000fe00ff097b82 */ /* 0x004e220000000800 */
[----:B-1----:R-:W1:Y:S01]  /*0180*/  LDCU.64 UR8, c[0x0][0x3e8] ;  /* 0x00007d00ff0877ac */ /* 0x002e620008000a00 */
[----:B------:R-:W-:Y:S02]  /*0190*/  SHF.R.S32.HI R15, RZ, 0x1f, R23 ;  /* 0x0000001fff0f7819 */ /* 0x000fe40000011417 */
[----:B------:R-:W-:Y:S01]  /*01a0*/  IADD3 R16, PT, PT, R23, 0x20, RZ ;  /* 0x0000002017107810 */ /* 0x000fe20007ffe0ff */
[----:B------:R-:W2:Y:S03]  /*01b0*/  LDCU.64 UR10, c[0x0][0x3f0] ;  /* 0x00007e00ff0a77ac */ /* 0x000ea60008000a00 */
[----:B------:R-:W-:Y:S02]  /*01c0*/  SHF.R.S32.HI R17, RZ, 0x1f, R16 ;  /* 0x0000001fff117819 */ /* 0x000fe40000011410 */
[----:B0--345:R-:W-:-:S02]  /*01d0*/  IABS R5, R9 ;  /* 0x0000000900057213 */ /* 0x039fc40000000000 */
[----:B------:R-:W-:Y:S02]  /*01e0*/  ISETP.NE.AND P3, PT, R9, RZ, PT ;  /* 0x000000ff0900720c */ /* 0x000fe40003f65270 */
[----:B------:R-:W0:Y:S08]  /*01f0*/  I2F.RP R0, R5 ;  /* 0x0000000500007306 */ /* 0x000e300000209400 */
[----:B0-----:R-:W0:Y:S02]  /*0200*/  MUFU.RCP R0, R0 ;  /* 0x0000000000007308 */ /* 0x001e240000001000 */
[----:B0-----:R-:W-:-:S06]  /*0210*/  IADD3 R2, PT, PT, R0, 0xffffffe, RZ ;  /* 0x0ffffffe00027810 */ /* 0x001fcc0007ffe0ff */
[----:B------:R0:W3:Y:S02]  /*0220*/  F2I.FTZ.U32.TRUNC.NTZ R3, R2 ;  /* 0x0000000200037305 */ /* 0x0000e4000021f000 */
[----:B0-----:R-:W-:Y:S01]  /*0230*/  HFMA2 R2, -RZ, RZ, 0, 0 ;  /* 0x00000000ff027431 */ /* 0x001fe200000001ff */
[----:B---3--:R-:W-:-:S05]  /*0240*/  IADD3 R4, PT, PT, RZ, -R3, RZ ;  /* 0x80000003ff047210 */ /* 0x008fca0007ffe0ff */
[----:B------:R-:W-:Y:S01]  /*0250*/  IMAD R7, R4, R5, RZ ;  /* 0x0000000504077224 */ /* 0x000fe200078e02ff */
[----:B------:R-:W-:-:S03]  /*0260*/  IABS R4, UR7 ;  /* 0x0000000700047c13 */ /* 0x000fc60008000000 */
[----:B------:R-:W-:Y:S01]  /*0270*/  IMAD.HI.U32 R3, R3, R7, R2 ;  /* 0x0000000703037227 */ /* 0x000fe200078e0002 */
[----:B------:R-:W-:-:S05]  /*0280*/  IADD3 R2, PT, PT, R23, 0x60, RZ ;  /* 0x0000006017027810 */ /* 0x000fca0007ffe0ff */
[----:B------:R-:W-:-:S05]  /*0290*/  IMAD.HI.U32 R3, R3, R4, RZ ;  /* 0x0000000403037227 */ /* 0x000fca00078e00ff */
[----:B------:R-:W-:-:S05]  /*02a0*/  IADD3 R0, PT, PT, -R3, RZ, RZ ;  /* 0x000000ff03007210 */ /* 0x000fca0007ffe1ff */
[C---:B------:R-:W-:Y:S02]  /*02b0*/  IMAD R0, R5.reuse, R0, R4 ;  /* 0x0000000005007224 */ /* 0x040fe400078e0204 */
[----:B------:R-:W0:Y:S03]  /*02c0*/  S2R R4, SR_TID.X ;  /* 0x0000000000047919 */ /* 0x000e260000002100 */
[----:B------:R-:W-:-:S13]  /*02d0*/  ISETP.GT.U32.AND P2, PT, R5, R0, PT ;  /* 0x000000000500720c */ /* 0x000fda0003f44070 */
[----:B------:R-:W-:Y:S01]  /*02e0*/  @!P2 IMAD.IADD R0, R0, 0x1, -R5 ;  /* 0x000000010000a824 */ /* 0x000fe200078e0a05 */
[----:B------:R-:W-:Y:S02]  /*02f0*/  @!P2 IADD3 R3, PT, PT, R3, 0x1, RZ ;  /* 0x000000010303a810 */ /* 0x000fe40007ffe0ff */
[----:B-1----:R-:W-:Y:S02]  /*0300*/  ISETP.GE.U32.AND P2, PT, R23, UR8, PT ;  /* 0x0000000817007c0c */ /* 0x002fe4000bf46070 */
[----:B------:R-:W-:Y:S02]  /*0310*/  ISETP.GE.U32.AND P1, PT, R0, R5, PT ;  /* 0x000000050000720c */ /* 0x000fe40003f26070 */
[----:B------:R-:W-:Y:S02]  /*0320*/  LOP3.LUT R0, R9, UR7, RZ, 0x3c, !PT ;  /* 0x0000000709007c12 */ /* 0x000fe4000f8e3cff */
[----:B------:R-:W-:Y:S02]  /*0330*/  ISETP.GE.AND.EX P2, PT, R15, UR9, PT, P2 ;  /* 0x000000090f007c0c */ /* 0x000fe4000bf46320 */
[----:B------:R-:W-:-:S02]  /*0340*/  ISETP.GE.AND P4, PT, R0, RZ, PT ;  /* 0x000000ff0000720c */ /* 0x000fc40003f86270 */
[----:B------:R-:W-:Y:S02]  /*0350*/  IADD3 R0, PT, PT, R23, 0x40, RZ ;  /* 0x0000004017007810 */ /* 0x000fe40007ffe0ff */
[----:B0-----:R-:W-:-:S03]  /*0360*/  SHF.L.U32 R25, R4, 0x1, RZ ;  /* 0x0000000104197819 */ /* 0x001fc600000006ff */
[----:B------:R-:W-:Y:S02]  /*0370*/  @P1 IADD3 R3, PT, PT, R3, 0x1, RZ ;  /* 0x0000000103031810 */ /* 0x000fe40007ffe0ff */
[----:B------:R-:W-:Y:S02]  /*0380*/  ISETP.GE.U32.AND P1, PT, R16, UR8, PT ;  /* 0x0000000810007c0c */ /* 0x000fe4000bf26070 */
[----:B------:R-:W-:Y:S01]  /*0390*/  MOV R13, R3 ;  /* 0x00000003000d7202 */ /* 0x000fe20000000f00 */
[----:B------:R-:W0:Y:S01]  /*03a0*/  @!P2 LDC.64 R6, c[0x0][0x3e0] ;  /* 0x0000f800ff06ab82 */ /* 0x000e220000000a00 */
[----:B------:R-:W-:Y:S02]  /*03b0*/  ISETP.GE.AND.EX P1, PT, R17, UR9, PT, P1 ;  /* 0x0000000911007c0c */ /* 0x000fe4000bf26310 */
[----:B------:R-:W-:Y:S01]  /*03c0*/  SHF.R.S32.HI R5, RZ, 0x1f, R0 ;  /* 0x0000001fff057819 */ /* 0x000fe20000011400 */
[----:B------:R-:W-:Y:S01]  /*03d0*/  @!P4 IMAD.MOV R13, RZ, RZ, -R13 ;  /* 0x000000ffff0dc224 */ /* 0x000fe200078e0a0d */
[----:B------:R-:W-:-:S02]  /*03e0*/  @!P3 LOP3.LUT R13, RZ, R9, RZ, 0x33, !PT ;  /* 0x00000009ff0db212 */ /* 0x000fc400078e33ff */
[----:B------:R-:W-:Y:S01]  /*03f0*/  ISETP.GE.U32.AND P3, PT, R0, UR8, PT ;  /* 0x0000000800007c0c */ /* 0x000fe2000bf66070 */
[----:B------:R-:W1:Y:S01]  /*0400*/  @!P2 LDC.64 R10, c[0x0][0x390] ;  /* 0x0000e400ff0aab82 */ /* 0x000e620000000a00 */
[----:B------:R-:W-:Y:S02]  /*0410*/  IADD3 R20, PT, PT, -R13, RZ, RZ ;  /* 0x000000ff0d147210 */ /* 0x000fe40007ffe1ff */
[----:B------:R-:W-:Y:S02]  /*0420*/  SHF.R.S32.HI R3, RZ, 0x1f, R13 ;  /* 0x0000001fff037819 */ /* 0x000fe4000001140d */
[----:B------:R-:W-:Y:S01]  /*0430*/  ISETP.GE.AND.EX P3, PT, R5, UR9, PT, P3 ;  /* 0x0000000905007c0c */ /* 0x000fe2000bf66330 */
[----:B------:R-:W-:Y:S01]  /*0440*/  IMAD R20, R9, R20, UR7 ;  /* 0x0000000709147e24 */ /* 0x000fe2000f8e0214 */
[----:B------:R-:W-:Y:S01]  /*0450*/  ISETP.GE.U32.AND P4, PT, R2, UR8, PT ;  /* 0x0000000802007c0c */ /* 0x000fe2000bf86070 */
[----:B------:R-:W3:Y:S01]  /*0460*/  @!P1 LDC.64 R8, c[0x0][0x3e0] ;  /* 0x0000f800ff089b82 */ /* 0x000ee20000000a00 */
[----:B--2---:R-:W-:Y:S01]  /*0470*/  IMAD R12, R3, UR10, RZ ;  /* 0x0000000a030c7c24 */ /* 0x004fe2000f8e02ff */
[----:B------:R-:W-:Y:S01]  /*0480*/  SHF.R.S32.HI R3, RZ, 0x1f, R2 ;  /* 0x0000001fff037819 */ /* 0x000fe20000011402 */
[----:B------:R-:W-:-:S02]  /*0490*/  IMAD.SHL.U32 R20, R20, 0x20, RZ ;  /* 0x0000002014147824 */ /* 0x000fc400078e00ff */
[----:B------:R-:W-:Y:S01]  /*04a0*/  IMAD R27, R13, UR11, R12 ;  /* 0x0000000b0d1b7c24 */ /* 0x000fe2000f8e020c */
[----:B------:R-:W-:Y:S02]  /*04b0*/  ISETP.GE.AND.EX P4, PT, R3, UR9, PT, P4 ;  /* 0x0000000903007c0c */ /* 0x000fe4000bf86340 */
[----:B------:R-:W-:Y:S01]  /*04c0*/  LOP3.LUT R24, R20, 0x1e, R25, 0xf8, !PT ;  /* 0x0000001e14187812 */ /* 0x000fe200078ef819 */
[----:B0-----:R-:W-:Y:S01]  /*04d0*/  @!P2 IMAD R18, R15, R6, RZ ;  /* 0x000000060f12a224 */ /* 0x001fe200078e02ff */
[----:B------:R-:W-:Y:S01]  /*04e0*/  SHF.R.S32.HI R25, RZ, 0x1f, R20 ;  /* 0x0000001fff197819 */ /* 0x000fe20000011414 */
[----:B------:R-:W0:Y:S02]  /*04f0*/  @!P3 LDC.64 R14, c[0x0][0x3e0] ;  /* 0x0000f800ff0ebb82 */ /* 0x000e240000000a00 */
[----:B------:R-:W-:-:S06]  /*0500*/  IMAD.WIDE.U32 R24, R13, UR10, R24 ;  /* 0x0000000a0d187c25 */ /* 0x000fcc000f8e0018 */
[----:B------:R-:W2:Y:S01]  /*0510*/  @!P1 LDC.64 R12, c[0x0][0x390] ;  /* 0x0000e400ff0c9b82 */ /* 0x000ea20000000a00 */
[----:B------:R-:W-:Y:S02]  /*0520*/  IADD3 R27, PT, PT, R25, R27, RZ ;  /* 0x0000001b191b7210 */ /* 0x000fe40007ffe0ff */
[----:B------:R-:W-:Y:S01]  /*0530*/  @!P2 MOV R26, R24 ;  /* 0x00000018001aa202 */ /* 0x000fe20000000f00 */
[----:B---3--:R-:W-:Y:S01]  /*0540*/  @!P1 IMAD R21, R17, R8, RZ ;  /* 0x0000000811159224 */ /* 0x008fe200078e02ff */
[----:B------:R-:W-:Y:S01]  /*0550*/  @!P1 MOV R19, R27 ;  /* 0x0000001b00139202 */ /* 0x000fe20000000f00 */
[C---:B------:R-:W-:Y:S01]  /*0560*/  @!P2 IMAD R17, R23.reuse, R7, R18 ;  /* 0x000000071711a224 */ /* 0x040fe200078e0212 */
[----:B------:R-:W-:Y:S01]  /*0570*/  @!P1 MOV R18, R24 ;  /* 0x0000001800129202 */ /* 0x000fe20000000f00 */
[----:B------:R-:W-:Y:S02]  /*0580*/  @!P2 IMAD.WIDE.U32 R28, R23, R6, R26 ;  /* 0x00000006171ca225 */ /* 0x000fe400078e001a */
[----:B------:R-:W3:Y:S02]  /*0590*/  @!P4 LDC.64 R6, c[0x0][0x3e0] ;  /* 0x0000f800ff06cb82 */ /* 0x000ee40000000a00 */
[----:B------:R-:W-:-:S02]  /*05a0*/  @!P1 IMAD R21, R16, R9, R21 ;  /* 0x0000000910159224 */ /* 0x000fc400078e0215 */
[----:B------:R-:W-:Y:S01]  /*05b0*/  @!P1 IMAD.WIDE.U32 R18, R16, R8, R18 ;  /* 0x0000000810129225 */ /* 0x000fe200078e0012 */
[----:B-1----:R-:W-:-:S03]  /*05c0*/  @!P2 LEA R16, P5, R28, R10, 0x1 ;  /* 0x0000000a1c10a211 */ /* 0x002fc600078a08ff */
[----:B------:R-:W-:Y:S01]  /*05d0*/  @!P2 IMAD.IADD R17, R29, 0x1, R17 ;  /* 0x000000011d11a824 */ /* 0x000fe200078e0211 */
[----:B------:R-:W1:Y:S01]  /*05e0*/  @!P3 LDC.64 R8, c[0x0][0x390] ;  /* 0x0000e400ff08bb82 */ /* 0x000e620000000a00 */
[----:B------:R-:W-:Y:S01]  /*05f0*/  @!P1 IADD3 R21, PT, PT, R19, R21, RZ ;  /* 0x0000001513159210 */ /* 0x000fe20007ffe0ff */
[----:B0-----:R-:W-:Y:S01]  /*0600*/  @!P3 IMAD R5, R5, R14, RZ ;  /* 0x0000000e0505b224 */ /* 0x001fe200078e02ff */
[----:B------:R-:W-:Y:S02]  /*0610*/  @!P3 MOV R19, R27 ;  /* 0x0000001b0013b202 */ /* 0x000fe40000000f00 */
[----:B------:R-:W-:Y:S01]  /*0620*/  @!P2 LEA.HI.X R17, R28, R11, R17, 0x1, P5 ;  /* 0x0000000b1c11a211 */ /* 0x000fe200028f0c11 */
[----:B------:R-:W-:Y:S01]  /*0630*/  @!P3 IMAD R15, R0, R15, R5 ;  /* 0x0000000f000fb224 */ /* 0x000fe200078e0205 */
[C---:B--2---:R-:W-:Y:S01]  /*0640*/  @!P1 LEA R12, P5, R18.reuse, R12, 0x1 ;  /* 0x0000000c120c9211 */ /* 0x044fe200078a08ff */
[----:B------:R-:W0:Y:S03]  /*0650*/  @!P4 LDC.64 R10, c[0x0][0x390] ;  /* 0x0000e400ff0acb82 */ /* 0x000e260000000a00 */
[----:B------:R-:W-:Y:S01]  /*0660*/  @!P1 LEA.HI.X R13, R18, R13, R21, 0x1, P5 ;  /* 0x0000000d120d9211 */ /* 0x000fe200028f0c15 */
[----:B------:R-:W-:Y:S01]  /*0670*/  HFMA2 R21, -RZ, RZ, 0, 0 ;  /* 0x00000000ff157431 */ /* 0x000fe200000001ff */
[----:B------:R-:W-:Y:S01]  /*0680*/  @!P3 MOV R18, R24 ;  /* 0x000000180012b202 */ /* 0x000fe20000000f00 */
[----:B---3--:R-:W-:-:S04]  /*0690*/  @!P4 IMAD R3, R3, R6, RZ ;  /* 0x000000060303c224 */ /* 0x008fc800078e02ff */
[----:B------:R-:W-:Y:S01]  /*06a0*/  @!P3 IMAD.WIDE.U32 R18, R0, R14, R18 ;  /* 0x0000000e0012b225 */ /* 0x000fe200078e0012 */
[----:B------:R-:W2:Y:S03]  /*06b0*/  @!P2 LDG.E R21, desc[UR14][R16.64] ;  /* 0x0000000e1015a981 */ /* 0x000ea6000c1e1900 */
[----:B------:R-:W-:-:S06]  /*06c0*/  IMAD.MOV.U32 R0, RZ, RZ, RZ ;  /* 0x000000ffff007224 */ /* 0x000fcc00078e00ff */
[----:B------:R3:W5:Y:S01]  /*06d0*/  @!P1 LDG.E R0, desc[UR14][R12.64] ;  /* 0x0000000e0c009981 */ /* 0x000762000c1e1900 */
[----:B------:R-:W-:Y:S01]  /*06e0*/  @!P4 IMAD R7, R2, R7, R3 ;  /* 0x000000070207c224 */ /* 0x000fe200078e0203 */
[----:B------:R-:W-:Y:S02]  /*06f0*/  @!P3 IADD3 R15, PT, PT, R19, R15, RZ ;  /* 0x0000000f130fb210 */ /* 0x000fe40007ffe0ff */
[----:B-1----:R-:W-:Y:S02]  /*0700*/  @!P3 LEA R8, P2, R18, R8, 0x1 ;  /* 0x000000081208b211 */ /* 0x002fe400078408ff */
[----:B---3--:R-:W-:Y:S02]  /*0710*/  @!P4 MOV R12, R24 ;  /* 0x00000018000cc202 */ /* 0x008fe40000000f00 */
[----:B------:R-:W-:-:S03]  /*0720*/  @!P4 MOV R13, R27 ;  /* 0x0000001b000dc202 */ /* 0x000fc60000000f00 */
[----:B------:R-:W-:Y:S01]  /*0730*/  @!P4 IMAD.WIDE.U32 R2, R2, R6, R12 ;  /* 0x000000060202c225 */ /* 0x000fe200078e000c */
[----:B------:R-:W-:-:S03]  /*0740*/  @!P3 LEA.HI.X R9, R18, R9, R15, 0x1, P2 ;  /* 0x000000091209b211 */ /* 0x000fc600010f0c0f */
[----:B------:R-:W-:Y:S01]  /*0750*/  HFMA2 R5, -RZ, RZ, 0, 0 ;  /* 0x00000000ff057431 */ /* 0x000fe200000001ff */
[----:B------:R-:W-:Y:S02]  /*0760*/  @!P4 IADD3 R3, PT, PT, R3, R7, RZ ;  /* 0x000000070303c210 */ /* 0x000fe40007ffe0ff */
[----:B0-----:R-:W-:-:S03]  /*0770*/  @!P4 LEA R10, P2, R2, R10, 0x1 ;  /* 0x0000000a020ac211 */ /* 0x001fc600078408ff */
[----:B------:R-:W3:Y:S01]  /*0780*/  @!P3 LDG.E R5, desc[UR14][R8.64] ;  /* 0x0000000e0805b981 */ /* 0x000ee2000c1e1900 */
[----:B------:R-:W-:Y:S01]  /*0790*/  @!P4 LEA.HI.X R11, R2, R11, R3, 0x1, P2 ;  /* 0x0000000b020bc211 */ /* 0x000fe200010f0c03 */
[----:B------:R-:W-:-:S06]  /*07a0*/  IMAD.MOV.U32 R3, RZ, RZ, RZ ;  /* 0x000000ffff037224 */ /* 0x000fcc00078e00ff */
[----:B------:R0:W4:Y:S02]  /*07b0*/  @!P4 LDG.E R3, desc[UR14][R10.64] ;  /* 0x0000000e0a03c981 */ /* 0x000124000c1e1900 */
[----:B0-----:R-:W0:Y:S02]  /*07c0*/  S2R R11, SR_LANEID ;  /* 0x00000000000b7919 */ /* 0x001e240000000000 */
[C---:B0-----:R-:W-:Y:S02]  /*07d0*/  ISETP.GT.AND P2, PT, R11.reuse, 0x1e, PT ;  /* 0x0000001e0b00780c */ /* 0x041fe40003f44270 */
[----:B------:R-:W-:Y:S01]  /*07e0*/  ISETP.GT.AND P3, PT, R11, 0xf, PT ;  /* 0x0000000f0b00780c */ /* 0x000fe20003f64270 */
[----:B------:R-:W-:Y:S01]  /*07f0*/  BSSY.RECONVERGENT B0, `(.L_x_1879) ;  /* 0x0000043000007945 */ /* 0x000fe20003800200 */
[C---:B--2---:R-:W-:Y:S02]  /*0800*/  PRMT R18, R21.reuse, 0x7632, R18 ;  /* 0x0000763215127816 */ /* 0x044fe40000000012 */
[----:B------:R-:W-:-:S02]  /*0810*/  SHF.L.U32 R21, R21, 0x10, RZ ;  /* 0x0000001015157819 */ /* 0x000fc400000006ff */
[----:B------:R-:W-:Y:S02]  /*0820*/  SHF.L.U32 R18, R18, 0x10, RZ ;  /* 0x0000001012127819 */ /* 0x000fe400000006ff */
[C---:B-----5:R-:W-:Y:S02]  /*0830*/  PRMT R16, R0.reuse, 0x7632, R16 ;  /* 0x0000763200107816 */ /* 0x060fe40000000010 */
[----:B------:R-:W-:Y:S01]  /*0840*/  SHF.L.U32 R19, R0, 0x10, RZ ;  /* 0x0000001000137819 */ /* 0x000fe200000006ff */
[----:B------:R-:W-:Y:S01]  /*0850*/  FADD.FTZ R0, R21, R18 ;  /* 0x0000001215007221 */ /* 0x000fe20000010000 */
[----:B------:R-:W-:Y:S01]  /*0860*/  SHF.L.U32 R16, R16, 0x10, RZ ;  /* 0x0000001010107819 */ /* 0x000fe200000006ff */
[----:B------:R-:W-:Y:S02]  /*0870*/  FMUL.FTZ R2, R18, R18 ;  /* 0x0000001212027220 */ /* 0x000fe40000410000 */
[----:B------:R-:W-:Y:S02]  /*0880*/  FADD.FTZ R6, RZ, R0 ;  /* 0x00000000ff067221 */ /* 0x000fe40000010000 */
[----:B------:R-:W-:Y:S01]  /*0890*/  FADD.FTZ R7, R19, R16 ;  /* 0x0000001013077221 */ /* 0x000fe20000010000 */
[----:B------:R-:W-:Y:S01]  /*08a0*/  FMUL.FTZ R8, R16, R16 ;  /* 0x0000001010087220 */ /* 0x000fe20000410000 */
[----:B------:R-:W-:-:S02]  /*08b0*/  FFMA.FTZ R2, R21, R21, R2 ;  /* 0x0000001515027223 */ /* 0x000fc40000010002 */
[----:B------:R-:W-:Y:S01]  /*08c0*/  FADD.FTZ R6, R6, R7 ;  /* 0x0000000706067221 */ /* 0x000fe20000010000 */
[----:B------:R-:W-:Y:S01]  /*08d0*/  FFMA.FTZ R7, R19, R19, R8 ;  /* 0x0000001313077223 */ /* 0x000fe20000010008 */
[----:B------:R-:W-:Y:S01]  /*08e0*/  FADD.FTZ R2, RZ, R2 ;  /* 0x00000002ff027221 */ /* 0x000fe20000010000 */
[C---:B---3--:R-:W-:Y:S01]  /*08f0*/  PRMT R0, R5.reuse, 0x7632, R0 ;  /* 0x0000763205007816 */ /* 0x048fe20000000000 */
[----:B------:R-:W-:-:S03]  /*0900*/  IMAD.U32 R17, R5, 0x10000, RZ ;  /* 0x0001000005117824 */ /* 0x000fc600078e00ff */
[----:B------:R-:W-:Y:S01]  /*0910*/  SHF.L.U32 R0, R0, 0x10, RZ ;  /* 0x0000001000007819 */ /* 0x000fe200000006ff */
[----:B------:R-:W-:Y:S01]  /*0920*/  FADD.FTZ R7, R2, R7 ;  /* 0x0000000702077221 */ /* 0x000fe20000010000 */
[----:B----4-:R-:W-:-:S03]  /*0930*/  PRMT R9, R3, 0x7632, R9 ;  /* 0x0000763203097816 */ /* 0x010fc60000000009 */
[----:B------:R-:W-:Y:S01]  /*0940*/  FMUL.FTZ R8, R0, R0 ;  /* 0x0000000000087220 */ /* 0x000fe20000410000 */
[----:B------:R-:W-:Y:S01]  /*0950*/  SHF.L.U32 R2, R9, 0x10, RZ ;  /* 0x0000001009027819 */ /* 0x000fe200000006ff */
[----:B------:R-:W-:Y:S01]  /*0960*/  FADD.FTZ R5, R17, R0 ;  /* 0x0000000011057221 */ /* 0x000fe20000010000 */
[----:B------:R-:W-:Y:S01]  /*0970*/  SHF.L.U32 R3, R3, 0x10, RZ ;  /* 0x0000001003037819 */ /* 0x000fe200000006ff */
[----:B------:R-:W-:Y:S02]  /*0980*/  FFMA.FTZ R8, R17, R17, R8 ;  /* 0x0000001111087223 */ /* 0x000fe40000010008 */
[----:B------:R-:W-:Y:S01]  /*0990*/  FMUL.FTZ R10, R2, R2 ;  /* 0x00000002020a7220 */ /* 0x000fe20000410000 */
[----:B------:R-:W-:Y:S01]  /*09a0*/  FADD.FTZ R5, R6, R5 ;  /* 0x0000000506057221 */ /* 0x000fe20000010000 */
[----:B------:R-:W-:Y:S01]  /*09b0*/  FADD.FTZ R6, R3, R2 ;  /* 0x0000000203067221 */ /* 0x000fe20000010000 */
[----:B------:R-:W-:Y:S01]  /*09c0*/  FADD.FTZ R7, R7, R8 ;  /* 0x0000000807077221 */ /* 0x000fe20000010000 */
[----:B------:R-:W-:-:S02]  /*09d0*/  FFMA.FTZ R10, R3, R3, R10 ;  /* 0x00000003030a7223 */ /* 0x000fc4000001000a */
[----:B------:R-:W-:Y:S02]  /*09e0*/  FADD.FTZ R5, R5, R6 ;  /* 0x0000000605057221 */ /* 0x000fe40000010000 */
[----:B------:R-:W-:-:S03]  /*09f0*/  FADD.FTZ R6, R7, R10 ;  /* 0x0000000a07067221 */ /* 0x000fc60000010000 */
[----:B------:R-:W0:Y:S04]  /*0a00*/  SHFL.DOWN PT, R8, R5, 0x1, 0x1f ;  /* 0x08201f0005087f89 */ /* 0x000e2800000e0000 */
[----:B------:R-:W1:Y:S01]  /*0a10*/  SHFL.DOWN PT, R7, R6, 0x1, 0x1f ;  /* 0x08201f0006077f89 */ /* 0x000e6200000e0000 */
[----:B0-----:R-:W-:Y:S01]  /*0a20*/  @!P2 FADD.FTZ R5, R5, R8 ;  /* 0x000000080505a221 */ /* 0x001fe20000010000 */
[----:B-1----:R-:W-:-:S04]  /*0a30*/  @!P2 FADD.FTZ R6, R6, R7 ;  /* 0x000000070606a221 */ /* 0x002fc80000010000 */
[----:B------:R-:W0:Y:S04]  /*0a40*/  SHFL.DOWN PT, R8, R5, 0x2, 0x1f ;  /* 0x08401f0005087f89 */ /* 0x000e2800000e0000 */
[----:B------:R-:W1:Y:S01]  /*0a50*/  SHFL.DOWN PT, R7, R6, 0x2, 0x1f ;  /* 0x08401f0006077f89 */ /* 0x000e6200000e0000 */
[----:B------:R-:W-:-:S13]  /*0a60*/  ISETP.GT.AND P2, PT, R11, 0x1d, PT ;  /* 0x0000001d0b00780c */ /* 0x000fda0003f44270 */
        /* <DEDUP_REMOVED lines=9> */
[----:B------:R-:W-:Y:S01]  /*0b00*/  ISETP.GT.AND P2, PT, R11, 0x17, PT ;  /* 0x000000170b00780c */ /* 0x000fe20003f44270 */
        /* <DEDUP_REMOVED lines=8> */
[----:B01----:R-:W-:-:S12]  /*0b90*/  FADD.FTZ R8, R10, R13 ;  /* 0x0000000d0a087221 */ /* 0x003fd80000010000 */
[----:B------:R-:W0:Y:S01]  /*0ba0*/  @!P2 S2R R9, SR_CgaCtaId ;  /* 0x000000000009a919 */ /* 0x000e220000008800 */
[----:B------:R-:W-:Y:S02]  /*0bb0*/  @!P2 MOV R6, 0x400 ;  /* 0x000004000006a802 */ /* 0x000fe40000000f00 */
[----:B------:R-:W-:-:S04]  /*0bc0*/  @!P2 SHF.R.U32.HI R5, RZ, 0x2, R4 ;  /* 0x00000002ff05a819 */ /* 0x000fc80000011604 */
[----:B------:R-:W-:Y:S02]  /*0bd0*/  @!P2 LOP3.LUT R5, R5, 0xf8, RZ, 0xc0, !PT ;  /* 0x000000f80505a812 */ /* 0x000fe400078ec0ff */
[----:B0-----:R-:W-:Y:S01]  /*0be0*/  @!P2 LEA R6, R9, R6, 0x18 ;  /* 0x000000060906a211 */ /* 0x001fe200078ec0ff */
[----:B--2---:R-:W-:-:S03]  /*0bf0*/  FADD.FTZ R9, R7, R12 ;  /* 0x0000000c07097221 */ /* 0x004fc60000010000 */
[----:B------:R-:W-:-:S05]  /*0c00*/  @!P2 IADD3 R5, PT, PT, R5, R6, RZ ;  /* 0x000000060505a210 */ /* 0x000fca0007ffe0ff */
[----:B------:R3:W-:Y:S02]  /*0c10*/  @!P2 STS.64 [R5+0x10], R8 ;  /* 0x000010080500a388 */ /* 0x0007e40000000a00 */
.L_x_1880:
[----:B------:R-:W-:Y:S05]  /*0c20*/  BSYNC.RECONVERGENT B0 ;  /* 0x0000000000007941 */ /* 0x000fea0003800200 */
.L_x_1879:
[----:B------:R-:W-:Y:S01]  /*0c30*/  BAR.SYNC.DEFER_BLOCKING 0x0 ;  /* 0x0000000000007b1d */ /* 0x000fe20000010000 */
[----:B------:R-:W-:Y:S02]  /*0c40*/  ISETP.NE.AND P3, PT, R4, RZ, PT ;  /* 0x000000ff0400720c */ /* 0x000fe40003f65270 */
[----:B------:R-:W-:-:S03]  /*0c50*/  ISETP.GE.U32.AND P2, PT, R22, 0x2, PT ;  /* 0x000000021600780c */ /* 0x000fc60003f46070 */
[----:B------:R-:W-:Y:S08]  /*0c60*/  BSSY.RECONVERGENT B0, `(.L_x_1881) ;  /* 0x000002b000007945 */ /* 0x000ff00003800200 */
[----:B------:R-:W-:Y:S05]  /*0c70*/  @P3 BRA `(.L_x_1882) ;  /* 0x0000000000a43947 */ /* 0x000fea0003800000 */
[----:B------:R-:W4:Y:S01]  /*0c80*/  S2UR UR8, SR_CgaCtaId ;  /* 0x00000000000879c3 */ /* 0x000f220000008800 */
[----:B------:R-:W-:Y:S02]  /*0c90*/  UMOV UR5, 0x400 ;  /* 0x0000040000057882 */ /* 0x000fe40000000000 */
[----:B----4-:R-:W-:-:S09]  /*0ca0*/  ULEA UR5, UR8, UR5, 0x18 ;  /* 0x0000000508057291 */ /* 0x010fd2000f8ec0ff */
[----:B------:R-:W4:Y:S04]  /*0cb0*/  LDS.64 R10, [UR5+0x18] ;  /* 0x00001805ff0a7984 */ /* 0x000f280008000a00 */
[----:B---3--:R-:W3:Y:S04]  /*0cc0*/  LDS.128 R4, [UR5+0x20] ;  /* 0x00002005ff047984 */ /* 0x008ee80008000c00 */
[----:B-12---:R-:W1:Y:S01]  /*0cd0*/  LDS.128 R12, [UR5+0x30] ;  /* 0x00003005ff0c7984 */ /* 0x006e620008000c00 */
[----:B----4-:R-:W-:Y:S01]  /*0ce0*/  FADD.FTZ R29, R8, R10 ;  /* 0x0000000a081d7221 */ /* 0x010fe20000010000 */
[----:B0-----:R-:W-:-:S03]  /*0cf0*/  FADD.FTZ R8, R9, R11 ;  /* 0x0000000b09087221 */ /* 0x001fc60000010000 */
[----:B---3--:R-:W-:Y:S01]  /*0d00*/  FADD.FTZ R29, R29, R4 ;  /* 0x000000041d1d7221 */ /* 0x008fe20000010000 */
        /* <DEDUP_REMOVED lines=32> */
.L_x_1882:
[----:B------:R-:W-:Y:S05]  /*0f10*/  BSYNC.RECONVERGENT B0 ;  /* 0x0000000000007941 */ /* 0x000fea0003800200 */
.L_x_1881:
        /* <DEDUP_REMOVED lines=19> */
[----:B------:R-:W-:-:S03]  /*1050*/  SEL R11, R22, RZ, !P2 ;  /* 0x000000ff160b7207 */ /* 0x000fc60005000000 */
[----:B-1----:R-:W-:Y:S02]  /*1060*/  MOV R13, UR5 ;  /* 0x00000005000d7c02 */ /* 0x002fe40008000f00 */
[----:B------:R-:W-:Y:S01]  /*1070*/  ISETP.NE.AND P2, PT, R11, -0x1, PT ;  /* 0xffffffff0b00780c */ /* 0x000fe20003f45270 */
[----:B------:R-:W-:Y:S02]  /*1080*/  IMAD.U32 R4, RZ, RZ, UR8 ;  /* 0x00000008ff047e24 */ /* 0x000fe4000f8e00ff */
[----:B---3--:R-:W-:Y:S01]  /*1090*/  IMAD.WIDE.U32 R6, R5, 0x4, R6 ;  /* 0x0000000405067825 */ /* 0x008fe200078e0006 */
[----:B------:R-:W-:-:S05]  /*10a0*/  MOV R5, UR9 ;  /* 0x0000000900057c02 */ /* 0x000fca0008000f00 */
[----:B------:R3:W-:Y:S01]  /*10b0*/  STG.E.64 desc[UR14][R4.64], R8 ;  /* 0x0000000804007986 */ /* 0x0007e2000c101b0e */
[----:B------:R-:W-:Y:S06]  /*10c0*/  MEMBAR.ALL.GPU ;  /* 0x0000000000007992 */ /* 0x000fec000000a000 */
[----:B------:R-:W-:-:S00]  /*10d0*/  ERRBAR ;  /* 0x00000000000079ab */ /* 0x000fc00000000000 */
[----:B------:R-:W-:Y:S06]  /*10e0*/  CGAERRBAR ;  /* 0x00000000000075ab */ /* 0x000fec0000000000 */
[----:B------:R3:W-:Y:S01]  /*10f0*/  REDG.E.ADD.S32.STRONG.GPU desc[UR14][R6.64], R13 ;  /* 0x0000000d0600798e */ /* 0x0007e2000c12e30e */
[----:B------:R-:W-:Y:S05]  /*1100*/  @!P2 BRA `(.L_x_1884) ;  /* 0x000000000014a947 */ /* 0x000fea0003800000 */
.L_x_1885:
[----:B---3--:R-:W3:Y:S04]  /*1110*/  LDG.E.STRONG.GPU R4, desc[UR14][R6.64] ;  /* 0x0000000e06047981 */ /* 0x008ee8000c1ef900 */
[----:B---3--:R-:W-:Y:S01]  /*1120*/  CCTL.IVALL ;  /* 0x00000000ff00798f */ /* 0x008fe20002000000 */
[----:B------:R-:W-:Y:S05]  /*1130*/  YIELD ;  /* 0x0000000000007946 */ /* 0x000fea0003800000 */
[----:B------:R-:W-:-:S13]  /*1140*/  ISETP.NE.AND P2, PT, R4, R11, PT ;  /* 0x0000000b0400720c */ /* 0x000fda0003f45270 */
[----:B------:R-:W-:Y:S05]  /*1150*/  @P2 BRA `(.L_x_1885) ;  /* 0xfffffffc00ec2947 */ /* 0x000fea000383ffff */
.L_x_1884:
[----:B------:R-:W-:Y:S05]  /*1160*/  WARPSYNC.ALL ;  /* 0x0000000000007948 */ /* 0x000fea0003800000 */
[----:B------:R-:W-:Y:S06]  /*1170*/  BAR.SYNC.DEFER_BLOCKING 0x0 ;  /* 0x0000000000007b1d */ /* 0x000fec0000010000 */
[----:B------:R-:W-:Y:S01]  /*1180*/  UMOV UR5, URZ ;  /* 0x000000ff00057c82 */ /* 0x000fe20008000000 */
[----:B------:R-:W-:Y:S05]  /*1190*/  @!P4 BRA `(.L_x_1886) ;  /* 0x000000040098c947 */ /* 0x000fea0003800000 */
[----:B------:R-:W-:Y:S01]  /*11a0*/  LOP3.LUT R14, R22, 0x7ffffff8, RZ, 0xc0, !PT ;  /* 0x7ffffff8160e7812 */ /* 0x000fe200078ec0ff */
[----:B------:R-:W-:Y:S02]  /*11b0*/  UIMAD UR9, UR19, 0x7, UR6 ;  /* 0x00000007130978a4 */ /* 0x000fe4000f8e0206 */
[----:B------:R-:W-:Y:S02]  /*11c0*/  UIMAD UR10, UR19, 0x6, UR6 ;  /* 0x00000006130a78a4 */ /* 0x000fe4000f8e0206 */
[----:B------:R-:W-:Y:S02]  /*11d0*/  UIMAD UR11, UR19, 0x3, UR6 ;  /* 0x00000003130b78a4 */ /* 0x000fe4000f8e0206 */
[----:B------:R-:W-:Y:S02]  /*11e0*/  UIMAD UR12, UR19, 0x5, UR6 ;  /* 0x00000005130c78a4 */ /* 0x000fe4000f8e0206 */
[----:B------:R-:W-:Y:S02]  /*11f0*/  ULEA UR13, UR19, UR6, 0x2 ;  /* 0x00000006130d7291 */ /* 0x000fe4000f8e10ff */
[----:B------:R-:W-:-:S02]  /*1200*/  ULEA UR20, UR19, UR6, 0x1 ;  /* 0x0000000613147291 */ /* 0x000fc4000f8e08ff */
[----:B------:R-:W-:Y:S02]  /*1210*/  UIADD3 UR21, UPT, UPT, UR6, UR19, URZ ;  /* 0x0000001306157290 */ /* 0x000fe4000fffe0ff */
[----:B------:R-:W-:Y:S01]  /*1220*/  UIADD3 UR22, UPT, UPT, -UR18, URZ, URZ ;  /* 0x000000ff12167290 */ /* 0x000fe2000fffe1ff */
[----:B------:R-:W-:Y:S01]  /*1230*/  UMOV UR5, URZ ;  /* 0x000000ff00057c82 */ /* 0x000fe20008000000 */
[----:B------:R-:W-:-:S10]  /*1240*/  UMOV UR8, UR6 ;  /* 0x0000000600087c82 */ /* 0x000fd40008000000 */
.L_x_1887:
[----:B------:R-:W-:Y:S01]  /*1250*/  ISETP.EQ.OR P2, PT, RZ, UR22, P3 ;  /* 0x00000016ff007c0c */ /* 0x000fe20009f42670 */
[----:B------:R-:W-:Y:S02]  /*1260*/  UIADD3 UR23, UPT, UPT, UR5, 0x1, URZ ;  /* 0x0000000105177890 */ /* 0x000fe4000fffe0ff */
[----:B------:R-:W-:-:S04]  /*1270*/  UIADD3 UR24, UPT, UPT, UR5, 0x2, URZ ;  /* 0x0000000205187890 */ /* 0x000fc8000fffe0ff */
[----:B---3--:R-:W-:Y:S01]  /*1280*/  MOV R4, UR23 ;  /* 0x0000001700047c02 */ /* 0x008fe20008000f00 */
[----:B------:R-:W-:Y:S01]  /*1290*/  UIADD3 UR23, UPT, UPT, UR5, 0x3, URZ ;  /* 0x0000000305177890 */ /* 0x000fe2000fffe0ff */
[----:B------:R-:W-:Y:S02]  /*12a0*/  MOV R5, UR24 ;  /* 0x0000001800057c02 */ /* 0x000fe40008000f00 */
[----:B------:R-:W-:Y:S02]  /*12b0*/  ISETP.EQ.OR P4, PT, R4, UR18, P3 ;  /* 0x0000001204007c0c */ /* 0x000fe40009f82670 */
[----:B------:R-:W-:Y:S01]  /*12c0*/  VOTEU.ALL UP0, P2 ;  /* 0x0000000000ff7886 */ /* 0x000fe20001000000 */
[----:B------:R-:W-:Y:S02]  /*12d0*/  ISETP.EQ.OR P6, PT, R5, UR18, P3 ;  /* 0x0000001205007c0c */ /* 0x000fe40009fc2670 */
[----:B------:R-:W-:Y:S02]  /*12e0*/  MOV R4, UR23 ;  /* 0x0000001700047c02 */ /* 0x000fe40008000f00 */
[----:B------:R-:W-:-:S02]  /*12f0*/  @!UP0 UIMAD.WIDE.U32 UR24, UR8, 0x8, UR16 ;  /* 0x00000008081888a5 */ /* 0x000fc4000f8e0010 */
[----:B------:R-:W-:-:S04]  /*1300*/  ISETP.EQ.OR P5, PT, R4, UR18, P3 ;  /* 0x0000001204007c0c */ /* 0x000fc80009fa2670 */
[----:B------:R-:W-:Y:S01]  /*1310*/  IMAD.U32 R4, RZ, RZ, UR24 ;  /* 0x00000018ff047e24 */ /* 0x000fe2000f8e00ff */
[----:B------:R-:W-:Y:S01]  /*1320*/  MOV R5, UR25 ;  /* 0x0000001900057c02 */ /* 0x000fe20008000f00 */
[----:B------:R-:W-:Y:S01]  /*1330*/  VOTEU.ALL UP0, P4 ;  /* 0x0000000000ff7886 */ /* 0x000fe20002000000 */
[----:B------:R-:W-:-:S04]  /*1340*/  VOTEU.ALL UP1, P6 ;  /* 0x0000000000ff7886 */ /* 0x000fc80003020000 */
[----:B------:R-:W-:Y:S01]  /*1350*/  @!UP0 UIMAD.WIDE.U32 UR24, UR21, 0x8, UR16 ;  /* 0x00000008151888a5 */ /* 0x000fe2000f8e0010 */
[----:B------:R-:W0:Y:S01]  /*1360*/  @!P2 LDG.E.64 R4, desc[UR14][R4.64] ;  /* 0x0000000e0404a981 */ /* 0x000e22000c1e1b00 */
[----:B------:R-:W-:Y:S01]  /*1370*/  VOTEU.ALL UP0, P5 ;  /* 0x0000000000ff7886 */ /* 0x000fe20002800000 */
[----:B------:R-:W-:-:S03]  /*1380*/  @!UP1 UIMAD.WIDE.U32 UR26, UR20, 0x8, UR16 ;  /* 0x00000008141a98a5 */ /* 0x000fc6000f8e0010 */
[----:B------:R-:W-:Y:S02]  /*1390*/  MOV R6, UR24 ;  /* 0x0000001800067c02 */ /* 0x000fe40008000f00 */
[----:B------:R-:W-:Y:S01]  /*13a0*/  MOV R7, UR25 ;  /* 0x0000001900077c02 */ /* 0x000fe20008000f00 */
[----:B------:R-:W-:Y:S01]  /*13b0*/  @!UP0 UIMAD.WIDE.U32 UR24, UR11, 0x8, UR16 ;  /* 0x000000080b1888a5 */ /* 0x000fe2000f8e0010 */
[----:B------:R-:W-:Y:S02]  /*13c0*/  MOV R10, UR26 ;  /* 0x0000001a000a7c02 */ /* 0x000fe40008000f00 */
[----:B------:R-:W-:Y:S02]  /*13d0*/  MOV R11, UR27 ;  /* 0x0000001b000b7c02 */ /* 0x000fe40008000f00 */
[----:B------:R-:W3:Y:S01]  /*13e0*/  @!P4 LDG.E.64 R6, desc[UR14][R6.64] ;  /* 0x0000000e0606c981 */ /* 0x000ee2000c1e1b00 */
[----:B--2---:R-:W-:Y:S01]  /*13f0*/  IMAD.U32 R12, RZ, RZ, UR24 ;  /* 0x00000018ff0c7e24 */ /* 0x004fe2000f8e00ff */
[----:B-1----:R-:W-:-:S02]  /*1400*/  MOV R13, UR25 ;  /* 0x00000019000d7c02 */ /* 0x002fc40008000f00 */
[----:B------:R-:W2:Y:S04]  /*1410*/  @!P6 LDG.E.64 R10, desc[UR14][R10.64] ;  /* 0x0000000e0a0ae981 */ /* 0x000ea8000c1e1b00 */
[----:B------:R-:W4:Y:S01]  /*1420*/  @!P5 LDG.E.64 R12, desc[UR14][R12.64] ;  /* 0x0000000e0c0cd981 */ /* 0x000f22000c1e1b00 */
[----:B------:R-:W-:Y:S02]  /*1430*/  UIADD3 UR23, UPT, UPT, UR5, 0x4, URZ ;  /* 0x0000000405177890 */ /* 0x000fe4000fffe0ff */
[----:B------:R-:W-:Y:S01]  /*1440*/  UIADD3 UR24, UPT, UPT, UR5, 0x6, URZ ;  /* 0x0000000605187890 */ /* 0x000fe2000fffe0ff */
[----:B0-----:R-:W-:-:S03]  /*1450*/  @!P2 FADD.FTZ R8, R8, R4 ;  /* 0x000000040808a221 */ /* 0x001fc60000010000 */
[----:B------:R-:W-:Y:S01]  /*1460*/  MOV R4, UR23 ;  /* 0x0000001700047c02 */ /* 0x000fe20008000f00 */
[----:B------:R-:W-:Y:S01]  /*1470*/  UIADD3 UR23, UPT, UPT, UR5, 0x5, URZ ;  /* 0x0000000505177890 */ /* 0x000fe2000fffe0ff */
[----:B------:R-:W-:Y:S01]  /*1480*/  @!P2 FADD.FTZ R9, R9, R5 ;  /* 0x000000050909a221 */ /* 0x000fe20000010000 */
[----:B------:R-:W-:Y:S02]  /*1490*/  MOV R5, UR24 ;  /* 0x0000001800057c02 */ /* 0x000fe40008000f00 */
[----:B------:R-:W-:Y:S02]  /*14a0*/  ISETP.EQ.OR P2, PT, R4, UR18, P3 ;  /* 0x0000001204007c0c */ /* 0x000fe40009f42670 */
[----:B------:R-:W-:Y:S01]  /*14b0*/  MOV R4, UR23 ;  /* 0x0000001700047c02 */ /* 0x000fe20008000f00 */
[----:B------:R-:W-:Y:S01]  /*14c0*/  UIADD3 UR23, UPT, UPT, UR5, 0x7, URZ ;  /* 0x0000000705177890 */ /* 0x000fe2000fffe0ff */
[----:B---3--:R-:W-:Y:S01]  /*14d0*/  @!P4 FADD.FTZ R8, R8, R6 ;  /* 0x000000060808c221 */ /* 0x008fe20000010000 */
[----:B------:R-:W-:Y:S01]  /*14e0*/  @!P4 FADD.FTZ R9, R9, R7 ;  /* 0x000000070909c221 */ /* 0x000fe20000010000 */
[----:B------:R-:W-:-:S02]  /*14f0*/  ISETP.EQ.OR P4, PT, R4, UR18, P3 ;  /* 0x0000001204007c0c */ /* 0x000fc40009f82670 */
[----:B--2---:R-:W-:Y:S01]  /*1500*/  @!P6 FADD.FTZ R8, R8, R10 ;  /* 0x0000000a0808e221 */ /* 0x004fe20000010000 */
[----:B------:R-:W-:Y:S01]  /*1510*/  @!P6 FADD.FTZ R9, R9, R11 ;  /* 0x0000000b0909e221 */ /* 0x000fe20000010000 */
[----:B------:R-:W-:-:S03]  /*1520*/  ISETP.EQ.OR P6, PT, R5, UR18, P3 ;  /* 0x0000001205007c0c */ /* 0x000fc60009fc2670 */
[----:B------:R-:W-:Y:S01]  /*1530*/  VOTEU.ALL UP0, P2 ;  /* 0x0000000000ff7886 */ /* 0x000fe20001000000 */
[----:B------:R-:W-:Y:S01]  /*1540*/  MOV R4, UR23 ;  /* 0x0000001700047c02 */ /* 0x000fe20008000f00 */
[----:B----4-:R-:W-:Y:S01]  /*1550*/  @!P5 FADD.FTZ R8, R8, R12 ;  /* 0x0000000c0808d221 */ /* 0x010fe20000010000 */
[----:B------:R-:W-:Y:S02]  /*1560*/  @!P5 FADD.FTZ R9, R9, R13 ;  /* 0x0000000d0909d221 */ /* 0x000fe40000010000 */
[----:B------:R-:W-:Y:S01]  /*1570*/  ISETP.EQ.OR P5, PT, R4, UR18, P3 ;  /* 0x0000001204007c0c */ /* 0x000fe20009fa2670 */
[----:B------:R-:W-:Y:S01]  /*1580*/  @!UP0 UIMAD.WIDE.U32 UR24, UR13, 0x8, UR16 ;  /* 0x000000080d1888a5 */ /* 0x000fe2000f8e0010 */
[----:B------:R-:W-:-:S05]  /*1590*/  VOTEU.ALL UP0, P4 ;  /* 0x0000000000ff7886 */ /* 0x000fca0002000000 */
[----:B------:R-:W-:Y:S01]  /*15a0*/  IMAD.U32 R4, RZ, RZ, UR24 ;  /* 0x00000018ff047e24 */ /* 0x000fe2000f8e00ff */
[----:B------:R-:W-:Y:S01]  /*15b0*/  MOV R5, UR25 ;  /* 0x0000001900057c02 */ /* 0x000fe20008000f00 */
[----:B------:R-:W-:Y:S01]  /*15c0*/  VOTEU.ALL UP1, P6 ;  /* 0x0000000000ff7886 */ /* 0x000fe20003020000 */
[----:B------:R-:W-:-:S03]  /*15d0*/  @!UP0 UIMAD.WIDE.U32 UR24, UR12, 0x8, UR16 ;  /* 0x000000080c1888a5 */ /* 0x000fc6000f8e0010 */
[----:B------:R-:W-:Y:S01]  /*15e0*/  VOTEU.ALL UP0, P5 ;  /* 0x0000000000ff7886 */ /* 0x000fe20002800000 */
[----:B------:R-:W2:Y:S01]  /*15f0*/  @!P2 LDG.E.64 R4, desc[UR14][R4.64] ;  /* 0x0000000e0404a981 */ /* 0x000ea2000c1e1b00 */
[----:B------:R-:W-:Y:S01]  /*1600*/  @!UP1 UIMAD.WIDE.U32 UR26, UR10, 0x8, UR16 ;  /* 0x000000080a1a98a5 */ /* 0x000fe2000f8e0010 */
[----:B------:R-:W-:Y:S02]  /*1610*/  MOV R6, UR24 ;  /* 0x0000001800067c02 */ /* 0x000fe40008000f00 */
[----:B------:R-:W-:Y:S01]  /*1620*/  MOV R7, UR25 ;  /* 0x0000001900077c02 */ /* 0x000fe20008000f00 */
[----:B------:R-:W-:Y:S02]  /*1630*/  @!UP0 UIMAD.WIDE.U32 UR24, UR9, 0x8, UR16 ;  /* 0x00000008091888a5 */ /* 0x000fe4000f8e0010 */
[----:B------:R-:W-:Y:S02]  /*1640*/  MOV R10, UR26 ;  /* 0x0000001a000a7c02 */ /* 0x000fe40008000f00 */
[----:B------:R-:W-:Y:S01]  /*1650*/  MOV R11, UR27 ;  /* 0x0000001b000b7c02 */ /* 0x000fe20008000f00 */
[----:B------:R-:W3:Y:S01]  /*1660*/  @!P4 LDG.E.64 R6, desc[UR14][R6.64] ;  /* 0x0000000e0606c981 */ /* 0x000ee2000c1e1b00 */
[----:B------:R-:W-:Y:S01]  /*1670*/  IMAD.U32 R12, RZ, RZ, UR24 ;  /* 0x00000018ff0c7e24 */ /* 0x000fe2000f8e00ff */
[----:B------:R-:W-:-:S03]  /*1680*/  MOV R13, UR25 ;  /* 0x00000019000d7c02 */ /* 0x000fc60008000f00 */
[----:B------:R-:W4:Y:S04]  /*1690*/  @!P6 LDG.E.64 R10, desc[UR14][R10.64] ;  /* 0x0000000e0a0ae981 */ /* 0x000f28000c1e1b00 */
[----:B------:R-:W5:Y:S01]  /*16a0*/  @!P5 LDG.E.64 R12, desc[UR14][R12.64] ;  /* 0x0000000e0c0cd981 */ /* 0x000f62000c1e1b00 */
[----:B------:R-:W-:Y:S02]  /*16b0*/  UIADD3 UR5, UPT, UPT, UR5, 0x8, URZ ;  /* 0x0000000805057890 */ /* 0x000fe4000fffe0ff */
[----:B------:R-:W-:Y:S02]  /*16c0*/  UIADD3 UR22, UPT, UPT, UR22, 0x8, URZ ;  /* 0x0000000816167890 */ /* 0x000fe4000fffe0ff */
[----:B------:R-:W-:Y:S02]  /*16d0*/  ULEA UR8, UR19, UR8, 0x3 ;  /* 0x0000000813087291 */ /* 0x000fe4000f8e18ff */
[----:B------:R-:W-:-:S02]  /*16e0*/  ULEA UR21, UR19, UR21, 0x3 ;  /* 0x0000001513157291 */ /* 0x000fc4000f8e18ff */
[----:B------:R-:W-:Y:S02]  /*16f0*/  ULEA UR20, UR19, UR20, 0x3 ;  /* 0x0000001413147291 */ /* 0x000fe4000f8e18ff */
[----:B------:R-:W-:Y:S02]  /*1700*/  ULEA UR11, UR19, UR11, 0x3 ;  /* 0x0000000b130b7291 */ /* 0x000fe4000f8e18ff */
[----:B------:R-:W-:Y:S02]  /*1710*/  ULEA UR13, UR19, UR13, 0x3 ;  /* 0x0000000d130d7291 */ /* 0x000fe4000f8e18ff */
[----:B------:R-:W-:Y:S02]  /*1720*/  ULEA UR12, UR19, UR12, 0x3 ;  /* 0x0000000c130c7291 */ /* 0x000fe4000f8e18ff */
[----:B------:R-:W-:Y:S02]  /*1730*/  ULEA UR10, UR19, UR10, 0x3 ;  /* 0x0000000a130a7291 */ /* 0x000fe4000f8e18ff */
[----:B------:R-:W-:Y:S01]  /*1740*/  ULEA UR9, UR19, UR9, 0x3 ;  /* 0x0000000913097291 */ /* 0x000fe2000f8e18ff */
[----:B--2---:R-:W-:Y:S01]  /*1750*/  @!P2 FADD.FTZ R8, R8, R4 ;  /* 0x000000040808a221 */ /* 0x004fe20000010000 */
[----:B------:R-:W-:Y:S01]  /*1760*/  @!P2 FADD.FTZ R9, R9, R5 ;  /* 0x000000050909a221 */ /* 0x000fe20000010000 */
[----:B------:R-:W-:-:S02]  /*1770*/  ISETP.NE.AND P2, PT, R14, UR5, PT ;  /* 0x000000050e007c0c */ /* 0x000fc4000bf45270 */
        /* <DEDUP_REMOVED lines=8> */
.L_x_1886:
[----:B------:R-:W-:-:S13]  /*1800*/  LOP3.LUT P2, RZ, R22, 0x7, RZ, 0xc0, !PT ;  /* 0x0000000716ff7812 */ /* 0x000fda000784c0ff */
[----:B------:R-:W-:Y:S05]  /*1810*/  @!P2 BRA `(.L_x_1883) ;  /* 0x000000040070a947 */ /* 0x000fea0003800000 */
[----:B---3--:R-:W-:-:S04]  /*1820*/  LOP3.LUT R4, R22, 0x7, RZ, 0xc0, !PT ;  /* 0x0000000716047812 */ /* 0x008fc800078ec0ff */
[----:B------:R-:W-:-:S04]  /*1830*/  IADD3 R4, PT, PT, R4, -0x1, RZ ;  /* 0xffffffff04047810 */ /* 0x000fc80007ffe0ff */
[----:B------:R-:W-:-:S13]  /*1840*/  ISETP.GE.U32.AND P2, PT, R4, 0x3, PT ;  /* 0x000000030400780c */ /* 0x000fda0003f46070 */
[----:B------:R-:W-:Y:S05]  /*1850*/  @!P2 BRA `(.L_x_1888) ;  /* 0x0000000000b8a947 */ /* 0x000fea0003800000 */
[----:B------:R-:W-:Y:S02]  /*1860*/  UIADD3 UR10, UPT, UPT, UR5, 0x1, URZ ;  /* 0x00000001050a7890 */ /* 0x000fe4000fffe0ff */
[----:B------:R-:W-:Y:S01]  /*1870*/  MOV R4, UR5 ;  /* 0x0000000500047c02 */ /* 0x000fe20008000f00 */
[----:B------:R-:W-:Y:S02]  /*1880*/  UIADD3 UR12, UPT, UPT, UR5, 0x2, URZ ;  /* 0x00000002050c7890 */ /* 0x000fe4000fffe0ff */
[----:B------:R-:W-:Y:S01]  /*1890*/  UIADD3 UR13, UPT, UPT, UR5, 0x3, URZ ;  /* 0x00000003050d7890 */ /* 0x000fe2000fffe0ff */
[----:B------:R-:W-:Y:S02]  /*18a0*/  ISETP.EQ.OR P2, PT, R4, UR18, P3 ;  /* 0x0000001204007c0c */ /* 0x000fe40009f42670 */
[----:B------:R-:W-:Y:S02]  /*18b0*/  MOV R4, UR10 ;  /* 0x0000000a00047c02 */ /* 0x000fe40008000f00 */
[----:B------:R-:W-:-:S02]  /*18c0*/  MOV R5, UR12 ;  /* 0x0000000c00057c02 */ /* 0x000fc40008000f00 */
[----:B------:R-:W-:Y:S01]  /*18d0*/  ISETP.EQ.OR P4, PT, R4, UR18, P3 ;  /* 0x0000001204007c0c */ /* 0x000fe20009f82670 */
[----:B------:R-:W-:Y:S01]  /*18e0*/  IMAD.U32 R4, RZ, RZ, UR13 ;  /* 0x0000000dff047e24 */ /* 0x000fe2000f8e00ff */
[----:B------:R-:W-:-:S04]  /*18f0*/  ISETP.EQ.OR P5, PT, R5, UR18, P3 ;  /* 0x0000001205007c0c */ /* 0x000fc80009fa2670 */
[----:B------:R-:W-:Y:S01]  /*1900*/  ISETP.EQ.OR P6, PT, R4, UR18, P3 ;  /* 0x0000001204007c0c */ /* 0x000fe20009fc2670 */
[----:B------:R-:W-:-:S05]  /*1910*/  VOTEU.ALL UP2, P2 ;  /* 0x0000000000ff7886 */ /* 0x000fca0001040000 */
[----:B------:R-:W-:Y:S01]  /*1920*/  @!UP2 UIMAD UR8, UR5, UR19, UR6 ;  /* 0x000000130508a2a4 */ /* 0x000fe2000f8e0206 */
[----:B------:R-:W-:Y:S02]  /*1930*/  VOTEU.ALL UP1, P4 ;  /* 0x0000000000ff7886 */ /* 0x000fe40002020000 */
[----:B------:R-:W-:Y:S01]  /*1940*/  VOTEU.ALL UP0, P5 ;  /* 0x0000000000ff7886 */ /* 0x000fe20002800000 */
[----:B------:R-:W-:Y:S02]  /*1950*/  @!UP2 UIMAD.WIDE.U32 UR8, UR8, 0x8, UR16 ;  /* 0x000000080808a8a5 */ /* 0x000fe4000f8e0010 */
[----:B------:R-:W-:Y:S01]  /*1960*/  @!UP1 UIMAD UR10, UR10, UR19, UR6 ;  /* 0x000000130a0a92a4 */ /* 0x000fe2000f8e0206 */
[----:B------:R-:W-:Y:S01]  /*1970*/  VOTEU.ALL UP2, P6 ;  /* 0x0000000000ff7886 */ /* 0x000fe20003040000 */
[----:B------:R-:W-:Y:S02]  /*1980*/  @!UP0 UIMAD UR12, UR12, UR19, UR6 ;  /* 0x000000130c0c82a4 */ /* 0x000fe4000f8e0206 */
[----:B------:R-:W-:Y:S01]  /*1990*/  MOV R4, UR8 ;  /* 0x0000000800047c02 */ /* 0x000fe20008000f00 */
[----:B------:R-:W-:Y:S01]  /*19a0*/  @!UP1 UIMAD.WIDE.U32 UR10, UR10, 0x8, UR16 ;  /* 0x000000080a0a98a5 */ /* 0x000fe2000f8e0010 */
[----:B------:R-:W-:Y:S01]  /*19b0*/  MOV R5, UR9 ;  /* 0x0000000900057c02 */ /* 0x000fe20008000f00 */
[----:B------:R-:W-:-:S02]  /*19c0*/  @!UP2 UIMAD UR13, UR13, UR19, UR6 ;  /* 0x000000130d0da2a4 */ /* 0x000fc4000f8e0206 */
[----:B------:R-:W-:Y:S02]  /*19d0*/  @!UP0 UIMAD.WIDE.U32 UR8, UR12, 0x8, UR16 ;  /* 0x000000080c0888a5 */ /* 0x000fe4000f8e0010 */
[----:B------:R-:W-:Y:S01]  /*19e0*/  MOV R6, UR10 ;  /* 0x0000000a00067c02 */ /* 0x000fe20008000f00 */
[----:B------:R-:W0:Y:S01]  /*19f0*/  @!P2 LDG.E.64 R4, desc[UR14][R4.64] ;  /* 0x0000000e0404a981 */ /* 0x000e22000c1e1b00 */
[----:B------:R-:W-:Y:S01]  /*1a00*/  MOV R7, UR11 ;  /* 0x0000000b00077c02 */ /* 0x000fe20008000f00 */
[----:B------:R-:W-:Y:S01]  /*1a10*/  @!UP2 UIMAD.WIDE.U32 UR10, UR13, 0x8, UR16 ;  /* 0x000000080d0aa8a5 */ /* 0x000fe2000f8e0010 */
[----:B------:R-:W-:Y:S01]  /*1a20*/  MOV R10, UR8 ;  /* 0x00000008000a7c02 */ /* 0x000fe20008000f00 */
[----:B------:R-:W-:-:S03]  /*1a30*/  IMAD.U32 R11, RZ, RZ, UR9 ;  /* 0x00000009ff0b7e24 */ /* 0x000fc6000f8e00ff */
[----:B------:R-:W3:Y:S01]  /*1a40*/  @!P4 LDG.E.64 R6, desc[UR14][R6.64] ;  /* 0x0000000e0606c981 */ /* 0x000ee2000c1e1b00 */
[----:B--2---:R-:W-:Y:S02]  /*1a50*/  MOV R12, UR10 ;  /* 0x0000000a000c7c02 */ /* 0x004fe40008000f00 */
[----:B-1----:R-:W-:Y:S01]  /*1a60*/  MOV R13, UR11 ;  /* 0x0000000b000d7c02 */ /* 0x002fe20008000f00 */
[----:B------:R-:W2:Y:S05]  /*1a70*/  @!P5 LDG.E.64 R10, desc[UR14][R10.64] ;  /* 0x0000000e0a0ad981 */ /* 0x000eaa000c1e1b00 */
[----:B------:R-:W4:Y:S01]  /*1a80*/  @!P6 LDG.E.64 R12, desc[UR14][R12.64] ;  /* 0x0000000e0c0ce981 */ /* 0x000f22000c1e1b00 */
[----:B------:R-:W-:-:S04]  /*1a90*/  MOV R14, UR5 ;  /* 0x00000005000e7c02 */ /* 0x000fc80008000f00 */
[----:B------:R-:W-:-:S04]  /*1aa0*/  IADD3 R14, PT, PT, R14, 0x4, RZ ;  /* 0x000000040e0e7810 */ /* 0x000fc80007ffe0ff */
[----:B------:R-:W-:Y:S01]  /*1ab0*/  R2UR UR5, R14 ;  /* 0x000000000e0572ca */ /* 0x000fe200000e0000 */
[----:B0-----:R-:W-:Y:S01]  /*1ac0*/  @!P2 FADD.FTZ R8, R8, R4 ;  /* 0x000000040808a221 */ /* 0x001fe20000010000 */
[----:B------:R-:W-:-:S03]  /*1ad0*/  @!P2 FADD.FTZ R9, R9, R5 ;  /* 0x000000050909a221 */ /* 0x000fc60000010000 */
[----:B---3--:R-:W-:Y:S01]  /*1ae0*/  @!P4 FADD.FTZ R8, R8, R6 ;  /* 0x000000060808c221 */ /* 0x008fe20000010000 */
[----:B------:R-:W-:-:S03]  /*1af0*/  @!P4 FADD.FTZ R9, R9, R7 ;  /* 0x000000070909c221 */ /* 0x000fc60000010000 */
[----:B--2---:R-:W-:Y:S01]  /*1b00*/  @!P5 FADD.FTZ R8, R8, R10 ;  /* 0x0000000a0808d221 */ /* 0x004fe20000010000 */
[----:B------:R-:W-:-:S03]  /*1b10*/  @!P5 FADD.FTZ R9, R9, R11 ;  /* 0x0000000b0909d221 */ /* 0x000fc60000010000 */
[----:B----4-:R-:W-:Y:S01]  /*1b20*/  @!P6 FADD.FTZ R8, R8, R12 ;  /* 0x0000000c0808e221 */ /* 0x010fe20000010000 */
[----:B------:R-:W-:-:S07]  /*1b30*/  @!P6 FADD.FTZ R9, R9, R13 ;  /* 0x0000000d0909e221 */ /* 0x000fce0000010000 */
.L_x_1888:
[----:B------:R-:W-:-:S13]  /*1b40*/  LOP3.LUT P2, R4, R22, 0x3, RZ, 0xc0, !PT ;  /* 0x0000000316047812 */ /* 0x000fda000784c0ff */
        /* <DEDUP_REMOVED lines=20> */
[----:B------:R-:W-:-:S05]  /*1c90*/  MOV R10, UR5 ;  /* 0x00000005000a7c02 */ /* 0x000fca0008000f00 */
[----:B------:R-:W-:-:S05]  /*1ca0*/  VIADD R10, R10, 0x2 ;  /* 0x000000020a0a7836 */ /* 0x000fca0000000000 */
[----:B------:R-:W-:Y:S01]  /*1cb0*/  R2UR UR5, R10 ;  /* 0x000000000a0572ca */ /* 0x000fe200000e0000 */
[----:B0-----:R-:W-:Y:S01]  /*1cc0*/  @!P4 FADD.FTZ R8, R8, R4 ;  /* 0x000000040808c221 */ /* 0x001fe20000010000 */
[----:B------:R-:W-:-:S03]  /*1cd0*/  @!P4 FADD.FTZ R9, R9, R5 ;  /* 0x000000050909c221 */ /* 0x000fc60000010000 */
[----:B---3--:R-:W-:Y:S01]  /*1ce0*/  @!P2 FADD.FTZ R8, R8, R6 ;  /* 0x000000060808a221 */ /* 0x008fe20000010000 */
[----:B------:R-:W-:-:S09]  /*1cf0*/  @!P2 FADD.FTZ R9, R9, R7 ;  /* 0x000000070909a221 */ /* 0x000fd20000010000 */
.L_x_1889:
        /* <DEDUP_REMOVED lines=13> */
.L_x_1890:
[----:B------:R-:W-:Y:S05]  /*1dd0*/  BSYNC.RECONVERGENT B0 ;  /* 0x0000000000007941 */ /* 0x000fea0003800200 */
.L_x_1883:
[----:B------:R-:W4:Y:S01]  /*1de0*/  S2UR UR8, SR_CgaCtaId ;  /* 0x00000000000879c3 */ /* 0x000f220000008800 */
[----:B------:R-:W0:Y:S01]  /*1df0*/  S2R R10, SR_TID.X ;  /* 0x00000000000a7919 */ /* 0x000e220000002100 */
[----:B------:R-:W1:Y:S01]  /*1e00*/  LDCU UR9, c[0x0][0x414] ;  /* 0x00008280ff0977ac */ /* 0x000e620008000800 */
[----:B------:R-:W-:Y:S01]  /*1e10*/  MOV R11, UR7 ;  /* 0x00000007000b7c02 */ /* 0x000fe20008000f00 */
[----:B------:R-:W-:-:S04]  /*1e20*/  UMOV UR5, 0x400 ;  /* 0x0000040000057882 */ /* 0x000fc80000000000 */
[----:B------:R-:W2:Y:S08]  /*1e30*/  @P0 LDC.64 R28, c[0x0][0x388] ;  /* 0x0000e200ff1c0b82 */ /* 0x000eb00000000a00 */
[----:B---3--:R-:W3:Y:S01]  /*1e40*/  LDC.64 R6, c[0x0][0x398] ;  /* 0x0000e600ff067b82 */ /* 0x008ee20000000a00 */
[----:B-1----:R-:W-:Y:S01]  /*1e50*/  @P0 FMUL.FTZ R14, R8, UR9 ;  /* 0x00000009080e0c20 */ /* 0x002fe20008410000 */
[----:B------:R-:W-:Y:S01]  /*1e60*/  @P0 FMUL.FTZ R15, R9, UR9 ;  /* 0x00000009090f0c20 */ /* 0x000fe20008410000 */
[----:B----4-:R-:W-:-:S05]  /*1e70*/  ULEA UR5, UR8, UR5, 0x18 ;  /* 0x0000000508057291 */ /* 0x010fca000f8ec0ff */
[----:B------:R-:W1:Y:S01]  /*1e80*/  LDC.64 R4, c[0x0][0x3a0] ;  /* 0x0000e800ff047b82 */ /* 0x000e620000000a00 */
[----:B--2---:R-:W-:-:S03]  /*1e90*/  @P0 IMAD.WIDE R28, R11, 0x8, R28 ;  /* 0x000000080b1c0825 */ /* 0x004fc600078e021c */
[----:B------:R-:W-:Y:S01]  /*1ea0*/  @!P3 STS.64 [UR5+0x98], R8 ;  /* 0x00009808ff00b988 */ /* 0x000fe20008000a05 */
[----:B0-----:R-:W-:-:S03]  /*1eb0*/  SHF.L.U32 R10, R10, 0x1, RZ ;  /* 0x000000010a0a7819 */ /* 0x001fc600000006ff */
[----:B------:R-:W-:Y:S01]  /*1ec0*/  @P0 STG.E.64 desc[UR14][R28.64], R14 ;  /* 0x0000000e1c000986 */ /* 0x000fe2000c101b0e */
[----:B------:R-:W-:-:S05]  /*1ed0*/  LOP3.LUT R13, R10, 0x1e, RZ, 0xc0, !PT ;  /* 0x0000001e0a0d7812 */ /* 0x000fca00078ec0ff */
[----:B------:R-:W-:-:S04]  /*1ee0*/  IMAD.IADD R13, R20, 0x1, R13 ;  /* 0x00000001140d7824 */ /* 0x000fc800078e020d */
[----:B---3--:R-:W-:-:S04]  /*1ef0*/  IMAD.WIDE R10, R13, 0x4, R6 ;  /* 0x000000040d0a7825 */ /* 0x008fc800078e0206 */
[----:B-1----:R-:W-:Y:S01]  /*1f00*/  IMAD.WIDE R6, R13, 0x4, R4 ;  /* 0x000000040d067825 */ /* 0x002fe200078e0204 */
[----:B------:R-:W-:Y:S06]  /*1f10*/  BAR.SYNC.DEFER_BLOCKING 0x0 ;  /* 0x0000000000007b1d */ /* 0x000fec0000010000 */
[----:B------:R-:W5:Y:S04]  /*1f20*/  LDG.E.64 R6, desc[UR14][R6.64] ;  /* 0x0000000e06067981 */ /* 0x000f68000c1e1b00 */
[----:B------:R0:W5:Y:S04]  /*1f30*/  LDG.E.64 R4, desc[UR14][R10.64] ;  /* 0x0000000e0a047981 */ /* 0x000168000c1e1b00 */
[----:B0-----:R-:W0:Y:S01]  /*1f40*/  LDS.64 R10, [UR5+0x98] ;  /* 0x00009805ff0a7984 */ /* 0x001e220008000a00 */
[----:B------:R-:W1:Y:S01]  /*1f50*/  LDCU.U8 UR5, c[0x0][0x3fc] ;  /* 0x00007f80ff0577ac */ /* 0x000e620008000000 */
[----:B0-----:R-:W-:-:S04]  /*1f60*/  FMUL.FTZ R12, R10, UR9 ;  /* 0x000000090a0c7c20 */ /* 0x001fc80008410000 */
[----:B------:R-:W-:-:S04]  /*1f70*/  FMUL.FTZ R20, R12, R12 ;  /* 0x0000000c0c147220 */ /* 0x000fc80000410000 */
[----:B------:R-:W-:-:S05]  /*1f80*/  FFMA.FTZ R20, R11, UR9, -R20 ;  /* 0x000000090b147c23 */ /* 0x000fca0008010814 */
[----:B------:R-:W-:-:S13]  /*1f90*/  FSETP.GTU.FTZ.AND P2, PT, R20, RZ, PT ;  /* 0x000000ff1400720b */ /* 0x000fda0003f5c000 */
[----:B------:R-:W0:Y:S01]  /*1fa0*/  @P2 LDC R13, c[0x0][0x3a8] ;  /* 0x0000ea00ff0d2b82 */ /* 0x000e220000000800 */
[----:B-1----:R-:W-:Y:S01]  /*1fb0*/  UISETP.NE.AND UP0, UPT, UR5, URZ, UPT ;  /* 0x000000ff0500728c */ /* 0x002fe2000bf05270 */
[----:B------:R-:W-:Y:S01]  /*1fc0*/  BSSY.RECONVERGENT B0, `(.L_x_1891) ;  /* 0x00000ee000007945 */ /* 0x000fe20003800200 */
[----:B0-----:R-:W-:Y:S01]  /*1fd0*/  @P2 FADD.FTZ R20, R20, R13 ;  /* 0x0000000d14142221 */ /* 0x001fe20000010000 */
[----:B------:R-:W-:-:S06]  /*1fe0*/  MOV R13, 0x3f800000 ;  /* 0x3f800000000d7802 */ /* 0x000fcc0000000f00 */
[----:B------:R0:W1:Y:S01]  /*1ff0*/  @P2 MUFU.RSQ R13, R20 ;  /* 0x00000014000d2308 */ /* 0x0000620000001400 */
[----:B------:R-:W-:Y:S05]  /*2000*/  BRA.U UP0, `(.L_x_1892) ;  /* 0x0000000500887547 */ /* 0x000fea000b800000 */
[----:B------:R-:W2:Y:S01]  /*2010*/  LDCU.64 UR10, c[0x0][0x3e8] ;  /* 0x00007d00ff0a77ac */ /* 0x000ea20008000a00 */
[----:B------:R-:W-:Y:S01]  /*2020*/  SHF.R.S32.HI R28, RZ, 0x1f, R23 ;  /* 0x0000001fff1c7819 */ /* 0x000fe20000011417 */
[----:B------:R-:W-:Y:S01]  /*2030*/  BSSY.RECONVERGENT B1, `(.L_x_1893) ;  /* 0x0000019000017945 */ /* 0x000fe20003800200 */
[C---:B0-----:R-:W-:Y:S02]  /*2040*/  IADD3 R20, PT, PT, R23.reuse, 0x20, RZ ;  /* 0x0000002017147810 */ /* 0x041fe40007ffe0ff */
[C---:B------:R-:W-:Y:S02]  /*2050*/  IADD3 R14, PT, PT, R23.reuse, 0x40, RZ ;  /* 0x00000040170e7810 */ /* 0x040fe40007ffe0ff */
[C---:B------:R-:W-:Y:S02]  /*2060*/  IADD3 R15, PT, PT, R23.reuse, 0x60, RZ ;  /* 0x00000060170f7810 */ /* 0x040fe40007ffe0ff */
[----:B--2---:R-:W-:-:S04]  /*2070*/  ISETP.GE.U32.AND P1, PT, R23, UR10, PT ;  /* 0x0000000a17007c0c */ /* 0x004fc8000bf26070 */
[----:B------:R-:W-:-:S13]  /*2080*/  ISETP.GE.AND.EX P1, PT, R28, UR11, PT, P1 ;  /* 0x0000000b1c007c0c */ /* 0x000fda000bf26310 */
[----:B------:R-:W-:Y:S05]  /*2090*/  @P1 BRA `(.L_x_1894) ;  /* 0x0000000000481947 */ /* 0x000fea0003800000 */
[----:B------:R-:W0:Y:S01]  /*20a0*/  LDCU.64 UR12, c[0x0][0x3e0] ;  /* 0x00007c00ff0c77ac */ /* 0x000e220008000a00 */
[--C-:B------:R-:W-:Y:S01]  /*20b0*/  FADD.FTZ R10, R21, -R12.reuse ;  /* 0x8000000c150a7221 */ /* 0x100fe20000010000 */
[----:B------:R-:W-:Y:S01]  /*20c0*/  MOV R8, R24 ;  /* 0x0000001800087202 */ /* 0x000fe20000000f00 */
[----:B------:R-:W-:Y:S01]  /*20d0*/  FADD.FTZ R18, R18, -R12 ;  /* 0x8000000c12127221 */ /* 0x000fe20000010000 */
[----:B------:R-:W2:Y:S01]  /*20e0*/  LDCU.64 UR8, c[0x0][0x380] ;  /* 0x00007000ff0877ac */ /* 0x000ea20008000a00 */
[----:B------:R-:W-:Y:S02]  /*20f0*/  IMAD.MOV.U32 R9, RZ, RZ, R27 ;  /* 0x000000ffff097224 */ /* 0x000fe400078e001b */
[-C--:B-1----:R-:W-:Y:S01]  /*2100*/  FMUL.FTZ R21, R10, R13.reuse ;  /* 0x0000000d0a157220 */ /* 0x082fe20000410000 */
[----:B------:R-:W-:-:S03]  /*2110*/  FMUL.FTZ R10, R18, R13 ;  /* 0x0000000d120a7220 */ /* 0x000fc60000410000 */
[----:B-----5:R-:W-:Y:S01]  /*2120*/  FFMA.FTZ R18, R4, R21, R6 ;  /* 0x0000001504127223 */ /* 0x020fe20000010006 */
[----:B------:R-:W-:Y:S01]  /*2130*/  FFMA.FTZ R21, R5, R10, R7 ;  /* 0x0000000a05157223 */ /* 0x000fe20000010007 */
[----:B0-----:R-:W-:Y:S02]  /*2140*/  IMAD R28, R28, UR12, RZ ;  /* 0x0000000c1c1c7c24 */ /* 0x001fe4000f8e02ff */
[----:B------:R-:W-:-:S04]  /*2150*/  IMAD.WIDE.U32 R8, R23, UR12, R8 ;  /* 0x0000000c17087c25 */ /* 0x000fc8000f8e0008 */
[----:B------:R-:W-:Y:S01]  /*2160*/  IMAD R11, R23, UR13, R28 ;  /* 0x0000000d170b7c24 */ /* 0x000fe2000f8e021c */
[----:B--2---:R-:W-:-:S04]  /*2170*/  LEA R10, P1, R8, UR8, 0x1 ;  /* 0x00000008080a7c11 */ /* 0x004fc8000f8208ff */
[----:B------:R-:W-:Y:S02]  /*2180*/  IADD3 R11, PT, PT, R9, R11, RZ ;  /* 0x0000000b090b7210 */ /* 0x000fe40007ffe0ff */
[----:B------:R-:W-:Y:S02]  /*2190*/  F2FP.BF16.F32.PACK_AB R9, R21, R18 ;  /* 0x000000121509723e */ /* 0x000fe400000010ff */
[----:B------:R-:W-:-:S05]  /*21a0*/  LEA.HI.X R11, R8, UR9, R11, 0x1, P1 ;  /* 0x00000009080b7c11 */ /* 0x000fca00088f0c0b */
[----:B------:R0:W-:Y:S02]  /*21b0*/  STG.E desc[UR14][R10.64], R9 ;  /* 0x000000090a007986 */ /* 0x0001e4000c10190e */
.L_x_1894:
[----:B------:R-:W-:Y:S05]  /*21c0*/  BSYNC.RECONVERGENT B1 ;  /* 0x0000000000017941 */ /* 0x000fea0003800200 */
.L_x_1893:
[----:B------:R-:W-:Y:S01]  /*21d0*/  ISETP.GE.U32.AND P1, PT, R20, UR10, PT ;  /* 0x0000000a14007c0c */ /* 0x000fe2000bf26070 */
[----:B------:R-:W-:Y:S01]  /*21e0*/  BSSY.RECONVERGENT B1, `(.L_x_1895) ;  /* 0x000001c000017945 */ /* 0x000fe20003800200 */
[----:B0-----:R-:W-:Y:S02]  /*21f0*/  SHF.R.S32.HI R11, RZ, 0x1f, R20 ;  /* 0x0000001fff0b7819 */ /* 0x001fe40000011414 */
[----:B------:R-:W-:Y:S02]  /*2200*/  ISETP.GE.U32.AND P2, PT, R14, UR10, PT ;  /* 0x0000000a0e007c0c */ /* 0x000fe4000bf46070 */
[----:B------:R-:W-:Y:S02]  /*2210*/  ISETP.GE.AND.EX P1, PT, R11, UR11, PT, P1 ;  /* 0x0000000b0b007c0c */ /* 0x000fe4000bf26310 */
[----:B------:R-:W-:Y:S02]  /*2220*/  ISETP.GE.U32.AND P3, PT, R15, UR10, PT ;  /* 0x0000000a0f007c0c */ /* 0x000fe4000bf66070 */
[----:B------:R-:W-:-:S02]  /*2230*/  SHF.R.S32.HI R21, RZ, 0x1f, R14 ;  /* 0x0000001fff157819 */ /* 0x000fc4000001140e */
[----:B------:R-:W-:Y:S02]  /*2240*/  SHF.R.S32.HI R18, RZ, 0x1f, R15 ;  /* 0x0000001fff127819 */ /* 0x000fe4000001140f */
[----:B------:R-:W-:Y:S02]  /*2250*/  ISETP.GE.AND.EX P2, PT, R21, UR11, PT, P2 ;  /* 0x0000000b15007c0c */ /* 0x000fe4000bf46320 */
[----:B------:R-:W-:-:S03]  /*2260*/  ISETP.GE.AND.EX P3, PT, R18, UR11, PT, P3 ;  /* 0x0000000b12007c0c */ /* 0x000fc6000bf66330 */
[----:B------:R-:W-:Y:S10]  /*2270*/  @P1 BRA `(.L_x_1896) ;  /* 0x0000000000481947 */ /* 0x000ff40003800000 */
[----:B------:R-:W0:Y:S01]  /*2280*/  LDCU.64 UR8, c[0x0][0x3e0] ;  /* 0x00007c00ff0877ac */ /* 0x000e220008000a00 */
[----:B------:R-:W-:Y:S01]  /*2290*/  MOV R8, R24 ;  /* 0x0000001800087202 */ /* 0x000fe20000000f00 */
[--C-:B------:R-:W-:Y:S01]  /*22a0*/  FADD.FTZ R10, R19, -R12.reuse ;  /* 0x8000000c130a7221 */ /* 0x100fe20000010000 */
[----:B------:R-:W-:Y:S01]  /*22b0*/  MOV R9, R27 ;  /* 0x0000001b00097202 */ /* 0x000fe20000000f00 */
[----:B------:R-:W2:Y:S01]  /*22c0*/  LDCU.64 UR12, c[0x0][0x380] ;  /* 0x00007000ff0c77ac */ /* 0x000ea20008000a00 */
[----:B------:R-:W-:Y:S01]  /*22d0*/  FADD.FTZ R16, R16, -R12 ;  /* 0x8000000c10107221 */ /* 0x000fe20000010000 */
[----:B-1----:R-:W-:-:S03]  /*22e0*/  FMUL.FTZ R19, R10, R13 ;  /* 0x0000000d0a137220 */ /* 0x002fc60000410000 */
[----:B------:R-:W-:Y:S01]  /*22f0*/  FMUL.FTZ R16, R16, R13 ;  /* 0x0000000d10107220 */ /* 0x000fe20000410000 */
[----:B-----5:R-:W-:-:S03]  /*2300*/  FFMA.FTZ R19, R4, R19, R6 ;  /* 0x0000001304137223 */ /* 0x020fc60000010006 */
        /* <DEDUP_REMOVED lines=9> */
.L_x_1896:
[----:B------:R-:W-:Y:S05]  /*23a0*/  BSYNC.RECONVERGENT B1 ;  /* 0x0000000000017941 */ /* 0x000fea0003800200 */
.L_x_1895:
[----:B------:R-:W-:Y:S04]  /*23b0*/  BSSY.RECONVERGENT B1, `(.L_x_1897) ;  /* 0x0000014000017945 */ /* 0x000fe80003800200 */
[----:B------:R-:W-:Y:S05]  /*23c0*/  @P2 BRA `(.L_x_1898) ;  /* 0x0000000000482947 */ /* 0x000fea0003800000 */
[----:B------:R-:W2:Y:S01]  /*23d0*/  LDCU.64 UR8, c[0x0][0x3e0] ;  /* 0x00007c00ff0877ac */ /* 0x000ea20008000a00 */
[----:B------:R-:W-:Y:S01]  /*23e0*/  MOV R8, R24 ;  /* 0x0000001800087202 */ /* 0x000fe20000000f00 */
[--C-:B0-----:R-:W-:Y:S01]  /*23f0*/  FADD.FTZ R10, R17, -R12.reuse ;  /* 0x8000000c110a7221 */ /* 0x101fe20000010000 */
[----:B------:R-:W-:Y:S01]  /*2400*/  FADD.FTZ R0, R0, -R12 ;  /* 0x8000000c00007221 */ /* 0x000fe20000010000 */
[----:B------:R-:W0:Y:S01]  /*2410*/  LDCU.64 UR12, c[0x0][0x380] ;  /* 0x00007000ff0c77ac */ /* 0x000e220008000a00 */
[----:B------:R-:W-:Y:S02]  /*2420*/  IMAD.MOV.U32 R9, RZ, RZ, R27 ;  /* 0x000000ffff097224 */ /* 0x000fe400078e001b */
[-C--:B-1----:R-:W-:Y:S01]  /*2430*/  FMUL.FTZ R11, R10, R13.reuse ;  /* 0x0000000d0a0b7220 */ /* 0x082fe20000410000 */
[----:B------:R-:W-:-:S04]  /*2440*/  FMUL.FTZ R0, R0, R13 ;  /* 0x0000000d00007220 */ /* 0x000fc80000410000 */
[----:B-----5:R-:W-:Y:S01]  /*2450*/  FFMA.FTZ R17, R5, R0, R7 ;  /* 0x0000000005117223 */ /* 0x020fe20000010007 */
[----:B--2---:R-:W-:Y:S02]  /*2460*/  IMAD R21, R21, UR8, RZ ;  /* 0x0000000815157c24 */ /* 0x004fe4000f8e02ff */
[----:B------:R-:W-:-:S04]  /*2470*/  IMAD.WIDE.U32 R8, R14, UR8, R8 ;  /* 0x000000080e087c25 */ /* 0x000fc8000f8e0008 */
[----:B------:R-:W-:Y:S02]  /*2480*/  IMAD R21, R14, UR9, R21 ;  /* 0x000000090e157c24 */ /* 0x000fe4000f8e0215 */
[----:B------:R-:W-:Y:S01]  /*2490*/  FFMA.FTZ R14, R4, R11, R6 ;  /* 0x0000000b040e7223 */ /* 0x000fe20000010006 */
[C---:B0-----:R-:W-:Y:S02]  /*24a0*/  LEA R10, P1, R8.reuse, UR12, 0x1 ;  /* 0x0000000c080a7c11 */ /* 0x041fe4000f8208ff */
[----:B------:R-:W-:Y:S02]  /*24b0*/  IADD3 R21, PT, PT, R9, R21, RZ ;  /* 0x0000001509157210 */ /* 0x000fe40007ffe0ff */
[----:B------:R-:W-:Y:S02]  /*24c0*/  F2FP.BF16.F32.PACK_AB R9, R17, R14 ;  /* 0x0000000e1109723e */ /* 0x000fe400000010ff */
[----:B------:R-:W-:-:S05]  /*24d0*/  LEA.HI.X R11, R8, UR13, R21, 0x1, P1 ;  /* 0x0000000d080b7c11 */ /* 0x000fca00088f0c15 */
[----:B------:R2:W-:Y:S02]  /*24e0*/  STG.E desc[UR14][R10.64], R9 ;  /* 0x000000090a007986 */ /* 0x0005e4000c10190e */
.L_x_1898:
[----:B------:R-:W-:Y:S05]  /*24f0*/  BSYNC.RECONVERGENT B1 ;  /* 0x0000000000017941 */ /* 0x000fea0003800200 */
.L_x_1897:
[----:B------:R-:W-:Y:S05]  /*2500*/  @P3 BRA `(.L_x_1899) ;  /* 0x0000000800643947 */ /* 0x000fea0003800000 */
[----:B------:R-:W3:Y:S01]  /*2510*/  LDCU.64 UR8, c[0x0][0x3e0] ;  /* 0x00007c00ff0877ac */ /* 0x000ee20008000a00 */
[----:B------:R-:W-:Y:S01]  /*2520*/  MOV R25, R27 ;  /* 0x0000001b00197202 */ /* 0x000fe20000000f00 */
[--C-:B------:R-:W-:Y:S01]  /*2530*/  FADD.FTZ R0, R3, -R12.reuse ;  /* 0x8000000c03007221 */ /* 0x100fe20000010000 */
[----:B------:R-:W-:Y:S01]  /*2540*/  FADD.FTZ R2, R2, -R12 ;  /* 0x8000000c02027221 */ /* 0x000fe20000010000 */
[----:B------:R-:W4:Y:S02]  /*2550*/  LDCU.64 UR10, c[0x0][0x380] ;  /* 0x00007000ff0a77ac */ /* 0x000f240008000a00 */
[-C--:B-1----:R-:W-:Y:S01]  /*2560*/  FMUL.FTZ R3, R0, R13.reuse ;  /* 0x0000000d00037220 */ /* 0x082fe20000410000 */
[----:B------:R-:W-:-:S03]  /*2570*/  FMUL.FTZ R2, R2, R13 ;  /* 0x0000000d02027220 */ /* 0x000fc60000410000 */
[----:B-----5:R-:W-:Y:S01]  /*2580*/  FFMA.FTZ R4, R4, R3, R6 ;  /* 0x0000000304047223 */ /* 0x020fe20000010006 */
[----:B------:R-:W-:-:S05]  /*2590*/  FFMA.FTZ R5, R5, R2, R7 ;  /* 0x0000000205057223 */ /* 0x000fca0000010007 */
[----:B------:R-:W-:Y:S01]  /*25a0*/  F2FP.BF16.F32.PACK_AB R5, R5, R4 ;  /* 0x000000040505723e */ /* 0x000fe200000010ff */
[----:B---3--:R-:W-:Y:S02]  /*25b0*/  IMAD R18, R18, UR8, RZ ;  /* 0x0000000812127c24 */ /* 0x008fe4000f8e02ff */
[----:B------:R-:W-:-:S04]  /*25c0*/  IMAD.WIDE.U32 R24, R15, UR8, R24 ;  /* 0x000000080f187c25 */ /* 0x000fc8000f8e0018 */
[----:B------:R-:W-:Y:S01]  /*25d0*/  IMAD R15, R15, UR9, R18 ;  /* 0x000000090f0f7c24 */ /* 0x000fe2000f8e0212 */
[----:B----4-:R-:W-:-:S04]  /*25e0*/  LEA R2, P1, R24, UR10, 0x1 ;  /* 0x0000000a18027c11 */ /* 0x010fc8000f8208ff */
[----:B------:R-:W-:-:S04]  /*25f0*/  IADD3 R15, PT, PT, R25, R15, RZ ;  /* 0x0000000f190f7210 */ /* 0x000fc80007ffe0ff */
[----:B------:R-:W-:-:S05]  /*2600*/  LEA.HI.X R3, R24, UR11, R15, 0x1, P1 ;  /* 0x0000000b18037c11 */ /* 0x000fca00088f0c0f */
[----:B------:R3:W-:Y:S01]  /*2610*/  STG.E desc[UR14][R2.64], R5 ;  /* 0x0000000502007986 */ /* 0x0007e2000c10190e */
[----:B------:R-:W-:Y:S05]  /*2620*/  BRA `(.L_x_1899) ;  /* 0x00000008001c7947 */ /* 0x000fea0003800000 */
.L_x_1892:
[----:B------:R-:W2:Y:S01]  /*2630*/  LDCU.64 UR8, c[0x0][0x3e8] ;  /* 0x00007d00ff0877ac */ /* 0x000ea20008000a00 */
[----:B------:R-:W-:Y:S01]  /*2640*/  SHF.R.S32.HI R8, RZ, 0x1f, R23 ;  /* 0x0000001fff087819 */ /* 0x000fe20000011417 */
[----:B------:R-:W-:Y:S01]  /*2650*/  BSSY.RECONVERGENT B1, `(.L_x_1900) ;  /* 0x0000028000017945 */ /* 0x000fe20003800200 */
[C---:B------:R-:W-:Y:S02]  /*2660*/  IADD3 R14, PT, PT, R23.reuse, 0x40, RZ ;  /* 0x00000040170e7810 */ /* 0x040fe40007ffe0ff */
[C---:B------:R-:W-:Y:S02]  /*2670*/  IADD3 R15, PT, PT, R23.reuse, 0x60, RZ ;  /* 0x00000060170f7810 */ /* 0x040fe40007ffe0ff */
[----:B0-----:R-:W-:Y:S02]  /*2680*/  SHF.R.S32.HI R20, RZ, 0x1f, R14 ;  /* 0x0000001fff147819 */ /* 0x001fe4000001140e */
[----:B------:R-:W-:Y:S02]  /*2690*/  SHF.R.S32.HI R28, RZ, 0x1f, R15 ;  /* 0x0000001fff1c7819 */ /* 0x000fe4000001140f */
[----:B--2---:R-:W-:-:S02]  /*26a0*/  ISETP.GE.U32.AND P2, PT, R23, UR8, PT ;  /* 0x0000000817007c0c */ /* 0x004fc4000bf46070 */
[----:B------:R-:W-:Y:S02]  /*26b0*/  ISETP.GE.U32.AND P3, PT, R14, UR8, PT ;  /* 0x000000080e007c0c */ /* 0x000fe4000bf66070 */
[----:B------:R-:W-:Y:S02]  /*26c0*/  ISETP.GE.AND.EX P4, PT, R8, UR9, PT, P2 ;  /* 0x0000000908007c0c */ /* 0x000fe4000bf86320 */
[----:B------:R-:W-:Y:S02]  /*26d0*/  ISETP.GE.U32.AND P5, PT, R15, UR8, PT ;  /* 0x000000080f007c0c */ /* 0x000fe4000bfa6070 */
[----:B------:R-:W-:Y:S02]  /*26e0*/  ISETP.GE.AND.EX P2, PT, R20, UR9, PT, P3 ;  /* 0x0000000914007c0c */ /* 0x000fe4000bf46330 */
[----:B------:R-:W-:-:S07]  /*26f0*/  ISETP.GE.AND.EX P3, PT, R28, UR9, PT, P5 ;  /* 0x000000091c007c0c */ /* 0x000fce000bf66350 */
[----:B------:R-:W-:Y:S06]  /*2700*/  @P4 BRA `(.L_x_1901) ;  /* 0x0000000000704947 */ /* 0x000fec0003800000 */
[--C-:B------:R-:W-:Y:S01]  /*2710*/  FADD.FTZ R10, R21, -R12.reuse ;  /* 0x8000000c150a7221 */ /* 0x100fe20000010000 */
[----:B------:R-:W0:Y:S03]  /*2720*/  LDCU.64 UR10, c[0x0][0x3e0] ;  /* 0x00007c00ff0a77ac */ /* 0x000e260008000a00 */
[----:B-1----:R-:W-:Y:S01]  /*2730*/  FMUL.FTZ R9, R10, R13 ;  /* 0x0000000d0a097220 */ /* 0x002fe20000410000 */
[----:B------:R-:W-:Y:S01]  /*2740*/  FADD.FTZ R10, R18, -R12 ;  /* 0x8000000c120a7221 */ /* 0x000fe20000010000 */
[----:B------:R-:W1:Y:S02]  /*2750*/  LDCU.64 UR12, c[0x0][0x380] ;  /* 0x00007000ff0c77ac */ /* 0x000e640008000a00 */
[----:B-----5:R-:W-:Y:S01]  /*2760*/  FFMA.FTZ R18, R4, R9, R6 ;  /* 0x0000000904127223 */ /* 0x020fe20000010006 */
[----:B------:R-:W-:-:S03]  /*2770*/  FMUL.FTZ R10, R10, R13 ;  /* 0x0000000d0a0a7220 */ /* 0x000fc60000410000 */
[----:B------:R-:W-:Y:S01]  /*2780*/  FMUL.FTZ R9, R18, -1.4426950216293334961 ;  /* 0xbfb8aa3b12097820 */ /* 0x000fe20000410000 */
[----:B------:R-:W-:-:S04]  /*2790*/  FFMA.FTZ R21, R5, R10, R7 ;  /* 0x0000000a05157223 */ /* 0x000fc80000010007 */
[----:B------:R-:W-:Y:S01]  /*27a0*/  FMUL.FTZ R29, R21, -1.4426950216293334961 ;  /* 0xbfb8aa3b151d7820 */ /* 0x000fe20000410000 */
[----:B------:R-:W2:Y:S05]  /*27b0*/  MUFU.EX2 R9, R9 ;  /* 0x0000000900097308 */ /* 0x000eaa0000000800 */
[----:B------:R-:W3:Y:S01]  /*27c0*/  MUFU.EX2 R29, R29 ;  /* 0x0000001d001d7308 */ /* 0x000ee20000000800 */
[----:B--2---:R-:W-:Y:S01]  /*27d0*/  FADD.FTZ R10, R9, 1 ;  /* 0x3f800000090a7421 */ /* 0x004fe20000010000 */
[----:B------:R-:W-:-:S03]  /*27e0*/  MOV R9, R27 ;  /* 0x0000001b00097202 */ /* 0x000fc60000000f00 */
[----:B------:R-:W2:Y:S01]  /*27f0*/  MUFU.RCP R11, R10 ;  /* 0x0000000a000b7308 */ /* 0x000ea20000001000 */
[----:B---3--:R-:W-:-:S07]  /*2800*/  FADD.FTZ R29, R29, 1 ;  /* 0x3f8000001d1d7421 */ /* 0x008fce0000010000 */
[----:B------:R-:W3:Y:S01]  /*2810*/  MUFU.RCP R10, R29 ;  /* 0x0000001d000a7308 */ /* 0x000ee20000001000 */
[----:B--2---:R-:W-:Y:S01]  /*2820*/  FMUL.FTZ R18, R18, R11 ;  /* 0x0000000b12127220 */ /* 0x004fe20000410000 */
[----:B0-----:R-:W-:Y:S02]  /*2830*/  IMAD R11, R8, UR10, RZ ;  /* 0x0000000a080b7c24 */ /* 0x001fe4000f8e02ff */
[----:B------:R-:W-:Y:S02]  /*2840*/  IMAD.MOV.U32 R8, RZ, RZ, R24 ;  /* 0x000000ffff087224 */ /* 0x000fe400078e0018 */
[C---:B------:R-:W-:Y:S02]  /*2850*/  IMAD R11, R23.reuse, UR11, R11 ;  /* 0x0000000b170b7c24 */ /* 0x040fe4000f8e020b */
[----:B------:R-:W-:-:S04]  /*2860*/  IMAD.WIDE.U32 R8, R23, UR10, R8 ;  /* 0x0000000a17087c25 */ /* 0x000fc8000f8e0008 */
[----:B---3--:R-:W-:Y:S01]  /*2870*/  FMUL.FTZ R21, R21, R10 ;  /* 0x0000000a15157220 */ /* 0x008fe20000410000 */
[----:B------:R-:W-:Y:S02]  /*2880*/  IADD3 R11, PT, PT, R9, R11, RZ ;  /* 0x0000000b090b7210 */ /* 0x000fe40007ffe0ff */
[C---:B-1----:R-:W-:Y:S02]  /*2890*/  LEA R10, P4, R8.reuse, UR12, 0x1 ;  /* 0x0000000c080a7c11 */ /* 0x042fe4000f8808ff */
[----:B------:R-:W-:Y:S02]  /*28a0*/  F2FP.BF16.F32.PACK_AB R21, R21, R18 ;  /* 0x000000121515723e */ /* 0x000fe400000010ff */
[----:B------:R-:W-:-:S05]  /*28b0*/  LEA.HI.X R11, R8, UR13, R11, 0x1, P4 ;  /* 0x0000000d080b7c11 */ /* 0x000fca000a0f0c0b */
[----:B------:R0:W-:Y:S04]  /*28c0*/  STG.E desc[UR14][R10.64], R21 ;  /* 0x000000150a007986 */ /* 0x0001e8000c10190e */
.L_x_1901:
[----:B------:R-:W-:Y:S05]  /*28d0*/  BSYNC.RECONVERGENT B1 ;  /* 0x0000000000017941 */ /* 0x000fea0003800200 */
.L_x_1900:
[----:B------:R-:W-:Y:S04]  /*28e0*/  BSSY.RECONVERGENT B1, `(.L_x_1902) ;  /* 0x0000020000017945 */ /* 0x000fe80003800200 */
[----:B------:R-:W-:Y:S05]  /*28f0*/  @P1 BRA `(.L_x_1903) ;  /* 0x0000000000781947 */ /* 0x000fea0003800000 */
[--C-:B------:R-:W-:Y:S01]  /*2900*/  FADD.FTZ R8, R19, -R12.reuse ;  /* 0x8000000c13087221 */ /* 0x100fe20000010000 */
[----:B------:R-:W-:Y:S01]  /*2910*/  FADD.FTZ R16, R16, -R12 ;  /* 0x8000000c10107221 */ /* 0x000fe20000010000 */
[----:B------:R-:W2:Y:S01]  /*2920*/  LDCU.64 UR10, c[0x0][0x3e0] ;  /* 0x00007c00ff0a77ac */ /* 0x000ea20008000a00 */
[----:B------:R-:W-:Y:S01]  /*2930*/  IADD3 R29, PT, PT, R23, 0x20, RZ ;  /* 0x00000020171d7810 */ /* 0x000fe20007ffe0ff */
[-C--:B-1----:R-:W-:Y:S01]  /*2940*/  FMUL.FTZ R9, R8, R13.reuse ;  /* 0x0000000d08097220 */ /* 0x082fe20000410000 */
[----:B------:R-:W-:Y:S01]  /*2950*/  FMUL.FTZ R16, R16, R13 ;  /* 0x0000000d10107220 */ /* 0x000fe20000410000 */
[----:B------:R-:W1:Y:S01]  /*2960*/  LDCU.64 UR12, c[0x0][0x380] ;  /* 0x00007000ff0c77ac */ /* 0x000e620008000a00 */
[----:B------:R-:W-:Y:S01]  /*2970*/  SHF.R.S32.HI R18, RZ, 0x1f, R29 ;  /* 0x0000001fff127819 */ /* 0x000fe2000001141d */
[----:B-----5:R-:W-:Y:S01]  /*2980*/  FFMA.FTZ R9, R4, R9, R6 ;  /* 0x0000000904097223 */ /* 0x020fe20000010006 */
[----:B------:R-:W-:-:S03]  /*2990*/  FFMA.FTZ R16, R5, R16, R7 ;  /* 0x0000001005107223 */ /* 0x000fc60000010007 */
[----:B0-----:R-:W-:Y:S01]  /*29a0*/  FMUL.FTZ R10, R9, -1.4426950216293334961 ;  /* 0xbfb8aa3b090a7820 */ /* 0x001fe20000410000 */
[----:B------:R-:W-:-:S05]  /*29b0*/  FMUL.FTZ R11, R16, -1.4426950216293334961 ;  /* 0xbfb8aa3b100b7820 */ /* 0x000fca0000410000 */
[----:B------:R-:W0:Y:S04]  /*29c0*/  MUFU.EX2 R10, R10 ;  /* 0x0000000a000a7308 */ /* 0x000e280000000800 */
[----:B------:R-:W3:Y:S01]  /*29d0*/  MUFU.EX2 R11, R11 ;  /* 0x0000000b000b7308 */ /* 0x000ee20000000800 */
[----:B0-----:R-:W-:Y:S01]  /*29e0*/  FADD.FTZ R8, R10, 1 ;  /* 0x3f8000000a087421 */ /* 0x001fe20000010000 */
[----:B--2---:R-:W-:Y:S02]  /*29f0*/  IMAD R10, R18, UR10, RZ ;  /* 0x0000000a120a7c24 */ /* 0x004fe4000f8e02ff */
[----:B---3--:R-:W-:Y:S02]  /*2a00*/  FADD.FTZ R19, R11, 1 ;  /* 0x3f8000000b137421 */ /* 0x008fe40000010000 */
[----:B------:R-:W-:Y:S01]  /*2a10*/  IMAD R21, R29, UR11, R10 ;  /* 0x0000000b1d157c24 */ /* 0x000fe2000f8e020a */
[----:B------:R-:W0:Y:S01]  /*2a20*/  MUFU.RCP R8, R8 ;  /* 0x0000000800087308 */ /* 0x000e220000001000 */
[----:B------:R-:W-:-:S02]  /*2a30*/  MOV R10, R24 ;  /* 0x00000018000a7202 */ /* 0x000fc40000000f00 */
[----:B------:R-:W-:-:S05]  /*2a40*/  MOV R11, R27 ;  /* 0x0000001b000b7202 */ /* 0x000fca0000000f00 */
[----:B------:R-:W2:Y:S01]  /*2a50*/  MUFU.RCP R19, R19 ;  /* 0x0000001300137308 */ /* 0x000ea20000001000 */
[----:B------:R-:W-:-:S04]  /*2a60*/  IMAD.WIDE.U32 R10, R29, UR10, R10 ;  /* 0x0000000a1d0a7c25 */ /* 0x000fc8000f8e000a */
[----:B------:R-:W-:Y:S02]  /*2a70*/  IMAD.IADD R21, R11, 0x1, R21 ;  /* 0x000000010b157824 */ /* 0x000fe400078e0215 */
[----:B0-----:R-:W-:Y:S01]  /*2a80*/  FMUL.FTZ R18, R9, R8 ;  /* 0x0000000809127220 */ /* 0x001fe20000410000 */
[----:B-1----:R-:W-:-:S04]  /*2a90*/  LEA R8, P1, R10, UR12, 0x1 ;  /* 0x0000000c0a087c11 */ /* 0x002fc8000f8208ff */
[----:B------:R-:W-:Y:S01]  /*2aa0*/  LEA.HI.X R9, R10, UR13, R21, 0x1, P1 ;  /* 0x0000000d0a097c11 */ /* 0x000fe200088f0c15 */
[----:B--2---:R-:W-:-:S05]  /*2ab0*/  FMUL.FTZ R29, R16, R19 ;  /* 0x00000013101d7220 */ /* 0x004fca0000410000 */
[----:B------:R-:W-:-:S05]  /*2ac0*/  F2FP.BF16.F32.PACK_AB R29, R29, R18 ;  /* 0x000000121d1d723e */ /* 0x000fca00000010ff */
[----:B------:R2:W-:Y:S02]  /*2ad0*/  STG.E desc[UR14][R8.64], R29 ;  /* 0x0000001d08007986 */ /* 0x0005e4000c10190e */
.L_x_1903:
[----:B------:R-:W-:Y:S05]  /*2ae0*/  BSYNC.RECONVERGENT B1 ;  /* 0x0000000000017941 */ /* 0x000fea0003800200 */
.L_x_1902:
[----:B------:R-:W-:Y:S04]  /*2af0*/  BSSY.RECONVERGENT B1, `(.L_x_1904) ;  /* 0x000001e000017945 */ /* 0x000fe80003800200 */
[----:B------:R-:W-:Y:S05]  /*2b00*/  @P2 BRA `(.L_x_1905) ;  /* 0x0000000000702947 */ /* 0x000fea0003800000 */
[--C-:B--2---:R-:W-:Y:S01]  /*2b10*/  FADD.FTZ R8, R17, -R12.reuse ;  /* 0x8000000c11087221 */ /* 0x104fe20000010000 */
[----:B------:R-:W-:Y:S01]  /*2b20*/  FADD.FTZ R0, R0, -R12 ;  /* 0x8000000c00007221 */ /* 0x000fe20000010000 */
[----:B------:R-:W2:Y:S02]  /*2b30*/  LDCU.64 UR10, c[0x0][0x3e0] ;  /* 0x00007c00ff0a77ac */ /* 0x000ea40008000a00 */
[-C--:B-1----:R-:W-:Y:S01]  /*2b40*/  FMUL.FTZ R9, R8, R13.reuse ;  /* 0x0000000d08097220 */ /* 0x082fe20000410000 */
[----:B------:R-:W-:Y:S01]  /*2b50*/  FMUL.FTZ R0, R0, R13 ;  /* 0x0000000d00007220 */ /* 0x000fe20000410000 */
[----:B------:R-:W1:Y:S02]  /*2b60*/  LDCU.64 UR12, c[0x0][0x380] ;  /* 0x00007000ff0c77ac */ /* 0x000e640008000a00 */
[----:B0----5:R-:W-:Y:S01]  /*2b70*/  FFMA.FTZ R10, R4, R9, R6 ;  /* 0x00000009040a7223 */ /* 0x021fe20000010006 */
[----:B------:R-:W-:Y:S01]  /*2b80*/  FFMA.FTZ R0, R5, R0, R7 ;  /* 0x0000000005007223 */ /* 0x000fe20000010007 */
[----:B------:R-:W-:-:S02]  /*2b90*/  MOV R9, R27 ;  /* 0x0000001b00097202 */ /* 0x000fc40000000f00 */
[----:B------:R-:W-:Y:S01]  /*2ba0*/  FMUL.FTZ R8, R10, -1.4426950216293334961 ;  /* 0xbfb8aa3b0a087820 */ /* 0x000fe20000410000 */
[----:B------:R-:W-:-:S05]  /*2bb0*/  FMUL.FTZ R16, R0, -1.4426950216293334961 ;  /* 0xbfb8aa3b00107820 */ /* 0x000fca0000410000 */
[----:B------:R-:W0:Y:S01]  /*2bc0*/  MUFU.EX2 R8, R8 ;  /* 0x0000000800087308 */ /* 0x000e220000000800 */
[----:B--2---:R-:W-:-:S03]  /*2bd0*/  IMAD R19, R20, UR10, RZ ;  /* 0x0000000a14137c24 */ /* 0x004fc6000f8e02ff */
[----:B------:R-:W2:Y:S01]  /*2be0*/  MUFU.EX2 R16, R16 ;  /* 0x0000001000107308 */ /* 0x000ea20000000800 */
[----:B------:R-:W-:Y:S02]  /*2bf0*/  IMAD R21, R14, UR11, R19 ;  /* 0x0000000b0e157c24 */ /* 0x000fe4000f8e0213 */
[----:B0-----:R-:W-:Y:S01]  /*2c00*/  FADD.FTZ R11, R8, 1 ;  /* 0x3f800000080b7421 */ /* 0x001fe20000010000 */
[----:B------:R-:W-:Y:S01]  /*2c10*/  MOV R8, R24 ;  /* 0x0000001800087202 */ /* 0x000fe20000000f00 */
[----:B--2---:R-:W-:-:S04]  /*2c20*/  FADD.FTZ R17, R16, 1 ;  /* 0x3f80000010117421 */ /* 0x004fc80000010000 */
[----:B------:R-:W0:Y:S01]  /*2c30*/  MUFU.RCP R11, R11 ;  /* 0x0000000b000b7308 */ /* 0x000e220000001000 */
[----:B------:R-:W-:-:S05]  /*2c40*/  IMAD.WIDE.U32 R8, R14, UR10, R8 ;  /* 0x0000000a0e087c25 */ /* 0x000fca000f8e0008 */
[----:B------:R-:W-:Y:S02]  /*2c50*/  IADD3 R21, PT, PT, R9, R21, RZ ;  /* 0x0000001509157210 */ /* 0x000fe40007ffe0ff */
[----:B------:R-:W2:Y:S01]  /*2c60*/  MUFU.RCP R17, R17 ;  /* 0x0000001100117308 */ /* 0x000ea20000001000 */
[----:B0-----:R-:W-:Y:S01]  /*2c70*/  FMUL.FTZ R14, R10, R11 ;  /* 0x0000000b0a0e7220 */ /* 0x001fe20000410000 */
[----:B-1----:R-:W-:-:S04]  /*2c80*/  LEA R10, P1, R8, UR12, 0x1 ;  /* 0x0000000c080a7c11 */ /* 0x002fc8000f8208ff */
[----:B------:R-:W-:Y:S01]  /*2c90*/  LEA.HI.X R11, R8, UR13, R21, 0x1, P1 ;  /* 0x0000000d080b7c11 */ /* 0x000fe200088f0c15 */
[----:B--2---:R-:W-:-:S05]  /*2ca0*/  FMUL.FTZ R19, R0, R17 ;  /* 0x0000001100137220 */ /* 0x004fca0000410000 */
[----:B------:R-:W-:-:S05]  /*2cb0*/  F2FP.BF16.F32.PACK_AB R19, R19, R14 ;  /* 0x0000000e1313723e */ /* 0x000fca00000010ff */
[----:B------:R3:W-:Y:S02]  /*2cc0*/  STG.E desc[UR14][R10.64], R19 ;  /* 0x000000130a007986 */ /* 0x0007e4000c10190e */
.L_x_1905:
[----:B------:R-:W-:Y:S05]  /*2cd0*/  BSYNC.RECONVERGENT B1 ;  /* 0x0000000000017941 */ /* 0x000fea0003800200 */
.L_x_1904:
[----:B------:R-:W-:Y:S05]  /*2ce0*/  @P3 BRA `(.L_x_1899) ;  /* 0x00000000006c3947 */ /* 0x000fea0003800000 */
[--C-:B------:R-:W-:Y:S01]  /*2cf0*/  FADD.FTZ R0, R3, -R12.reuse ;  /* 0x8000000c03007221 */ /* 0x100fe20000010000 */
[----:B------:R-:W-:Y:S01]  /*2d00*/  FADD.FTZ R2, R2, -R12 ;  /* 0x8000000c02027221 */ /* 0x000fe20000010000 */
[----:B------:R-:W4:Y:S01]  /*2d10*/  LDCU.64 UR8, c[0x0][0x3e0] ;  /* 0x00007c00ff0877ac */ /* 0x000f220008000a00 */
[----:B------:R-:W-:Y:S01]  /*2d20*/  MOV R25, R27 ;  /* 0x0000001b00197202 */ /* 0x000fe20000000f00 */
[-C--:B-1----:R-:W-:Y:S01]  /*2d30*/  FMUL.FTZ R3, R0, R13.reuse ;  /* 0x0000000d00037220 */ /* 0x082fe20000410000 */
[----:B------:R-:W-:Y:S01]  /*2d40*/  FMUL.FTZ R2, R2, R13 ;  /* 0x0000000d02027220 */ /* 0x000fe20000410000 */
[----:B------:R-:W1:Y:S02]  /*2d50*/  LDCU.64 UR10, c[0x0][0x380] ;  /* 0x00007000ff0a77ac */ /* 0x000e640008000a00 */
[----:B--2--5:R-:W-:Y:S01]  /*2d60*/  FFMA.FTZ R9, R4, R3, R6 ;  /* 0x0000000304097223 */ /* 0x024fe20000010006 */
[----:B------:R-:W-:-:S03]  /*2d70*/  FFMA.FTZ R5, R5, R2, R7 ;  /* 0x0000000205057223 */ /* 0x000fc60000010007 */
[----:B------:R-:W-:Y:S01]  /*2d80*/  FMUL.FTZ R0, R9, -1.4426950216293334961 ;  /* 0xbfb8aa3b09007820 */ /* 0x000fe20000410000 */
[----:B------:R-:W-:-:S05]  /*2d90*/  FMUL.FTZ R3, R5, -1.4426950216293334961 ;  /* 0xbfb8aa3b05037820 */ /* 0x000fca0000410000 */
[----:B------:R-:W2:Y:S01]  /*2da0*/  MUFU.EX2 R0, R0 ;  /* 0x0000000000007308 */ /* 0x000ea20000000800 */
[----:B----4-:R-:W-:-:S03]  /*2db0*/  IMAD R28, R28, UR8, RZ ;  /* 0x000000081c1c7c24 */ /* 0x010fc6000f8e02ff */
[----:B------:R-:W4:Y:S01]  /*2dc0*/  MUFU.EX2 R3, R3 ;  /* 0x0000000300037308 */ /* 0x000f220000000800 */
[----:B------:R-:W-:-:S04]  /*2dd0*/  IMAD.WIDE.U32 R24, R15, UR8, R24 ;  /* 0x000000080f187c25 */ /* 0x000fc8000f8e0018 */
[----:B------:R-:W-:Y:S02]  /*2de0*/  IMAD R15, R15, UR9, R28 ;  /* 0x000000090f0f7c24 */ /* 0x000fe4000f8e021c */
[----:B--2---:R-:W-:-:S03]  /*2df0*/  FADD.FTZ R2, R0, 1 ;  /* 0x3f80000000027421 */ /* 0x004fc60000010000 */
[----:B------:R-:W-:Y:S01]  /*2e00*/  IADD3 R15, PT, PT, R25, R15, RZ ;  /* 0x0000000f190f7210 */ /* 0x000fe20007ffe0ff */
[----:B----4-:R-:W-:Y:S02]  /*2e10*/  FADD.FTZ R4, R3, 1 ;  /* 0x3f80000003047421 */ /* 0x010fe40000010000 */
[----:B------:R-:W2:Y:S08]  /*2e20*/  MUFU.RCP R2, R2 ;  /* 0x0000000200027308 */ /* 0x000eb00000001000 */
[----:B------:R-:W4:Y:S01]  /*2e30*/  MUFU.RCP R4, R4 ;  /* 0x0000000400047308 */ /* 0x000f220000001000 */
[----:B--2---:R-:W-:Y:S01]  /*2e40*/  FMUL.FTZ R0, R9, R2 ;  /* 0x0000000209007220 */ /* 0x004fe20000410000 */
[----:B-1----:R-:W-:-:S04]  /*2e50*/  LEA R2, P1, R24, UR10, 0x1 ;  /* 0x0000000a18027c11 */ /* 0x002fc8000f8208ff */
[----:B------:R-:W-:Y:S01]  /*2e60*/  LEA.HI.X R3, R24, UR11, R15, 0x1, P1 ;  /* 0x0000000b18037c11 */ /* 0x000fe200088f0c0f */
[----:B----4-:R-:W-:-:S05]  /*2e70*/  FMUL.FTZ R5, R5, R4 ;  /* 0x0000000405057220 */ /* 0x010fca0000410000 */
[----:B------:R-:W-:-:S05]  /*2e80*/  F2FP.BF16.F32.PACK_AB R5, R5, R0 ;  /* 0x000000000505723e */ /* 0x000fca00000010ff */
[----:B------:R4:W-:Y:S02]  /*2e90*/  STG.E desc[UR14][R2.64], R5 ;  /* 0x0000000502007986 */ /* 0x0009e4000c10190e */
.L_x_1899:
[----:B------:R-:W-:Y:S05]  /*2ea0*/  BSYNC.RECONVERGENT B0 ;  /* 0x0000000000007941 */ /* 0x000fea0003800200 */
.L_x_1891:
[----:B------:R-:W0:Y:S01]  /*2eb0*/  LDCU UR5, c[0x0][0x3f8] ;  /* 0x00007f00ff0577ac */ /* 0x000e220008000800 */
[----:B------:R-:W0:Y:S01]  /*2ec0*/  LDCU UR8, c[0x0][0x3c8] ;  /* 0x00007900ff0877ac */ /* 0x000e220008000800 */
[----:B------:R-:W-:Y:S02]  /*2ed0*/  UIADD3 UR7, UPT, UPT, UR19, UR7, URZ ;  /* 0x0000000713077290 */ /* 0x000fe4000fffe0ff */
[----:B------:R-:W-:Y:S02]  /*2ee0*/  UIADD3 UR4, UPT, UPT, UR4, 0x1, URZ ;  /* 0x0000000104047890 */ /* 0x000fe4000fffe0ff */
[----:B0-----:R-:W-:-:S04]  /*2ef0*/  UIMAD UR5, UR5, UR8, URZ ;  /* 0x00000008050572a4 */ /* 0x001fc8000f8e02ff */
[----:B------:R-:W-:-:S09]  /*2f00*/  UISETP.GE.AND UP0, UPT, UR7, UR5, UPT ;  /* 0x000000050700728c */ /* 0x000fd2000bf06270 */
[----:B------:R-:W-:Y:S05]  /*2f10*/  BRA.U !UP0, `(.L_x_1906) ;  /* 0xffffffd108947547 */ /* 0x000fea000b83ffff */
[----:B------:R-:W-:Y:S05]  /*2f20*/  EXIT ;  /* 0x000000000000794d */ /* 0x000fea0003800000 */
.L_x_1907:
        /* <DEDUP_REMOVED lines=13> */
.L_x_3444:


//--------------------- .text._Z35group_norm_nhwc_fwd_one_pass_kernelI11Bf16IOFp32WLi256ELi32ELi512EEv26Group_norm_nhwc_fwd_params --------------------------
	.section	.text._Z35group_norm_nhwc_fwd_one_pass_kernelI11Bf16IOFp32WLi256ELi32ELi512EEv26Group_norm_nhwc_fwd_params,"ax",@progbits
	.align	128
        .global         _Z35group_norm_nhwc_fwd_one_pass_kernelI11Bf16IOFp32WLi256ELi32ELi512EEv26Group_norm_nhwc_fwd_params
        .type           _Z35group_norm_nhwc_fwd_one_pass_kernelI11Bf16IOFp32WLi256ELi32ELi512EEv26Group_norm_nhwc_fwd_params,@function
        .size           _Z35group_norm_nhwc_fwd_one_pass_kernelI11Bf16IOFp32WLi256ELi32ELi512EEv26Group_norm_nhwc_fwd_params,(.L_x_3445 - _Z35group_norm_nhwc_fwd_one_pass_kernelI11Bf16IOFp32WLi256ELi32ELi512EEv26Group_norm_nhwc_fwd_params)
        .other          _Z35group_norm_nhwc_fwd_one_pass_kernelI11Bf16IOFp32WLi256ELi32ELi512EEv26Group_norm_nhwc_fwd_params,@"STO_CUDA_ENTRY STV_DEFAULT"
_Z35group_norm_nhwc_fwd_one_pass_kernelI11Bf16IOFp32WLi256ELi32ELi512EEv26Group_norm_nhwc_fwd_params:
.text._Z35group_norm_nhwc_fwd_one_pass_kernelI11Bf16IOFp32WLi256ELi32ELi512EEv26Group_norm_nhwc_fwd_params:
[----:B------:R-:W-:Y:S01]  /*0000*/  LDC R1, c[0x0][0x37c] ;  /* 0x0000df00ff017b82 */ /* 0x000fe20000000800 */
[----:B------:R-:W0:Y:S01]  /*0010*/  S2R R0, SR_CTAID.Y ;  /* 0x0000000000007919 */ /* 0x000e220000002600 */
[----:B------:R-:W1:Y:S01]  /*0020*/  LDCU UR5, c[0x0][0x3f8] ;  /* 0x00007f00ff0577ac */ /* 0x000e620008000800 */
[----:B------:R-:W1:Y:S02]  /*0030*/  LDCU UR4, c[0x0][0x3c8] ;  /* 0x00007900ff0477ac */ /* 0x000e640008000800 */
[----:B-1----:R-:W-:-:S06]  /*0040*/  UIMAD UR5, UR5, UR4, URZ ;  /* 0x00000004050572a4 */ /* 0x002fcc000f8e02ff */
[----:B0-----:R-:W-:-:S13]  /*0050*/  ISETP.GE.AND P0, PT, R0, UR5, PT ;  /* 0x0000000500007c0c */ /* 0x001fda000bf06270 */
[----:B------:R-:W-:Y:S05]  /*0060*/  @P0 EXIT ;  /* 0x000000000000094d */ /* 0x000fea0003800000 */
[----:B------:R-:W0:Y:S01]  /*0070*/  S2R R2, SR_TID.X ;  /* 0x0000000000027919 */ /* 0x000e220000002100 */
[----:B------:R-:W1:Y:S01]  /*0080*/  LDCU UR7, c[0x0][0x404] ;  /* 0x00008080ff0777ac */ /* 0x000e620008000800 */
[----:B------:R-:W2:Y:S01]  /*0090*/  S2UR UR4, SR_CgaCtaId ;  /* 0x00000000000479c3 */ /* 0x000ea20000008800 */
[----:B------:R-:W-:Y:S01]  /*00a0*/  HFMA2 R45, -RZ, RZ, 0, 0 ;  /* 0x00000000ff2d7431 */ /* 0x000fe200000001ff */
[----:B------:R-:W1:Y:S01]  /*00b0*/  S2R R43, SR_CTAID.X ;  /* 0x00000000002b7919 */ /* 0x000e620000002500 */
[----:B------:R-:W3:Y:S01]  /*00c0*/  LDCU.64 UR8, c[0x0][0x388] ;  /* 0x00007100ff0877ac */ /* 0x000ee20008000a00 */
[----:B------:R-:W-:Y:S01]  /*00d0*/  MOV R44, R0 ;  /* 0x00000000002c7202 */ /* 0x000fe20000000f00 */
[----:B------:R-:W4:Y:S01]  /*00e0*/  S2R R3, SR_LANEID ;  /* 0x0000000000037919 */ /* 0x000f220000000000 */
[----:B------:R-:W5:Y:S02]  /*00f0*/  LDCU.U8 UR10, c[0x0][0x3fc] ;  /* 0x00007f80ff0a77ac */ /* 0x000f640008000000 */
[----:B------:R-:W4:Y:S01]  /*0100*/  LDC R4, c[0x0][0x374] ;  /* 0x0000dd00ff047b82 */ /* 0x000f220000000800 */
[----:B------:R-:W-:-:S07]  /*0110*/  UMOV UR6, 0x400 ;  /* 0x0000040000067882 */ /* 0x000fce0000000000 */
[----:B------:R-:W4:Y:S01]  /*0120*/  LDC R5, c[0x0][0x370] ;  /* 0x0000dc00ff057b82 */ /* 0x000f220000000800 */
[----:B---3--:R-:W-:Y:S01]  /*0130*/  ISETP.NE.U32.AND P1, PT, RZ, UR8, PT ;  /* 0x00000008ff007c0c */ /* 0x008fe2000bf25070 */
[----:B--2---:R-:W-:Y:S02]  /*0140*/  ULEA UR6, UR4, UR6, 0x18 ;  /* 0x0000000604067291 */ /* 0x004fe4000f8ec0ff */
[----:B-----5:R-:W-:Y:S01]  /*0150*/  UISETP.NE.AND UP0, UPT, UR10, URZ, UPT ;  /* 0x000000ff0a00728c */ /* 0x020fe2000bf05270 */
[--C-:B0-----:R-:W-:Y:S02]  /*0160*/  SHF.R.U32.HI R6, RZ, 0x4, R2.reuse ;  /* 0x00000004ff067819 */ /* 0x101fe40000011602 */
[C---:B------:R-:W-:Y:S02]  /*0170*/  SHF.L.U32 R52, R2.reuse, 0x1, RZ ;  /* 0x0000000102347819 */ /* 0x040fe400000006ff */
[----:B------:R-:W-:Y:S01]  /*0180*/  SHF.R.U32.HI R50, RZ, 0x2, R2 ;  /* 0x00000002ff327819 */ /* 0x000fe20000011602 */
[----:B-1----:R-:W-:Y:S01]  /*0190*/  IMAD R51, R43, UR7, R6 ;  /* 0x000000072b337c24 */ /* 0x002fe2000f8e0206 */
[----:B------:R-:W-:-:S02]  /*01a0*/  LOP3.LUT P0, RZ, R2, R43, RZ, 0xfc, !PT ;  /* 0x0000002b02ff7212 */ /* 0x000fc4000780fcff */
[----:B------:R-:W-:Y:S02]  /*01b0*/  LOP3.LUT R52, R52, 0x1e, RZ, 0xc0, !PT ;  /* 0x0000001e34347812 */ /* 0x000fe400078ec0ff */
[C---:B------:R-:W-:Y:S02]  /*01c0*/  IADD3 R49, PT, PT, R51.reuse, 0x80, RZ ;  /* 0x0000008033317810 */ /* 0x040fe40007ffe0ff */
[C---:B------:R-:W-:Y:S02]  /*01d0*/  IADD3 R48, PT, PT, R51.reuse, 0xa0, RZ ;  /* 0x000000a033307810 */ /* 0x040fe40007ffe0ff */
[C---:B------:R-:W-:Y:S02]  /*01e0*/  IADD3 R47, PT, PT, R51.reuse, 0xc0, RZ ;  /* 0x000000c0332f7810 */ /* 0x040fe40007ffe0ff */
[----:B------:R-:W-:Y:S02]  /*01f0*/  IADD3 R46, PT, PT, R51, 0xe0, RZ ;  /* 0x000000e0332e7810 */ /* 0x000fe40007ffe0ff */
[----:B------:R-:W-:-:S02]  /*0200*/  LOP3.LUT R50, R50, 0xf8, RZ, 0xc0, !PT ;  /* 0x000000f832327812 */ /* 0x000fc400078ec0ff */
[----:B------:R-:W-:Y:S02]  /*0210*/  SHF.R.S32.HI R6, RZ, 0x1f, R51 ;  /* 0x0000001fff067819 */ /* 0x000fe40000011433 */
[----:B------:R-:W-:Y:S02]  /*0220*/  SHF.R.S32.HI R7, RZ, 0x1f, R49 ;  /* 0x0000001fff077819 */ /* 0x000fe40000011431 */
[----:B------:R-:W-:Y:S02]  /*0230*/  SHF.R.S32.HI R8, RZ, 0x1f, R48 ;  /* 0x0000001fff087819 */ /* 0x000fe40000011430 */
[----:B------:R-:W-:Y:S02]  /*0240*/  SHF.R.S32.HI R9, RZ, 0x1f, R47 ;  /* 0x0000001fff097819 */ /* 0x000fe4000001142f */
[----:B------:R-:W-:Y:S02]  /*0250*/  SHF.R.S32.HI R10, RZ, 0x1f, R46 ;  /* 0x0000001fff0a7819 */ /* 0x000fe4000001142e */
[----:B------:R-:W-:Y:S01]  /*0260*/  ISETP.NE.AND.EX P0, PT, RZ, UR9, !P0, P1 ;  /* 0x00000009ff007c0c */ /* 0x000fe2000c705310 */
[----:B------:R-:W0:-:S12]  /*0270*/  LDCU.64 UR8, c[0x0][0x358] ;  /* 0x00006b00ff0877ac */ /* 0x000e180008000a00 */
.L_x_1951:
[----:B012-4-:R-:W1:Y:S01]  /*0280*/  LDC R17, c[0x0][0x3f8] ;  /* 0x0000fe00ff117b82 */ /* 0x017e620000000800 */
[----:B------:R-:W-:Y:S01]  /*0290*/  IABS R16, R44 ;  /* 0x0000002c00107213 */ /* 0x000fe20000000000 */
[----:B------:R-:W2:Y:S01]  /*02a0*/  LDCU.64 UR10, c[0x0][0x3e8] ;  /* 0x00007d00ff0a77ac */ /* 0x000ea20008000a00 */
[C---:B------:R-:W-:Y:S02]  /*02b0*/  IADD3 R27, PT, PT, R51.reuse, 0x60, RZ ;  /* 0x00000060331b7810 */ /* 0x040fe40007ffe0ff */
[----:B------:R-:W-:Y:S01]  /*02c0*/  IADD3 R31, PT, PT, R51, 0x20, RZ ;  /* 0x00000020331f7810 */ /* 0x000fe20007ffe0ff */
[----:B---3--:R-:W3:Y:S01]  /*02d0*/  LDCU.64 UR12, c[0x0][0x3f0] ;  /* 0x00007e00ff0c77ac */ /* 0x008ee20008000a00 */
[----:B------:R-:W-:Y:S02]  /*02e0*/  SHF.R.S32.HI R35, RZ, 0x1f, R27 ;  /* 0x0000001fff237819 */ /* 0x000fe4000001141b */
[----:B------:R-:W-:Y:S02]  /*02f0*/  SHF.R.S32.HI R33, RZ, 0x1f, R31 ;  /* 0x0000001fff217819 */ /* 0x000fe4000001141f */
[----:B--2---:R-:W-:-:S02]  /*0300*/  ISETP.GE.U32.AND P5, PT, R31, UR10, PT ;  /* 0x0000000a1f007c0c */ /* 0x004fc4000bfa6070 */
[----:B-1---5:R-:W-:Y:S02]  /*0310*/  IABS R14, R17 ;  /* 0x00000011000e7213 */ /* 0x022fe40000000000 */
[----:B------:R-:W-:Y:S02]  /*0320*/  ISETP.NE.AND P4, PT, R17, RZ, PT ;  /* 0x000000ff1100720c */ /* 0x000fe40003f85270 */
[----:B------:R-:W1:Y:S01]  /*0330*/  I2F.RP R11, R14 ;  /* 0x0000000e000b7306 */ /* 0x000e620000209400 */
[----:B------:R-:W-:-:S13]  /*0340*/  ISETP.GE.AND.EX P5, PT, R33, UR11, PT, P5 ;  /* 0x0000000b21007c0c */ /* 0x000fda000bfa6350 */
[----:B------:R-:W2:Y:S01]  /*0350*/  @!P5 LDC.64 R24, c[0x0][0x3e0] ;  /* 0x0000f800ff18db82 */ /* 0x000ea20000000a00 */
[----:B-1----:R-:W1:Y:S07]  /*0360*/  MUFU.RCP R11, R11 ;  /* 0x0000000b000b7308 */ /* 0x002e6e0000001000 */
[----:B------:R-:W5:Y:S01]  /*0370*/  @!P5 LDC.64 R20, c[0x0][0x390] ;  /* 0x0000e400ff14db82 */ /* 0x000f620000000a00 */
[----:B-1----:R-:W-:-:S04]  /*0380*/  IADD3 R12, PT, PT, R11, 0xffffffe, RZ ;  /* 0x0ffffffe0b0c7810 */ /* 0x002fc80007ffe0ff */
[----:B------:R1:W4:Y:S02]  /*0390*/  F2I.FTZ.U32.TRUNC.NTZ R13, R12 ;  /* 0x0000000c000d7305 */ /* 0x000324000021f000 */
[----:B-1----:R-:W-:Y:S02]  /*03a0*/  MOV R12, RZ ;  /* 0x000000ff000c7202 */ /* 0x002fe40000000f00 */
[----:B----4-:R-:W-:-:S05]  /*03b0*/  IADD3 R15, PT, PT, RZ, -R13, RZ ;  /* 0x8000000dff0f7210 */ /* 0x010fca0007ffe0ff */
[----:B------:R-:W-:-:S04]  /*03c0*/  IMAD R15, R15, R14, RZ ;  /* 0x0000000e0f0f7224 */ /* 0x000fc800078e02ff */
[----:B------:R-:W-:Y:S01]  /*03d0*/  IMAD.HI.U32 R13, R13, R15, R12 ;  /* 0x0000000f0d0d7227 */ /* 0x000fe200078e000c */
[----:B------:R-:W-:-:S05]  /*03e0*/  MOV R15, R16 ;  /* 0x00000010000f7202 */ /* 0x000fca0000000f00 */
[----:B------:R-:W-:-:S05]  /*03f0*/  IMAD.HI.U32 R13, R13, R15, RZ ;  /* 0x0000000f0d0d7227 */ /* 0x000fca00078e00ff */
[----:B------:R-:W-:-:S05]  /*0400*/  IADD3 R11, PT, PT, -R13, RZ, RZ ;  /* 0x000000ff0d0b7210 */ /* 0x000fca0007ffe1ff */
[----:B------:R-:W-:-:S05]  /*0410*/  IMAD R11, R14, R11, R15 ;  /* 0x0000000b0e0b7224 */ /* 0x000fca00078e020f */
[----:B------:R-:W-:-:S13]  /*0420*/  ISETP.GT.U32.AND P3, PT, R14, R11, PT ;  /* 0x0000000b0e00720c */ /* 0x000fda0003f64070 */
[-C--:B------:R-:W-:Y:S02]  /*0430*/  @!P3 IADD3 R11, PT, PT, R11, -R14.reuse, RZ ;  /* 0x8000000e0b0bb210 */ /* 0x080fe40007ffe0ff */
[----:B------:R-:W-:Y:S02]  /*0440*/  @!P3 IADD3 R13, PT, PT, R13, 0x1, RZ ;  /* 0x000000010d0db810 */ /* 0x000fe40007ffe0ff */
[----:B------:R-:W-:Y:S02]  /*0450*/  ISETP.GE.U32.AND P2, PT, R11, R14, PT ;  /* 0x0000000e0b00720c */ /* 0x000fe40003f46070 */
[----:B------:R-:W-:Y:S02]  /*0460*/  LOP3.LUT R11, R44, R17, RZ, 0x3c, !PT ;  /* 0x000000112c0b7212 */ /* 0x000fe400078e3cff */
[----:B------:R-:W-:Y:S02]  /*0470*/  ISETP.GE.U32.AND P3, PT, R27, UR10, PT ;  /* 0x0000000a1b007c0c */ /* 0x000fe4000bf66070 */
[----:B------:R-:W-:-:S02]  /*0480*/  ISETP.GE.AND P1, PT, R11, RZ, PT ;  /* 0x000000ff0b00720c */ /* 0x000fc40003f26270 */
[----:B------:R-:W-:Y:S02]  /*0490*/  ISETP.GE.AND.EX P3, PT, R35, UR11, PT, P3 ;  /* 0x0000000b23007c0c */ /* 0x000fe4000bf66330 */
[----:B------:R-:W-:-:S03]  /*04a0*/  IADD3 R11, PT, PT, R51, 0x40, RZ ;  /* 0x00000040330b7810 */ /* 0x000fc60007ffe0ff */
[----:B------:R-:W-:Y:S02]  /*04b0*/  @P2 IADD3 R13, PT, PT, R13, 0x1, RZ ;  /* 0x000000010d0d2810 */ /* 0x000fe40007ffe0ff */
[----:B------:R-:W-:Y:S02]  /*04c0*/  ISETP.GE.U32.AND P2, PT, R11, UR10, PT ;  /* 0x0000000a0b007c0c */ /* 0x000fe4000bf46070 */
[----:B------:R-:W-:Y:S02]  /*04d0*/  MOV R15, R13 ;  /* 0x0000000d000f7202 */ /* 0x000fe40000000f00 */
[----:B------:R-:W-:Y:S02]  /*04e0*/  SHF.R.S32.HI R29, RZ, 0x1f, R11 ;  /* 0x0000001fff1d7819 */ /* 0x000fe4000001140b */
[----:B------:R-:W-:Y:S01]  /*04f0*/  @!P1 IADD3 R15, PT, PT, -R15, RZ, RZ ;  /* 0x000000ff0f0f9210 */ /* 0x000fe20007ffe1ff */
[----:B------:R-:W1:Y:S01]  /*0500*/  @!P3 LDC.64 R12, c[0x0][0x3e0] ;  /* 0x0000f800ff0cbb82 */ /* 0x000e620000000a00 */
[----:B------:R-:W-:-:S02]  /*0510*/  @!P4 LOP3.LUT R15, RZ, R17, RZ, 0x33, !PT ;  /* 0x00000011ff0fc212 */ /* 0x000fc400078e33ff */
[----:B------:R-:W-:Y:S02]  /*0520*/  ISETP.GE.AND.EX P2, PT, R29, UR11, PT, P2 ;  /* 0x0000000b1d007c0c */ /* 0x000fe4000bf46320 */
[----:B------:R-:W-:Y:S02]  /*0530*/  IADD3 R53, PT, PT, -R15, RZ, RZ ;  /* 0x000000ff0f357210 */ /* 0x000fe40007ffe1ff */
[----:B------:R-:W-:Y:S01]  /*0540*/  SHF.R.S32.HI R14, RZ, 0x1f, R15 ;  /* 0x0000001fff0e7819 */ /* 0x000fe2000001140f */
[----:B------:R-:W4:Y:S01]  /*0550*/  @!P3 LDC.64 R22, c[0x0][0x390] ;  /* 0x0000e400ff16bb82 */ /* 0x000f220000000a00 */
[----:B------:R-:W-:Y:S01]  /*0560*/  ISETP.GE.U32.AND P1, PT, R51, UR10, PT ;  /* 0x0000000a33007c0c */ /* 0x000fe2000bf26070 */
[----:B------:R-:W-:Y:S02]  /*0570*/  IMAD R53, R17, R53, R44 ;  /* 0x0000003511357224 */ /* 0x000fe400078e022c */
[----:B---3--:R-:W-:Y:S01]  /*0580*/  IMAD R14, R14, UR12, RZ ;  /* 0x0000000c0e0e7c24 */ /* 0x008fe2000f8e02ff */
[----:B------:R-:W-:-:S02]  /*0590*/  ISETP.GE.AND.EX P1, PT, R6, UR11, PT, P1 ;  /* 0x0000000b06007c0c */ /* 0x000fc4000bf26310 */
[----:B------:R-:W-:Y:S01]  /*05a0*/  SHF.L.U32 R53, R53, 0x5, RZ ;  /* 0x0000000535357819 */ /* 0x000fe200000006ff */
[----:B------:R-:W-:Y:S01]  /*05b0*/  IMAD R55, R15, UR13, R14 ;  /* 0x0000000d0f377c24 */ /* 0x000fe2000f8e020e */
[----:B------:R-:W3:Y:S02]  /*05c0*/  @!P2 LDC.64 R18, c[0x0][0x3e0] ;  /* 0x0000f800ff12ab82 */ /* 0x000ee40000000a00 */
[----:B------:R-:W-:Y:S02]  /*05d0*/  SHF.R.S32.HI R57, RZ, 0x1f, R53 ;  /* 0x0000001fff397819 */ /* 0x000fe40000011435 */
[----:B------:R-:W-:Y:S01]  /*05e0*/  LOP3.LUT R56, R53, R52, RZ, 0xfc, !PT ;  /* 0x0000003435387212 */ /* 0x000fe200078efcff */
[----:B-1----:R-:W-:Y:S01]  /*05f0*/  @!P3 IMAD R14, R35, R12, RZ ;  /* 0x0000000c230eb224 */ /* 0x002fe200078e02ff */
[----:B------:R-:W-:-:S03]  /*0600*/  CS2R R34, SRZ ;  /* 0x0000000000227805 */ /* 0x000fc6000001ff00 */
[----:B------:R-:W-:Y:S01]  /*0610*/  IMAD.WIDE.U32 R56, R15, UR12, R56 ;  /* 0x0000000c0f387c25 */ /* 0x000fe2000f8e0038 */
[----:B------:R-:W1:Y:S03]  /*0620*/  @!P1 LDC.64 R16, c[0x0][0x3e0] ;  /* 0x0000f800ff109b82 */ /* 0x000e660000000a00 */
[----:B------:R-:W-:Y:S01]  /*0630*/  @!P3 IMAD R15, R27, R13, R14 ;  /* 0x0000000d1b0fb224 */ /* 0x000fe200078e020e */
[----:B------:R-:W-:Y:S01]  /*0640*/  IADD3 R55, PT, PT, R57, R55, RZ ;  /* 0x0000003739377210 */ /* 0x000fe20007ffe0ff */
[----:B--2---:R-:W-:Y:S01]  /*0650*/  @!P5 IMAD R14, R33, R24, RZ ;  /* 0x00000018210ed224 */ /* 0x004fe200078e02ff */
[-C--:B------:R-:W-:Y:S02]  /*0660*/  @!P3 MOV R54, R56.reuse ;  /* 0x000000380036b202 */ /* 0x080fe40000000f00 */
[----:B------:R-:W-:Y:S01]  /*0670*/  @!P5 MOV R26, R56 ;  /* 0x00000038001ad202 */ /* 0x000fe20000000f00 */
[----:B------:R-:W-:-:S02]  /*0680*/  @!P5 IMAD R33, R31, R25, R14 ;  /* 0x000000191f21d224 */ /* 0x000fc400078e020e */
[----:B------:R-:W-:Y:S01]  /*0690*/  @!P3 IMAD.WIDE.U32 R12, R27, R12, R54 ;  /* 0x0000000c1b0cb225 */ /* 0x000fe200078e0036 */
[----:B------:R-:W-:-:S04]  /*06a0*/  @!P5 MOV R27, R55 ;  /* 0x00000037001bd202 */ /* 0x000fc80000000f00 */
[----:B------:R-:W-:Y:S01]  /*06b0*/  @!P3 IADD3 R13, PT, PT, R13, R15, RZ ;  /* 0x0000000f0d0db210 */ /* 0x000fe20007ffe0ff */
[----:B------:R-:W-:Y:S01]  /*06c0*/  @!P5 IMAD.WIDE.U32 R24, R31, R24, R26 ;  /* 0x000000181f18d225 */ /* 0x000fe200078e001a */
[C---:B----4-:R-:W-:Y:S01]  /*06d0*/  @!P3 LEA R22, P4, R12.reuse, R22, 0x1 ;  /* 0x000000160c16b211 */ /* 0x050fe200078808ff */
[----:B------:R-:W2:Y:S02]  /*06e0*/  @!P2 LDC.64 R14, c[0x0][0x390] ;  /* 0x0000e400ff0eab82 */ /* 0x000ea40000000a00 */
[----:B---3--:R-:W-:Y:S01]  /*06f0*/  @!P2 IMAD R26, R29, R18, RZ ;  /* 0x000000121d1aa224 */ /* 0x008fe200078e02ff */
[----:B------:R-:W-:Y:S02]  /*0700*/  @!P3 LEA.HI.X R23, R12, R23, R13, 0x1, P4 ;  /* 0x000000170c17b211 */ /* 0x000fe400020f0c0d */
[----:B------:R-:W-:Y:S02]  /*0710*/  ISETP.GE.U32.AND P4, PT, R49, UR10, PT ;  /* 0x0000000a31007c0c */ /* 0x000fe4000bf86070 */
[----:B------:R-:W-:Y:S01]  /*0720*/  @!P5 IADD3 R25, PT, PT, R25, R33, RZ ;  /* 0x000000211919d210 */ /* 0x000fe20007ffe0ff */
[----:B0-----:R0:W3:Y:S01]  /*0730*/  @!P3 LDG.E R34, desc[UR8][R22.64] ;  /* 0x000000081622b981 */ /* 0x0010e2000c1e1900 */
[----:B------:R-:W-:Y:S01]  /*0740*/  ISETP.GE.AND.EX P3, PT, R7, UR11, PT, P4 ;  /* 0x0000000b07007c0c */ /* 0x000fe2000bf66340 */
[----:B------:R-:W4:Y:S01]  /*0750*/  @!P1 LDC.64 R12, c[0x0][0x390] ;  /* 0x0000e400ff0c9b82 */ /* 0x000f220000000a00 */
[----:B------:R-:W-:Y:S01]  /*0760*/  @!P2 IMAD R27, R11, R19, R26 ;  /* 0x000000130b1ba224 */ /* 0x000fe200078e021a */
[----:B------:R-:W-:-:S02]  /*0770*/  ISETP.GE.U32.AND P4, PT, R48, UR10, PT ;  /* 0x0000000a30007c0c */ /* 0x000fc4000bf86070 */
[----:B-----5:R-:W-:Y:S02]  /*0780*/  @!P5 LEA R20, P6, R24, R20, 0x1 ;  /* 0x000000141814d211 */ /* 0x020fe400078c08ff */
[----:B0-----:R-:W-:Y:S02]  /*0790*/  @!P2 MOV R22, R56 ;  /* 0x000000380016a202 */ /* 0x001fe40000000f00 */
[----:B------:R-:W-:Y:S02]  /*07a0*/  @!P2 MOV R23, R55 ;  /* 0x000000370017a202 */ /* 0x000fe40000000f00 */
[----:B------:R-:W-:Y:S01]  /*07b0*/  ISETP.GE.AND.EX P4, PT, R8, UR11, PT, P4 ;  /* 0x0000000b08007c0c */ /* 0x000fe2000bf86340 */
[----:B------:R-:W-:Y:S01]  /*07c0*/  @!P2 IMAD.WIDE.U32 R18, R11, R18, R22 ;  /* 0x000000120b12a225 */ /* 0x000fe200078e0016 */
[----:B------:R-:W-:-:S04]  /*07d0*/  @!P5 LEA.HI.X R21, R24, R21, R25, 0x1, P6 ;  /* 0x000000151815d211 */ /* 0x000fc800030f0c19 */
[----:B------:R-:W-:Y:S02]  /*07e0*/  @!P2 IADD3 R11, PT, PT, R19, R27, RZ ;  /* 0x0000001b130ba210 */ /* 0x000fe40007ffe0ff */
[----:B------:R-:W0:Y:S01]  /*07f0*/  @!P3 LDC.64 R26, c[0x0][0x3e0] ;  /* 0x0000f800ff1abb82 */ /* 0x000e220000000a00 */
[----:B-1----:R-:W-:Y:S01]  /*0800*/  @!P1 IMAD R24, R6, R16, RZ ;  /* 0x0000001006189224 */ /* 0x002fe200078e02ff */
[----:B------:R-:W-:Y:S02]  /*0810*/  @!P1 MOV R22, R56 ;  /* 0x0000003800169202 */ /* 0x000fe40000000f00 */
[----:B------:R-:W-:Y:S01]  /*0820*/  @!P1 MOV R23, R55 ;  /* 0x0000003700179202 */ /* 0x000fe20000000f00 */
[C---:B------:R-:W-:Y:S01]  /*0830*/  @!P1 IMAD R25, R51.reuse, R17, R24 ;  /* 0x0000001133199224 */ /* 0x040fe200078e0218 */
[----:B------:R-:W-:Y:S02]  /*0840*/  MOV R29, RZ ;  /* 0x000000ff001d7202 */ /* 0x000fe40000000f00 */
[----:B--2---:R-:W-:Y:S01]  /*0850*/  @!P2 LEA R14, P6, R18, R14, 0x1 ;  /* 0x0000000e120ea211 */ /* 0x004fe200078c08ff */
[----:B------:R-:W-:-:S02]  /*0860*/  @!P1 IMAD.WIDE.U32 R16, R51, R16, R22 ;  /* 0x0000001033109225 */ /* 0x000fc400078e0016 */
[----:B------:R-:W1:Y:S01]  /*0870*/  @!P4 LDC.64 R22, c[0x0][0x3e0] ;  /* 0x0000f800ff16cb82 */ /* 0x000e620000000a00 */
[----:B------:R-:W-:Y:S01]  /*0880*/  @!P2 LEA.HI.X R15, R18, R15, R11, 0x1, P6 ;  /* 0x0000000f120fa211 */ /* 0x000fe200030f0c0b */
[----:B------:R2:W5:Y:S01]  /*0890*/  @!P5 LDG.E R29, desc[UR8][R20.64] ;  /* 0x00000008141dd981 */ /* 0x000562000c1e1900 */
[----:B------:R-:W-:Y:S02]  /*08a0*/  ISETP.GE.U32.AND P6, PT, R47, UR10, PT ;  /* 0x0000000a2f007c0c */ /* 0x000fe4000bfc6070 */
[----:B------:R-:W-:Y:S02]  /*08b0*/  @!P1 IADD3 R11, PT, PT, R17, R25, RZ ;  /* 0x00000019110b9210 */ /* 0x000fe40007ffe0ff */
[C---:B----4-:R-:W-:Y:S02]  /*08c0*/  @!P1 LEA R12, P5, R16.reuse, R12, 0x1 ;  /* 0x0000000c100c9211 */ /* 0x050fe400078a08ff */
[----:B------:R-:W-:Y:S01]  /*08d0*/  ISETP.GE.AND.EX P6, PT, R9, UR11, PT, P6 ;  /* 0x0000000b09007c0c */ /* 0x000fe2000bfc6360 */
[----:B--2---:R-:W2:Y:S01]  /*08e0*/  @!P3 LDC.64 R20, c[0x0][0x390] ;  /* 0x0000e400ff14bb82 */ /* 0x004ea20000000a00 */
[----:B------:R-:W-:-:S02]  /*08f0*/  @!P1 LEA.HI.X R13, R16, R13, R11, 0x1, P5 ;  /* 0x0000000d100d9211 */ /* 0x000fc400028f0c0b */
[----:B------:R-:W-:Y:S02]  /*0900*/  ISETP.GE.U32.AND P5, PT, R46, UR10, PT ;  /* 0x0000000a2e007c0c */ /* 0x000fe4000bfa6070 */
[----:B------:R-:W-:Y:S01]  /*0910*/  MOV R11, RZ ;  /* 0x000000ff000b7202 */ /* 0x000fe20000000f00 */
[----:B0-----:R-:W-:Y:S01]  /*0920*/  @!P3 IMAD R24, R7, R26, RZ ;  /* 0x0000001a0718b224 */ /* 0x001fe200078e02ff */
[----:B------:R-:W-:Y:S02]  /*0930*/  ISETP.GE.AND.EX P5, PT, R10, UR11, PT, P5 ;  /* 0x0000000b0a007c0c */ /* 0x000fe4000bfa6350 */
[----:B------:R-:W-:Y:S01]  /*0940*/  @!P3 MOV R25, R55 ;  /* 0x000000370019b202 */ /* 0x000fe20000000f00 */
[----:B------:R-:W-:Y:S01]  /*0950*/  @!P3 IMAD R31, R49, R27, R24 ;  /* 0x0000001b311fb224 */ /* 0x000fe200078e0218 */
[----:B------:R0:W4:Y:S01]  /*0960*/  @!P1 LDG.E R11, desc[UR8][R12.64] ;  /* 0x000000080c0b9981 */ /* 0x000122000c1e1900 */
[----:B------:R-:W2:Y:S01]  /*0970*/  @!P6 LDC.64 R18, c[0x0][0x3e0] ;  /* 0x0000f800ff12eb82 */ /* 0x000ea20000000a00 */
[----:B------:R-:W-:Y:S01]  /*0980*/  @!P3 MOV R24, R56 ;  /* 0x000000380018b202 */ /* 0x000fe20000000f00 */
[----:B-1----:R-:W-:Y:S01]  /*0990*/  @!P4 IMAD R28, R8, R22, RZ ;  /* 0x00000016081cc224 */ /* 0x002fe200078e02ff */
[----:B------:R-:W-:-:S05]  /*09a0*/  MOV R32, RZ ;  /* 0x000000ff00207202 */ /* 0x000fca0000000f00 */
[----:B------:R-:W1:Y:S01]  /*09b0*/  @!P5 LDC.64 R16, c[0x0][0x3e0] ;  /* 0x0000f800ff10db82 */ /* 0x000e620000000a00 */
[----:B------:R-:W-:Y:S01]  /*09c0*/  @!P3 IMAD.WIDE.U32 R26, R49, R26, R24 ;  /* 0x0000001a311ab225 */ /* 0x000fe200078e0018 */
[----:B------:R2:W4:Y:S06]  /*09d0*/  @!P2 LDG.E R32, desc[UR8][R14.64] ;  /* 0x000000080e20a981 */ /* 0x00052c000c1e1900 */
[----:B0-----:R-:W0:Y:S01]  /*09e0*/  @!P4 LDC.64 R12, c[0x0][0x390] ;  /* 0x0000e400ff0ccb82 */ /* 0x001e220000000a00 */
[----:B------:R-:W-:Y:S01]  /*09f0*/  @!P4 IMAD R33, R48, R23, R28 ;  /* 0x000000173021c224 */ /* 0x000fe200078e021c */
[----:B------:R-:W-:-:S02]  /*0a00*/  @!P3 IADD3 R23, PT, PT, R27, R31, RZ ;  /* 0x0000001f1b17b210 */ /* 0x000fc40007ffe0ff */
[----:B------:R-:W-:Y:S02]  /*0a10*/  @!P4 MOV R24, R56 ;  /* 0x000000380018c202 */ /* 0x000fe40000000f00 */
[----:B------:R-:W-:Y:S02]  /*0a20*/  @!P4 MOV R25, R55 ;  /* 0x000000370019c202 */ /* 0x000fe40000000f00 */
[----:B--2---:R-:W2:Y:S01]  /*0a30*/  @!P6 LDC.64 R14, c[0x0][0x390] ;  /* 0x0000e400ff0eeb82 */ /* 0x004ea20000000a00 */
[----:B------:R-:W-:Y:S01]  /*0a40*/  @!P3 LEA R20, P2, R26, R20, 0x1 ;  /* 0x000000141a14b211 */ /* 0x000fe200078408ff */
[----:B------:R-:W-:-:S03]  /*0a50*/  @!P4 IMAD.WIDE.U32 R24, R48, R22, R24 ;  /* 0x000000163018c225 */ /* 0x000fc600078e0018 */
[----:B------:R-:W-:-:S03]  /*0a60*/  @!P3 LEA.HI.X R21, R26, R21, R23, 0x1, P2 ;  /* 0x000000151a15b211 */ /* 0x000fc600010f0c17 */
[----:B------:R-:W2:Y:S01]  /*0a70*/  @!P5 LDC.64 R22, c[0x0][0x390] ;  /* 0x0000e400ff16db82 */ /* 0x000ea20000000a00 */
[----:B------:R-:W-:Y:S01]  /*0a80*/  @!P4 IADD3 R25, PT, PT, R25, R33, RZ ;  /* 0x000000211919c210 */ /* 0x000fe20007ffe0ff */
[----:B------:R0:W4:Y:S01]  /*0a90*/  @!P3 LDG.E R35, desc[UR8][R20.64] ;  /* 0x000000081423b981 */ /* 0x000122000c1e1900 */
[----:B------:R-:W-:Y:S01]  /*0aa0*/  @!P6 IMAD R26, R9, R18, RZ ;  /* 0x00000012091ae224 */ /* 0x000fe200078e02ff */
[C---:B0-----:R-:W-:Y:S02]  /*0ab0*/  @!P4 LEA R12, P2, R24.reuse, R12, 0x1 ;  /* 0x0000000c180cc211 */ /* 0x041fe400078408ff */
[----:B------:R-:W-:Y:S02]  /*0ac0*/  @!P6 MOV R20, R56 ;  /* 0x000000380014e202 */ /* 0x000fe40000000f00 */
[----:B------:R-:W-:Y:S02]  /*0ad0*/  @!P6 MOV R21, R55 ;  /* 0x000000370015e202 */ /* 0x000fe40000000f00 */
[----:B------:R-:W-:Y:S01]  /*0ae0*/  @!P4 LEA.HI.X R13, R24, R13, R25, 0x1, P2 ;  /* 0x0000000d180dc211 */ /* 0x000fe200010f0c19 */
[C---:B------:R-:W-:Y:S01]  /*0af0*/  @!P6 IMAD R25, R47.reuse, R19, R26 ;  /* 0x000000132f19e224 */ /* 0x040fe200078e021a */
[----:B------:R-:W-:Y:S01]  /*0b00*/  @!P5 MOV R19, R55 ;  /* 0x000000370013d202 */ /* 0x000fe20000000f00 */
[----:B------:R-:W-:Y:S01]  /*0b10*/  @!P6 IMAD.WIDE.U32 R20, R47, R18, R20 ;  /* 0x000000122f14e225 */ /* 0x000fe200078e0014 */
[----:B------:R-:W-:-:S03]  /*0b20*/  @!P5 MOV R18, R56 ;  /* 0x000000380012d202 */ /* 0x000fc60000000f00 */
[-C--:B-1----:R-:W-:Y:S01]  /*0b30*/  @!P5 IMAD R24, R10, R16.reuse, RZ ;  /* 0x000000100a18d224 */ /* 0x082fe200078e02ff */
[----:B------:R-:W-:Y:S01]  /*0b40*/  MOV R38, RZ ;  /* 0x000000ff00267202 */ /* 0x000fe20000000f00 */
[----:B------:R-:W-:Y:S01]  /*0b50*/  @!P5 IMAD.WIDE.U32 R18, R46, R16, R18 ;  /* 0x000000102e12d225 */ /* 0x000fe200078e0012 */
[----:B------:R-:W-:Y:S02]  /*0b60*/  @!P6 IADD3 R16, PT, PT, R21, R25, RZ ;  /* 0x000000191510e210 */ /* 0x000fe40007ffe0ff */
[----:B--2---:R-:W-:Y:S01]  /*0b70*/  @!P6 LEA R14, P2, R20, R14, 0x1 ;  /* 0x0000000e140ee211 */ /* 0x004fe200078408ff */
[----:B------:R-:W-:Y:S01]  /*0b80*/  @!P5 IMAD R17, R46, R17, R24 ;  /* 0x000000112e11d224 */ /* 0x000fe200078e0218 */
[----:B------:R-:W-:Y:S01]  /*0b90*/  MOV R40, RZ ;  /* 0x000000ff00287202 */ /* 0x000fe20000000f00 */
[----:B------:R0:W2:Y:S01]  /*0ba0*/  @!P4 LDG.E R38, desc[UR8][R12.64] ;  /* 0x000000080c26c981 */ /* 0x0000a2000c1e1900 */
[----:B------:R-:W-:Y:S02]  /*0bb0*/  @!P6 LEA.HI.X R15, R20, R15, R16, 0x1, P2 ;  /* 0x0000000f140fe211 */ /* 0x000fe400010f0c10 */
[----:B------:R-:W-:-:S02]  /*0bc0*/  @!P5 IADD3 R16, PT, PT, R19, R17, RZ ;  /* 0x000000111310d210 */ /* 0x000fc40007ffe0ff */
[C---:B------:R-:W-:Y:S01]  /*0bd0*/  @!P5 LEA R22, P2, R18.reuse, R22, 0x1 ;  /* 0x000000161216d211 */ /* 0x040fe200078408ff */
[----:B------:R1:W2:Y:S01]  /*0be0*/  @!P6 LDG.E R40, desc[UR8][R14.64] ;  /* 0x000000080e28e981 */ /* 0x0002a2000c1e1900 */
[----:B------:R-:W-:Y:S02]  /*0bf0*/  MOV R42, RZ ;  /* 0x000000ff002a7202 */ /* 0x000fe40000000f00 */
[----:B------:R-:W-:-:S05]  /*0c00*/  @!P5 LEA.HI.X R23, R18, R23, R16, 0x1, P2 ;  /* 0x000000171217d211 */ /* 0x000fca00010f0c10 */
[----:B------:R-:W2:Y:S01]  /*0c10*/  @!P5 LDG.E R42, desc[UR8][R22.64] ;  /* 0x00000008162ad981 */ /* 0x000ea2000c1e1900 */
[C---:B------:R-:W-:Y:S02]  /*0c20*/  ISETP.GT.AND P2, PT, R3.reuse, 0x1e, PT ;  /* 0x0000001e0300780c */ /* 0x040fe40003f44270 */
[----:B------:R-:W-:Y:S02]  /*0c30*/  ISETP.GT.AND P3, PT, R3, 0xf, PT ;  /* 0x0000000f0300780c */ /* 0x000fe40003f64270 */
[----:B---3--:R-:W-:-:S04]  /*0c40*/  PRMT R33, R34, 0x7632, R33 ;  /* 0x0000763222217816 */ /* 0x008fc80000000021 */
[----:B------:R-:W-:Y:S02]  /*0c50*/  SHF.L.U32 R33, R33, 0x10, RZ ;  /* 0x0000001021217819 */ /* 0x000fe400000006ff */
[----:B------:R-:W-:Y:S02]  /*0c60*/  SHF.L.U32 R34, R34, 0x10, RZ ;  /* 0x0000001022227819 */ /* 0x000fe400000006ff */
[C---:B-----5:R-:W-:Y:S02]  /*0c70*/  PRMT R30, R29.reuse, 0x7632, R30 ;  /* 0x000076321d1e7816 */ /* 0x060fe4000000001e */
[----:B------:R-:W-:Y:S02]  /*0c80*/  SHF.L.U32 R29, R29, 0x10, RZ ;  /* 0x000000101d1d7819 */ /* 0x000fe400000006ff */
[----:B------:R-:W-:Y:S02]  /*0c90*/  SHF.L.U32 R30, R30, 0x10, RZ ;  /* 0x000000101e1e7819 */ /* 0x000fe400000006ff */
[----:B----4-:R-:W-:-:S02]  /*0ca0*/  PRMT R28, R11, 0x7632, R28 ;  /* 0x000076320b1c7816 */ /* 0x010fc4000000001c */
[----:B------:R-:W-:Y:S02]  /*0cb0*/  SHF.L.U32 R11, R11, 0x10, RZ ;  /* 0x000000100b0b7819 */ /* 0x000fe400000006ff */
[----:B------:R-:W-:Y:S01]  /*0cc0*/  SHF.L.U32 R28, R28, 0x10, RZ ;  /* 0x000000101c1c7819 */ /* 0x000fe200000006ff */
[----:B0-----:R-:W-:-:S04]  /*0cd0*/  FADD.FTZ R13, R29, R30 ;  /* 0x0000001e1d0d7221 */ /* 0x001fc80000010000 */
[C---:B------:R-:W-:Y:S01]  /*0ce0*/  FADD.FTZ R12, R11.reuse, R28 ;  /* 0x0000001c0b0c7221 */ /* 0x040fe20000010000 */
[----:B-1----:R-:W-:Y:S01]  /*0cf0*/  FMUL.FTZ R14, R28, R28 ;  /* 0x0000001c1c0e7220 */ /* 0x002fe20000410000 */
[----:B------:R-:W-:Y:S01]  /*0d00*/  PRMT R31, R32, 0x7632, R31 ;  /* 0x00007632201f7816 */ /* 0x000fe2000000001f */
[----:B------:R-:W-:Y:S01]  /*0d10*/  FMUL.FTZ R16, R30, R30 ;  /* 0x0000001e1e107220 */ /* 0x000fe20000410000 */
[----:B------:R-:W-:Y:S01]  /*0d20*/  FADD.FTZ R12, RZ, R12 ;  /* 0x0000000cff0c7221 */ /* 0x000fe20000010000 */
[----:B------:R-:W-:Y:S01]  /*0d30*/  FFMA.FTZ R14, R11, R11, R14 ;  /* 0x0000000b0b0e7223 */ /* 0x000fe2000001000e */
[----:B------:R-:W-:Y:S02]  /*0d40*/  SHF.L.U32 R31, R31, 0x10, RZ ;  /* 0x000000101f1f7819 */ /* 0x000fe400000006ff */
[----:B------:R-:W-:Y:S01]  /*0d50*/  FADD.FTZ R12, R12, R13 ;  /* 0x0000000d0c0c7221 */ /* 0x000fe20000010000 */
[----:B------:R-:W-:Y:S01]  /*0d60*/  SHF.L.U32 R32, R32, 0x10, RZ ;  /* 0x0000001020207819 */ /* 0x000fe200000006ff */
[----:B------:R-:W-:Y:S01]  /*0d70*/  FFMA.FTZ R13, R29, R29, R16 ;  /* 0x0000001d1d0d7223 */ /* 0x000fe20000010010 */
[----:B------:R-:W-:Y:S01]  /*0d80*/  FADD.FTZ R14, RZ, R14 ;  /* 0x0000000eff0e7221 */ /* 0x000fe20000010000 */
[----:B------:R-:W-:-:S03]  /*0d90*/  FMUL.FTZ R17, R31, R31 ;  /* 0x0000001f1f117220 */ /* 0x000fc60000410000 */
[----:B------:R-:W-:Y:S01]  /*0da0*/  FADD.FTZ R13, R14, R13 ;  /* 0x0000000d0e0d7221 */ /* 0x000fe20000010000 */
[C---:B------:R-:W-:Y:S01]  /*0db0*/  FFMA.FTZ R14, R32.reuse, R32, R17 ;  /* 0x00000020200e7223 */ /* 0x040fe20000010011 */
[----:B------:R-:W-:Y:S01]  /*0dc0*/  FMUL.FTZ R17, R33, R33 ;  /* 0x0000002121117220 */ /* 0x000fe20000410000 */
[----:B------:R-:W-:Y:S02]  /*0dd0*/  FADD.FTZ R15, R32, R31 ;  /* 0x0000001f200f7221 */ /* 0x000fe40000010000 */
[----:B------:R-:W-:Y:S01]  /*0de0*/  FADD.FTZ R13, R13, R14 ;  /* 0x0000000e0d0d7221 */ /* 0x000fe20000010000 */
[----:B------:R-:W-:Y:S01]  /*0df0*/  FFMA.FTZ R14, R34, R34, R17 ;  /* 0x00000022220e7223 */ /* 0x000fe20000010011 */
[----:B------:R-:W-:Y:S01]  /*0e00*/  PRMT R36, R35, 0x7632, R36 ;  /* 0x0000763223247816 */ /* 0x000fe20000000024 */
[----:B------:R-:W-:-:S03]  /*0e10*/  FADD.FTZ R12, R12, R15 ;  /* 0x0000000f0c0c7221 */ /* 0x000fc60000010000 */
[----:B------:R-:W-:Y:S01]  /*0e20*/  SHF.L.U32 R36, R36, 0x10, RZ ;  /* 0x0000001024247819 */ /* 0x000fe200000006ff */
[----:B------:R-:W-:Y:S01]  /*0e30*/  FADD.FTZ R15, R34, R33 ;  /* 0x00000021220f7221 */ /* 0x000fe20000010000 */
[----:B------:R-:W-:Y:S01]  /*0e40*/  SHF.L.U32 R35, R35, 0x10, RZ ;  /* 0x0000001023237819 */ /* 0x000fe200000006ff */
[----:B------:R-:W-:Y:S02]  /*0e50*/  FADD.FTZ R13, R13, R14 ;  /* 0x0000000e0d0d7221 */ /* 0x000fe40000010000 */
[----:B------:R-:W-:Y:S01]  /*0e60*/  FMUL.FTZ R14, R36, R36 ;  /* 0x00000024240e7220 */ /* 0x000fe20000410000 */
[----:B------:R-:W-:Y:S01]  /*0e70*/  FADD.FTZ R12, R12, R15 ;  /* 0x0000000f0c0c7221 */ /* 0x000fe20000010000 */
[C---:B------:R-:W-:Y:S02]  /*0e80*/  FADD.FTZ R15, R35.reuse, R36 ;  /* 0x00000024230f7221 */ /* 0x040fe40000010000 */
[----:B------:R-:W-:Y:S02]  /*0e90*/  FFMA.FTZ R14, R35, R35, R14 ;  /* 0x00000023230e7223 */ /* 0x000fe4000001000e */
[----:B------:R-:W-:-:S02]  /*0ea0*/  FADD.FTZ R12, R12, R15 ;  /* 0x0000000f0c0c7221 */ /* 0x000fc40000010000 */
[----:B------:R-:W-:Y:S01]  /*0eb0*/  FADD.FTZ R13, R13, R14 ;  /* 0x0000000e0d0d7221 */ /* 0x000fe20000010000 */
[----:B--2---:R-:W-:-:S04]  /*0ec0*/  PRMT R37, R38, 0x7632, R37 ;  /* 0x0000763226257816 */ /* 0x004fc80000000025 */
[----:B------:R-:W-:Y:S02]  /*0ed0*/  SHF.L.U32 R37, R37, 0x10, RZ ;  /* 0x0000001025257819 */ /* 0x000fe400000006ff */
[----:B------:R-:W-:Y:S02]  /*0ee0*/  PRMT R39, R40, 0x7632, R39 ;  /* 0x0000763228277816 */ /* 0x000fe40000000027 */
[----:B------:R-:W-:Y:S01]  /*0ef0*/  SHF.L.U32 R38, R38, 0x10, RZ ;  /* 0x0000001026267819 */ /* 0x000fe200000006ff */
[----:B------:R-:W-:Y:S01]  /*0f00*/  FMUL.FTZ R17, R37, R37 ;  /* 0x0000002525117220 */ /* 0x000fe20000410000 */
[----:B------:R-:W-:Y:S02]  /*0f10*/  SHF.L.U32 R39, R39, 0x10, RZ ;  /* 0x0000001027277819 */ /* 0x000fe400000006ff */
[----:B------:R-:W-:Y:S01]  /*0f20*/  PRMT R41, R42, 0x7632, R41 ;  /* 0x000076322a297816 */ /* 0x000fe20000000029 */
[C---:B------:R-:W-:Y:S01]  /*0f30*/  FADD.FTZ R15, R38.reuse, R37 ;  /* 0x00000025260f7221 */ /* 0x040fe20000010000 */
[----:B------:R-:W-:Y:S01]  /*0f40*/  FFMA.FTZ R14, R38, R38, R17 ;  /* 0x00000026260e7223 */ /* 0x000fe20000010011 */
[----:B------:R-:W-:Y:S01]  /*0f50*/  SHF.L.U32 R40, R40, 0x10, RZ ;  /* 0x0000001028287819 */ /* 0x000fe200000006ff */
[----:B------:R-:W-:Y:S01]  /*0f60*/  FMUL.FTZ R17, R39, R39 ;  /* 0x0000002727117220 */ /* 0x000fe20000410000 */
[----:B------:R-:W-:Y:S01]  /*0f70*/  SHF.L.U32 R41, R41, 0x10, RZ ;  /* 0x0000001029297819 */ /* 0x000fe200000006ff */
[----:B------:R-:W-:Y:S01]  /*0f80*/  FADD.FTZ R12, R12, R15 ;  /* 0x0000000f0c0c7221 */ /* 0x000fe20000010000 */
[----:B------:R-:W-:Y:S01]  /*0f90*/  FADD.FTZ R13, R13, R14 ;  /* 0x0000000e0d0d7221 */ /* 0x000fe20000010000 */
[----:B------:R-:W-:Y:S01]  /*0fa0*/  SHF.L.U32 R42, R42, 0x10, RZ ;  /* 0x000000102a2a7819 */ /* 0x000fe200000006ff */
[C---:B------:R-:W-:Y:S01]  /*0fb0*/  FADD.FTZ R15, R40.reuse, R39 ;  /* 0x00000027280f7221 */ /* 0x040fe20000010000 */
[----:B------:R-:W-:Y:S01]  /*0fc0*/  FFMA.FTZ R14, R40, R40, R17 ;  /* 0x00000028280e7223 */ /* 0x000fe20000010011 */
[----:B------:R-:W-:-:S02]  /*0fd0*/  FMUL.FTZ R17, R41, R41 ;  /* 0x0000002929117220 */ /* 0x000fc40000410000 */
[----:B------:R-:W-:Y:S01]  /*0fe0*/  FADD.FTZ R12, R12, R15 ;  /* 0x0000000f0c0c7221 */ /* 0x000fe20000010000 */
[----:B------:R-:W-:Y:S01]  /*0ff0*/  FADD.FTZ R13, R13, R14 ;  /* 0x0000000e0d0d7221 */ /* 0x000fe20000010000 */
[C---:B------:R-:W-:Y:S01]  /*1000*/  FADD.FTZ R15, R42.reuse, R41 ;  /* 0x000000292a0f7221 */ /* 0x040fe20000010000 */
[----:B------:R-:W-:-:S03]  /*1010*/  FFMA.FTZ R14, R42, R42, R17 ;  /* 0x0000002a2a0e7223 */ /* 0x000fc60000010011 */
[----:B------:R-:W-:Y:S01]  /*1020*/  FADD.FTZ R12, R12, R15 ;  /* 0x0000000f0c0c7221 */ /* 0x000fe20000010000 */
[----:B------:R-:W-:-:S04]  /*1030*/  FADD.FTZ R13, R13, R14 ;  /* 0x0000000e0d0d7221 */ /* 0x000fc80000010000 */
        /* <DEDUP_REMOVED lines=17> */
[----:B------:R-:W-:Y:S01]  /*1150*/  BSSY.RECONVERGENT B0, `(.L_x_1908) ;  /* 0x000000c000007945 */ /* 0x000fe20003800200 */
        /* <DEDUP_REMOVED lines=11> */
.L_x_1909:
[----:B------:R-:W-:Y:S05]  /*1210*/  BSYNC.RECONVERGENT B0 ;  /* 0x0000000000007941 */ /* 0x000fea0003800200 */
.L_x_1908:
        /* <DEDUP_REMOVED lines=8> */
[----:B-12---:R-:W1:Y:S04]  /*12a0*/  LDS.64 R18, [UR4+0x18] ;  /* 0x00001804ff127984 */ /* 0x006e680008000a00 */
[----:B------:R-:W2:Y:S04]  /*12b0*/  LDS.128 R20, [UR4+0x20] ;  /* 0x00002004ff147984 */ /* 0x000ea80008000c00 */
[----:B------:R-:W4:Y:S04]  /*12c0*/  LDS.128 R24, [UR4+0x30] ;  /* 0x00003004ff187984 */ /* 0x000f280008000c00 */
[----:B------:R-:W5:Y:S01]  /*12d0*/  LDS.128 R12, [UR4+0x40] ;  /* 0x00004004ff0c7984 */ /* 0x000f620008000c00 */
[----:B-1----:R-:W-:Y:S01]  /*12e0*/  FADD.FTZ R59, R16, R18 ;  /* 0x00000012103b7221 */ /* 0x002fe20000010000 */
[----:B0--3--:R-:W-:-:S03]  /*12f0*/  FADD.FTZ R16, R17, R19 ;  /* 0x0000001311107221 */ /* 0x009fc60000010000 */
[----:B--2---:R-:W-:Y:S01]  /*1300*/  FADD.FTZ R59, R59, R20 ;  /* 0x000000143b3b7221 */ /* 0x004fe20000010000 */
[----:B------:R-:W-:Y:S02]  /*1310*/  FADD.FTZ R20, R16, R21 ;  /* 0x0000001510147221 */ /* 0x000fe40000010000 */
[----:B------:R-:W0:Y:S01]  /*1320*/  LDS.128 R16, [UR4+0x50] ;  /* 0x00005004ff107984 */ /* 0x000e220008000c00 */
[----:B------:R-:W-:Y:S01]  /*1330*/  FADD.FTZ R59, R59, R22 ;  /* 0x000000163b3b7221 */ /* 0x000fe20000010000 */
[----:B------:R-:W-:-:S03]  /*1340*/  FADD.FTZ R20, R20, R23 ;  /* 0x0000001714147221 */ /* 0x000fc60000010000 */
[----:B----4-:R-:W-:Y:S01]  /*1350*/  FADD.FTZ R59, R59, R24 ;  /* 0x000000183b3b7221 */ /* 0x010fe20000010000 */
[----:B------:R-:W-:Y:S02]  /*1360*/  FADD.FTZ R24, R20, R25 ;  /* 0x0000001914187221 */ /* 0x000fe40000010000 */
[----:B------:R-:W1:Y:S01]  /*1370*/  LDS.128 R20, [UR4+0x60] ;  /* 0x00006004ff147984 */ /* 0x000e620008000c00 */
[----:B------:R-:W-:Y:S01]  /*1380*/  FADD.FTZ R59, R59, R26 ;  /* 0x0000001a3b3b7221 */ /* 0x000fe20000010000 */
[----:B------:R-:W-:-:S03]  /*1390*/  FADD.FTZ R24, R24, R27 ;  /* 0x0000001b18187221 */ /* 0x000fc60000010000 */
[----:B-----5:R-:W-:Y:S01]  /*13a0*/  FADD.FTZ R59, R59, R12 ;  /* 0x0000000c3b3b7221 */ /* 0x020fe20000010000 */
[----:B------:R-:W-:Y:S02]  /*13b0*/  FADD.FTZ R12, R24, R13 ;  /* 0x0000000d180c7221 */ /* 0x000fe40000010000 */
[----:B------:R-:W2:Y:S01]  /*13c0*/  LDS.128 R24, [UR4+0x70] ;  /* 0x00007004ff187984 */ /* 0x000ea20008000c00 */
[----:B------:R-:W-:Y:S01]  /*13d0*/  FADD.FTZ R59, R59, R14 ;  /* 0x0000000e3b3b7221 */ /* 0x000fe20000010000 */
[----:B------:R-:W-:Y:S02]  /*13e0*/  FADD.FTZ R58, R12, R15 ;  /* 0x0000000f0c3a7221 */ /* 0x000fe40000010000 */
[----:B------:R-:W3:Y:S01]  /*13f0*/  LDS.128 R12, [UR4+0x80] ;  /* 0x00008004ff0c7984 */ /* 0x000ee20008000c00 */
[----:B0-----:R-:W-:Y:S01]  /*1400*/  FADD.FTZ R59, R59, R16 ;  /* 0x000000103b3b7221 */ /* 0x001fe20000010000 */
[----:B------:R-:W-:-:S03]  /*1410*/  FADD.FTZ R58, R58, R17 ;  /* 0x000000113a3a7221 */ /* 0x000fc60000010000 */
        /* <DEDUP_REMOVED lines=12> */
[----:B------:R-:W-:Y:S01]  /*14e0*/  FADD.FTZ R16, R59, R14 ;  /* 0x0000000e3b107221 */ /* 0x000fe20000010000 */
[----:B------:R-:W-:-:S07]  /*14f0*/  FADD.FTZ R17, R58, R15 ;  /* 0x0000000f3a117221 */ /* 0x000fce0000010000 */
.L_x_1911:
[----:B------:R-:W-:Y:S05]  /*1500*/  BSYNC.RECONVERGENT B0 ;  /* 0x0000000000007941 */ /* 0x000fea0003800200 */
.L_x_1910:
[----:B------:R-:W-:Y:S05]  /*1510*/  @!P2 BRA `(.L_x_1912) ;  /* 0x00000008009ca947 */ /* 0x000fea0003800000 */
[----:B------:R-:W4:Y:S01]  /*1520*/  LDC.64 R58, c[0x0][0x3b8] ;  /* 0x0000ee00ff3a7b82 */ /* 0x000f220000000a00 */
        /* <DEDUP_REMOVED lines=8> */
[----:B-1----:R-:W-:Y:S01]  /*15b0*/  LOP3.LUT P4, R18, R45, 0x2, RZ, 0xc0, !PT ;  /* 0x000000022d127812 */ /* 0x002fe2000788c0ff */
[----:B------:R-:W-:Y:S01]  /*15c0*/  IMAD R15, R43, R4, R0 ;  /* 0x000000042b0f7224 */ /* 0x000fe200078e0200 */
[----:B--2---:R-:W-:Y:S02]  /*15d0*/  IADD3 R19, PT, PT, R14, R0, RZ ;  /* 0x000000000e137210 */ /* 0x004fe40007ffe0ff */
[----:B------:R-:W-:Y:S01]  /*15e0*/  SEL R21, R5, RZ, !P4 ;  /* 0x000000ff05157207 */ /* 0x000fe20006000000 */
[----:B------:R-:W-:-:S03]  /*15f0*/  IMAD.WIDE.U32 R14, R15, 0x8, R58 ;  /* 0x000000080f0e7825 */ /* 0x000fc600078e003a */
[----:B------:R-:W-:Y:S02]  /*1600*/  ISETP.NE.AND P4, PT, R21, -0x1, PT ;  /* 0xffffffff1500780c */ /* 0x000fe40003f85270 */
[----:B------:R1:W-:Y:S01]  /*1610*/  STG.E.64 desc[UR8][R14.64], R16 ;  /* 0x000000100e007986 */ /* 0x0003e2000c101b08 */
[----:B----4-:R-:W-:-:S04]  /*1620*/  LEA R12, P5, R19, R12, 0x2 ;  /* 0x0000000c130c7211 */ /* 0x010fc800078a10ff */
[----:B------:R-:W-:Y:S02]  /*1630*/  LEA.HI.X R13, R19, R13, RZ, 0x2, P5 ;  /* 0x0000000d130d7211 */ /* 0x000fe400028f14ff */
[----:B------:R-:W-:Y:S01]  /*1640*/  IADD3 R19, PT, PT, -R18, 0x1, RZ ;  /* 0x0000000112137810 */ /* 0x000fe20007ffe1ff */
[----:B------:R-:W-:Y:S06]  /*1650*/  MEMBAR.ALL.GPU ;  /* 0x0000000000007992 */ /* 0x000fec000000a000 */
[----:B------:R-:W-:-:S00]  /*1660*/  ERRBAR ;  /* 0x00000000000079ab */ /* 0x000fc00000000000 */
[----:B------:R-:W-:Y:S06]  /*1670*/  CGAERRBAR ;  /* 0x00000000000075ab */ /* 0x000fec0000000000 */
[----:B------:R1:W-:Y:S01]  /*1680*/  REDG.E.ADD.S32.STRONG.GPU desc[UR8][R12.64], R19 ;  /* 0x000000130c00798e */ /* 0x0003e2000c12e308 */
[----:B------:R-:W-:Y:S05]  /*1690*/  @!P4 BRA `(.L_x_1913) ;  /* 0x000000000014c947 */ /* 0x000fea0003800000 */
.L_x_1914:
[----:B-1----:R-:W2:Y:S04]  /*16a0*/  LDG.E.STRONG.GPU R14, desc[UR8][R12.64] ;  /* 0x000000080c0e7981 */ /* 0x002ea8000c1ef900 */
[----:B--2---:R-:W-:Y:S01]  /*16b0*/  CCTL.IVALL ;  /* 0x00000000ff00798f */ /* 0x004fe20002000000 */
[----:B------:R-:W-:Y:S05]  /*16c0*/  YIELD ;  /* 0x0000000000007946 */ /* 0x000fea0003800000 */
[----:B------:R-:W-:-:S13]  /*16d0*/  ISETP.NE.AND P4, PT, R14, R21, PT ;  /* 0x000000150e00720c */ /* 0x000fda0003f85270 */
[----:B------:R-:W-:Y:S05]  /*16e0*/  @P4 BRA `(.L_x_1914) ;  /* 0xfffffffc00ec4947 */ /* 0x000fea000383ffff */
.L_x_1913:
[----:B------:R-:W-:Y:S05]  /*16f0*/  WARPSYNC.ALL ;  /* 0x0000000000007948 */ /* 0x000fea0003800000 */
[----:B------:R-:W-:Y:S01]  /*1700*/  BAR.SYNC.DEFER_BLOCKING 0x0 ;  /* 0x0000000000007b1d */ /* 0x000fe20000010000 */
[----:B------:R-:W-:-:S05]  /*1710*/  HFMA2 R20, -RZ, RZ, 0, 0 ;  /* 0x00000000ff147431 */ /* 0x000fca00000001ff */
[----:B------:R-:W-:Y:S05]  /*1720*/  @!P2 BRA `(.L_x_1915) ;  /* 0x00000004001ca947 */ /* 0x000fea0003800000 */
[CC--:B------:R-:W-:Y:S01]  /*1730*/  LEA R22, R4.reuse, R0.reuse, 0x1 ;  /* 0x0000000004167211 */ /* 0x0c0fe200078e08ff */
[C-C-:B-1----:R-:W-:Y:S01]  /*1740*/  IMAD R18, R4.reuse, 0x7, R0.reuse ;  /* 0x0000000704127824 */ /* 0x142fe200078e0200 */
[C---:B------:R-:W-:Y:S01]  /*1750*/  LEA R26, R4.reuse, R0, 0x2 ;  /* 0x00000000041a7211 */ /* 0x040fe200078e10ff */
[--C-:B------:R-:W-:Y:S01]  /*1760*/  IMAD R21, R4, 0x3, R0.reuse ;  /* 0x0000000304157824 */ /* 0x100fe200078e0200 */
[----:B------:R-:W-:Y:S01]  /*1770*/  IADD3 R25, PT, PT, R0, R4, RZ ;  /* 0x0000000400197210 */ /* 0x000fe20007ffe0ff */
[C-C-:B------:R-:W-:Y:S01]  /*1780*/  IMAD R20, R4.reuse, 0x5, R0.reuse ;  /* 0x0000000504147824 */ /* 0x140fe200078e0200 */
[----:B------:R-:W-:Y:S01]  /*1790*/  IADD3 R24, PT, PT, -R43, RZ, RZ ;  /* 0x000000ff2b187210 */ /* 0x000fe20007ffe1ff */
[----:B------:R-:W-:Y:S01]  /*17a0*/  IMAD R27, R4, 0x6, R0 ;  /* 0x00000006041b7824 */ /* 0x000fe200078e0200 */
[----:B------:R-:W-:Y:S01]  /*17b0*/  MOV R23, R0 ;  /* 0x0000000000177202 */ /* 0x000fe20000000f00 */
[----:B------:R-:W-:Y:S01]  /*17c0*/  UMOV UR4, URZ ;  /* 0x000000ff00047c82 */ /* 0x000fe20008000000 */
[----:B--2---:R-:W-:-:S07]  /*17d0*/  LOP3.LUT R19, R5, 0x7ffffff8, RZ, 0xc0, !PT ;  /* 0x7ffffff805137812 */ /* 0x004fce00078ec0ff */
.L_x_1916:
        /* <DEDUP_REMOVED lines=9> */
[----:B------:R-:W-:Y:S01]  /*1870*/  ISETP.EQ.OR P2, PT, R43, UR7, P3 ;  /* 0x000000072b007c0c */ /* 0x000fe20009f42670 */
[----:B0--3--:R-:W-:Y:S01]  /*1880*/  @!P4 FADD.FTZ R16, R16, R12 ;  /* 0x0000000c1010c221 */ /* 0x009fe20000010000 */
[----:B------:R-:W-:Y:S01]  /*1890*/  @!P4 FADD.FTZ R17, R17, R13 ;  /* 0x0000000d1111c221 */ /* 0x000fe20000010000 */
[----:B------:R-:W-:-:S10]  /*18a0*/  ISETP.EQ.OR P4, PT, R43, UR10, P3 ;  /* 0x0000000a2b007c0c */ /* 0x000fd40009f82670 */
[----:B------:R-:W-:-:S04]  /*18b0*/  @!P2 IMAD.WIDE.U32 R12, R22, 0x8, R58 ;  /* 0x00000008160ca825 */ /* 0x000fc800078e003a */
[----:B--2---:R-:W-:Y:S01]  /*18c0*/  @!P5 FADD.FTZ R16, R16, R14 ;  /* 0x0000000e1010d221 */ /* 0x004fe20000010000 */
[----:B------:R-:W-:Y:S01]  /*18d0*/  @!P5 FADD.FTZ R17, R17, R15 ;  /* 0x0000000f1111d221 */ /* 0x000fe20000010000 */
[----:B------:R-:W2:Y:S01]  /*18e0*/  @!P2 LDG.E.64 R12, desc[UR8][R12.64] ;  /* 0x000000080c0ca981 */ /* 0x000ea2000c1e1b00 */
[----:B------:R-:W-:-:S06]  /*18f0*/  @!P4 IMAD.WIDE.U32 R14, R21, 0x8, R58 ;  /* 0x00000008150ec825 */ /* 0x000fcc00078e003a */
[----:B------:R-:W3:Y:S01]  /*1900*/  @!P4 LDG.E.64 R14, desc[UR8][R14.64] ;  /* 0x000000080e0ec981 */ /* 0x000ee2000c1e1b00 */
[----:B------:R-:W-:-:S06]  /*1910*/  UIADD3 UR7, UPT, UPT, UR4, 0x4, URZ ;  /* 0x0000000404077890 */ /* 0x000fcc000fffe0ff */
[----:B------:R-:W-:Y:S01]  /*1920*/  ISETP.EQ.OR P5, PT, R43, UR7, P3 ;  /* 0x000000072b007c0c */ /* 0x000fe20009fa2670 */
[----:B------:R-:W-:Y:S01]  /*1930*/  UIADD3 UR7, UPT, UPT, UR4, 0x5, URZ ;  /* 0x0000000504077890 */ /* 0x000fe2000fffe0ff */
[----:B--2---:R-:W-:Y:S01]  /*1940*/  @!P2 FADD.FTZ R16, R16, R12 ;  /* 0x0000000c1010a221 */ /* 0x004fe20000010000 */
[----:B------:R-:W-:-:S04]  /*1950*/  @!P2 FADD.FTZ R17, R17, R13 ;  /* 0x0000000d1111a221 */ /* 0x000fc80000010000 */
[----:B------:R-:W-:-:S06]  /*1960*/  ISETP.EQ.OR P2, PT, R43, UR7, P3 ;  /* 0x000000072b007c0c */ /* 0x000fcc0009f42670 */
[----:B------:R-:W-:-:S06]  /*1970*/  @!P5 IMAD.WIDE.U32 R12, R26, 0x8, R58 ;  /* 0x000000081a0cd825 */ /* 0x000fcc00078e003a */
[----:B------:R-:W2:Y:S01]  /*1980*/  @!P5 LDG.E.64 R12, desc[UR8][R12.64] ;  /* 0x000000080c0cd981 */ /* 0x000ea2000c1e1b00 */
[----:B---3--:R-:W-:Y:S01]  /*1990*/  @!P4 FADD.FTZ R16, R16, R14 ;  /* 0x0000000e1010c221 */ /* 0x008fe20000010000 */
[----:B------:R-:W-:Y:S01]  /*19a0*/  @!P4 FADD.FTZ R17, R17, R15 ;  /* 0x0000000f1111c221 */ /* 0x000fe20000010000 */
[----:B------:R-:W-:-:S06]  /*19b0*/  @!P2 IMAD.WIDE.U32 R14, R20, 0x8, R58 ;  /* 0x00000008140ea825 */ /* 0x000fcc00078e003a */
[----:B------:R-:W3:Y:S01]  /*19c0*/  @!P2 LDG.E.64 R14, desc[UR8][R14.64] ;  /* 0x000000080e0ea981 */ /* 0x000ee2000c1e1b00 */
[----:B------:R-:W-:Y:S02]  /*19d0*/  UIADD3 UR7, UPT, UPT, UR4, 0x6, URZ ;  /* 0x0000000604077890 */ /* 0x000fe4000fffe0ff */
[----:B------:R-:W-:-:S04]  /*19e0*/  UIADD3 UR10, UPT, UPT, UR4, 0x7, URZ ;  /* 0x00000007040a7890 */ /* 0x000fc8000fffe0ff */
[----:B------:R-:W-:Y:S01]  /*19f0*/  ISETP.EQ.OR P4, PT, R43, UR7, P3 ;  /* 0x000000072b007c0c */ /* 0x000fe20009f82670 */
[----:B--2---:R-:W-:Y:S01]  /*1a00*/  @!P5 FADD.FTZ R16, R16, R12 ;  /* 0x0000000c1010d221 */ /* 0x004fe20000010000 */
[----:B------:R-:W-:Y:S01]  /*1a10*/  @!P5 FADD.FTZ R17, R17, R13 ;  /* 0x0000000d1111d221 */ /* 0x000fe20000010000 */
[----:B------:R-:W-:-:S10]  /*1a20*/  ISETP.EQ.OR P5, PT, R43, UR10, P3 ;  /* 0x0000000a2b007c0c */ /* 0x000fd40009fa2670 */
[----:B------:R-:W-:-:S06]  /*1a30*/  @!P4 IMAD.WIDE.U32 R12, R27, 0x8, R58 ;  /* 0x000000081b0cc825 */ /* 0x000fcc00078e003a */
[----:B------:R-:W2:Y:S01]  /*1a40*/  @!P4 LDG.E.64 R12, desc[UR8][R12.64] ;  /* 0x000000080c0cc981 */ /* 0x000ea2000c1e1b00 */
[----:B---3--:R-:W-:Y:S01]  /*1a50*/  @!P2 FADD.FTZ R16, R16, R14 ;  /* 0x0000000e1010a221 */ /* 0x008fe20000010000 */
[----:B------:R-:W-:Y:S01]  /*1a60*/  @!P2 FADD.FTZ R17, R17, R15 ;  /* 0x0000000f1111a221 */ /* 0x000fe20000010000 */
[----:B------:R-:W-:-:S06]  /*1a70*/  @!P5 IMAD.WIDE.U32 R14, R18, 0x8, R58 ;  /* 0x00000008120ed825 */ /* 0x000fcc00078e003a */
[----:B------:R-:W3:Y:S01]  /*1a80*/  @!P5 LDG.E.64 R14, desc[UR8][R14.64] ;  /* 0x000000080e0ed981 */ /* 0x000ee2000c1e1b00 */
[----:B------:R-:W-:-:S06]  /*1a90*/  UIADD3 UR4, UPT, UPT, UR4, 0x8, URZ ;  /* 0x0000000804047890 */ /* 0x000fcc000fffe0ff */
[----:B------:R-:W-:Y:S02]  /*1aa0*/  ISETP.NE.AND P2, PT, R19, UR4, PT ;  /* 0x0000000413007c0c */ /* 0x000fe4000bf45270 */
        /* <DEDUP_REMOVED lines=11> */
[----:B---3--:R-:W-:Y:S01]  /*1b60*/  @!P5 FADD.FTZ R16, R16, R14 ;  /* 0x0000000e1010d221 */ /* 0x008fe20000010000 */
[----:B------:R-:W-:Y:S01]  /*1b70*/  @!P5 FADD.FTZ R17, R17, R15 ;  /* 0x0000000f1111d221 */ /* 0x000fe20000010000 */
[----:B------:R-:W-:Y:S06]  /*1b80*/  @P2 BRA `(.L_x_1916) ;  /* 0xfffffffc00142947 */ /* 0x000fec000383ffff */
[----:B------:R-:W-:-:S07]  /*1b90*/  MOV R20, R19 ;  /* 0x0000001300147202 */ /* 0x000fce0000000f00 */
.L_x_1915:
[----:B-1----:R-:W-:-:S04]  /*1ba0*/  LOP3.LUT R12, R5, 0x7, RZ, 0xc0, !PT ;  /* 0x00000007050c7812 */ /* 0x002fc800078ec0ff */
[----:B------:R-:W-:-:S13]  /*1bb0*/  ISETP.NE.AND P2, PT, R12, RZ, PT ;  /* 0x000000ff0c00720c */ /* 0x000fda0003f45270 */
[----:B------:R-:W-:Y:S05]  /*1bc0*/  @!P2 BRA `(.L_x_1912) ;  /* 0x0000000000f0a947 */ /* 0x000fea0003800000 */
[----:B------:R-:W-:Y:S02]  /*1bd0*/  IADD3 R12, PT, PT, R12, -0x1, RZ ;  /* 0xffffffff0c0c7810 */ /* 0x000fe40007ffe0ff */
[----:B------:R-:W-:Y:S02]  /*1be0*/  LOP3.LUT P2, R21, R5, 0x3, RZ, 0xc0, !PT ;  /* 0x0000000305157812 */ /* 0x000fe4000784c0ff */
[----:B------:R-:W-:-:S13]  /*1bf0*/  ISETP.GE.U32.AND P4, PT, R12, 0x3, PT ;  /* 0x000000030c00780c */ /* 0x000fda0003f86070 */
[----:B------:R-:W-:Y:S05]  /*1c00*/  @!P4 BRA `(.L_x_1917) ;  /* 0x000000000070c947 */ /* 0x000fea0003800000 */
[----:B------:R-:W-:-:S13]  /*1c10*/  ISETP.EQ.OR P6, PT, R20, R43, P3 ;  /* 0x0000002b1400720c */ /* 0x000fda0001fc2670 */
[----:B------:R-:W-:-:S04]  /*1c20*/  @!P6 IMAD R13, R20, R4, R0 ;  /* 0x00000004140de224 */ /* 0x000fc800078e0200 */
[----:B------:R-:W-:-:S06]  /*1c30*/  @!P6 IMAD.WIDE.U32 R12, R13, 0x8, R58 ;  /* 0x000000080d0ce825 */ /* 0x000fcc00078e003a */
[----:B------:R-:W0:Y:S01]  /*1c40*/  @!P6 LDG.E.64 R12, desc[UR8][R12.64] ;  /* 0x000000080c0ce981 */ /* 0x000e22000c1e1b00 */
[C---:B------:R-:W-:Y:S02]  /*1c50*/  IADD3 R15, PT, PT, R20.reuse, 0x1, RZ ;  /* 0x00000001140f7810 */ /* 0x040fe40007ffe0ff */
[C---:B--2---:R-:W-:Y:S02]  /*1c60*/  IADD3 R19, PT, PT, R20.reuse, 0x2, RZ ;  /* 0x0000000214137810 */ /* 0x044fe40007ffe0ff */
[-C--:B------:R-:W-:Y:S02]  /*1c70*/  ISETP.EQ.OR P5, PT, R15, R43.reuse, P3 ;  /* 0x0000002b0f00720c */ /* 0x080fe40001fa2670 */
[----:B------:R-:W-:Y:S02]  /*1c80*/  IADD3 R23, PT, PT, R20, 0x3, RZ ;  /* 0x0000000314177810 */ /* 0x000fe40007ffe0ff */
[----:B------:R-:W-:-:S09]  /*1c90*/  ISETP.EQ.OR P4, PT, R19, R43, P3 ;  /* 0x0000002b1300720c */ /* 0x000fd20001f82670 */
[----:B------:R-:W-:-:S04]  /*1ca0*/  @!P5 IMAD R15, R15, R4, R0 ;  /* 0x000000040f0fd224 */ /* 0x000fc800078e0200 */
[----:B------:R-:W-:Y:S02]  /*1cb0*/  @!P4 IMAD R19, R19, R4, R0 ;  /* 0x000000041313c224 */ /* 0x000fe400078e0200 */
[----:B0--3--:R-:W-:Y:S01]  /*1cc0*/  @!P6 FADD.FTZ R16, R16, R12 ;  /* 0x0000000c1010e221 */ /* 0x009fe20000010000 */
[----:B------:R-:W-:Y:S01]  /*1cd0*/  @!P6 FADD.FTZ R17, R17, R13 ;  /* 0x0000000d1111e221 */ /* 0x000fe20000010000 */
[----:B------:R-:W-:Y:S01]  /*1ce0*/  ISETP.EQ.OR P6, PT, R23, R43, P3 ;  /* 0x0000002b1700720c */ /* 0x000fe20001fc2670 */
        /* <DEDUP_REMOVED lines=14> */
.L_x_1917:
        /* <DEDUP_REMOVED lines=12> */
[----:B------:R-:W4:Y:S01]  /*1e90*/  @!P2 LDG.E.64 R14, desc[UR8][R14.64] ;  /* 0x000000080e0ea981 */ /* 0x000f22000c1e1b00 */
[----:B------:R-:W-:Y:S01]  /*1ea0*/  IADD3 R20, PT, PT, R20, 0x2, RZ ;  /* 0x0000000214147810 */ /* 0x000fe20007ffe0ff */
[----:B0--3--:R-:W-:Y:S01]  /*1eb0*/  @!P4 FADD.FTZ R16, R16, R12 ;  /* 0x0000000c1010c221 */ /* 0x009fe20000010000 */
[----:B------:R-:W-:-:S03]  /*1ec0*/  @!P4 FADD.FTZ R17, R17, R13 ;  /* 0x0000000d1111c221 */ /* 0x000fc60000010000 */
[----:B----4-:R-:W-:Y:S01]  /*1ed0*/  @!P2 FADD.FTZ R16, R16, R14 ;  /* 0x0000000e1010a221 */ /* 0x010fe20000010000 */
[----:B------:R-:W-:-:S07]  /*1ee0*/  @!P2 FADD.FTZ R17, R17, R15 ;  /* 0x0000000f1111a221 */ /* 0x000fce0000010000 */
.L_x_1918:
[----:B------:R-:W-:Y:S01]  /*1ef0*/  ISETP.EQ.OR P2, PT, R20, R43, P3 ;  /* 0x0000002b1400720c */ /* 0x000fe20001f42670 */
        /* <DEDUP_REMOVED lines=8> */
.L_x_1919:
[----:B------:R-:W-:Y:S05]  /*1f80*/  BSYNC.RECONVERGENT B0 ;  /* 0x0000000000007941 */ /* 0x000fea0003800200 */
.L_x_1912:
[----:B------:R-:W4:Y:S01]  /*1f90*/  S2UR UR7, SR_CgaCtaId ;  /* 0x00000000000779c3 */ /* 0x000f220000008800 */
[----:B------:R-:W0:Y:S01]  /*1fa0*/  LDCU UR10, c[0x0][0x414] ;  /* 0x00008280ff0a77ac */ /* 0x000e220008000800 */
[----:B------:R-:W-:Y:S01]  /*1fb0*/  IADD3 R53, PT, PT, R52, R53, RZ ;  /* 0x0000003534357210 */ /* 0x000fe20007ffe0ff */
[----:B------:R-:W-:-:S05]  /*1fc0*/  UMOV UR4, 0x400 ;  /* 0x0000040000047882 */ /* 0x000fca0000000000 */
[----:B------:R-:W3:Y:S08]  /*1fd0*/  @P0 LDC.64 R20, c[0x0][0x388] ;  /* 0x0000e200ff140b82 */ /* 0x000ef00000000a00 */
[----:B------:R-:W3:Y:S01]  /*1fe0*/  LDC.64 R14, c[0x0][0x3a0] ;  /* 0x0000e800ff0e7b82 */ /* 0x000ee20000000a00 */
[----:B0-----:R-:W-:Y:S01]  /*1ff0*/  @P0 FMUL.FTZ R12, R16, UR10 ;  /* 0x0000000a100c0c20 */ /* 0x001fe20008410000 */
[----:B------:R-:W-:Y:S01]  /*2000*/  @P0 FMUL.FTZ R13, R17, UR10 ;  /* 0x0000000a110d0c20 */ /* 0x000fe20008410000 */
[----:B----4-:R-:W-:-:S05]  /*2010*/  ULEA UR4, UR7, UR4, 0x18 ;  /* 0x0000000407047291 */ /* 0x010fca000f8ec0ff */
[----:B-12---:R-:W0:Y:S01]  /*2020*/  LDC.64 R18, c[0x0][0x398] ;  /* 0x0000e600ff127b82 */ /* 0x006e220000000a00 */
[----:B---3--:R-:W-:-:S03]  /*2030*/  @P0 IMAD.WIDE R20, R44, 0x8, R20 ;  /* 0x000000082c140825 */ /* 0x008fc600078e0214 */
[----:B------:R-:W-:Y:S04]  /*2040*/  @!P3 STS.64 [UR4+0x98], R16 ;  /* 0x00009810ff00b988 */ /* 0x000fe80008000a04 */
[----:B------:R1:W-:Y:S01]  /*2050*/  @P0 STG.E.64 desc[UR8][R20.64], R12 ;  /* 0x0000000c14000986 */ /* 0x0003e2000c101b08 */
[C---:B------:R-:W-:Y:S01]  /*2060*/  IMAD.WIDE R14, R53.reuse, 0x4, R14 ;  /* 0x00000004350e7825 */ /* 0x040fe200078e020e */
[----:B------:R-:W-:Y:S03]  /*2070*/  BAR.SYNC.DEFER_BLOCKING 0x0 ;  /* 0x0000000000007b1d */ /* 0x000fe60000010000 */
[----:B0-----:R-:W-:-:S05]  /*2080*/  IMAD.WIDE R18, R53, 0x4, R18 ;  /* 0x0000000435127825 */ /* 0x001fca00078e0212 */
[----:B-1----:R0:W5:Y:S04]  /*2090*/  LDG.E.64 R12, desc[UR8][R18.64] ;  /* 0x00000008120c7981 */ /* 0x002168000c1e1b00 */
[----:B------:R-:W5:Y:S01]  /*20a0*/  LDG.E.64 R14, desc[UR8][R14.64] ;  /* 0x000000080e0e7981 */ /* 0x000f62000c1e1b00 */
[----:B------:R-:W-:Y:S01]  /*20b0*/  HFMA2 R21, -RZ, RZ, 1.875, 0 ;  /* 0x3f800000ff157431 */ /* 0x000fe200000001ff */
[----:B------:R-:W-:Y:S02]  /*20c0*/  BSSY.RECONVERGENT B0, `(.L_x_1920) ;  /* 0x00001d2000007945 */ /* 0x000fe40003800200 */
[----:B------:R-:W1:Y:S02]  /*20d0*/  LDS.64 R16, [UR4+0x98] ;  /* 0x00009804ff107984 */ /* 0x000e640008000a00 */
[----:B-1----:R-:W-:-:S04]  /*20e0*/  FMUL.FTZ R20, R16, UR10 ;  /* 0x0000000a10147c20 */ /* 0x002fc80008410000 */
[----:B------:R-:W-:-:S04]  /*20f0*/  FMUL.FTZ R22, R20, R20 ;  /* 0x0000001414167220 */ /* 0x000fc80000410000 */
[----:B------:R-:W-:-:S05]  /*2100*/  FFMA.FTZ R22, R17, UR10, -R22 ;  /* 0x0000000a11167c23 */ /* 0x000fca0008010816 */
[----:B------:R-:W-:-:S13]  /*2110*/  FSETP.GTU.FTZ.AND P2, PT, R22, RZ, PT ;  /* 0x000000ff1600720b */ /* 0x000fda0003f5c000 */
[----:B------:R-:W1:Y:S02]  /*2120*/  @P2 LDC R23, c[0x0][0x3a8] ;  /* 0x0000ea00ff172b82 */ /* 0x000e640000000800 */
[----:B-1----:R-:W-:Y:S01]  /*2130*/  @P2 FADD.FTZ R16, R22, R23 ;  /* 0x0000001716102221 */ /* 0x002fe20000010000 */
[----:B------:R-:W-:-:S03]  /*2140*/  IADD3 R22, PT, PT, R51, 0x20, RZ ;  /* 0x0000002033167810 */ /* 0x000fc60007ffe0ff */
[----:B------:R0:W1:Y:S01]  /*2150*/  @P2 MUFU.RSQ R21, R16 ;  /* 0x0000001000152308 */ /* 0x0000620000001400 */
[----:B------:R-:W-:Y:S05]  /*2160*/  BRA.U UP0, `(.L_x_1921) ;  /* 0x0000000900f47547 */ /* 0x000fea000b800000 */
[----:B------:R-:W2:Y:S01]  /*2170*/  LDCU.64 UR12, c[0x0][0x3e8] ;  /* 0x00007d00ff0c77ac */ /* 0x000ea20008000a00 */
[----:B------:R-:W-:Y:S01]  /*2180*/  SHF.R.S32.HI R25, RZ, 0x1f, R22 ;  /* 0x0000001fff197819 */ /* 0x000fe20000011416 */
[----:B------:R-:W-:Y:S01]  /*2190*/  BSSY.RECONVERGENT B1, `(.L_x_1922) ;  /* 0x000001c000017945 */ /* 0x000fe20003800200 */
[C---:B------:R-:W-:Y:S02]  /*21a0*/  IADD3 R24, PT, PT, R51.reuse, 0x40, RZ ;  /* 0x0000004033187810 */ /* 0x040fe40007ffe0ff */
[C---:B------:R-:W-:Y:S02]  /*21b0*/  IADD3 R23, PT, PT, R51.reuse, 0x60, RZ ;  /* 0x0000006033177810 */ /* 0x040fe40007ffe0ff */
[----:B--2---:R-:W-:Y:S02]  /*21c0*/  ISETP.GE.U32.AND P2, PT, R51, UR12, PT ;  /* 0x0000000c33007c0c */ /* 0x004fe4000bf46070 */
[----:B------:R-:W-:Y:S02]  /*21d0*/  ISETP.GE.U32.AND P3, PT, R22, UR12, PT ;  /* 0x0000000c16007c0c */ /* 0x000fe4000bf66070 */
[----:B------:R-:W-:-:S02]  /*21e0*/  ISETP.GE.AND.EX P2, PT, R6, UR13, PT, P2 ;  /* 0x0000000d06007c0c */ /* 0x000fc4000bf46320 */
[----:B------:R-:W-:Y:S02]  /*21f0*/  ISETP.GE.U32.AND P5, PT, R24, UR12, PT ;  /* 0x0000000c18007c0c */ /* 0x000fe4000bfa6070 */
[----:B------:R-:W-:Y:S02]  /*2200*/  ISETP.GE.U32.AND P1, PT, R23, UR12, PT ;  /* 0x0000000c17007c0c */ /* 0x000fe4000bf26070 */
[----:B------:R-:W-:-:S07]  /*2210*/  ISETP.GE.AND.EX P3, PT, R25, UR13, PT, P3 ;  /* 0x0000000d19007c0c */ /* 0x000fce000bf66330 */
[----:B------:R-:W-:Y:S06]  /*2220*/  @P2 BRA `(.L_x_1923) ;  /* 0x0000000000482947 */ /* 0x000fec0003800000 */
[----:B------:R-:W2:Y:S01]  /*2230*/  LDCU.64 UR14, c[0x0][0x3e0] ;  /* 0x00007c00ff0e77ac */ /* 0x000ea20008000a00 */
[----:B0-----:R-:W-:Y:S01]  /*2240*/  MOV R16, R56 ;  /* 0x0000003800107202 */ /* 0x001fe20000000f00 */
[--C-:B------:R-:W-:Y:S01]  /*2250*/  FADD.FTZ R18, R11, -R20.reuse ;  /* 0x800000140b127221 */ /* 0x100fe20000010000 */
[----:B------:R-:W-:Y:S01]  /*2260*/  MOV R17, R55 ;  /* 0x0000003700117202 */ /* 0x000fe20000000f00 */
[----:B------:R-:W0:Y:S01]  /*2270*/  LDCU.64 UR10, c[0x0][0x380] ;  /* 0x00007000ff0a77ac */ /* 0x000e220008000a00 */
[----:B------:R-:W-:Y:S01]  /*2280*/  FADD.FTZ R28, R28, -R20 ;  /* 0x800000141c1c7221 */ /* 0x000fe20000010000 */
[----:B-1----:R-:W-:-:S03]  /*2290*/  FMUL.FTZ R11, R18, R21 ;  /* 0x00000015120b7220 */ /* 0x002fc60000410000 */
[----:B------:R-:W-:Y:S01]  /*22a0*/  FMUL.FTZ R28, R28, R21 ;  /* 0x000000151c1c7220 */ /* 0x000fe20000410000 */
[----:B-----5:R-:W-:-:S03]  /*22b0*/  FFMA.FTZ R11, R12, R11, R14 ;  /* 0x0000000b0c0b7223 */ /* 0x020fc6000001000e */
[----:B------:R-:W-:Y:S01]  /*22c0*/  FFMA.FTZ R28, R13, R28, R15 ;  /* 0x0000001c0d1c7223 */ /* 0x000fe2000001000f */
[----:B--2---:R-:W-:-:S04]  /*22d0*/  IMAD R26, R6, UR14, RZ ;  /* 0x0000000e061a7c24 */ /* 0x004fc8000f8e02ff */
[----:B------:R-:W-:Y:S01]  /*22e0*/  F2FP.BF16.F32.PACK_AB R11, R28, R11 ;  /* 0x0000000b1c0b723e */ /* 0x000fe200000010ff */
[----:B------:R-:W-:-:S04]  /*22f0*/  IMAD.WIDE.U32 R16, R51, UR14, R16 ;  /* 0x0000000e33107c25 */ /* 0x000fc8000f8e0010 */
[----:B------:R-:W-:Y:S01]  /*2300*/  IMAD R19, R51, UR15, R26 ;  /* 0x0000000f33137c24 */ /* 0x000fe2000f8e021a */
[----:B0-----:R-:W-:-:S04]  /*2310*/  LEA R18, P2, R16, UR10, 0x1 ;  /* 0x0000000a10127c11 */ /* 0x001fc8000f8408ff */
[----:B------:R-:W-:-:S04]  /*2320*/  IADD3 R19, PT, PT, R17, R19, RZ ;  /* 0x0000001311137210 */ /* 0x000fc80007ffe0ff */
[----:B------:R-:W-:-:S05]  /*2330*/  LEA.HI.X R19, R16, UR11, R19, 0x1, P2 ;  /* 0x0000000b10137c11 */ /* 0x000fca00090f0c13 */
[----:B------:R2:W-:Y:S02]  /*2340*/  STG.E desc[UR8][R18.64], R11 ;  /* 0x0000000b12007986 */ /* 0x0005e4000c101908 */
.L_x_1923:
[----:B------:R-:W-:Y:S05]  /*2350*/  BSYNC.RECONVERGENT B1 ;  /* 0x0000000000017941 */ /* 0x000fea0003800200 */
.L_x_1922:
[----:B------:R-:W-:Y:S04]  /*2360*/  BSSY.RECONVERGENT B1, `(.L_x_1924) ;  /* 0x0000014000017945 */ /* 0x000fe80003800200 */
[----:B------:R-:W-:Y:S05]  /*2370*/  @P3 BRA `(.L_x_1925) ;  /* 0x0000000000483947 */ /* 0x000fea0003800000 */
[----:B------:R-:W3:Y:S01]  /*2380*/  LDCU.64 UR10, c[0x0][0x3e0] ;  /* 0x00007c00ff0a77ac */ /* 0x000ee20008000a00 */
[----:B0-----:R-:W-:Y:S01]  /*2390*/  MOV R16, R56 ;  /* 0x0000003800107202 */ /* 0x001fe20000000f00 */
[--C-:B--2---:R-:W-:Y:S01]  /*23a0*/  FADD.FTZ R18, R29, -R20.reuse ;  /* 0x800000141d127221 */ /* 0x104fe20000010000 */
[----:B------:R-:W-:Y:S01]  /*23b0*/  MOV R17, R55 ;  /* 0x0000003700117202 */ /* 0x000fe20000000f00 */
[----:B------:R-:W0:Y:S01]  /*23c0*/  LDCU.64 UR14, c[0x0][0x380] ;  /* 0x00007000ff0e77ac */ /* 0x000e220008000a00 */
[----:B------:R-:W-:Y:S01]  /*23d0*/  FADD.FTZ R30, R30, -R20 ;  /* 0x800000141e1e7221 */ /* 0x000fe20000010000 */
[----:B-1----:R-:W-:-:S03]  /*23e0*/  FMUL.FTZ R11, R18, R21 ;  /* 0x00000015120b7220 */ /* 0x002fc60000410000 */
[----:B------:R-:W-:Y:S01]  /*23f0*/  FMUL.FTZ R30, R30, R21 ;  /* 0x000000151e1e7220 */ /* 0x000fe20000410000 */
[----:B-----5:R-:W-:-:S03]  /*2400*/  FFMA.FTZ R11, R12, R11, R14 ;  /* 0x0000000b0c0b7223 */ /* 0x020fc6000001000e */
[----:B------:R-:W-:Y:S01]  /*2410*/  FFMA.FTZ R30, R13, R30, R15 ;  /* 0x0000001e0d1e7223 */ /* 0x000fe2000001000f */
[----:B---3--:R-:W-:-:S04]  /*2420*/  IMAD R25, R25, UR10, RZ ;  /* 0x0000000a19197c24 */ /* 0x008fc8000f8e02ff */
[----:B------:R-:W-:Y:S01]  /*2430*/  F2FP.BF16.F32.PACK_AB R11, R30, R11 ;  /* 0x0000000b1e0b723e */ /* 0x000fe200000010ff */
[----:B------:R-:W-:-:S04]  /*2440*/  IMAD.WIDE.U32 R16, R22, UR10, R16 ;  /* 0x0000000a16107c25 */ /* 0x000fc8000f8e0010 */
[----:B------:R-:W-:Y:S01]  /*2450*/  IMAD R25, R22, UR11, R25 ;  /* 0x0000000b16197c24 */ /* 0x000fe2000f8e0219 */
[----:B0-----:R-:W-:-:S04]  /*2460*/  LEA R18, P2, R16, UR14, 0x1 ;  /* 0x0000000e10127c11 */ /* 0x001fc8000f8408ff */
[----:B------:R-:W-:-:S04]  /*2470*/  IADD3 R25, PT, PT, R17, R25, RZ ;  /* 0x0000001911197210 */ /* 0x000fc80007ffe0ff */
[----:B------:R-:W-:-:S05]  /*2480*/  LEA.HI.X R19, R16, UR15, R25, 0x1, P2 ;  /* 0x0000000f10137c11 */ /* 0x000fca00090f0c19 */
[----:B------:R3:W-:Y:S02]  /*2490*/  STG.E desc[UR8][R18.64], R11 ;  /* 0x0000000b12007986 */ /* 0x0007e4000c101908 */
.L_x_1925:
[----:B------:R-:W-:Y:S05]  /*24a0*/  BSYNC.RECONVERGENT B1 ;  /* 0x0000000000017941 */ /* 0x000fea0003800200 */
.L_x_1924:
[----:B------:R-:W-:Y:S01]  /*24b0*/  SHF.R.S32.HI R25, RZ, 0x1f, R24 ;  /* 0x0000001fff197819 */ /* 0x000fe20000011418 */
[----:B------:R-:W-:Y:S01]  /*24c0*/  BSSY.RECONVERGENT B1, `(.L_x_1926) ;  /* 0x000001f000017945 */ /* 0x000fe20003800200 */
[----:B------:R-:W-:Y:S02]  /*24d0*/  ISETP.GE.U32.AND P6, PT, R49, UR12, PT ;  /* 0x0000000c31007c0c */ /* 0x000fe4000bfc6070 */
[----:B------:R-:W-:Y:S02]  /*24e0*/  ISETP.GE.AND.EX P5, PT, R25, UR13, PT, P5 ;  /* 0x0000000d19007c0c */ /* 0x000fe4000bfa6350 */
[----:B------:R-:W-:Y:S02]  /*24f0*/  ISETP.GE.U32.AND P2, PT, R48, UR12, PT ;  /* 0x0000000c30007c0c */ /* 0x000fe4000bf46070 */
[----:B--23--:R-:W-:Y:S02]  /*2500*/  SHF.R.S32.HI R11, RZ, 0x1f, R23 ;  /* 0x0000001fff0b7819 */ /* 0x00cfe40000011417 */
[----:B------:R-:W-:-:S02]  /*2510*/  ISETP.GE.U32.AND P3, PT, R47, UR12, PT ;  /* 0x0000000c2f007c0c */ /* 0x000fc4000bf66070 */
[----:B------:R-:W-:Y:S02]  /*2520*/  ISETP.GE.U32.AND P4, PT, R46, UR12, PT ;  /* 0x0000000c2e007c0c */ /* 0x000fe4000bf86070 */
[----:B------:R-:W-:Y:S02]  /*2530*/  ISETP.GE.AND.EX P1, PT, R11, UR13, PT, P1 ;  /* 0x0000000d0b007c0c */ /* 0x000fe4000bf26310 */
[----:B------:R-:W-:Y:S02]  /*2540*/  ISETP.GE.AND.EX P6, PT, R7, UR13, PT, P6 ;  /* 0x0000000d07007c0c */ /* 0x000fe4000bfc6360 */
[----:B------:R-:W-:Y:S02]  /*2550*/  ISETP.GE.AND.EX P2, PT, R8, UR13, PT, P2 ;  /* 0x0000000d08007c0c */ /* 0x000fe4000bf46320 */
[----:B------:R-:W-:Y:S02]  /*2560*/  ISETP.GE.AND.EX P3, PT, R9, UR13, PT, P3 ;  /* 0x0000000d09007c0c */ /* 0x000fe4000bf66330 */
[----:B------:R-:W-:Y:S01]  /*2570*/  ISETP.GE.AND.EX P4, PT, R10, UR13, PT, P4 ;  /* 0x0000000d0a007c0c */ /* 0x000fe2000bf86340 */
[----:B------:R-:W-:-:S12]  /*2580*/  @P5 BRA `(.L_x_1927) ;  /* 0x0000000000485947 */ /* 0x000fd80003800000 */
        /* <DEDUP_REMOVED lines=18> */
.L_x_1927:
[----:B------:R-:W-:Y:S05]  /*26b0*/  BSYNC.RECONVERGENT B1 ;  /* 0x0000000000017941 */ /* 0x000fea0003800200 */
.L_x_1926:
[----:B------:R-:W-:Y:S04]  /*26c0*/  BSSY.RECONVERGENT B1, `(.L_x_1928) ;  /* 0x0000014000017945 */ /* 0x000fe80003800200 */
[----:B------:R-:W-:Y:S05]  /*26d0*/  @P1 BRA `(.L_x_1929) ;  /* 0x0000000000481947 */ /* 0x000fea0003800000 */
[----:B------:R-:W3:Y:S01]  /*26e0*/  LDCU.64 UR10, c[0x0][0x3e0] ;  /* 0x00007c00ff0a77ac */ /* 0x000ee20008000a00 */
[----:B0-----:R-:W-:Y:S01]  /*26f0*/  MOV R16, R56 ;  /* 0x0000003800107202 */ /* 0x001fe20000000f00 */
[--C-:B------:R-:W-:Y:S01]  /*2700*/  FADD.FTZ R34, R34, -R20.reuse ;  /* 0x8000001422227221 */ /* 0x100fe20000010000 */
[----:B--2---:R-:W-:Y:S01]  /*2710*/  MOV R17, R55 ;  /* 0x0000003700117202 */ /* 0x004fe20000000f00 */
[----:B------:R-:W0:Y:S01]  /*2720*/  LDCU.64 UR14, c[0x0][0x380] ;  /* 0x00007000ff0e77ac */ /* 0x000e220008000a00 */
[----:B------:R-:W-:-:S04]  /*2730*/  FADD.FTZ R18, R33, -R20 ;  /* 0x8000001421127221 */ /* 0x000fc80000010000 */
[-C--:B-1----:R-:W-:Y:S01]  /*2740*/  FMUL.FTZ R18, R18, R21.reuse ;  /* 0x0000001512127220 */ /* 0x082fe20000410000 */
[----:B---3--:R-:W-:Y:S02]  /*2750*/  IMAD R22, R11, UR10, RZ ;  /* 0x0000000a0b167c24 */ /* 0x008fe4000f8e02ff */
[----:B------:R-:W-:Y:S01]  /*2760*/  FMUL.FTZ R11, R34, R21 ;  /* 0x00000015220b7220 */ /* 0x000fe20000410000 */
[----:B------:R-:W-:-:S04]  /*2770*/  IMAD.WIDE.U32 R16, R23, UR10, R16 ;  /* 0x0000000a17107c25 */ /* 0x000fc8000f8e0010 */
[----:B-----5:R-:W-:Y:S01]  /*2780*/  FFMA.FTZ R11, R12, R11, R14 ;  /* 0x0000000b0c0b7223 */ /* 0x020fe2000001000e */
[----:B------:R-:W-:Y:S02]  /*2790*/  IMAD R23, R23, UR11, R22 ;  /* 0x0000000b17177c24 */ /* 0x000fe4000f8e0216 */
[----:B------:R-:W-:Y:S01]  /*27a0*/  FFMA.FTZ R22, R13, R18, R15 ;  /* 0x000000120d167223 */ /* 0x000fe2000001000f */
[----:B0-----:R-:W-:Y:S02]  /*27b0*/  LEA R18, P1, R16, UR14, 0x1 ;  /* 0x0000000e10127c11 */ /* 0x001fe4000f8208ff */
[----:B------:R-:W-:Y:S02]  /*27c0*/  IADD3 R23, PT, PT, R17, R23, RZ ;  /* 0x0000001711177210 */ /* 0x000fe40007ffe0ff */
[----:B------:R-:W-:Y:S02]  /*27d0*/  F2FP.BF16.F32.PACK_AB R11, R22, R11 ;  /* 0x0000000b160b723e */ /* 0x000fe400000010ff */
[----:B------:R-:W-:-:S05]  /*27e0*/  LEA.HI.X R19, R16, UR15, R23, 0x1, P1 ;  /* 0x0000000f10137c11 */ /* 0x000fca00088f0c17 */
[----:B------:R3:W-:Y:S02]  /*27f0*/  STG.E desc[UR8][R18.64], R11 ;  /* 0x0000000b12007986 */ /* 0x0007e4000c101908 */
.L_x_1929:
[----:B------:R-:W-:Y:S05]  /*2800*/  BSYNC.RECONVERGENT B1 ;  /* 0x0000000000017941 */ /* 0x000fea0003800200 */
.L_x_1928:
[----:B------:R-:W-:Y:S04]  /*2810*/  BSSY.RECONVERGENT B1, `(.L_x_1930) ;  /* 0x0000014000017945 */ /* 0x000fe80003800200 */
[----:B------:R-:W-:Y:S05]  /*2820*/  @P6 BRA `(.L_x_1931) ;  /* 0x0000000000486947 */ /* 0x000fea0003800000 */
[----:B------:R-:W4:Y:S01]  /*2830*/  LDCU.64 UR10, c[0x0][0x3e0] ;  /* 0x00007c00ff0a77ac */ /* 0x000f220008000a00 */
[----:B0-----:R-:W-:Y:S01]  /*2840*/  MOV R16, R56 ;  /* 0x0000003800107202 */ /* 0x001fe20000000f00 */
[--C-:B--23--:R-:W-:Y:S01]  /*2850*/  FADD.FTZ R18, R35, -R20.reuse ;  /* 0x8000001423127221 */ /* 0x10cfe20000010000 */
[----:B------:R-:W-:Y:S01]  /*2860*/  MOV R17, R55 ;  /* 0x0000003700117202 */ /* 0x000fe20000000f00 */
[----:B------:R-:W0:Y:S01]  /*2870*/  LDCU.64 UR14, c[0x0][0x380] ;  /* 0x00007000ff0e77ac */ /* 0x000e220008000a00 */
[----:B------:R-:W-:Y:S01]  /*2880*/  FADD.FTZ R36, R36, -R20 ;  /* 0x8000001424247221 */ /* 0x000fe20000010000 */
[----:B-1----:R-:W-:-:S03]  /*2890*/  FMUL.FTZ R11, R18, R21 ;  /* 0x00000015120b7220 */ /* 0x002fc60000410000 */
[----:B------:R-:W-:Y:S01]  /*28a0*/  FMUL.FTZ R36, R36, R21 ;  /* 0x0000001524247220 */ /* 0x000fe20000410000 */
[----:B-----5:R-:W-:-:S03]  /*28b0*/  FFMA.FTZ R11, R12, R11, R14 ;  /* 0x0000000b0c0b7223 */ /* 0x020fc6000001000e */
[----:B------:R-:W-:Y:S01]  /*28c0*/  FFMA.FTZ R36, R13, R36, R15 ;  /* 0x000000240d247223 */ /* 0x000fe2000001000f */
[----:B----4-:R-:W-:-:S04]  /*28d0*/  IMAD R22, R7, UR10, RZ ;  /* 0x0000000a07167c24 */ /* 0x010fc8000f8e02ff */
[----:B------:R-:W-:Y:S01]  /*28e0*/  F2FP.BF16.F32.PACK_AB R11, R36, R11 ;  /* 0x0000000b240b723e */ /* 0x000fe200000010ff */
[----:B------:R-:W-:-:S04]  /*28f0*/  IMAD.WIDE.U32 R16, R49, UR10, R16 ;  /* 0x0000000a31107c25 */ /* 0x000fc8000f8e0010 */
[----:B------:R-:W-:Y:S01]  /*2900*/  IMAD R19, R49, UR11, R22 ;  /* 0x0000000b31137c24 */ /* 0x000fe2000f8e0216 */
[----:B0-----:R-:W-:-:S04]  /*2910*/  LEA R18, P1, R16, UR14, 0x1 ;  /* 0x0000000e10127c11 */ /* 0x001fc8000f8208ff */
[----:B------:R-:W-:-:S04]  /*2920*/  IADD3 R19, PT, PT, R17, R19, RZ ;  /* 0x0000001311137210 */ /* 0x000fc80007ffe0ff */
[----:B------:R-:W-:-:S05]  /*2930*/  LEA.HI.X R19, R16, UR15, R19, 0x1, P1 ;  /* 0x0000000f10137c11 */ /* 0x000fca00088f0c13 */
[----:B------:R4:W-:Y:S02]  /*2940*/  STG.E desc[UR8][R18.64], R11 ;  /* 0x0000000b12007986 */ /* 0x0009e4000c101908 */
.L_x_1931:
[----:B------:R-:W-:Y:S05]  /*2950*/  BSYNC.RECONVERGENT B1 ;  /* 0x0000000000017941 */ /* 0x000fea0003800200 */
.L_x_1930:
[----:B------:R-:W-:Y:S04]  /*2960*/  BSSY.RECONVERGENT B1, `(.L_x_1932) ;  /* 0x0000014000017945 */ /* 0x000fe80003800200 */
[----:B------:R-:W-:Y:S05]  /*2970*/  @P2 BRA `(.L_x_1933) ;  /* 0x0000000000482947 */ /* 0x000fea0003800000 */
[----:B------:R-:W1:Y:S01]  /*2980*/  LDCU.64 UR10, c[0x0][0x3e0] ;  /* 0x00007c00ff0a77ac */ /* 0x000e620008000a00 */
[----:B0-----:R-:W-:Y:S01]  /*2990*/  MOV R16, R56 ;  /* 0x0000003800107202 */ /* 0x001fe20000000f00 */
[--C-:B------:R-:W-:Y:S01]  /*29a0*/  FADD.FTZ R38, R38, -R20.reuse ;  /* 0x8000001426267221 */ /* 0x100fe20000010000 */
[----:B--2---:R-:W-:Y:S01]  /*29b0*/  MOV R17, R55 ;  /* 0x0000003700117202 */ /* 0x004fe20000000f00 */
[----:B------:R-:W0:Y:S01]  /*29c0*/  LDCU.64 UR14, c[0x0][0x380] ;  /* 0x00007000ff0e77ac */ /* 0x000e220008000a00 */
[----:B---34-:R-:W-:Y:S01]  /*29d0*/  FADD.FTZ R18, R37, -R20 ;  /* 0x8000001425127221 */ /* 0x018fe20000010000 */
[----:B-1----:R-:W-:-:S03]  /*29e0*/  FMUL.FTZ R11, R38, R21 ;  /* 0x00000015260b7220 */ /* 0x002fc60000410000 */
[----:B------:R-:W-:Y:S01]  /*29f0*/  FMUL.FTZ R18, R18, R21 ;  /* 0x0000001512127220 */ /* 0x000fe20000410000 */
[----:B-----5:R-:W-:-:S03]  /*2a00*/  FFMA.FTZ R11, R12, R11, R14 ;  /* 0x0000000b0c0b7223 */ /* 0x020fc6000001000e */
[----:B------:R-:W-:Y:S01]  /*2a10*/  FFMA.FTZ R22, R13, R18, R15 ;  /* 0x000000120d167223 */ /* 0x000fe2000001000f */
[----:B------:R-:W-:-:S04]  /*2a20*/  IMAD R19, R8, UR10, RZ ;  /* 0x0000000a08137c24 */ /* 0x000fc8000f8e02ff */
[----:B------:R-:W-:Y:S01]  /*2a30*/  F2FP.BF16.F32.PACK_AB R11, R22, R11 ;  /* 0x0000000b160b723e */ /* 0x000fe200000010ff */
[----:B------:R-:W-:-:S04]  /*2a40*/  IMAD.WIDE.U32 R16, R48, UR10, R16 ;  /* 0x0000000a30107c25 */ /* 0x000fc8000f8e0010 */
[----:B------:R-:W-:Y:S01]  /*2a50*/  IMAD R19, R48, UR11, R19 ;  /* 0x0000000b30137c24 */ /* 0x000fe2000f8e0213 */
[----:B0-----:R-:W-:-:S04]  /*2a60*/  LEA R18, P1, R16, UR14, 0x1 ;  /* 0x0000000e10127c11 */ /* 0x001fc8000f8208ff */
[----:B------:R-:W-:-:S04]  /*2a70*/  IADD3 R19, PT, PT, R17, R19, RZ ;  /* 0x0000001311137210 */ /* 0x000fc80007ffe0ff */
[----:B------:R-:W-:-:S05]  /*2a80*/  LEA.HI.X R19, R16, UR15, R19, 0x1, P1 ;  /* 0x0000000f10137c11 */ /* 0x000fca00088f0c13 */
[----:B------:R0:W-:Y:S02]  /*2a90*/  STG.E desc[UR8][R18.64], R11 ;  /* 0x0000000b12007986 */ /* 0x0001e4000c101908 */
.L_x_1933:
[----:B------:R-:W-:Y:S05]  /*2aa0*/  BSYNC.RECONVERGENT B1 ;  /* 0x0000000000017941 */ /* 0x000fea0003800200 */
.L_x_1932:
        /* <DEDUP_REMOVED lines=10> */
[----:B-----5:R-:W-:Y:S01]  /*2b50*/  FFMA.FTZ R11, R12, R11, R14 ;  /* 0x0000000b0c0b7223 */ /* 0x020fe2000001000e */
[----:B------:R-:W-:Y:S02]  /*2b60*/  IMAD R22, R9, UR10, RZ ;  /* 0x0000000a09167c24 */ /* 0x000fe4000f8e02ff */
[----:B------:R-:W-:-:S04]  /*2b70*/  IMAD.WIDE.U32 R16, R47, UR10, R16 ;  /* 0x0000000a2f107c25 */ /* 0x000fc8000f8e0010 */
[----:B------:R-:W-:Y:S02]  /*2b80*/  IMAD R19, R47, UR11, R22 ;  /* 0x0000000b2f137c24 */ /* 0x000fe4000f8e0216 */
[----:B------:R-:W-:Y:S01]  /*2b90*/  FFMA.FTZ R22, R13, R18, R15 ;  /* 0x000000120d167223 */ /* 0x000fe2000001000f */
[----:B0-----:R-:W-:Y:S02]  /*2ba0*/  LEA R18, P1, R16, UR14, 0x1 ;  /* 0x0000000e10127c11 */ /* 0x001fe4000f8208ff */
[----:B------:R-:W-:Y:S02]  /*2bb0*/  IADD3 R19, PT, PT, R17, R19, RZ ;  /* 0x0000001311137210 */ /* 0x000fe40007ffe0ff */
[----:B------:R-:W-:Y:S02]  /*2bc0*/  F2FP.BF16.F32.PACK_AB R11, R22, R11 ;  /* 0x0000000b160b723e */ /* 0x000fe400000010ff */
[----:B------:R-:W-:-:S05]  /*2bd0*/  LEA.HI.X R19, R16, UR15, R19, 0x1, P1 ;  /* 0x0000000f10137c11 */ /* 0x000fca00088f0c13 */
[----:B------:R0:W-:Y:S02]  /*2be0*/  STG.E desc[UR8][R18.64], R11 ;  /* 0x0000000b12007986 */ /* 0x0001e4000c101908 */
.L_x_1935:
[----:B------:R-:W-:Y:S05]  /*2bf0*/  BSYNC.RECONVERGENT B1 ;  /* 0x0000000000017941 */ /* 0x000fea0003800200 */
.L_x_1934:
[----:B------:R-:W-:Y:S05]  /*2c00*/  @P4 BRA `(.L_x_1936) ;  /* 0x0000001000744947 */ /* 0x000fea0003800000 */
[----:B------:R-:W1:Y:S01]  /*2c10*/  LDCU.64 UR10, c[0x0][0x3e0] ;  /* 0x00007c00ff0a77ac */ /* 0x000e620008000a00 */
[--C-:B------:R-:W-:Y:S01]  /*2c20*/  FADD.FTZ R42, R42, -R20.reuse ;  /* 0x800000142a2a7221 */ /* 0x100fe20000010000 */
[----:B0-----:R-:W-:Y:S01]  /*2c30*/  MOV R16, R56 ;  /* 0x0000003800107202 */ /* 0x001fe20000000f00 */
[----:B------:R-:W-:Y:S01]  /*2c40*/  FADD.FTZ R20, R41, -R20 ;  /* 0x8000001429147221 */ /* 0x000fe20000010000 */
[----:B------:R-:W0:Y:S01]  /*2c50*/  LDCU.64 UR12, c[0x0][0x380] ;  /* 0x00007000ff0c77ac */ /* 0x000e220008000a00 */
[----:B--2---:R-:W-:Y:S01]  /*2c60*/  MOV R17, R55 ;  /* 0x0000003700117202 */ /* 0x004fe20000000f00 */
[-C--:B-1-34-:R-:W-:Y:S01]  /*2c70*/  FMUL.FTZ R11, R42, R21.reuse ;  /* 0x000000152a0b7220 */ /* 0x09afe20000410000 */
[----:B------:R-:W-:-:S03]  /*2c80*/  FMUL.FTZ R20, R20, R21 ;  /* 0x0000001514147220 */ /* 0x000fc60000410000 */
[----:B-----5:R-:W-:Y:S01]  /*2c90*/  FFMA.FTZ R11, R12, R11, R14 ;  /* 0x0000000b0c0b7223 */ /* 0x020fe2000001000e */
[----:B------:R-:W-:-:S05]  /*2ca0*/  FFMA.FTZ R20, R13, R20, R15 ;  /* 0x000000140d147223 */ /* 0x000fca000001000f */
[----:B------:R-:W-:Y:S01]  /*2cb0*/  F2FP.BF16.F32.PACK_AB R11, R20, R11 ;  /* 0x0000000b140b723e */ /* 0x000fe200000010ff */
[----:B------:R-:W-:Y:S02]  /*2cc0*/  IMAD R19, R10, UR10, RZ ;  /* 0x0000000a0a137c24 */ /* 0x000fe4000f8e02ff */
[----:B------:R-:W-:-:S04]  /*2cd0*/  IMAD.WIDE.U32 R16, R46, UR10, R16 ;  /* 0x0000000a2e107c25 */ /* 0x000fc8000f8e0010 */
[----:B------:R-:W-:Y:S01]  /*2ce0*/  IMAD R19, R46, UR11, R19 ;  /* 0x0000000b2e137c24 */ /* 0x000fe2000f8e0213 */
[----:B0-----:R-:W-:-:S04]  /*2cf0*/  LEA R12, P1, R16, UR12, 0x1 ;  /* 0x0000000c100c7c11 */ /* 0x001fc8000f8208ff */
[----:B------:R-:W-:-:S04]  /*2d00*/  IADD3 R19, PT, PT, R17, R19, RZ ;  /* 0x0000001311137210 */ /* 0x000fc80007ffe0ff */
[----:B------:R-:W-:-:S05]  /*2d10*/  LEA.HI.X R13, R16, UR13, R19, 0x1, P1 ;  /* 0x0000000d100d7c11 */ /* 0x000fca00088f0c13 */
[----:B------:R0:W-:Y:S01]  /*2d20*/  STG.E desc[UR8][R12.64], R11 ;  /* 0x0000000b0c007986 */ /* 0x0001e2000c101908 */
[----:B------:R-:W-:Y:S05]  /*2d30*/  BRA `(.L_x_1936) ;  /* 0x0000001000287947 */ /* 0x000fea0003800000 */
.L_x_1921:
[----:B------:R-:W2:Y:S01]  /*2d40*/  LDCU.64 UR14, c[0x0][0x3e8] ;  /* 0x00007d00ff0e77ac */ /* 0x000ea20008000a00 */
[----:B------:R-:W-:Y:S01]  /*2d50*/  SHF.R.S32.HI R25, RZ, 0x1f, R22 ;  /* 0x0000001fff197819 */ /* 0x000fe20000011416 */
[----:B------:R-:W-:Y:S01]  /*2d60*/  BSSY.RECONVERGENT B1, `(.L_x_1937) ;  /* 0x0000024000017945 */ /* 0x000fe20003800200 */
[C---:B------:R-:W-:Y:S02]  /*2d70*/  IADD3 R24, PT, PT, R51.reuse, 0x40, RZ ;  /* 0x0000004033187810 */ /* 0x040fe40007ffe0ff */
[----:B------:R-:W-:Y:S02]  /*2d80*/  IADD3 R23, PT, PT, R51, 0x60, RZ ;  /* 0x0000006033177810 */ /* 0x000fe40007ffe0ff */
[----:B--2---:R-:W-:Y:S02]  /*2d90*/  ISETP.GE.U32.AND P2, PT, R22, UR14, PT ;  /* 0x0000000e16007c0c */ /* 0x004fe4000bf46070 */
[----:B------:R-:W-:Y:S02]  /*2da0*/  ISETP.GE.U32.AND P5, PT, R24, UR14, PT ;  /* 0x0000000e18007c0c */ /* 0x000fe4000bfa6070 */
[----:B------:R-:W-:-:S02]  /*2db0*/  ISETP.GE.U32.AND P6, PT, R23, UR14, PT ;  /* 0x0000000e17007c0c */ /* 0x000fc4000bfc6070 */
[----:B------:R-:W-:Y:S01]  /*2dc0*/  ISETP.GE.AND.EX P2, PT, R25, UR15, PT, P2 ;  /* 0x0000000f19007c0c */ /* 0x000fe2000bf46320 */
[----:B------:R-:W-:-:S12]  /*2dd0*/  @P1 BRA `(.L_x_1938) ;  /* 0x0000000000701947 */ /* 0x000fd80003800000 */
[--C-:B0-----:R-:W-:Y:S01]  /*2de0*/  FADD.FTZ R16, R11, -R20.reuse ;  /* 0x800000140b107221 */ /* 0x101fe20000010000 */
[----:B------:R-:W-:Y:S01]  /*2df0*/  FADD.FTZ R28, R28, -R20 ;  /* 0x800000141c1c7221 */ /* 0x000fe20000010000 */
[----:B------:R-:W0:Y:S01]  /*2e00*/  LDCU.64 UR10, c[0x0][0x3e0] ;  /* 0x00007c00ff0a77ac */ /* 0x000e220008000a00 */
[----:B------:R-:W-:Y:S01]  /*2e10*/  MOV R18, R56 ;  /* 0x0000003800127202 */ /* 0x000fe20000000f00 */
[-C--:B-1----:R-:W-:Y:S01]  /*2e20*/  FMUL.FTZ R11, R16, R21.reuse ;  /* 0x00000015100b7220 */ /* 0x082fe20000410000 */
[----:B------:R-:W-:Y:S01]  /*2e30*/  FMUL.FTZ R28, R28, R21 ;  /* 0x000000151c1c7220 */ /* 0x000fe20000410000 */
[----:B------:R-:W1:Y:S01]  /*2e40*/  LDCU.64 UR12, c[0x0][0x380] ;  /* 0x00007000ff0c77ac */ /* 0x000e620008000a00 */
[----:B------:R-:W-:Y:S01]  /*2e50*/  MOV R19, R55 ;  /* 0x0000003700137202 */ /* 0x000fe20000000f00 */
[----:B-----5:R-:W-:Y:S01]  /*2e60*/  FFMA.FTZ R16, R12, R11, R14 ;  /* 0x0000000b0c107223 */ /* 0x020fe2000001000e */
[----:B------:R-:W-:-:S03]  /*2e70*/  FFMA.FTZ R11, R13, R28, R15 ;  /* 0x0000001c0d0b7223 */ /* 0x000fc6000001000f */
[----:B------:R-:W-:Y:S01]  /*2e80*/  FMUL.FTZ R17, R16, -1.4426950216293334961 ;  /* 0xbfb8aa3b10117820 */ /* 0x000fe20000410000 */
[----:B------:R-:W-:-:S05]  /*2e90*/  FMUL.FTZ R28, R11, -1.4426950216293334961 ;  /* 0xbfb8aa3b0b1c7820 */ /* 0x000fca0000410000 */
[----:B------:R-:W2:Y:S01]  /*2ea0*/  MUFU.EX2 R17, R17 ;  /* 0x0000001100117308 */ /* 0x000ea20000000800 */
[----:B0-----:R-:W-:-:S03]  /*2eb0*/  IMAD R60, R6, UR10, RZ ;  /* 0x0000000a063c7c24 */ /* 0x001fc6000f8e02ff */
[----:B------:R-:W0:Y:S01]  /*2ec0*/  MUFU.EX2 R28, R28 ;  /* 0x0000001c001c7308 */ /* 0x000e220000000800 */
[----:B------:R-:W-:-:S04]  /*2ed0*/  IMAD.WIDE.U32 R18, R51, UR10, R18 ;  /* 0x0000000a33127c25 */ /* 0x000fc8000f8e0012 */
[----:B--2---:R-:W-:Y:S01]  /*2ee0*/  FADD.FTZ R26, R17, 1 ;  /* 0x3f800000111a7421 */ /* 0x004fe20000010000 */
[----:B------:R-:W-:Y:S02]  /*2ef0*/  IMAD R17, R51, UR11, R60 ;  /* 0x0000000b33117c24 */ /* 0x000fe4000f8e023c */
[----:B0-----:R-:W-:Y:S01]  /*2f00*/  FADD.FTZ R53, R28, 1 ;  /* 0x3f8000001c357421 */ /* 0x001fe20000010000 */
[----:B------:R-:W0:Y:S02]  /*2f10*/  MUFU.RCP R27, R26 ;  /* 0x0000001a001b7308 */ /* 0x000e240000001000 */
[----:B------:R-:W-:-:S06]  /*2f20*/  IADD3 R17, PT, PT, R19, R17, RZ ;  /* 0x0000001113117210 */ /* 0x000fcc0007ffe0ff */
[----:B------:R-:W2:Y:S01]  /*2f30*/  MUFU.RCP R58, R53 ;  /* 0x00000035003a7308 */ /* 0x000ea20000001000 */
[----:B0-----:R-:W-:Y:S01]  /*2f40*/  FMUL.FTZ R27, R16, R27 ;  /* 0x0000001b101b7220 */ /* 0x001fe20000410000 */
[----:B-1----:R-:W-:-:S04]  /*2f50*/  LEA R16, P1, R18, UR12, 0x1 ;  /* 0x0000000c12107c11 */ /* 0x002fc8000f8208ff */
[----:B------:R-:W-:Y:S01]  /*2f60*/  LEA.HI.X R17, R18, UR13, R17, 0x1, P1 ;  /* 0x0000000d12117c11 */ /* 0x000fe200088f0c11 */
[----:B--2---:R-:W-:-:S05]  /*2f70*/  FMUL.FTZ R58, R11, R58 ;  /* 0x0000003a0b3a7220 */ /* 0x004fca0000410000 */
[----:B------:R-:W-:-:S05]  /*2f80*/  F2FP.BF16.F32.PACK_AB R27, R58, R27 ;  /* 0x0000001b3a1b723e */ /* 0x000fca00000010ff */
[----:B------:R2:W-:Y:S02]  /*2f90*/  STG.E desc[UR8][R16.64], R27 ;  /* 0x0000001b10007986 */ /* 0x0005e4000c101908 */
.L_x_1938:
[----:B------:R-:W-:Y:S05]  /*2fa0*/  BSYNC.RECONVERGENT B1 ;  /* 0x0000000000017941 */ /* 0x000fea0003800200 */
.L_x_1937:
[----:B------:R-:W-:Y:S04]  /*2fb0*/  BSSY.RECONVERGENT B1, `(.L_x_1939) ;  /* 0x000001e000017945 */ /* 0x000fe80003800200 */
[----:B------:R-:W-:Y:S05]  /*2fc0*/  @P2 BRA `(.L_x_1940) ;  /* 0x0000000000702947 */ /* 0x000fea0003800000 */
[--C-:B0-2---:R-:W-:Y:S01]  /*2fd0*/  FADD.FTZ R16, R29, -R20.reuse ;  /* 0x800000141d107221 */ /* 0x105fe20000010000 */
        /* <DEDUP_REMOVED lines=15> */
[----:B------:R-:W-:Y:S02]  /*30d0*/  IMAD R25, R22, UR11, R25 ;  /* 0x0000000b16197c24 */ /* 0x000fe4000f8e0219 */
[----:B--2---:R-:W-:-:S03]  /*30e0*/  FADD.FTZ R26, R17, 1 ;  /* 0x3f800000111a7421 */ /* 0x004fc60000010000 */
[----:B------:R-:W-:Y:S01]  /*30f0*/  IADD3 R25, PT, PT, R19, R25, RZ ;  /* 0x0000001913197210 */ /* 0x000fe20007ffe0ff */
[----:B0-----:R-:W-:Y:S02]  /*3100*/  FADD.FTZ R28, R27, 1 ;  /* 0x3f8000001b1c7421 */ /* 0x001fe40000010000 */
[----:B------:R-:W0:Y:S08]  /*3110*/  MUFU.RCP R26, R26 ;  /* 0x0000001a001a7308 */ /* 0x000e300000001000 */
[----:B------:R-:W2:Y:S01]  /*3120*/  MUFU.RCP R29, R28 ;  /* 0x0000001c001d7308 */ /* 0x000ea20000001000 */
[----:B0-----:R-:W-:Y:S01]  /*3130*/  FMUL.FTZ R11, R11, R26 ;  /* 0x0000001a0b0b7220 */ /* 0x001fe20000410000 */
[----:B--2---:R-:W-:Y:S01]  /*3140*/  FMUL.FTZ R22, R16, R29 ;  /* 0x0000001d10167220 */ /* 0x004fe20000410000 */
[----:B-1----:R-:W-:-:S04]  /*3150*/  LEA R16, P1, R18, UR12, 0x1 ;  /* 0x0000000c12107c11 */ /* 0x002fc8000f8208ff */
[----:B------:R-:W-:Y:S02]  /*3160*/  LEA.HI.X R17, R18, UR13, R25, 0x1, P1 ;  /* 0x0000000d12117c11 */ /* 0x000fe400088f0c19 */
[----:B------:R-:W-:-:S05]  /*3170*/  F2FP.BF16.F32.PACK_AB R11, R22, R11 ;  /* 0x0000000b160b723e */ /* 0x000fca00000010ff */
[----:B------:R3:W-:Y:S02]  /*3180*/  STG.E desc[UR8][R16.64], R11 ;  /* 0x0000000b10007986 */ /* 0x0007e4000c101908 */
.L_x_1940:
[----:B------:R-:W-:Y:S05]  /*3190*/  BSYNC.RECONVERGENT B1 ;  /* 0x0000000000017941 */ /* 0x000fea0003800200 */
.L_x_1939:
[----:B--2---:R-:W-:Y:S01]  /*31a0*/  SHF.R.S32.HI R27, RZ, 0x1f, R24 ;  /* 0x0000001fff1b7819 */ /* 0x004fe20000011418 */
[----:B------:R-:W-:Y:S01]  /*31b0*/  BSSY.RECONVERGENT B1, `(.L_x_1941) ;  /* 0x0000029000017945 */ /* 0x000fe20003800200 */
[----:B------:R-:W-:Y:S02]  /*31c0*/  ISETP.GE.U32.AND P1, PT, R49, UR14, PT ;  /* 0x0000000e31007c0c */ /* 0x000fe4000bf26070 */
[----:B------:R-:W-:Y:S02]  /*31d0*/  ISETP.GE.AND.EX P5, PT, R27, UR15, PT, P5 ;  /* 0x0000000f1b007c0c */ /* 0x000fe4000bfa6350 */
[----:B------:R-:W-:Y:S02]  /*31e0*/  ISETP.GE.U32.AND P2, PT, R48, UR14, PT ;  /* 0x0000000e30007c0c */ /* 0x000fe4000bf46070 */
[----:B---3--:R-:W-:Y:S02]  /*31f0*/  SHF.R.S32.HI R11, RZ, 0x1f, R23 ;  /* 0x0000001fff0b7819 */ /* 0x008fe40000011417 */
        /* <DEDUP_REMOVED lines=8> */
[--C-:B------:R-:W-:Y:S01]  /*3280*/  FADD.FTZ R32, R32, -R20.reuse ;  /* 0x8000001420207221 */ /* 0x100fe20000010000 */
[----:B0-----:R-:W-:Y:S01]  /*3290*/  FADD.FTZ R16, R31, -R20 ;  /* 0x800000141f107221 */ /* 0x001fe20000010000 */
[----:B------:R-:W0:Y:S02]  /*32a0*/  LDCU.64 UR10, c[0x0][0x3e0] ;  /* 0x00007c00ff0a77ac */ /* 0x000e240008000a00 */
[-C--:B-1----:R-:W-:Y:S01]  /*32b0*/  FMUL.FTZ R17, R32, R21.reuse ;  /* 0x0000001520117220 */ /* 0x082fe20000410000 */
[----:B------:R-:W-:Y:S01]  /*32c0*/  FMUL.FTZ R22, R16, R21 ;  /* 0x0000001510167220 */ /* 0x000fe20000410000 */
[----:B------:R-:W1:Y:S02]  /*32d0*/  LDCU.64 UR12, c[0x0][0x380] ;  /* 0x00007000ff0c77ac */ /* 0x000e640008000a00 */
[----:B-----5:R-:W-:Y:S01]  /*32e0*/  FFMA.FTZ R18, R12, R17, R14 ;  /* 0x000000110c127223 */ /* 0x020fe2000001000e */
[----:B------:R-:W-:Y:S01]  /*32f0*/  FFMA.FTZ R26, R13, R22, R15 ;  /* 0x000000160d1a7223 */ /* 0x000fe2000001000f */
[----:B------:R-:W-:-:S02]  /*3300*/  MOV R17, R55 ;  /* 0x0000003700117202 */ /* 0x000fc40000000f00 */
[----:B------:R-:W-:Y:S01]  /*3310*/  FMUL.FTZ R16, R18, -1.4426950216293334961 ;  /* 0xbfb8aa3b12107820 */ /* 0x000fe20000410000 */
[----:B------:R-:W-:-:S05]  /*3320*/  FMUL.FTZ R22, R26, -1.4426950216293334961 ;  /* 0xbfb8aa3b1a167820 */ /* 0x000fca0000410000 */
[----:B------:R-:W2:Y:S01]  /*3330*/  MUFU.EX2 R16, R16 ;  /* 0x0000001000107308 */ /* 0x000ea20000000800 */
[----:B0-----:R-:W-:-:S03]  /*3340*/  IMAD R27, R27, UR10, RZ ;  /* 0x0000000a1b1b7c24 */ /* 0x001fc6000f8e02ff */
        /* <DEDUP_REMOVED lines=15> */
.L_x_1942:
[----:B------:R-:W-:Y:S05]  /*3440*/  BSYNC.RECONVERGENT B1 ;  /* 0x0000000000017941 */ /* 0x000fea0003800200 */
.L_x_1941:
[----:B------:R-:W-:Y:S04]  /*3450*/  BSSY.RECONVERGENT B1, `(.L_x_1943) ;  /* 0x000001e000017945 */ /* 0x000fe80003800200 */
[----:B------:R-:W-:Y:S05]  /*3460*/  @P6 BRA `(.L_x_1944) ;  /* 0x0000000000706947 */ /* 0x000fea0003800000 */
[--C-:B------:R-:W-:Y:S01]  /*3470*/  FADD.FTZ R34, R34, -R20.reuse ;  /* 0x8000001422227221 */ /* 0x100fe20000010000 */
[----:B0-----:R-:W-:Y:S01]  /*3480*/  FADD.FTZ R16, R33, -R20 ;  /* 0x8000001421107221 */ /* 0x001fe20000010000 */
[----:B------:R-:W0:Y:S02]  /*3490*/  LDCU.64 UR10, c[0x0][0x3e0] ;  /* 0x00007c00ff0a77ac */ /* 0x000e240008000a00 */
[-C--:B-1----:R-:W-:Y:S01]  /*34a0*/  FMUL.FTZ R17, R34, R21.reuse ;  /* 0x0000001522117220 */ /* 0x082fe20000410000 */
[----:B--2---:R-:W-:Y:S01]  /*34b0*/  FMUL.FTZ R18, R16, R21 ;  /* 0x0000001510127220 */ /* 0x004fe20000410000 */
        /* <DEDUP_REMOVED lines=9> */
[----:B--2---:R-:W-:Y:S01]  /*3550*/  FADD.FTZ R18, R16, 1 ;  /* 0x3f80000010127421 */ /* 0x004fe20000010000 */
[----:B------:R-:W-:Y:S01]  /*3560*/  MOV R16, R56 ;  /* 0x0000003800107202 */ /* 0x000fe20000000f00 */
[----:B0-----:R-:W-:-:S04]  /*3570*/  FADD.FTZ R22, R19, 1 ;  /* 0x3f80000013167421 */ /* 0x001fc80000010000 */
[----:B------:R-:W0:Y:S01]  /*3580*/  MUFU.RCP R18, R18 ;  /* 0x0000001200127308 */ /* 0x000e220000001000 */
[----:B------:R-:W-:-:S04]  /*3590*/  IMAD.WIDE.U32 R16, R23, UR10, R16 ;  /* 0x0000000a17107c25 */ /* 0x000fc8000f8e0010 */
[----:B------:R-:W-:-:S03]  /*35a0*/  IMAD R23, R23, UR11, R24 ;  /* 0x0000000b17177c24 */ /* 0x000fc6000f8e0218 */
[----:B------:R-:W2:Y:S02]  /*35b0*/  MUFU.RCP R22, R22 ;  /* 0x0000001600167308 */ /* 0x000ea40000001000 */
[----:B------:R-:W-:Y:S01]  /*35c0*/  IADD3 R23, PT, PT, R17, R23, RZ ;  /* 0x0000001711177210 */ /* 0x000fe20007ffe0ff */
[----:B0-----:R-:W-:Y:S01]  /*35d0*/  FMUL.FTZ R11, R25, R18 ;  /* 0x00000012190b7220 */ /* 0x001fe20000410000 */
[----:B-1----:R-:W-:-:S04]  /*35e0*/  LEA R18, P5, R16, UR12, 0x1 ;  /* 0x0000000c10127c11 */ /* 0x002fc8000f8a08ff */
[----:B------:R-:W-:Y:S01]  /*35f0*/  LEA.HI.X R19, R16, UR13, R23, 0x1, P5 ;  /* 0x0000000d10137c11 */ /* 0x000fe2000a8f0c17 */
[----:B--2---:R-:W-:-:S05]  /*3600*/  FMUL.FTZ R24, R27, R22 ;  /* 0x000000161b187220 */ /* 0x004fca0000410000 */
[----:B------:R-:W-:-:S05]  /*3610*/  F2FP.BF16.F32.PACK_AB R11, R24, R11 ;  /* 0x0000000b180b723e */ /* 0x000fca00000010ff */
[----:B------:R3:W-:Y:S02]  /*3620*/  STG.E desc[UR8][R18.64], R11 ;  /* 0x0000000b12007986 */ /* 0x0007e4000c101908 */
.L_x_1944:
[----:B------:R-:W-:Y:S05]  /*3630*/  BSYNC.RECONVERGENT B1 ;  /* 0x0000000000017941 */ /* 0x000fea0003800200 */
.L_x_1943:
[----:B------:R-:W-:Y:S04]  /*3640*/  BSSY.RECONVERGENT B1, `(.L_x_1945) ;  /* 0x000001e000017945 */ /* 0x000fe80003800200 */
[----:B------:R-:W-:Y:S05]  /*3650*/  @P1 BRA `(.L_x_1946) ;  /* 0x0000000000701947 */ /* 0x000fea0003800000 */
[--C-:B0-----:R-:W-:Y:S01]  /*3660*/  FADD.FTZ R16, R35, -R20.reuse ;  /* 0x8000001423107221 */ /* 0x101fe20000010000 */
[----:B------:R-:W-:Y:S01]  /*3670*/  FADD.FTZ R36, R36, -R20 ;  /* 0x8000001424247221 */ /* 0x000fe20000010000 */
[----:B------:R-:W0:Y:S01]  /*3680*/  LDCU.64 UR10, c[0x0][0x3e0] ;  /* 0x00007c00ff0a77ac */ /* 0x000e220008000a00 */
[----:B--23--:R-:W-:Y:S01]  /*3690*/  MOV R18, R56 ;  /* 0x0000003800127202 */ /* 0x00cfe20000000f00 */
        /* <DEDUP_REMOVED lines=19> */
[----:B-1----:R-:W-:-:S04]  /*37d0*/  LEA R16, P1, R18, UR12, 0x1 ;  /* 0x0000000c12107c11 */ /* 0x002fc8000f8208ff */
[----:B------:R-:W-:Y:S01]  /*37e0*/  LEA.HI.X R17, R18, UR13, R27, 0x1, P1 ;  /* 0x0000000d12117c11 */ /* 0x000fe200088f0c1b */
[----:B--2---:R-:W-:-:S05]  /*37f0*/  FMUL.FTZ R24, R25, R22 ;  /* 0x0000001619187220 */ /* 0x004fca0000410000 */
[----:B------:R-:W-:-:S05]  /*3800*/  F2FP.BF16.F32.PACK_AB R11, R24, R11 ;  /* 0x0000000b180b723e */ /* 0x000fca00000010ff */
[----:B------:R4:W-:Y:S02]  /*3810*/  STG.E desc[UR8][R16.64], R11 ;  /* 0x0000000b10007986 */ /* 0x0009e4000c101908 */
.L_x_1946:
[----:B------:R-:W-:Y:S05]  /*3820*/  BSYNC.RECONVERGENT B1 ;  /* 0x0000000000017941 */ /* 0x000fea0003800200 */
.L_x_1945:
[----:B------:R-:W-:Y:S04]  /*3830*/  BSSY.RECONVERGENT B1, `(.L_x_1947) ;  /* 0x000001e000017945 */ /* 0x000fe80003800200 */
[----:B------:R-:W-:Y:S05]  /*3840*/  @P2 BRA `(.L_x_1948) ;  /* 0x0000000000702947 */ /* 0x000fea0003800000 */
[--C-:B------:R-:W-:Y:S01]  /*3850*/  FADD.FTZ R38, R38, -R20.reuse ;  /* 0x8000001426267221 */ /* 0x100fe20000010000 */
[----:B0---4-:R-:W-:Y:S01]  /*3860*/  FADD.FTZ R16, R37, -R20 ;  /* 0x8000001425107221 */ /* 0x011fe20000010000 */
        /* <DEDUP_REMOVED lines=26> */
.L_x_1948:
[----:B------:R-:W-:Y:S05]  /*3a10*/  BSYNC.RECONVERGENT B1 ;  /* 0x0000000000017941 */ /* 0x000fea0003800200 */
.L_x_1947:
[----:B------:R-:W-:Y:S04]  /*3a20*/  BSSY.RECONVERGENT B1, `(.L_x_1949) ;  /* 0x000001e000017945 */ /* 0x000fe80003800200 */
[----:B------:R-:W-:Y:S05]  /*3a30*/  @P3 BRA `(.L_x_1950) ;  /* 0x0000000000703947 */ /* 0x000fea0003800000 */
[--C-:B------:R-:W-:Y:S01]  /*3a40*/  FADD.FTZ R40, R40, -R20.reuse ;  /* 0x8000001428287221 */ /* 0x100fe20000010000 */
[----:B0---4-:R-:W-:Y:S01]  /*3a50*/  FADD.FTZ R16, R39, -R20 ;  /* 0x8000001427107221 */ /* 0x011fe20000010000 */
[----:B------:R-:W0:Y:S01]  /*3a60*/  LDCU.64 UR10, c[0x0][0x3e0] ;  /* 0x00007c00ff0a77ac */ /* 0x000e220008000a00 */
[----:B------:R-:W-:Y:S01]  /*3a70*/  MOV R17, R55 ;  /* 0x0000003700117202 */ /* 0x000fe20000000f00 */
[-C--:B-1-3--:R-:W-:Y:S01]  /*3a80*/  FMUL.FTZ R11, R40, R21.reuse ;  /* 0x00000015280b7220 */ /* 0x08afe20000410000 */
[----:B------:R-:W-:Y:S01]  /*3a90*/  FMUL.FTZ R16, R16, R21 ;  /* 0x0000001510107220 */ /* 0x000fe20000410000 */
[----:B------:R-:W1:Y:S02]  /*3aa0*/  LDCU.64 UR12, c[0x0][0x380] ;  /* 0x00007000ff0c77ac */ /* 0x000e640008000a00 */
[----:B-----5:R-:W-:Y:S01]  /*3ab0*/  FFMA.FTZ R23, R12, R11, R14 ;  /* 0x0000000b0c177223 */ /* 0x020fe2000001000e */
[----:B------:R-:W-:Y:S01]  /*3ac0*/  FFMA.FTZ R25, R13, R16, R15 ;  /* 0x000000100d197223 */ /* 0x000fe2000001000f */
[----:B------:R-:W-:-:S02]  /*3ad0*/  MOV R16, R56 ;  /* 0x0000003800107202 */ /* 0x000fc40000000f00 */
[----:B------:R-:W-:Y:S01]  /*3ae0*/  FMUL.FTZ R11, R23, -1.4426950216293334961 ;  /* 0xbfb8aa3b170b7820 */ /* 0x000fe20000410000 */
[----:B--2---:R-:W-:-:S05]  /*3af0*/  FMUL.FTZ R19, R25, -1.4426950216293334961 ;  /* 0xbfb8aa3b19137820 */ /* 0x004fca0000410000 */
        /* <DEDUP_REMOVED lines=16> */
.L_x_1950:
[----:B------:R-:W-:Y:S05]  /*3c00*/  BSYNC.RECONVERGENT B1 ;  /* 0x0000000000017941 */ /* 0x000fea0003800200 */
.L_x_1949:
[----:B------:R-:W-:Y:S05]  /*3c10*/  @P4 BRA `(.L_x_1936) ;  /* 0x0000000000704947 */ /* 0x000fea0003800000 */
[--C-:B------:R-:W-:Y:S01]  /*3c20*/  FADD.FTZ R42, R42, -R20.reuse ;  /* 0x800000142a2a7221 */ /* 0x100fe20000010000 */
[----:B------:R-:W-:Y:S01]  /*3c30*/  FADD.FTZ R20, R41, -R20 ;  /* 0x8000001429147221 */ /* 0x000fe20000010000 */
[----:B------:R-:W2:Y:S02]  /*3c40*/  LDCU.64 UR10, c[0x0][0x3e0] ;  /* 0x00007c00ff0a77ac */ /* 0x000ea40008000a00 */
[-C--:B01-34-:R-:W-:Y:S01]  /*3c50*/  FMUL.FTZ R11, R42, R21.reuse ;  /* 0x000000152a0b7220 */ /* 0x09bfe20000410000 */
[----:B------:R-:W-:Y:S01]  /*3c60*/  FMUL.FTZ R20, R20, R21 ;  /* 0x0000001514147220 */ /* 0x000fe20000410000 */
[----:B------:R-:W0:Y:S02]  /*3c70*/  LDCU.64 UR12, c[0x0][0x380] ;  /* 0x00007000ff0c77ac */ /* 0x000e240008000a00 */
[----:B-----5:R-:W-:Y:S01]  /*3c80*/  FFMA.FTZ R17, R12, R11, R14 ;  /* 0x0000000b0c117223 */ /* 0x020fe2000001000e */
[----:B--2---:R-:W-:Y:S01]  /*3c90*/  FFMA.FTZ R19, R13, R20, R15 ;  /* 0x000000140d137223 */ /* 0x004fe2000001000f */
[----:B------:R-:W-:-:S02]  /*3ca0*/  MOV R12, R56 ;  /* 0x00000038000c7202 */ /* 0x000fc40000000f00 */
[----:B------:R-:W-:Y:S01]  /*3cb0*/  FMUL.FTZ R11, R17, -1.4426950216293334961 ;  /* 0xbfb8aa3b110b7820 */ /* 0x000fe20000410000 */
[----:B------:R-:W-:Y:S01]  /*3cc0*/  FMUL.FTZ R15, R19, -1.4426950216293334961 ;  /* 0xbfb8aa3b130f7820 */ /* 0x000fe20000410000 */
[----:B------:R-:W-:-:S04]  /*3cd0*/  MOV R13, R55 ;  /* 0x00000037000d7202 */ /* 0x000fc80000000f00 */
[----:B------:R-:W1:Y:S01]  /*3ce0*/  MUFU.EX2 R11, R11 ;  /* 0x0000000b000b7308 */ /* 0x000e620000000800 */
[----:B------:R-:W-:-:S03]  /*3cf0*/  IMAD R21, R10, UR10, RZ ;  /* 0x0000000a0a157c24 */ /* 0x000fc6000f8e02ff */
[----:B------:R-:W2:Y:S01]  /*3d00*/  MUFU.EX2 R15, R15 ;  /* 0x0000000f000f7308 */ /* 0x000ea20000000800 */
[----:B------:R-:W-:-:S04]  /*3d10*/  IMAD.WIDE.U32 R12, R46, UR10, R12 ;  /* 0x0000000a2e0c7c25 */ /* 0x000fc8000f8e000c */
[----:B------:R-:W-:Y:S02]  /*3d20*/  IMAD R21, R46, UR11, R21 ;  /* 0x0000000b2e157c24 */ /* 0x000fe4000f8e0215 */
[----:B-1----:R-:W-:-:S03]  /*3d30*/  FADD.FTZ R14, R11, 1 ;  /* 0x3f8000000b0e7421 */ /* 0x002fc60000010000 */
[----:B------:R-:W-:Y:S01]  /*3d40*/  IADD3 R21, PT, PT, R13, R21, RZ ;  /* 0x000000150d157210 */ /* 0x000fe20007ffe0ff */
[----:B--2---:R-:W-:Y:S02]  /*3d50*/  FADD.FTZ R16, R15, 1 ;  /* 0x3f8000000f107421 */ /* 0x004fe40000010000 */
[----:B------:R-:W1:Y:S08]  /*3d60*/  MUFU.RCP R14, R14 ;  /* 0x0000000e000e7308 */ /* 0x000e700000001000 */
[----:B------:R-:W2:Y:S01]  /*3d70*/  MUFU.RCP R16, R16 ;  /* 0x0000001000107308 */ /* 0x000ea20000001000 */
[----:B-1----:R-:W-:Y:S01]  /*3d80*/  FMUL.FTZ R11, R17, R14 ;  /* 0x0000000e110b7220 */ /* 0x002fe20000410000 */
[----:B0-----:R-:W-:-:S04]  /*3d90*/  LEA R14, P1, R12, UR12, 0x1 ;  /* 0x0000000c0c0e7c11 */ /* 0x001fc8000f8208ff */
[----:B------:R-:W-:Y:S01]  /*3da0*/  LEA.HI.X R15, R12, UR13, R21, 0x1, P1 ;  /* 0x0000000d0c0f7c11 */ /* 0x000fe200088f0c15 */
[----:B--2---:R-:W-:-:S05]  /*3db0*/  FMUL.FTZ R18, R19, R16 ;  /* 0x0000001013127220 */ /* 0x004fca0000410000 */
[----:B------:R-:W-:-:S05]  /*3dc0*/  F2FP.BF16.F32.PACK_AB R11, R18, R11 ;  /* 0x0000000b120b723e */ /* 0x000fca00000010ff */
[----:B------:R0:W-:Y:S02]  /*3dd0*/  STG.E desc[UR8][R14.64], R11 ;  /* 0x0000000b0e007986 */ /* 0x0001e4000c101908 */
.L_x_1936:
[----:B------:R-:W-:Y:S05]  /*3de0*/  BSYNC.RECONVERGENT B0 ;  /* 0x0000000000007941 */ /* 0x000fea0003800200 */
.L_x_1920:
[----:B------:R-:W-:Y:S02]  /*3df0*/  IADD3 R44, PT, PT, R4, R44, RZ ;  /* 0x0000002c042c7210 */ /* 0x000fe40007ffe0ff */
[----:B------:R-:W-:Y:S02]  /*3e00*/  IADD3 R45, PT, PT, R45, 0x1, RZ ;  /* 0x000000012d2d7810 */ /* 0x000fe40007ffe0ff */
[----:B------:R-:W-:-:S13]  /*3e10*/  ISETP.GE.AND P1, PT, R44, UR5, PT ;  /* 0x000000052c007c0c */ /* 0x000fda000bf26270 */
[----:B------:R-:W-:Y:S05]  /*3e20*/  @!P1 BRA `(.L_x_1951) ;  /* 0xffffffc400149947 */ /* 0x000fea000383ffff */
[----:B------:R-:W-:Y:S05]  /*3e30*/  EXIT ;  /* 0x000000000000794d */ /* 0x000fea0003800000 */
.L_x_1952:
        /* <DEDUP_REMOVED lines=12> */
.L_x_3445:


//--------------------- .text._Z35group_norm_nhwc_fwd_one_pass_kernelI11Bf16IOFp32WLi512ELi32ELi512EEv26Group_norm_nhwc_fwd_params --------------------------
	.section	.text._Z35group_norm_nhwc_fwd_one_pass_kernelI11Bf16IOFp32WLi512ELi32ELi512EEv26Group_norm_nhwc_fwd_params,"ax",@progbits
	.align	128
        .global         _Z35group_norm_nhwc_fwd_one_pass_kernelI11Bf16IOFp32WLi512ELi32ELi512EEv26Group_norm_nhwc_fwd_params
        .type           _Z35group_norm_nhwc_fwd_one_pass_kernelI11Bf16IOFp32WLi512ELi32ELi512EEv26Group_norm_nhwc_fwd_params,@function
        .size           _Z35group_norm_nhwc_fwd_one_pass_kernelI11Bf16IOFp32WLi512ELi32ELi512EEv26Group_norm_nhwc_fwd_params,(.L_x_3446 - _Z35group_norm_nhwc_fwd_one_pass_kernelI11Bf16IOFp32WLi512ELi32ELi512EEv26Group_norm_nhwc_fwd_params)
        .other          _Z35group_norm_nhwc_fwd_one_pass_kernelI11Bf16IOFp32WLi512ELi32ELi512EEv26Group_norm_nhwc_fwd_params,@"STO_CUDA_ENTRY STV_DEFAULT"
_Z35group_norm_nhwc_fwd_one_pass_kernelI11Bf16IOFp32WLi512ELi32ELi512EEv26Group_norm_nhwc_fwd_params:
.text._Z35group_norm_nhwc_fwd_one_pass_kernelI11Bf16IOFp32WLi512ELi32ELi512EEv26Group_norm_nhwc_fwd_params:
        /* <DEDUP_REMOVED lines=9> */
[----:B------:R-:W2:Y:S01]  /*0090*/  LDC R5, c[0x0][0x374] ;  /* 0x0000dd00ff057b82 */ /* 0x000ea20000000800 */
[----:B------:R-:W-:Y:S01]  /*00a0*/  HFMA2 R6, -RZ, RZ, 0, 0 ;  /* 0x00000000ff067431 */ /* 0x000fe200000001ff */
[----:B------:R-:W3:Y:S01]  /*00b0*/  S2R R3, SR_CTAID.X ;  /* 0x0000000000037919 */ /* 0x000ee20000002500 */
[----:B------:R-:W4:Y:S01]  /*00c0*/  LDCU.64 UR6, c[0x0][0x388] ;  /* 0x00007100ff0677ac */ /* 0x000f220008000a00 */
[----:B------:R-:W-:Y:S01]  /*00d0*/  MOV R8, R0 ;  /* 0x0000000000087202 */ /* 0x000fe20000000f00 */
[----:B------:R-:W2:Y:S03]  /*00e0*/  S2R R4, SR_LANEID ;  /* 0x0000000000047919 */ /* 0x000ea60000000000 */
[----:B------:R-:W2:Y:S01]  /*00f0*/  LDC R7, c[0x0][0x370] ;  /* 0x0000dc00ff077b82 */ /* 0x000ea20000000800 */
[----:B----4-:R-:W-:-:S02]  /*0100*/  ISETP.NE.U32.AND P1, PT, RZ, UR6, PT ;  /* 0x00000006ff007c0c */ /* 0x010fc4000bf25070 */
[----:B0-----:R-:W-:Y:S02]  /*0110*/  SHF.R.U32.HI R92, RZ, 0x4, R2 ;  /* 0x00000004ff5c7819 */ /* 0x001fe40000011602 */
[----:B---3--:R-:W-:-:S03]  /*0120*/  LOP3.LUT P0, RZ, R2, R3, RZ, 0xfc, !PT ;  /* 0x0000000302ff7212 */ /* 0x008fc6000780fcff */
[----:B-1----:R-:W-:Y:S01]  /*0130*/  IMAD R92, R3, UR4, R92 ;  /* 0x00000004035c7c24 */ /* 0x002fe2000f8e025c */
[----:B------:R-:W-:Y:S01]  /*0140*/  ISETP.NE.AND.EX P0, PT, RZ, UR7, !P0, P1 ;  /* 0x00000007ff007c0c */ /* 0x000fe2000c705310 */
[----:B------:R-:W0:Y:S03]  /*0150*/  LDCU.64 UR6, c[0x0][0x358] ;  /* 0x00006b00ff0677ac */ /* 0x000e260008000a00 */
        /* <DEDUP_REMOVED lines=14> */
[----:B------:R-:W-:Y:S02]  /*0240*/  IADD3 R13, PT, PT, R92, 0x1e0, RZ ;  /* 0x000001e05c0d7810 */ /* 0x000fe40007ffe0ff */
        /* <DEDUP_REMOVED lines=15> */
[----:B0-2---:R-:W-:-:S07]  /*0340*/  SHF.R.S32.HI R67, RZ, 0x1f, R13 ;  /* 0x0000001fff437819 */ /* 0x005fce000001140d */
.L_x_2028:
[----:B0--34-:R-:W0:Y:S01]  /*0350*/  LDC R43, c[0x0][0x3f8] ;  /* 0x0000fe00ff2b7b82 */ /* 0x019e220000000800 */
[----:B------:R-:W1:Y:S01]  /*0360*/  LDCU.64 UR4, c[0x0][0x3e8] ;  /* 0x00007d00ff0477ac */ /* 0x000e620008000a00 */
[----:B------:R-:W-:Y:S01]  /*0370*/  SHF.L.U32 R103, R2, 0x1, RZ ;  /* 0x0000000102677819 */ /* 0x000fe200000006ff */
[----:B--2---:R-:W2:Y:S01]  /*0380*/  LDCU.64 UR8, c[0x0][0x3f0] ;  /* 0x00007e00ff0877ac */ /* 0x004ea20008000a00 */
[----:B-1----:R-:W-:Y:S02]  /*0390*/  ISETP.GE.U32.AND P4, PT, R90, UR4, PT ;  /* 0x000000045a007c0c */ /* 0x002fe4000bf86070 */
[----:B------:R-:W-:Y:S02]  /*03a0*/  ISETP.GE.U32.AND P5, PT, R88, UR4, PT ;  /* 0x0000000458007c0c */ /* 0x000fe4000bfa6070 */
[----:B------:R-:W-:Y:S02]  /*03b0*/  ISETP.GE.AND.EX P4, PT, R15, UR5, PT, P4 ;  /* 0x000000050f007c0c */ /* 0x000fe4000bf86340 */
[----:B0----5:R-:W-:-:S02]  /*03c0*/  IABS R39, R43 ;  /* 0x0000002b00277213 */ /* 0x021fc40000000000 */
[----:B------:R-:W-:Y:S02]  /*03d0*/  ISETP.GE.AND.EX P5, PT, R17, UR5, PT, P5 ;  /* 0x0000000511007c0c */ /* 0x000fe4000bfa6350 */
[----:B------:R-:W0:Y:S07]  /*03e0*/  I2F.RP R14, R39 ;  /* 0x00000027000e7306 */ /* 0x000e2e0000209400 */
[----:B------:R-:W1:Y:S01]  /*03f0*/  @!P4 LDC.64 R44, c[0x0][0x390] ;  /* 0x0000e400ff2ccb82 */ /* 0x000e620000000a00 */
[----:B0-----:R-:W0:Y:S07]  /*0400*/  MUFU.RCP R14, R14 ;  /* 0x0000000e000e7308 */ /* 0x001e2e0000001000 */
[----:B------:R-:W3:Y:S01]  /*0410*/  @!P5 LDC.64 R50, c[0x0][0x390] ;  /* 0x0000e400ff32db82 */ /* 0x000ee20000000a00 */
[----:B0-----:R-:W-:-:S04]  /*0420*/  IADD3 R36, PT, PT, R14, 0xffffffe, RZ ;  /* 0x0ffffffe0e247810 */ /* 0x001fc80007ffe0ff */
[----:B------:R0:W4:Y:S02]  /*0430*/  F2I.FTZ.U32.TRUNC.NTZ R37, R36 ;  /* 0x0000002400257305 */ /* 0x000124000021f000 */
[----:B0-----:R-:W-:Y:S02]  /*0440*/  MOV R36, RZ ;  /* 0x000000ff00247202 */ /* 0x001fe40000000f00 */
[----:B----4-:R-:W-:-:S05]  /*0450*/  IADD3 R16, PT, PT, RZ, -R37, RZ ;  /* 0x80000025ff107210 */ /* 0x010fca0007ffe0ff */
[----:B------:R-:W-:Y:S01]  /*0460*/  IMAD R41, R16, R39, RZ ;  /* 0x0000002710297224 */ /* 0x000fe200078e02ff */
[----:B------:R-:W-:-:S03]  /*0470*/  IABS R16, R8 ;  /* 0x0000000800107213 */ /* 0x000fc60000000000 */
[----:B------:R-:W-:Y:S02]  /*0480*/  IMAD.HI.U32 R37, R37, R41, R36 ;  /* 0x0000002925257227 */ /* 0x000fe400078e0024 */
[----:B------:R-:W0:Y:S04]  /*0490*/  @!P4 LDC.64 R40, c[0x0][0x3e0] ;  /* 0x0000f800ff28cb82 */ /* 0x000e280000000a00 */
        /* <DEDUP_REMOVED lines=8> */
[----:B------:R-:W-:Y:S02]  /*0520*/  ISETP.NE.AND P2, PT, R43, RZ, PT ;  /* 0x000000ff2b00720c */ /* 0x000fe40003f45270 */
[----:B------:R-:W-:-:S07]  /*0530*/  ISETP.GE.AND P3, PT, R14, RZ, PT ;  /* 0x000000ff0e00720c */ /* 0x000fce0003f66270 */
[----:B------:R-:W-:Y:S02]  /*0540*/  @P1 IADD3 R37, PT, PT, R37, 0x1, RZ ;  /* 0x0000000125251810 */ /* 0x000fe40007ffe0ff */
[----:B------:R-:W-:-:S04]  /*0550*/  ISETP.GE.U32.AND P1, PT, R84, UR4, PT ;  /* 0x0000000454007c0c */ /* 0x000fc8000bf26070 */
[----:B------:R-:W-:Y:S02]  /*0560*/  @!P3 IADD3 R37, PT, PT, -R37, RZ, RZ ;  /* 0x000000ff2525b210 */ /* 0x000fe40007ffe1ff */
[----:B------:R-:W-:Y:S02]  /*0570*/  @!P2 LOP3.LUT R37, RZ, R43, RZ, 0x33, !PT ;  /* 0x0000002bff25a212 */ /* 0x000fe400078e33ff */
[----:B------:R-:W-:Y:S02]  /*0580*/  ISETP.GE.U32.AND P3, PT, R86, UR4, PT ;  /* 0x0000000456007c0c */ /* 0x000fe4000bf66070 */
[----:B------:R-:W-:Y:S02]  /*0590*/  IADD3 R39, PT, PT, -R37, RZ, RZ ;  /* 0x000000ff25277210 */ /* 0x000fe40007ffe1ff */
[----:B------:R-:W-:Y:S02]  /*05a0*/  SHF.R.S32.HI R14, RZ, 0x1f, R37 ;  /* 0x0000001fff0e7819 */ /* 0x000fe40000011425 */
[----:B------:R-:W-:Y:S01]  /*05b0*/  ISETP.GE.AND.EX P3, PT, R19, UR5, PT, P3 ;  /* 0x0000000513007c0c */ /* 0x000fe2000bf66330 */
[----:B------:R-:W-:Y:S01]  /*05c0*/  IMAD R94, R43, R39, R8 ;  /* 0x000000272b5e7224 */ /* 0x000fe200078e0208 */
[----:B------:R-:W-:Y:S01]  /*05d0*/  ISETP.GE.U32.AND P2, PT, R82, UR4, PT ;  /* 0x0000000452007c0c */ /* 0x000fe2000bf46070 */
[----:B--2---:R-:W-:Y:S01]  /*05e0*/  IMAD R14, R14, UR8, RZ ;  /* 0x000000080e0e7c24 */ /* 0x004fe2000f8e02ff */
[----:B------:R-:W2:Y:S01]  /*05f0*/  @!P5 LDC.64 R38, c[0x0][0x3e0] ;  /* 0x0000f800ff26db82 */ /* 0x000ea20000000a00 */
[----:B------:R-:W-:-:S02]  /*0600*/  ISETP.GE.AND.EX P1, PT, R21, UR5, PT, P1 ;  /* 0x0000000515007c0c */ /* 0x000fc4000bf26310 */
[----:B------:R-:W-:Y:S01]  /*0610*/  SHF.L.U32 R94, R94, 0x5, RZ ;  /* 0x000000055e5e7819 */ /* 0x000fe200000006ff */
[----:B------:R-:W-:Y:S01]  /*0620*/  IMAD R101, R37, UR9, R14 ;  /* 0x0000000925657c24 */ /* 0x000fe2000f8e020e */
[----:B------:R-:W-:Y:S01]  /*0630*/  ISETP.GE.AND.EX P2, PT, R23, UR5, PT, P2 ;  /* 0x0000000517007c0c */ /* 0x000fe2000bf46320 */
[----:B0-----:R-:W-:Y:S01]  /*0640*/  @!P4 IMAD R14, R15, R40, RZ ;  /* 0x000000280f0ec224 */ /* 0x001fe200078e02ff */
[----:B------:R-:W-:Y:S02]  /*0650*/  LOP3.LUT R102, R94, 0x1e, R103, 0xf8, !PT ;  /* 0x0000001e5e667812 */ /* 0x000fe400078ef867 */
[----:B------:R-:W-:Y:S01]  /*0660*/  SHF.R.S32.HI R103, RZ, 0x1f, R94 ;  /* 0x0000001fff677819 */ /* 0x000fe2000001145e */
[----:B------:R-:W-:Y:S01]  /*0670*/  @!P4 IMAD R43, R90, R41, R14 ;  /* 0x000000295a2bc224 */ /* 0x000fe200078e020e */
[----:B------:R-:W0:Y:S01]  /*0680*/  @!P3 LDC.64 R46, c[0x0][0x390] ;  /* 0x0000e400ff2ebb82 */ /* 0x000e220000000a00 */
[----:B------:R-:W-:-:S05]  /*0690*/  IMAD.WIDE.U32 R102, R37, UR8, R102 ;  /* 0x0000000825667c25 */ /* 0x000fca000f8e0066 */
[----:B------:R-:W-:Y:S02]  /*06a0*/  IADD3 R101, PT, PT, R103, R101, RZ ;  /* 0x0000006567657210 */ /* 0x000fe40007ffe0ff */
[----:B------:R-:W-:Y:S01]  /*06b0*/  @!P4 MOV R100, R102 ;  /* 0x000000660064c202 */ /* 0x000fe20000000f00 */
[----:B--2---:R-:W-:-:S04]  /*06c0*/  @!P5 IMAD R16, R17, R38, RZ ;  /* 0x000000261110d224 */ /* 0x004fc800078e02ff */
[----:B------:R-:W-:Y:S02]  /*06d0*/  @!P4 IMAD.WIDE.U32 R36, R90, R40, R100 ;  /* 0x000000285a24c225 */ /* 0x000fe400078e0064 */
[----:B------:R-:W2:Y:S02]  /*06e0*/  @!P3 LDC.64 R40, c[0x0][0x3e0] ;  /* 0x0000f800ff28bb82 */ /* 0x000ea40000000a00 */
[----:B------:R-:W-:Y:S01]  /*06f0*/  @!P5 IMAD R49, R88, R39, R16 ;  /* 0x000000275831d224 */ /* 0x000fe200078e0210 */
[----:B------:R-:W-:Y:S02]  /*0700*/  @!P4 IADD3 R14, PT, PT, R37, R43, RZ ;  /* 0x0000002b250ec210 */ /* 0x000fe40007ffe0ff */
[C---:B-1----:R-:W-:Y:S02]  /*0710*/  @!P4 LEA R42, P6, R36.reuse, R44, 0x1 ;  /* 0x0000002c242ac211 */ /* 0x042fe400078c08ff */
[----:B------:R-:W-:Y:S02]  /*0720*/  @!P5 MOV R44, R102 ;  /* 0x00000066002cd202 */ /* 0x000fe40000000f00 */
[----:B------:R-:W-:-:S02]  /*0730*/  @!P4 LEA.HI.X R43, R36, R45, R14, 0x1, P6 ;  /* 0x0000002d242bc211 */ /* 0x000fc400030f0c0e */
[----:B------:R-:W-:Y:S01]  /*0740*/  MOV R14, RZ ;  /* 0x000000ff000e7202 */ /* 0x000fe20000000f00 */
[----:B------:R-:W1:Y:S01]  /*0750*/  @!P1 LDC.64 R36, c[0x0][0x3e0] ;  /* 0x0000f800ff249b82 */ /* 0x000e620000000a00 */
[----:B------:R-:W-:-:S04]  /*0760*/  @!P5 MOV R45, R101 ;  /* 0x00000065002dd202 */ /* 0x000fc80000000f00 */
[----:B------:R4:W5:Y:S01]  /*0770*/  @!P4 LDG.E R14, desc[UR6][R42.64] ;  /* 0x000000062a0ec981 */ /* 0x000962000c1e1900 */
[----:B------:R-:W-:Y:S01]  /*0780*/  @!P5 IMAD.WIDE.U32 R38, R88, R38, R44 ;  /* 0x000000265826d225 */ /* 0x000fe200078e002c */
[----:B------:R-:W-:Y:S01]  /*0790*/  ISETP.GE.U32.AND P4, PT, R80, UR4, PT ;  /* 0x0000000450007c0c */ /* 0x000fe2000bf86070 */
[----:B------:R-:W1:Y:S03]  /*07a0*/  @!P2 LDC.64 R44, c[0x0][0x3e0] ;  /* 0x0000f800ff2cab82 */ /* 0x000e660000000a00 */
[----:B------:R-:W-:Y:S02]  /*07b0*/  @!P5 IADD3 R16, PT, PT, R39, R49, RZ ;  /* 0x000000312710d210 */ /* 0x000fe40007ffe0ff */
[C---:B---3--:R-:W-:Y:S02]  /*07c0*/  @!P5 LEA R48, P6, R38.reuse, R50, 0x1 ;  /* 0x000000322630d211 */ /* 0x048fe400078c08ff */
[----:B------:R-:W-:Y:S01]  /*07d0*/  ISETP.GE.AND.EX P4, PT, R25, UR5, PT, P4 ;  /* 0x0000000519007c0c */ /* 0x000fe2000bf86340 */
[----:B--2---:R-:W-:Y:S01]  /*07e0*/  @!P3 IMAD R18, R19, R40, RZ ;  /* 0x000000281312b224 */ /* 0x004fe200078e02ff */
[----:B------:R-:W-:-:S02]  /*07f0*/  @!P5 LEA.HI.X R49, R38, R51, R16, 0x1, P6 ;  /* 0x000000332631d211 */ /* 0x000fc400030f0c10 */
[----:B------:R-:W-:Y:S01]  /*0800*/  @!P3 MOV R50, R102 ;  /* 0x000000660032b202 */ /* 0x000fe20000000f00 */
[C---:B------:R-:W-:Y:S01]  /*0810*/  @!P3 IMAD R53, R86.reuse, R41, R18 ;  /* 0x000000295635b224 */ /* 0x040fe200078e0212 */
[----:B------:R-:W-:Y:S01]  /*0820*/  @!P3 MOV R51, R101 ;  /* 0x000000650033b202 */ /* 0x000fe20000000f00 */
[----:B------:R-:W2:Y:S01]  /*0830*/  @!P1 LDC.64 R38, c[0x0][0x390] ;  /* 0x0000e400ff269b82 */ /* 0x000ea20000000a00 */
[----:B------:R-:W-:Y:S01]  /*0840*/  MOV R18, RZ ;  /* 0x000000ff00127202 */ /* 0x000fe20000000f00 */
[----:B------:R-:W-:-:S05]  /*0850*/  @!P3 IMAD.WIDE.U32 R50, R86, R40, R50 ;  /* 0x000000285632b225 */ /* 0x000fca00078e0032 */
[----:B------:R3:W5:Y:S01]  /*0860*/  @!P5 LDG.E R18, desc[UR6][R48.64] ;  /* 0x000000063012d981 */ /* 0x000762000c1e1900 */
[----:B----4-:R-:W4:Y:S01]  /*0870*/  @!P4 LDC.64 R42, c[0x0][0x3e0] ;  /* 0x0000f800ff2acb82 */ /* 0x010f220000000a00 */
[----:B------:R-:W-:Y:S02]  /*0880*/  @!P3 IADD3 R16, PT, PT, R51, R53, RZ ;  /* 0x000000353310b210 */ /* 0x000fe40007ffe0ff */
[----:B0-----:R-:W-:Y:S02]  /*0890*/  @!P3 LEA R46, P6, R50, R46, 0x1 ;  /* 0x0000002e322eb211 */ /* 0x001fe400078c08ff */
[----:B------:R-:W-:Y:S02]  /*08a0*/  ISETP.GE.U32.AND P5, PT, R78, UR4, PT ;  /* 0x000000044e007c0c */ /* 0x000fe4000bfa6070 */
[----:B------:R-:W-:Y:S01]  /*08b0*/  MOV R75, RZ ;  /* 0x000000ff004b7202 */ /* 0x000fe20000000f00 */
[----:B------:R-:W0:Y:S01]  /*08c0*/  @!P2 LDC.64 R40, c[0x0][0x390] ;  /* 0x0000e400ff28ab82 */ /* 0x000e220000000a00 */
[----:B------:R-:W-:-:S02]  /*08d0*/  @!P3 LEA.HI.X R47, R50, R47, R16, 0x1, P6 ;  /* 0x0000002f322fb211 */ /* 0x000fc400030f0c10 */
[----:B------:R-:W-:Y:S01]  /*08e0*/  ISETP.GE.AND.EX P5, PT, R27, UR5, PT, P5 ;  /* 0x000000051b007c0c */ /* 0x000fe2000bfa6350 */
[----:B-1----:R-:W-:Y:S01]  /*08f0*/  @!P1 IMAD R20, R21, R36, RZ ;  /* 0x0000002415149224 */ /* 0x002fe200078e02ff */
[----:B---3--:R-:W-:Y:S01]  /*0900*/  @!P1 MOV R48, R102 ;  /* 0x0000006600309202 */ /* 0x008fe20000000f00 */
[----:B------:R1:W3:Y:S01]  /*0910*/  @!P3 LDG.E R75, desc[UR6][R46.64] ;  /* 0x000000062e4bb981 */ /* 0x0002e2000c1e1900 */
[----:B------:R-:W-:Y:S01]  /*0920*/  @!P1 MOV R49, R101 ;  /* 0x0000006500319202 */ /* 0x000fe20000000f00 */
[----:B------:R-:W-:Y:S01]  /*0930*/  @!P1 IMAD R37, R84, R37, R20 ;  /* 0x0000002554259224 */ /* 0x000fe200078e0214 */
[----:B------:R-:W-:Y:S01]  /*0940*/  ISETP.GE.U32.AND P3, PT, R92, UR4, PT ;  /* 0x000000045c007c0c */ /* 0x000fe2000bf66070 */
[----:B------:R-:W-:Y:S01]  /*0950*/  @!P2 IMAD R16, R23, R44, RZ ;  /* 0x0000002c1710a224 */ /* 0x000fe200078e02ff */
[----:B------:R-:W-:Y:S01]  /*0960*/  @!P2 MOV R50, R102 ;  /* 0x000000660032a202 */ /* 0x000fe20000000f00 */
[----:B------:R-:W-:Y:S01]  /*0970*/  @!P1 IMAD.WIDE.U32 R48, R84, R36, R48 ;  /* 0x0000002454309225 */ /* 0x000fe200078e0030 */
[----:B------:R-:W-:-:S02]  /*0980*/  @!P2 MOV R51, R101 ;  /* 0x000000650033a202 */ /* 0x000fc40000000f00 */
[----:B------:R-:W-:Y:S01]  /*0990*/  ISETP.GE.AND.EX P3, PT, R9, UR5, PT, P3 ;  /* 0x0000000509007c0c */ /* 0x000fe2000bf66330 */
[C---:B------:R-:W-:Y:S01]  /*09a0*/  @!P2 IMAD R53, R82.reuse, R45, R16 ;  /* 0x0000002d5235a224 */ /* 0x040fe200078e0210 */
[----:B------:R-:W-:Y:S01]  /*09b0*/  @!P1 IADD3 R16, PT, PT, R49, R37, RZ ;  /* 0x0000002531109210 */ /* 0x000fe20007ffe0ff */
[----:B------:R-:W-:Y:S01]  /*09c0*/  @!P2 IMAD.WIDE.U32 R50, R82, R44, R50 ;  /* 0x0000002c5232a225 */ /* 0x000fe200078e0032 */
[C---:B--2---:R-:W-:Y:S01]  /*09d0*/  @!P1 LEA R38, P6, R48.reuse, R38, 0x1 ;  /* 0x0000002630269211 */ /* 0x044fe200078c08ff */
[----:B------:R-:W2:Y:S01]  /*09e0*/  @!P4 LDC.64 R44, c[0x0][0x390] ;  /* 0x0000e400ff2ccb82 */ /* 0x000ea20000000a00 */
[----:B------:R-:W-:Y:S02]  /*09f0*/  @!P4 MOV R49, R101 ;  /* 0x000000650031c202 */ /* 0x000fe40000000f00 */
[----:B------:R-:W-:-:S05]  /*0a00*/  @!P1 LEA.HI.X R39, R48, R39, R16, 0x1, P6 ;  /* 0x0000002730279211 */ /* 0x000fca00030f0c10 */
[----:B------:R-:W2:Y:S01]  /*0a10*/  @!P5 LDC.64 R36, c[0x0][0x3e0] ;  /* 0x0000f800ff24db82 */ /* 0x000ea20000000a00 */
[----:B------:R-:W-:Y:S01]  /*0a20*/  @!P4 MOV R48, R102 ;  /* 0x000000660030c202 */ /* 0x000fe20000000f00 */
[-C--:B----4-:R-:W-:Y:S01]  /*0a30*/  @!P4 IMAD R20, R25, R42.reuse, RZ ;  /* 0x0000002a1914c224 */ /* 0x090fe200078e02ff */
[----:B------:R-:W-:Y:S02]  /*0a40*/  MOV R77, RZ ;  /* 0x000000ff004d7202 */ /* 0x000fe40000000f00 */
[----:B------:R-:W-:Y:S01]  /*0a50*/  @!P2 IADD3 R16, PT, PT, R51, R53, RZ ;  /* 0x000000353310a210 */ /* 0x000fe20007ffe0ff */
[C---:B------:R-:W-:Y:S02]  /*0a60*/  @!P4 IMAD R51, R80.reuse, R43, R20 ;  /* 0x0000002b5033c224 */ /* 0x040fe400078e0214 */
[----:B------:R-:W-:Y:S01]  /*0a70*/  @!P4 IMAD.WIDE.U32 R48, R80, R42, R48 ;  /* 0x0000002a5030c225 */ /* 0x000fe200078e0030 */
[----:B-1----:R-:W1:Y:S01]  /*0a80*/  @!P5 LDC.64 R46, c[0x0][0x390] ;  /* 0x0000e400ff2edb82 */ /* 0x002e620000000a00 */
[----:B0-----:R-:W-:Y:S01]  /*0a90*/  @!P2 LEA R40, P6, R50, R40, 0x1 ;  /* 0x000000283228a211 */ /* 0x001fe200078c08ff */
[----:B------:R0:W4:Y:S01]  /*0aa0*/  @!P1 LDG.E R77, desc[UR6][R38.64] ;  /* 0x00000006264d9981 */ /* 0x000122000c1e1900 */
[----:B------:R-:W-:-:S05]  /*0ab0*/  ISETP.GE.U32.AND P1, PT, R76, UR4, PT ;  /* 0x000000044c007c0c */ /* 0x000fca000bf26070 */
[----:B------:R-:W1:Y:S01]  /*0ac0*/  @!P3 LDC.64 R42, c[0x0][0x3e0] ;  /* 0x0000f800ff2abb82 */ /* 0x000e620000000a00 */
[----:B------:R-:W-:Y:S02]  /*0ad0*/  MOV R24, RZ ;  /* 0x000000ff00187202 */ /* 0x000fe40000000f00 */
[----:B------:R-:W-:Y:S02]  /*0ae0*/  @!P2 LEA.HI.X R41, R50, R41, R16, 0x1, P6 ;  /* 0x000000293229a211 */ /* 0x000fe400030f0c10 */
[----:B------:R-:W-:Y:S02]  /*0af0*/  ISETP.GE.U32.AND P6, PT, R74, UR4, PT ;  /* 0x000000044a007c0c */ /* 0x000fe4000bfc6070 */
[----:B------:R-:W-:Y:S01]  /*0b00*/  ISETP.GE.AND.EX P1, PT, R29, UR5, PT, P1 ;  /* 0x000000051d007c0c */ /* 0x000fe2000bf26310 */
[----:B------:R0:W4:Y:S01]  /*0b10*/  @!P2 LDG.E R24, desc[UR6][R40.64] ;  /* 0x000000062818a981 */ /* 0x000122000c1e1900 */
[----:B------:R-:W-:Y:S01]  /*0b20*/  ISETP.GE.AND.EX P2, PT, R31, UR5, PT, P6 ;  /* 0x000000051f007c0c */ /* 0x000fe2000bf46360 */
[----:B--2---:R-:W-:Y:S01]  /*0b30*/  @!P5 IMAD R20, R27, R36, RZ ;  /* 0x000000241b14d224 */ /* 0x004fe200078e02ff */
[----:B------:R-:W-:Y:S01]  /*0b40*/  @!P4 IADD3 R16, PT, PT, R49, R51, RZ ;  /* 0x000000333110c210 */ /* 0x000fe20007ffe0ff */
[----:B0-----:R-:W0:Y:S01]  /*0b50*/  @!P3 LDC.64 R38, c[0x0][0x390] ;  /* 0x0000e400ff26bb82 */ /* 0x001e220000000a00 */
[----:B------:R-:W-:Y:S01]  /*0b60*/  @!P4 LEA R50, P6, R48, R44, 0x1 ;  /* 0x0000002c3032c211 */ /* 0x000fe200078c08ff */
[----:B------:R-:W-:Y:S01]  /*0b70*/  @!P5 IMAD R49, R78, R37, R20 ;  /* 0x000000254e31d224 */ /* 0x000fe200078e0214 */
[----:B------:R-:W-:-:S02]  /*0b80*/  MOV R26, RZ ;  /* 0x000000ff001a7202 */ /* 0x000fc40000000f00 */
[-C--:B------:R-:W-:Y:S02]  /*0b90*/  @!P5 MOV R40, R102.reuse ;  /* 0x000000660028d202 */ /* 0x080fe40000000f00 */
[----:B------:R-:W-:Y:S02]  /*0ba0*/  @!P5 MOV R41, R101 ;  /* 0x000000650029d202 */ /* 0x000fe40000000f00 */
[----:B------:R-:W-:Y:S02]  /*0bb0*/  @!P4 LEA.HI.X R51, R48, R45, R16, 0x1, P6 ;  /* 0x0000002d3033c211 */ /* 0x000fe400030f0c10 */
[----:B------:R-:W-:Y:S01]  /*0bc0*/  @!P3 MOV R52, R102 ;  /* 0x000000660034b202 */ /* 0x000fe20000000f00 */
[----:B------:R-:W-:Y:S01]  /*0bd0*/  @!P5 IMAD.WIDE.U32 R36, R78, R36, R40 ;  /* 0x000000244e24d225 */ /* 0x000fe200078e0028 */
[----:B------:R-:W-:Y:S01]  /*0be0*/  @!P3 MOV R53, R101 ;  /* 0x000000650035b202 */ /* 0x000fe20000000f00 */
[----:B------:R-:W2:Y:S01]  /*0bf0*/  @!P1 LDC.64 R40, c[0x0][0x3e0] ;  /* 0x0000f800ff289b82 */ /* 0x000ea20000000a00 */
[----:B------:R0:W4:Y:S01]  /*0c00*/  @!P4 LDG.E R26, desc[UR6][R50.64] ;  /* 0x00000006321ac981 */ /* 0x000122000c1e1900 */
[----:B-1----:R-:W-:Y:S01]  /*0c10*/  @!P3 IMAD R20, R9, R42, RZ ;  /* 0x0000002a0914b224 */ /* 0x002fe200078e02ff */
[----:B------:R-:W-:-:S02]  /*0c20*/  @!P5 IADD3 R16, PT, PT, R37, R49, RZ ;  /* 0x000000312510d210 */ /* 0x000fc40007ffe0ff */
[----:B------:R-:W-:Y:S02]  /*0c30*/  @!P5 LEA R48, P6, R36, R46, 0x1 ;  /* 0x0000002e2430d211 */ /* 0x000fe400078c08ff */
[----:B------:R-:W-:Y:S01]  /*0c40*/  ISETP.GE.U32.AND P4, PT, R72, UR4, PT ;  /* 0x0000000448007c0c */ /* 0x000fe2000bf86070 */
[----:B------:R-:W1:Y:S01]  /*0c50*/  @!P2 LDC.64 R44, c[0x0][0x3e0] ;  /* 0x0000f800ff2cab82 */ /* 0x000e620000000a00 */
[----:B------:R-:W-:Y:S01]  /*0c60*/  @!P5 LEA.HI.X R49, R36, R47, R16, 0x1, P6 ;  /* 0x0000002f2431d211 */ /* 0x000fe200030f0c10 */
[C---:B------:R-:W-:Y:S01]  /*0c70*/  @!P3 IMAD R43, R92.reuse, R43, R20 ;  /* 0x0000002b5c2bb224 */ /* 0x040fe200078e0214 */
[----:B------:R-:W-:Y:S01]  /*0c80*/  ISETP.GE.AND.EX P4, PT, R33, UR5, PT, P4 ;  /* 0x0000000521007c0c */ /* 0x000fe2000bf86340 */
[----:B------:R-:W-:Y:S01]  /*0c90*/  @!P3 IMAD.WIDE.U32 R52, R92, R42, R52 ;  /* 0x0000002a5c34b225 */ /* 0x000fe200078e0034 */
[----:B------:R-:W-:-:S03]  /*0ca0*/  MOV R28, RZ ;  /* 0x000000ff001c7202 */ /* 0x000fc60000000f00 */
[----:B------:R-:W1:Y:S01]  /*0cb0*/  @!P1 LDC.64 R46, c[0x0][0x390] ;  /* 0x0000e400ff2e9b82 */ /* 0x000e620000000a00 */
[----:B------:R-:W-:Y:S02]  /*0cc0*/  ISETP.GE.U32.AND P6, PT, R70, UR4, PT ;  /* 0x0000000446007c0c */ /* 0x000fe4000bfc6070 */
[----:B------:R-:W-:Y:S01]  /*0cd0*/  @!P3 IADD3 R16, PT, PT, R53, R43, RZ ;  /* 0x0000002b3510b210 */ /* 0x000fe20007ffe0ff */
[----:B------:R0:W4:Y:S01]  /*0ce0*/  @!P5 LDG.E R28, desc[UR6][R48.64] ;  /* 0x00000006301cd981 */ /* 0x000122000c1e1900 */
[----:B------:R-:W-:-:S03]  /*0cf0*/  ISETP.GE.AND.EX P5, PT, R35, UR5, PT, P6 ;  /* 0x0000000523007c0c */ /* 0x000fc6000bfa6360 */
[----:B------:R-:W1:Y:S01]  /*0d00*/  @!P2 LDC.64 R42, c[0x0][0x390] ;  /* 0x0000e400ff2aab82 */ /* 0x000e620000000a00 */
[C---:B0-----:R-:W-:Y:S02]  /*0d10*/  @!P3 LEA R50, P6, R52.reuse, R38, 0x1 ;  /* 0x000000263432b211 */ /* 0x041fe400078c08ff */
[----:B------:R-:W-:Y:S02]  /*0d20*/  MOV R71, RZ ;  /* 0x000000ff00477202 */ /* 0x000fe40000000f00 */
[----:B------:R-:W-:-:S03]  /*0d30*/  @!P3 LEA.HI.X R51, R52, R39, R16, 0x1, P6 ;  /* 0x000000273433b211 */ /* 0x000fc600030f0c10 */
[----:B------:R-:W0:Y:S01]  /*0d40*/  @!P4 LDC.64 R36, c[0x0][0x3e0] ;  /* 0x0000f800ff24cb82 */ /* 0x000e220000000a00 */
[----:B------:R-:W-:Y:S01]  /*0d50*/  @!P1 MOV R48, R102 ;  /* 0x0000006600309202 */ /* 0x000fe20000000f00 */
[----:B--2---:R-:W-:Y:S01]  /*0d60*/  @!P1 IMAD R20, R29, R40, RZ ;  /* 0x000000281d149224 */ /* 0x004fe200078e02ff */
[----:B------:R-:W-:Y:S01]  /*0d70*/  @!P1 MOV R49, R101 ;  /* 0x0000006500319202 */ /* 0x000fe20000000f00 */
[----:B------:R2:W4:Y:S01]  /*0d80*/  @!P3 LDG.E R71, desc[UR6][R50.64] ;  /* 0x000000063247b981 */ /* 0x000522000c1e1900 */
[----:B-1----:R-:W-:Y:S02]  /*0d90*/  @!P2 IMAD R16, R31, R44, RZ ;  /* 0x0000002c1f10a224 */ /* 0x002fe400078e02ff */
[C---:B------:R-:W-:Y:S01]  /*0da0*/  @!P1 IMAD R53, R76.reuse, R41, R20 ;  /* 0x000000294c359224 */ /* 0x040fe200078e0214 */
[----:B------:R-:W1:Y:S01]  /*0db0*/  @!P5 LDC.64 R38, c[0x0][0x3e0] ;  /* 0x0000f800ff26db82 */ /* 0x000e620000000a00 */
[----:B------:R-:W-:Y:S01]  /*0dc0*/  @!P1 IMAD.WIDE.U32 R48, R76, R40, R48 ;  /* 0x000000284c309225 */ /* 0x000fe200078e0030 */
[----:B--2---:R-:W-:-:S02]  /*0dd0*/  @!P2 MOV R50, R102 ;  /* 0x000000660032a202 */ /* 0x004fc40000000f00 */
[----:B------:R-:W-:-:S04]  /*0de0*/  @!P2 MOV R51, R101 ;  /* 0x000000650033a202 */ /* 0x000fc80000000f00 */
[----:B------:R-:W2:Y:S01]  /*0df0*/  @!P4 LDC.64 R40, c[0x0][0x390] ;  /* 0x0000e400ff28cb82 */ /* 0x000ea20000000a00 */
[----:B------:R-:W-:Y:S01]  /*0e00*/  @!P2 IMAD R55, R74, R45, R16 ;  /* 0x0000002d4a37a224 */ /* 0x000fe200078e0210 */
[----:B------:R-:W-:Y:S02]  /*0e10*/  @!P1 IADD3 R16, PT, PT, R49, R53, RZ ;  /* 0x0000003531109210 */ /* 0x000fe40007ffe0ff */
[----:B------:R-:W-:Y:S01]  /*0e20*/  @!P1 LEA R46, P6, R48, R46, 0x1 ;  /* 0x0000002e302e9211 */ /* 0x000fe200078c08ff */
[----:B------:R-:W-:Y:S01]  /*0e30*/  @!P2 IMAD.WIDE.U32 R44, R74, R44, R50 ;  /* 0x0000002c4a2ca225 */ /* 0x000fe200078e0032 */
[----:B------:R-:W-:Y:S02]  /*0e40*/  MOV R30, RZ ;  /* 0x000000ff001e7202 */ /* 0x000fe40000000f00 */
[----:B------:R-:W-:Y:S02]  /*0e50*/  @!P1 LEA.HI.X R47, R48, R47, R16, 0x1, P6 ;  /* 0x0000002f302f9211 */ /* 0x000fe400030f0c10 */
[----:B------:R-:W-:Y:S01]  /*0e60*/  MOV R32, RZ ;  /* 0x000000ff00207202 */ /* 0x000fe20000000f00 */
[----:B0-----:R-:W-:Y:S01]  /*0e70*/  @!P4 IMAD R20, R33, R36, RZ ;  /* 0x000000242114c224 */ /* 0x001fe200078e02ff */
[----:B------:R-:W-:Y:S01]  /*0e80*/  @!P2 IADD3 R16, PT, PT, R45, R55, RZ ;  /* 0x000000372d10a210 */ /* 0x000fe20007ffe0ff */
[----:B------:R0:W4:Y:S01]  /*0e90*/  @!P1 LDG.E R30, desc[UR6][R46.64] ;  /* 0x000000062e1e9981 */ /* 0x000122000c1e1900 */
[----:B------:R-:W-:Y:S01]  /*0ea0*/  @!P2 LEA R42, P6, R44, R42, 0x1 ;  /* 0x0000002a2c2aa211 */ /* 0x000fe200078c08ff */
[----:B------:R-:W0:Y:S01]  /*0eb0*/  @!P5 LDC.64 R52, c[0x0][0x390] ;  /* 0x0000e400ff34db82 */ /* 0x000e220000000a00 */
[----:B------:R-:W-:-:S02]  /*0ec0*/  ISETP.GE.U32.AND P1, PT, R10, UR4, PT ;  /* 0x000000040a007c0c */ /* 0x000fc4000bf26070 */
[----:B------:R-:W-:Y:S02]  /*0ed0*/  @!P2 LEA.HI.X R43, R44, R43, R16, 0x1, P6 ;  /* 0x0000002b2c2ba211 */ /* 0x000fe400030f0c10 */
[----:B------:R-:W-:Y:S02]  /*0ee0*/  @!P4 MOV R44, R102 ;  /* 0x00000066002cc202 */ /* 0x000fe40000000f00 */
[----:B------:R-:W-:Y:S01]  /*0ef0*/  @!P4 MOV R45, R101 ;  /* 0x00000065002dc202 */ /* 0x000fe20000000f00 */
[----:B------:R0:W4:Y:S01]  /*0f00*/  @!P2 LDG.E R32, desc[UR6][R42.64] ;  /* 0x000000062a20a981 */ /* 0x000122000c1e1900 */
[----:B------:R-:W-:Y:S01]  /*0f10*/  ISETP.GE.AND.EX P2, PT, R61, UR5, PT, P1 ;  /* 0x000000053d007c0c */ /* 0x000fe2000bf46310 */
[C---:B------:R-:W-:Y:S01]  /*0f20*/  @!P4 IMAD R49, R72.reuse, R37, R20 ;  /* 0x000000254831c224 */ /* 0x040fe200078e0214 */
[----:B------:R-:W-:Y:S01]  /*0f30*/  ISETP.GE.U32.AND P1, PT, R11, UR4, PT ;  /* 0x000000040b007c0c */ /* 0x000fe2000bf26070 */
[----:B------:R-:W-:-:S03]  /*0f40*/  @!P4 IMAD.WIDE.U32 R36, R72, R36, R44 ;  /* 0x000000244824c225 */ /* 0x000fc600078e002c */
[----:B------:R-:W-:Y:S02]  /*0f50*/  ISETP.GE.AND.EX P1, PT, R63, UR5, PT, P1 ;  /* 0x000000053f007c0c */ /* 0x000fe4000bf26310 */
[----:B------:R-:W-:Y:S02]  /*0f60*/  @!P4 IADD3 R16, PT, PT, R37, R49, RZ ;  /* 0x000000312510c210 */ /* 0x000fe40007ffe0ff */
[C---:B--2---:R-:W-:Y:S01]  /*0f70*/  @!P4 LEA R40, P6, R36.reuse, R40, 0x1 ;  /* 0x000000282428c211 */ /* 0x044fe200078c08ff */
[----:B-1----:R-:W-:Y:S01]  /*0f80*/  @!P5 IMAD R20, R35, R38, RZ ;  /* 0x000000262314d224 */ /* 0x002fe200078e02ff */
[----:B------:R-:W-:Y:S01]  /*0f90*/  @!P5 MOV R37, R101 ;  /* 0x000000650025d202 */ /* 0x000fe20000000f00 */
[----:B------:R-:W1:Y:S01]  /*0fa0*/  @!P2 LDC.64 R48, c[0x0][0x3e0] ;  /* 0x0000f800ff30ab82 */ /* 0x000e620000000a00 */
[----:B------:R-:W-:Y:S02]  /*0fb0*/  @!P4 LEA.HI.X R41, R36, R41, R16, 0x1, P6 ;  /* 0x000000292429c211 */ /* 0x000fe400030f0c10 */
[----:B------:R-:W-:Y:S01]  /*0fc0*/  @!P5 MOV R36, R102 ;  /* 0x000000660024d202 */ /* 0x000fe20000000f00 */
[----:B------:R-:W-:Y:S01]  /*0fd0*/  @!P5 IMAD R45, R70, R39, R20 ;  /* 0x00000027462dd224 */ /* 0x000fe200078e0214 */
[----:B------:R-:W-:-:S03]  /*0fe0*/  MOV R89, RZ ;  /* 0x000000ff00597202 */ /* 0x000fc60000000f00 */
[----:B------:R-:W-:Y:S01]  /*0ff0*/  @!P5 IMAD.WIDE.U32 R38, R70, R38, R36 ;  /* 0x000000264626d225 */ /* 0x000fe200078e0024 */
[----:B0-----:R-:W0:Y:S01]  /*1000*/  @!P1 LDC.64 R46, c[0x0][0x3e0] ;  /* 0x0000f800ff2e9b82 */ /* 0x001e220000000a00 */
[----:B------:R-:W-:Y:S01]  /*1010*/  ISETP.GE.U32.AND P6, PT, R12, UR4, PT ;  /* 0x000000040c007c0c */ /* 0x000fe2000bfc6070 */
[----:B------:R2:W4:Y:S02]  /*1020*/  @!P4 LDG.E R89, desc[UR6][R40.64] ;  /* 0x000000062859c981 */ /* 0x000524000c1e1900 */
[----:B------:R-:W-:Y:S02]  /*1030*/  @!P5 IADD3 R16, PT, PT, R39, R45, RZ ;  /* 0x0000002d2710d210 */ /* 0x000fe40007ffe0ff */
[C---:B------:R-:W-:Y:S02]  /*1040*/  @!P5 LEA R52, P4, R38.reuse, R52, 0x1 ;  /* 0x000000342634d211 */ /* 0x040fe400078808ff */
[----:B------:R-:W-:Y:S01]  /*1050*/  ISETP.GE.AND.EX P6, PT, R65, UR5, PT, P6 ;  /* 0x0000000541007c0c */ /* 0x000fe2000bfc6360 */
[----:B------:R-:W5:Y:S01]  /*1060*/  @!P2 LDC.64 R42, c[0x0][0x390] ;  /* 0x0000e400ff2aab82 */ /* 0x000f620000000a00 */
[----:B------:R-:W-:-:S02]  /*1070*/  @!P5 LEA.HI.X R53, R38, R53, R16, 0x1, P4 ;  /* 0x000000352635d211 */ /* 0x000fc400020f0c10 */
[----:B------:R-:W-:-:S04]  /*1080*/  ISETP.GE.U32.AND P4, PT, R13, UR4, PT ;  /* 0x000000040d007c0c */ /* 0x000fc8000bf86070 */
[----:B------:R-:W-:Y:S01]  /*1090*/  ISETP.GE.AND.EX P4, PT, R67, UR5, PT, P4 ;  /* 0x0000000543007c0c */ /* 0x000fe2000bf86340 */
[----:B-1----:R-:W-:Y:S01]  /*10a0*/  @!P2 IMAD R16, R61, R48, RZ ;  /* 0x000000303d10a224 */ /* 0x002fe200078e02ff */
[----:B------:R-:W-:Y:S01]  /*10b0*/  @!P2 MOV R44, R102 ;  /* 0x00000066002ca202 */ /* 0x000fe20000000f00 */
[----:B------:R-:W1:Y:S01]  /*10c0*/  @!P1 LDC.64 R36, c[0x0][0x390] ;  /* 0x0000e400ff249b82 */ /* 0x000e620000000a00 */
[----:B------:R-:W-:Y:S01]  /*10d0*/  @!P2 MOV R45, R101 ;  /* 0x00000065002da202 */ /* 0x000fe20000000f00 */
[----:B------:R-:W-:-:S06]  /*10e0*/  @!P2 IMAD R51, R10, R49, R16 ;  /* 0x000000310a33a224 */ /* 0x000fcc00078e0210 */
[----:B------:R-:W3:Y:S01]  /*10f0*/  @!P6 LDC.64 R38, c[0x0][0x3e0] ;  /* 0x0000f800ff26eb82 */ /* 0x000ee20000000a00 */
[----:B0-----:R-:W-:Y:S02]  /*1100*/  @!P1 IMAD R16, R63, R46, RZ ;  /* 0x0000002e3f109224 */ /* 0x001fe400078e02ff */
[----:B------:R-:W-:Y:S01]  /*1110*/  @!P2 IMAD.WIDE.U32 R48, R10, R48, R44 ;  /* 0x000000300a30a225 */ /* 0x000fe200078e002c */
[----:B------:R-:W-:-:S04]  /*1120*/  MOV R91, RZ ;  /* 0x000000ff005b7202 */ /* 0x000fc80000000f00 */
[----:B--2---:R-:W0:Y:S01]  /*1130*/  @!P4 LDC.64 R40, c[0x0][0x3e0] ;  /* 0x0000f800ff28cb82 */ /* 0x004e220000000a00 */
[----:B------:R-:W-:Y:S01]  /*1140*/  @!P1 IMAD R55, R11, R47, R16 ;  /* 0x0000002f0b379224 */ /* 0x000fe200078e0210 */
[----:B------:R-:W-:Y:S01]  /*1150*/  @!P2 IADD3 R16, PT, PT, R49, R51, RZ ;  /* 0x000000333110a210 */ /* 0x000fe20007ffe0ff */
[----:B------:R-:W2:Y:S01]  /*1160*/  @!P5 LDG.E R91, desc[UR6][R52.64] ;  /* 0x00000006345bd981 */ /* 0x000ea2000c1e1900 */
[----:B------:R-:W-:Y:S02]  /*1170*/  @!P1 MOV R50, R102 ;  /* 0x0000006600329202 */ /* 0x000fe40000000f00 */
[----:B------:R-:W-:Y:S02]  /*1180*/  @!P1 MOV R51, R101 ;  /* 0x0000006500339202 */ /* 0x000fe40000000f00 */
[----:B------:R-:W0:Y:S01]  /*1190*/  @!P6 LDC.64 R44, c[0x0][0x390] ;  /* 0x0000e400ff2ceb82 */ /* 0x000e220000000a00 */
[----:B-----5:R-:W-:Y:S01]  /*11a0*/  @!P2 LEA R42, P5, R48, R42, 0x1 ;  /* 0x0000002a302aa211 */ /* 0x020fe200078a08ff */
[----:B------:R-:W-:Y:S01]  /*11b0*/  @!P1 IMAD.WIDE.U32 R50, R11, R46, R50 ;  /* 0x0000002e0b329225 */ /* 0x000fe200078e0032 */
[----:B------:R-:W-:-:S02]  /*11c0*/  MOV R62, RZ ;  /* 0x000000ff003e7202 */ /* 0x000fc40000000f00 */
[----:B------:R-:W-:-:S03]  /*11d0*/  @!P2 LEA.HI.X R43, R48, R43, R16, 0x1, P5 ;  /* 0x0000002b302ba211 */ /* 0x000fc600028f0c10 */
[----:B------:R-:W5:Y:S01]  /*11e0*/  @!P4 LDC.64 R46, c[0x0][0x390] ;  /* 0x0000e400ff2ecb82 */ /* 0x000f620000000a00 */
[----:B---3--:R-:W-:Y:S01]  /*11f0*/  @!P6 IMAD R20, R65, R38, RZ ;  /* 0x000000264114e224 */ /* 0x008fe200078e02ff */
[----:B------:R3:W2:Y:S01]  /*1200*/  @!P2 LDG.E R62, desc[UR6][R42.64] ;  /* 0x000000062a3ea981 */ /* 0x0006a2000c1e1900 */
[----:B------:R-:W-:Y:S02]  /*1210*/  @!P1 IADD3 R16, PT, PT, R51, R55, RZ ;  /* 0x0000003733109210 */ /* 0x000fe40007ffe0ff */
[----:B-1----:R-:W-:Y:S01]  /*1220*/  @!P1 LEA R36, P5, R50, R36, 0x1 ;  /* 0x0000002432249211 */ /* 0x002fe200078a08ff */
[----:B------:R-:W-:Y:S01]  /*1230*/  @!P6 IMAD R49, R12, R39, R20 ;  /* 0x000000270c31e224 */ /* 0x000fe200078e0214 */
[----:B---3--:R-:W-:Y:S02]  /*1240*/  @!P6 MOV R42, R102 ;  /* 0x00000066002ae202 */ /* 0x008fe40000000f00 */
[----:B------:R-:W-:Y:S02]  /*1250*/  @!P6 MOV R43, R101 ;  /* 0x00000065002be202 */ /* 0x000fe40000000f00 */
[----:B------:R-:W-:Y:S01]  /*1260*/  @!P1 LEA.HI.X R37, R50, R37, R16, 0x1, P5 ;  /* 0x0000002532259211 */ /* 0x000fe200028f0c10 */
[----:B0-----:R-:W-:-:S02]  /*1270*/  @!P4 IMAD R16, R67, R40, RZ ;  /* 0x000000284310c224 */ /* 0x001fc400078e02ff */
[----:B------:R-:W-:Y:S01]  /*1280*/  @!P6 IMAD.WIDE.U32 R38, R12, R38, R42 ;  /* 0x000000260c26e225 */ /* 0x000fe200078e002a */
[----:B------:R-:W-:Y:S02]  /*1290*/  @!P4 MOV R42, R102 ;  /* 0x00000066002ac202 */ /* 0x000fe40000000f00 */
[----:B------:R-:W-:Y:S01]  /*12a0*/  @!P4 MOV R43, R101 ;  /* 0x00000065002bc202 */ /* 0x000fe20000000f00 */
[----:B------:R-:W-:Y:S01]  /*12b0*/  @!P4 IMAD R51, R13, R41, R16 ;  /* 0x000000290d33c224 */ /* 0x000fe200078e0210 */
[----:B------:R-:W-:Y:S02]  /*12c0*/  MOV R95, RZ ;  /* 0x000000ff005f7202 */ /* 0x000fe40000000f00 */
[----:B------:R-:W-:Y:S01]  /*12d0*/  @!P6 IADD3 R16, PT, PT, R39, R49, RZ ;  /* 0x000000312710e210 */ /* 0x000fe20007ffe0ff */
[----:B------:R-:W-:Y:S01]  /*12e0*/  @!P4 IMAD.WIDE.U32 R40, R13, R40, R42 ;  /* 0x000000280d28c225 */ /* 0x000fe200078e002a */
[C---:B------:R-:W-:Y:S02]  /*12f0*/  @!P6 LEA R44, P2, R38.reuse, R44, 0x1 ;  /* 0x0000002c262ce211 */ /* 0x040fe400078408ff */
[----:B------:R-:W-:Y:S01]  /*1300*/  MOV R97, RZ ;  /* 0x000000ff00617202 */ /* 0x000fe20000000f00 */
[----:B------:R0:W3:Y:S01]  /*1310*/  @!P1 LDG.E R95, desc[UR6][R36.64] ;  /* 0x00000006245f9981 */ /* 0x0000e2000c1e1900 */
[----:B------:R-:W-:-:S02]  /*1320*/  @!P6 LEA.HI.X R45, R38, R45, R16, 0x1, P2 ;  /* 0x0000002d262de211 */ /* 0x000fc400010f0c10 */
[----:B------:R-:W-:Y:S02]  /*1330*/  @!P4 IADD3 R16, PT, PT, R41, R51, RZ ;  /* 0x000000332910c210 */ /* 0x000fe40007ffe0ff */
[C---:B-----5:R-:W-:Y:S01]  /*1340*/  @!P4 LEA R46, P1, R40.reuse, R46, 0x1 ;  /* 0x0000002e282ec211 */ /* 0x060fe200078208ff */
[----:B------:R-:W5:Y:S01]  /*1350*/  @!P6 LDG.E R97, desc[UR6][R44.64] ;  /* 0x000000062c61e981 */ /* 0x000f62000c1e1900 */
[----:B------:R-:W-:Y:S02]  /*1360*/  MOV R99, RZ ;  /* 0x000000ff00637202 */ /* 0x000fe40000000f00 */
[----:B------:R-:W-:-:S05]  /*1370*/  @!P4 LEA.HI.X R47, R40, R47, R16, 0x1, P1 ;  /* 0x0000002f282fc211 */ /* 0x000fca00008f0c10 */
[----:B------:R-:W5:Y:S01]  /*1380*/  @!P4 LDG.E R99, desc[UR6][R46.64] ;  /* 0x000000062e63c981 */ /* 0x000f62000c1e1900 */
[----:B------:R-:W-:-:S04]  /*1390*/  PRMT R69, R14, 0x7632, R69 ;  /* 0x000076320e457816 */ /* 0x000fc80000000045 */
[----:B------:R-:W-:Y:S02]  /*13a0*/  SHF.L.U32 R69, R69, 0x10, RZ ;  /* 0x0000001045457819 */ /* 0x000fe400000006ff */
[----:B------:R-:W-:-:S03]  /*13b0*/  SHF.L.U32 R14, R14, 0x10, RZ ;  /* 0x000000100e0e7819 */ /* 0x000fc600000006ff */
[----:B------:R-:W-:Y:S02]  /*13c0*/  FMUL.FTZ R39, R69, R69 ;  /* 0x0000004545277220 */ /* 0x000fe40000410000 */
[C---:B0-----:R-:W-:Y:S02]  /*13d0*/  FADD.FTZ R37, R14.reuse, R69 ;  /* 0x000000450e257221 */ /* 0x041fe40000010000 */
[----:B------:R-:W-:Y:S01]  /*13e0*/  FFMA.FTZ R39, R14, R14, R39 ;  /* 0x0000000e0e277223 */ /* 0x000fe20000010027 */
[C---:B------:R-:W-:Y:S02]  /*13f0*/  PRMT R73, R18.reuse, 0x7632, R73 ;  /* 0x0000763212497816 */ /* 0x040fe40000000049 */
[----:B------:R-:W-:Y:S02]  /*1400*/  SHF.L.U32 R18, R18, 0x10, RZ ;  /* 0x0000001012127819 */ /* 0x000fe400000006ff */
[----:B------:R-:W-:-:S05]  /*1410*/  SHF.L.U32 R73, R73, 0x10, RZ ;  /* 0x0000001049497819 */ /* 0x000fca00000006ff */
[----:B------:R-:W-:Y:S01]  /*1420*/  FADD.FTZ R36, R18, R73 ;  /* 0x0000004912247221 */ /* 0x000fe20000010000 */
[C---:B------:R-:W-:Y:S02]  /*1430*/  PRMT R20, R75.reuse, 0x7632, R20 ;  /* 0x000076324b147816 */ /* 0x040fe40000000014 */
[----:B------:R-:W-:Y:S02]  /*1440*/  SHF.L.U32 R75, R75, 0x10, RZ ;  /* 0x000000104b4b7819 */ /* 0x000fe400000006ff */
[----:B------:R-:W-:-:S05]  /*1450*/  SHF.L.U32 R20, R20, 0x10, RZ ;  /* 0x0000001014147819 */ /* 0x000fca00000006ff */
[----:B------:R-:W-:Y:S01]  /*1460*/  FMUL.FTZ R38, R20, R20 ;  /* 0x0000001414267220 */ /* 0x000fe20000410000 */
[C---:B----4-:R-:W-:Y:S02]  /*1470*/  PRMT R79, R24.reuse, 0x7632, R79 ;  /* 0x00007632184f7816 */ /* 0x050fe4000000004f */
[----:B------:R-:W-:Y:S02]  /*1480*/  SHF.L.U32 R24, R24, 0x10, RZ ;  /* 0x0000001018187819 */ /* 0x000fe400000006ff */
[----:B------:R-:W-:Y:S02]  /*1490*/  SHF.L.U32 R79, R79, 0x10, RZ ;  /* 0x000000104f4f7819 */ /* 0x000fe400000006ff */
[----:B------:R-:W-:Y:S02]  /*14a0*/  PRMT R81, R26, 0x7632, R81 ;  /* 0x000076321a517816 */ /* 0x000fe40000000051 */
[----:B------:R-:W-:-:S04]  /*14b0*/  PRMT R16, R71, 0x7632, R16 ;  /* 0x0000763247107816 */ /* 0x000fc80000000010 */
[----:B------:R-:W-:Y:S02]  /*14c0*/  SHF.L.U32 R16, R16, 0x10, RZ ;  /* 0x0000001010107819 */ /* 0x000fe400000006ff */
[----:B------:R-:W-:-:S03]  /*14d0*/  SHF.L.U32 R71, R71, 0x10, RZ ;  /* 0x0000001047477819 */ /* 0x000fc600000006ff */
[----:B------:R-:W-:Y:S02]  /*14e0*/  FMUL.FTZ R34, R16, R16 ;  /* 0x0000001010227220 */ /* 0x000fe40000410000 */
[C---:B------:R-:W-:Y:S02]  /*14f0*/  FADD.FTZ R22, R71.reuse, R16 ;  /* 0x0000001047167221 */ /* 0x040fe40000010000 */
[----:B------:R-:W-:Y:S02]  /*1500*/  FFMA.FTZ R34, R71, R71, R34 ;  /* 0x0000004747227223 */ /* 0x000fe40000010022 */
[----:B------:R-:W-:Y:S02]  /*1510*/  FADD.FTZ R22, RZ, R22 ;  /* 0x00000016ff167221 */ /* 0x000fe40000010000 */
[----:B------:R-:W-:Y:S02]  /*1520*/  FADD.FTZ R34, RZ, R34 ;  /* 0x00000022ff227221 */ /* 0x000fe40000010000 */
[----:B------:R-:W-:Y:S01]  /*1530*/  FADD.FTZ R37, R22, R37 ;  /* 0x0000002516257221 */ /* 0x000fe20000010000 */
[----:B------:R-:W-:Y:S01]  /*1540*/  PRMT R22, R77, 0x7632, R22 ;  /* 0x000076324d167816 */ /* 0x000fe20000000016 */
[----:B------:R-:W-:Y:S01]  /*1550*/  FADD.FTZ R34, R34, R39 ;  /* 0x0000002722227221 */ /* 0x000fe20000010000 */
[----:B------:R-:W-:Y:S01]  /*1560*/  FMUL.FTZ R39, R73, R73 ;  /* 0x0000004949277220 */ /* 0x000fe20000410000 */
[----:B------:R-:W-:Y:S01]  /*1570*/  FADD.FTZ R36, R37, R36 ;  /* 0x0000002425247221 */ /* 0x000fe20000010000 */
[----:B------:R-:W-:Y:S01]  /*1580*/  SHF.L.U32 R22, R22, 0x10, RZ ;  /* 0x0000001016167819 */ /* 0x000fe200000006ff */
[----:B------:R-:W-:Y:S01]  /*1590*/  FADD.FTZ R37, R75, R20 ;  /* 0x000000144b257221 */ /* 0x000fe20000010000 */
[----:B------:R-:W-:Y:S01]  /*15a0*/  SHF.L.U32 R77, R77, 0x10, RZ ;  /* 0x000000104d4d7819 */ /* 0x000fe200000006ff */
[----:B------:R-:W-:-:S02]  /*15b0*/  FFMA.FTZ R39, R18, R18, R39 ;  /* 0x0000001212277223 */ /* 0x000fc40000010027 */
[----:B------:R-:W-:Y:S02]  /*15c0*/  FADD.FTZ R36, R36, R37 ;  /* 0x0000002524247221 */ /* 0x000fe40000010000 */
[----:B------:R-:W-:Y:S01]  /*15d0*/  FADD.FTZ R34, R34, R39 ;  /* 0x0000002722227221 */ /* 0x000fe20000010000 */
[----:B------:R-:W-:Y:S01]  /*15e0*/  FADD.FTZ R37, R77, R22 ;  /* 0x000000164d257221 */ /* 0x000fe20000010000 */
[----:B------:R-:W-:Y:S01]  /*15f0*/  FFMA.FTZ R39, R75, R75, R38 ;  /* 0x0000004b4b277223 */ /* 0x000fe20000010026 */
[----:B------:R-:W-:Y:S01]  /*1600*/  FMUL.FTZ R38, R22, R22 ;  /* 0x0000001616267220 */ /* 0x000fe20000410000 */
[----:B------:R-:W-:Y:S01]  /*1610*/  SHF.L.U32 R26, R26, 0x10, RZ ;  /* 0x000000101a1a7819 */ /* 0x000fe200000006ff */
[----:B------:R-:W-:Y:S01]  /*1620*/  FADD.FTZ R36, R36, R37 ;  /* 0x0000002524247221 */ /* 0x000fe20000010000 */
[----:B------:R-:W-:Y:S01]  /*1630*/  FADD.FTZ R34, R34, R39 ;  /* 0x0000002722227221 */ /* 0x000fe20000010000 */
[----:B------:R-:W-:Y:S01]  /*1640*/  FADD.FTZ R37, R24, R79 ;  /* 0x0000004f18257221 */ /* 0x000fe20000010000 */
[----:B------:R-:W-:Y:S01]  /*1650*/  SHF.L.U32 R81, R81, 0x10, RZ ;  /* 0x0000001051517819 */ /* 0x000fe200000006ff */
[----:B------:R-:W-:Y:S01]  /*1660*/  FFMA.FTZ R39, R77, R77, R38 ;  /* 0x0000004d4d277223 */ /* 0x000fe20000010026 */
[----:B------:R-:W-:Y:S01]  /*1670*/  PRMT R83, R28, 0x7632, R83 ;  /* 0x000076321c537816 */ /* 0x000fe20000000053 */
[----:B------:R-:W-:Y:S01]  /*1680*/  FADD.FTZ R36, R36, R37 ;  /* 0x0000002524247221 */ /* 0x000fe20000010000 */
[----:B------:R-:W-:Y:S01]  /*1690*/  SHF.L.U32 R28, R28, 0x10, RZ ;  /* 0x000000101c1c7819 */ /* 0x000fe200000006ff */
[----:B------:R-:W-:Y:S01]  /*16a0*/  FADD.FTZ R34, R34, R39 ;  /* 0x0000002722227221 */ /* 0x000fe20000010000 */
[----:B------:R-:W-:Y:S01]  /*16b0*/  SHF.L.U32 R83, R83, 0x10, RZ ;  /* 0x0000001053537819 */ /* 0x000fe200000006ff */
[----:B------:R-:W-:Y:S01]  /*16c0*/  FADD.FTZ R37, R26, R81 ;  /* 0x000000511a257221 */ /* 0x000fe20000010000 */
[----:B------:R-:W-:Y:S01]  /*16d0*/  FMUL.FTZ R39, R79, R79 ;  /* 0x0000004f4f277220 */ /* 0x000fe20000410000 */
[----:B------:R-:W-:-:S02]  /*16e0*/  FMUL.FTZ R41, R81, R81 ;  /* 0x0000005151297220 */ /* 0x000fc40000410000 */
[----:B------:R-:W-:Y:S01]  /*16f0*/  FADD.FTZ R36, R36, R37 ;  /* 0x0000002524247221 */ /* 0x000fe20000010000 */
[----:B------:R-:W-:Y:S01]  /*1700*/  FFMA.FTZ R39, R24, R24, R39 ;  /* 0x0000001818277223 */ /* 0x000fe20000010027 */
[----:B------:R-:W-:Y:S01]  /*1710*/  FADD.FTZ R37, R28, R83 ;  /* 0x000000531c257221 */ /* 0x000fe20000010000 */
[----:B------:R-:W-:Y:S01]  /*1720*/  PRMT R85, R30, 0x7632, R85 ;  /* 0x000076321e557816 */ /* 0x000fe20000000055 */
[----:B------:R-:W-:Y:S01]  /*1730*/  FFMA.FTZ R41, R26, R26, R41 ;  /* 0x0000001a1a297223 */ /* 0x000fe20000010029 */
[----:B------:R-:W-:Y:S01]  /*1740*/  FADD.FTZ R34, R34, R39 ;  /* 0x0000002722227221 */ /* 0x000fe20000010000 */
[----:B------:R-:W-:Y:S01]  /*1750*/  FADD.FTZ R36, R36, R37 ;  /* 0x0000002524247221 */ /* 0x000fe20000010000 */
[----:B------:R-:W-:Y:S01]  /*1760*/  SHF.L.U32 R85, R85, 0x10, RZ ;  /* 0x0000001055557819 */ /* 0x000fe200000006ff */
[----:B------:R-:W-:Y:S01]  /*1770*/  FMUL.FTZ R37, R83, R83 ;  /* 0x0000005353257220 */ /* 0x000fe20000410000 */
[----:B------:R-:W-:Y:S01]  /*1780*/  PRMT R87, R32, 0x7632, R87 ;  /* 0x0000763220577816 */ /* 0x000fe20000000057 */
[----:B------:R-:W-:Y:S01]  /*1790*/  FADD.FTZ R41, R34, R41 ;  /* 0x0000002922297221 */ /* 0x000fe20000010000 */
[----:B------:R-:W-:Y:S01]  /*17a0*/  SHF.L.U32 R30, R30, 0x10, RZ ;  /* 0x000000101e1e7819 */ /* 0x000fe200000006ff */
[----:B------:R-:W-:Y:S01]  /*17b0*/  FFMA.FTZ R38, R28, R28, R37 ;  /* 0x0000001c1c267223 */ /* 0x000fe20000010025 */
[----:B------:R-:W-:Y:S01]  /*17c0*/  PRMT R34, R89, 0x7632, R34 ;  /* 0x0000763259227816 */ /* 0x000fe20000000022 */
[----:B------:R-:W-:Y:S01]  /*17d0*/  FMUL.FTZ R39, R85, R85 ;  /* 0x0000005555277220 */ /* 0x000fe20000410000 */
[----:B------:R-:W-:Y:S01]  /*17e0*/  SHF.L.U32 R87, R87, 0x10, RZ ;  /* 0x0000001057577819 */ /* 0x000fe200000006ff */
[----:B------:R-:W-:Y:S01]  /*17f0*/  FADD.FTZ R38, R41, R38 ;  /* 0x0000002629267221 */ /* 0x000fe20000010000 */
[----:B------:R-:W-:Y:S01]  /*1800*/  SHF.L.U32 R32, R32, 0x10, RZ ;  /* 0x0000001020207819 */ /* 0x000fe200000006ff */
[----:B------:R-:W-:Y:S01]  /*1810*/  FFMA.FTZ R39, R30, R30, R39 ;  /* 0x0000001e1e277223 */ /* 0x000fe20000010027 */
[----:B------:R-:W-:Y:S01]  /*1820*/  SHF.L.U32 R34, R34, 0x10, RZ ;  /* 0x0000001022227819 */ /* 0x000fe200000006ff */
[----:B------:R-:W-:Y:S01]  /*1830*/  FMUL.FTZ R41, R87, R87 ;  /* 0x0000005757297220 */ /* 0x000fe20000410000 */
[----:B------:R-:W-:Y:S01]  /*1840*/  FADD.FTZ R37, R30, R85 ;  /* 0x000000551e257221 */ /* 0x000fe20000010000 */
[----:B------:R-:W-:Y:S01]  /*1850*/  SHF.L.U32 R89, R89, 0x10, RZ ;  /* 0x0000001059597819 */ /* 0x000fe200000006ff */
[----:B------:R-:W-:Y:S01]  /*1860*/  FADD.FTZ R38, R38, R39 ;  /* 0x0000002726267221 */ /* 0x000fe20000010000 */
[----:B------:R-:W-:Y:S01]  /*1870*/  FFMA.FTZ R41, R32, R32, R41 ;  /* 0x0000002020297223 */ /* 0x000fe20000010029 */
[----:B------:R-:W-:Y:S01]  /*1880*/  FMUL.FTZ R40, R34, R34 ;  /* 0x0000002222287220 */ /* 0x000fe20000410000 */
[----:B------:R-:W-:Y:S01]  /*1890*/  FADD.FTZ R36, R36, R37 ;  /* 0x0000002524247221 */ /* 0x000fe20000010000 */
[----:B------:R-:W-:Y:S01]  /*18a0*/  FADD.FTZ R37, R32, R87 ;  /* 0x0000005720257221 */ /* 0x000fe20000010000 */
[----:B------:R-:W-:Y:S01]  /*18b0*/  FADD.FTZ R38, R38, R41 ;  /* 0x0000002926267221 */ /* 0x000fe20000010000 */
[----:B------:R-:W-:-:S02]  /*18c0*/  FFMA.FTZ R39, R89, R89, R40 ;  /* 0x0000005959277223 */ /* 0x000fc40000010028 */
[----:B------:R-:W-:Y:S01]  /*18d0*/  FADD.FTZ R36, R36, R37 ;  /* 0x0000002524247221 */ /* 0x000fe20000010000 */
[----:B------:R-:W-:Y:S01]  /*18e0*/  FADD.FTZ R37, R89, R34 ;  /* 0x0000002259257221 */ /* 0x000fe20000010000 */
[----:B------:R-:W-:Y:S01]  /*18f0*/  FADD.FTZ R38, R38, R39 ;  /* 0x0000002726267221 */ /* 0x000fe20000010000 */
[----:B--2---:R-:W-:-:S04]  /*1900*/  PRMT R60, R91, 0x7632, R60 ;  /* 0x000076325b3c7816 */ /* 0x004fc8000000003c */
[----:B------:R-:W-:Y:S02]  /*1910*/  SHF.L.U32 R60, R60, 0x10, RZ ;  /* 0x000000103c3c7819 */ /* 0x000fe400000006ff */
[----:B------:R-:W-:-:S03]  /*1920*/  SHF.L.U32 R91, R91, 0x10, RZ ;  /* 0x000000105b5b7819 */ /* 0x000fc600000006ff */
[----:B------:R-:W-:Y:S01]  /*1930*/  FMUL.FTZ R40, R60, R60 ;  /* 0x0000003c3c287220 */ /* 0x000fe20000410000 */
[----:B------:R-:W-:-:S03]  /*1940*/  PRMT R93, R62, 0x7632, R93 ;  /* 0x000076323e5d7816 */ /* 0x000fc6000000005d */
[----:B------:R-:W-:Y:S01]  /*1950*/  FFMA.FTZ R39, R91, R91, R40 ;  /* 0x0000005b5b277223 */ /* 0x000fe20000010028 */
[----:B------:R-:W-:Y:S01]  /*1960*/  SHF.L.U32 R93, R93, 0x10, RZ ;  /* 0x000000105d5d7819 */ /* 0x000fe200000006ff */
[----:B------:R-:W-:Y:S01]  /*1970*/  FADD.FTZ R36, R36, R37 ;  /* 0x0000002524247221 */ /* 0x000fe20000010000 */
[----:B------:R-:W-:Y:S01]  /*1980*/  SHF.L.U32 R62, R62, 0x10, RZ ;  /* 0x000000103e3e7819 */ /* 0x000fe200000006ff */
[----:B------:R-:W-:Y:S01]  /*1990*/  FADD.FTZ R37, R91, R60 ;  /* 0x0000003c5b257221 */ /* 0x000fe20000010000 */
[----:B------:R-:W-:Y:S01]  /*19a0*/  FADD.FTZ R38, R38, R39 ;  /* 0x0000002726267221 */ /* 0x000fe20000010000 */
[----:B------:R-:W-:Y:S02]  /*19b0*/  FMUL.FTZ R39, R93, R93 ;  /* 0x0000005d5d277220 */ /* 0x000fe40000410000 */
[----:B------:R-:W-:Y:S01]  /*19c0*/  FADD.FTZ R36, R36, R37 ;  /* 0x0000002524247221 */ /* 0x000fe20000010000 */
[C---:B------:R-:W-:Y:S01]  /*19d0*/  FADD.FTZ R37, R62.reuse, R93 ;  /* 0x0000005d3e257221 */ /* 0x040fe20000010000 */
[----:B------:R-:W-:-:S03]  /*19e0*/  FFMA.FTZ R39, R62, R62, R39 ;  /* 0x0000003e3e277223 */ /* 0x000fc60000010027 */
[----:B------:R-:W-:Y:S01]  /*19f0*/  FADD.FTZ R36, R36, R37 ;  /* 0x0000002524247221 */ /* 0x000fe20000010000 */
[----:B------:R-:W-:Y:S01]  /*1a00*/  FADD.FTZ R38, R38, R39 ;  /* 0x0000002726267221 */ /* 0x000fe20000010000 */
[----:B---3--:R-:W-:-:S04]  /*1a10*/  PRMT R64, R95, 0x7632, R64 ;  /* 0x000076325f407816 */ /* 0x008fc80000000040 */
[----:B------:R-:W-:Y:S02]  /*1a20*/  SHF.L.U32 R64, R64, 0x10, RZ ;  /* 0x0000001040407819 */ /* 0x000fe400000006ff */
[----:B-----5:R-:W-:Y:S02]  /*1a30*/  PRMT R66, R97, 0x7632, R66 ;  /* 0x0000763261427816 */ /* 0x020fe40000000042 */
        /* <DEDUP_REMOVED lines=38> */
[C---:B------:R-:W-:Y:S02]  /*1ca0*/  ISETP.GT.AND P2, PT, R4.reuse, 0xf, PT ;  /* 0x0000000f0400780c */ /* 0x040fe40003f44270 */
        /* <DEDUP_REMOVED lines=19> */
.L_x_1954:
[----:B------:R-:W-:Y:S05]  /*1de0*/  BSYNC.RECONVERGENT B0 ;  /* 0x0000000000007941 */ /* 0x000fea0003800200 */
.L_x_1953:
        /* <DEDUP_REMOVED lines=8> */
[----:B-1----:R-:W1:Y:S04]  /*1e70*/  LDS.64 R42, [UR4+0x18] ;  /* 0x00001804ff2a7984 */ /* 0x002e680008000a00 */
[----:B------:R-:W4:Y:S04]  /*1e80*/  LDS.128 R56, [UR4+0x20] ;  /* 0x00002004ff387984 */ /* 0x000f280008000c00 */
[----:B---3--:R-:W3:Y:S04]  /*1e90*/  LDS.128 R36, [UR4+0x30] ;  /* 0x00003004ff247984 */ /* 0x008ee80008000c00 */
[----:B------:R-:W5:Y:S04]  /*1ea0*/  LDS.128 R52, [UR4+0x40] ;  /* 0x00004004ff347984 */ /* 0x000f680008000c00 */
[----:B------:R-:W5:Y:S04]  /*1eb0*/  LDS.128 R48, [UR4+0x50] ;  /* 0x00005004ff307984 */ /* 0x000f680008000c00 */
[----:B--2---:R-:W2:Y:S01]  /*1ec0*/  LDS.128 R44, [UR4+0x60] ;  /* 0x00006004ff2c7984 */ /* 0x004ea20008000c00 */
[----:B-1----:R-:W-:Y:S01]  /*1ed0*/  FADD.FTZ R105, R40, R42 ;  /* 0x0000002a28697221 */ /* 0x002fe20000010000 */
[----:B------:R-:W-:-:S02]  /*1ee0*/  FADD.FTZ R96, R41, R43 ;  /* 0x0000002b29607221 */ /* 0x000fc40000010000 */
[----:B0-----:R-:W0:Y:S01]  /*1ef0*/  LDS.128 R40, [UR4+0x70] ;  /* 0x00007004ff287984 */ /* 0x001e220008000c00 */
[----:B----4-:R-:W-:Y:S01]  /*1f00*/  FADD.FTZ R105, R105, R56 ;  /* 0x0000003869697221 */ /* 0x010fe20000010000 */
[----:B------:R-:W-:-:S03]  /*1f10*/  FADD.FTZ R96, R96, R57 ;  /* 0x0000003960607221 */ /* 0x000fc60000010000 */
[----:B------:R-:W-:Y:S01]  /*1f20*/  FADD.FTZ R105, R105, R58 ;  /* 0x0000003a69697221 */ /* 0x000fe20000010000 */
[----:B------:R-:W-:Y:S02]  /*1f30*/  FADD.FTZ R96, R96, R59 ;  /* 0x0000003b60607221 */ /* 0x000fe40000010000 */
[----:B------:R-:W1:Y:S01]  /*1f40*/  LDS.128 R56, [UR4+0x80] ;  /* 0x00008004ff387984 */ /* 0x000e620008000c00 */
        /* <DEDUP_REMOVED lines=24> */
.L_x_1956:
[----:B------:R-:W-:Y:S05]  /*20d0*/  BSYNC.RECONVERGENT B0 ;  /* 0x0000000000007941 */ /* 0x000fea0003800200 */
.L_x_1955:
[----:B------:R-:W-:Y:S05]  /*20e0*/  @!P1 BRA `(.L_x_1957) ;  /* 0x0000000800989947 */ /* 0x000fea0003800000 */
[----:B------:R-:W4:Y:S01]  /*20f0*/  LDC.64 R46, c[0x0][0x3b8] ;  /* 0x0000ee00ff2e7b82 */ /* 0x000f220000000a00 */
[----:B------:R-:W-:Y:S02]  /*2100*/  LOP3.LUT R38, R6, 0x1, RZ, 0xc0, !PT ;  /* 0x0000000106267812 */ /* 0x000fe400078ec0ff */
[----:B------:R-:W-:-:S03]  /*2110*/  ISETP.GE.U32.AND P4, PT, R7, 0x8, PT ;  /* 0x000000080700780c */ /* 0x000fc60003f86070 */
[----:B---3--:R-:W-:-:S04]  /*2120*/  IMAD R36, R38, R5, RZ ;  /* 0x0000000526247224 */ /* 0x008fc800078e02ff */
[----:B------:R-:W-:-:S05]  /*2130*/  IMAD R36, R36, R7, RZ ;  /* 0x0000000724247224 */ /* 0x000fca00078e02ff */
[----:B------:R-:W-:-:S05]  /*2140*/  SHF.L.U32 R37, R36, 0x1, RZ ;  /* 0x0000000124257819 */ /* 0x000fca00000006ff */
[----:B----4-:R-:W-:Y:S01]  /*2150*/  IMAD.WIDE R46, R37, 0x4, R46 ;  /* 0x00000004252e7825 */ /* 0x010fe200078e022e */
[----:B------:R-:W-:Y:S06]  /*2160*/  @P2 BRA `(.L_x_1958) ;  /* 0x0000000000502947 */ /* 0x000fec0003800000 */
[----:B------:R-:W3:Y:S01]  /*2170*/  LDC.64 R36, c[0x0][0x3b0] ;  /* 0x0000ec00ff247b82 */ /* 0x000ee20000000a00 */
[----:B-1----:R-:W-:Y:S01]  /*2180*/  LOP3.LUT P1, R42, R6, 0x2, RZ, 0xc0, !PT ;  /* 0x00000002062a7812 */ /* 0x002fe2000782c0ff */
[-CC-:B------:R-:W-:Y:S02]  /*2190*/  IMAD R39, R38, R5.reuse, R0.reuse ;  /* 0x0000000526277224 */ /* 0x180fe400078e0200 */
[----:B------:R-:W-:Y:S01]  /*21a0*/  IMAD R43, R3, R5, R0 ;  /* 0x00000005032b7224 */ /* 0x000fe200078e0200 */
[----:B------:R-:W-:-:S04]  /*21b0*/  SEL R45, R7, RZ, !P1 ;  /* 0x000000ff072d7207 */ /* 0x000fc80004800000 */
[----:B------:R-:W-:Y:S01]  /*21c0*/  ISETP.NE.AND P1, PT, R45, -0x1, PT ;  /* 0xffffffff2d00780c */ /* 0x000fe20003f25270 */
[----:B---3--:R-:W-:-:S04]  /*21d0*/  IMAD.WIDE.U32 R36, R39, 0x4, R36 ;  /* 0x0000000427247825 */ /* 0x008fc800078e0024 */
        /* <DEDUP_REMOVED lines=8> */
.L_x_1959:
[----:B---3--:R-:W3:Y:S04]  /*2260*/  LDG.E.STRONG.GPU R38, desc[UR6][R36.64] ;  /* 0x0000000624267981 */ /* 0x008ee8000c1ef900 */
[----:B---3--:R-:W-:Y:S01]  /*2270*/  CCTL.IVALL ;  /* 0x00000000ff00798f */ /* 0x008fe20002000000 */
[----:B------:R-:W-:Y:S05]  /*2280*/  YIELD ;  /* 0x0000000000007946 */ /* 0x000fea0003800000 */
[----:B------:R-:W-:-:S13]  /*2290*/  ISETP.NE.AND P1, PT, R38, R45, PT ;  /* 0x0000002d2600720c */ /* 0x000fda0003f25270 */
[----:B------:R-:W-:Y:S05]  /*22a0*/  @P1 BRA `(.L_x_1959) ;  /* 0xfffffffc00ec1947 */ /* 0x000fea000383ffff */
.L_x_1958:
[----:B------:R-:W-:Y:S05]  /*22b0*/  WARPSYNC.ALL ;  /* 0x0000000000007948 */ /* 0x000fea0003800000 */
[----:B------:R-:W-:Y:S01]  /*22c0*/  BAR.SYNC.DEFER_BLOCKING 0x0 ;  /* 0x0000000000007b1d */ /* 0x000fe20000010000 */
[----:B--2---:R-:W-:-:S05]  /*22d0*/  HFMA2 R44, -RZ, RZ, 0, 0 ;  /* 0x00000000ff2c7431 */ /* 0x004fca00000001ff */
        /* <DEDUP_REMOVED lines=12> */
.L_x_1961:
[----:B------:R-:W-:Y:S01]  /*23a0*/  UIADD3 UR5, UPT, UPT, UR4, 0x1, URZ ;  /* 0x0000000104057890 */ /* 0x000fe2000fffe0ff */
[----:B------:R-:W-:Y:S01]  /*23b0*/  ISETP.EQ.OR P5, PT, R55, RZ, P2 ;  /* 0x000000ff3700720c */ /* 0x000fe200017a2670 */
[----:B------:R-:W-:-:S04]  /*23c0*/  UIADD3 UR8, UPT, UPT, UR4, 0x2, URZ ;  /* 0x0000000204087890 */ /* 0x000fc8000fffe0ff */
[C---:B------:R-:W-:Y:S01]  /*23d0*/  ISETP.EQ.OR P6, PT, R3.reuse, UR5, P2 ;  /* 0x0000000503007c0c */ /* 0x040fe200097c2670 */
[----:B------:R-:W-:Y:S01]  /*23e0*/  UIADD3 UR5, UPT, UPT, UR4, 0x3, URZ ;  /* 0x0000000304057890 */ /* 0x000fe2000fffe0ff */
[----:B------:R-:W-:-:S05]  /*23f0*/  ISETP.EQ.OR P1, PT, R3, UR8, P2 ;  /* 0x0000000803007c0c */ /* 0x000fca0009722670 */
[----:B------:R-:W-:Y:S01]  /*2400*/  ISETP.EQ.OR P4, PT, R3, UR5, P2 ;  /* 0x0000000503007c0c */ /* 0x000fe20009782670 */
[----:B---3--:R-:W-:-:S05]  /*2410*/  @!P5 IMAD.WIDE.U32 R36, R56, 0x8, R46 ;  /* 0x000000083824d825 */ /* 0x008fca00078e002e */
[--C-:B------:R-:W-:Y:S01]  /*2420*/  @!P6 IMAD.WIDE.U32 R38, R54, 0x8, R46.reuse ;  /* 0x000000083626e825 */ /* 0x100fe200078e002e */
[----:B------:R-:W0:Y:S03]  /*2430*/  @!P5 LDG.E.64 R36, desc[UR6][R36.64] ;  /* 0x000000062424d981 */ /* 0x000e26000c1e1b00 */
[--C-:B-1----:R-:W-:Y:S02]  /*2440*/  @!P1 IMAD.WIDE.U32 R42, R51, 0x8, R46.reuse ;  /* 0x00000008332a9825 */ /* 0x102fe400078e002e */
[----:B------:R-:W2:Y:S02]  /*2450*/  @!P6 LDG.E.64 R38, desc[UR6][R38.64] ;  /* 0x000000062626e981 */ /* 0x000ea4000c1e1b00 */
[----:B------:R-:W-:Y:S02]  /*2460*/  @!P4 IMAD.WIDE.U32 R44, R48, 0x8, R46 ;  /* 0x00000008302cc825 */ /* 0x000fe400078e002e */
[----:B------:R-:W3:Y:S04]  /*2470*/  @!P1 LDG.E.64 R42, desc[UR6][R42.64] ;  /* 0x000000062a2a9981 */ /* 0x000ee8000c1e1b00 */
[----:B------:R-:W4:Y:S01]  /*2480*/  @!P4 LDG.E.64 R44, desc[UR6][R44.64] ;  /* 0x000000062c2cc981 */ /* 0x000f22000c1e1b00 */
[----:B------:R-:W-:-:S02]  /*2490*/  UIADD3 UR5, UPT, UPT, UR4, 0x4, URZ ;  /* 0x0000000404057890 */ /* 0x000fc4000fffe0ff */
[----:B------:R-:W-:Y:S01]  /*24a0*/  UIADD3 UR8, UPT, UPT, UR4, 0x5, URZ ;  /* 0x0000000504087890 */ /* 0x000fe2000fffe0ff */
[----:B0-----:R-:W-:Y:S01]  /*24b0*/  @!P5 FADD.FTZ R40, R40, R36 ;  /* 0x000000242828d221 */ /* 0x001fe20000010000 */
[----:B------:R-:W-:Y:S02]  /*24c0*/  @!P5 FADD.FTZ R41, R41, R37 ;  /* 0x000000252929d221 */ /* 0x000fe40000010000 */
[----:B------:R-:W-:Y:S01]  /*24d0*/  ISETP.EQ.OR P5, PT, R3, UR5, P2 ;  /* 0x0000000503007c0c */ /* 0x000fe200097a2670 */
[----:B------:R-:W-:Y:S01]  /*24e0*/  UIADD3 UR5, UPT, UPT, UR4, 0x6, URZ ;  /* 0x0000000604057890 */ /* 0x000fe2000fffe0ff */
[----:B--2---:R-:W-:Y:S01]  /*24f0*/  @!P6 FADD.FTZ R40, R40, R38 ;  /* 0x000000262828e221 */ /* 0x004fe20000010000 */
[----:B------:R-:W-:Y:S01]  /*2500*/  @!P6 FADD.FTZ R41, R41, R39 ;  /* 0x000000272929e221 */ /* 0x000fe20000010000 */
[----:B------:R-:W-:Y:S01]  /*2510*/  ISETP.EQ.OR P6, PT, R3, UR8, P2 ;  /* 0x0000000803007c0c */ /* 0x000fe200097c2670 */
[----:B------:R-:W-:Y:S01]  /*2520*/  UIADD3 UR8, UPT, UPT, UR4, 0x7, URZ ;  /* 0x0000000704087890 */ /* 0x000fe2000fffe0ff */
[----:B---3--:R-:W-:Y:S01]  /*2530*/  @!P1 FADD.FTZ R40, R40, R42 ;  /* 0x0000002a28289221 */ /* 0x008fe20000010000 */
[----:B------:R-:W-:Y:S01]  /*2540*/  @!P1 FADD.FTZ R41, R41, R43 ;  /* 0x0000002b29299221 */ /* 0x000fe20000010000 */
[----:B------:R-:W-:-:S02]  /*2550*/  ISETP.EQ.OR P1, PT, R3, UR5, P2 ;  /* 0x0000000503007c0c */ /* 0x000fc40009722670 */
[----:B----4-:R-:W-:Y:S01]  /*2560*/  @!P4 FADD.FTZ R40, R40, R44 ;  /* 0x0000002c2828c221 */ /* 0x010fe20000010000 */
[----:B------:R-:W-:Y:S02]  /*2570*/  @!P4 FADD.FTZ R41, R41, R45 ;  /* 0x0000002d2929c221 */ /* 0x000fe40000010000 */
[----:B------:R-:W-:Y:S01]  /*2580*/  @!P5 IMAD.WIDE.U32 R36, R50, 0x8, R46 ;  /* 0x000000083224d825 */ /* 0x000fe200078e002e */
[----:B------:R-:W-:-:S03]  /*2590*/  ISETP.EQ.OR P4, PT, R3, UR8, P2 ;  /* 0x0000000803007c0c */ /* 0x000fc60009782670 */
[--C-:B------:R-:W-:Y:S02]  /*25a0*/  @!P6 IMAD.WIDE.U32 R38, R49, 0x8, R46.reuse ;  /* 0x000000083126e825 */ /* 0x100fe400078e002e */
[----:B------:R-:W2:Y:S02]  /*25b0*/  @!P5 LDG.E.64 R36, desc[UR6][R36.64] ;  /* 0x000000062424d981 */ /* 0x000ea4000c1e1b00 */
[--C-:B------:R-:W-:Y:S02]  /*25c0*/  @!P1 IMAD.WIDE.U32 R42, R53, 0x8, R46.reuse ;  /* 0x00000008352a9825 */ /* 0x100fe400078e002e */
[----:B------:R-:W3:Y:S04]  /*25d0*/  @!P6 LDG.E.64 R38, desc[UR6][R38.64] ;  /* 0x000000062626e981 */ /* 0x000ee8000c1e1b00 */
[----:B------:R-:W-:Y:S01]  /*25e0*/  @!P4 IMAD.WIDE.U32 R44, R52, 0x8, R46 ;  /* 0x00000008342cc825 */ /* 0x000fe200078e002e */
[----:B------:R-:W4:Y:S05]  /*25f0*/  @!P1 LDG.E.64 R42, desc[UR6][R42.64] ;  /* 0x000000062a2a9981 */ /* 0x000f2a000c1e1b00 */
[----:B------:R-:W5:Y:S01]  /*2600*/  @!P4 LDG.E.64 R44, desc[UR6][R44.64] ;  /* 0x000000062c2cc981 */ /* 0x000f62000c1e1b00 */
[----:B------:R-:W-:Y:S01]  /*2610*/  UIADD3 UR4, UPT, UPT, UR4, 0x8, URZ ;  /* 0x0000000804047890 */ /* 0x000fe2000fffe0ff */
[----:B------:R-:W-:-:S02]  /*2620*/  IADD3 R55, PT, PT, R55, 0x8, RZ ;  /* 0x0000000837377810 */ /* 0x000fc40007ffe0ff */
[C---:B------:R-:W-:Y:S02]  /*2630*/  LEA R56, R5.reuse, R56, 0x3 ;  /* 0x0000003805387211 */ /* 0x040fe400078e18ff */
[C---:B------:R-:W-:Y:S02]  /*2640*/  LEA R54, R5.reuse, R54, 0x3 ;  /* 0x0000003605367211 */ /* 0x040fe400078e18ff */
[C---:B------:R-:W-:Y:S02]  /*2650*/  LEA R51, R5.reuse, R51, 0x3 ;  /* 0x0000003305337211 */ /* 0x040fe400078e18ff */
[C---:B------:R-:W-:Y:S02]  /*2660*/  LEA R48, R5.reuse, R48, 0x3 ;  /* 0x0000003005307211 */ /* 0x040fe400078e18ff */
[C---:B------:R-:W-:Y:S02]  /*2670*/  LEA R50, R5.reuse, R50, 0x3 ;  /* 0x0000003205327211 */ /* 0x040fe400078e18ff */
[----:B------:R-:W-:-:S02]  /*2680*/  LEA R49, R5, R49, 0x3 ;  /* 0x0000003105317211 */ /* 0x000fc400078e18ff */
        /* <DEDUP_REMOVED lines=8> */
[----:B------:R-:W-:Y:S02]  /*2710*/  ISETP.NE.AND P1, PT, R57, UR4, PT ;  /* 0x0000000439007c0c */ /* 0x000fe4000bf25270 */
[----:B-----5:R-:W-:Y:S01]  /*2720*/  @!P4 FADD.FTZ R40, R40, R44 ;  /* 0x0000002c2828c221 */ /* 0x020fe20000010000 */
[----:B------:R-:W-:-:S10]  /*2730*/  @!P4 FADD.FTZ R41, R41, R45 ;  /* 0x0000002d2929c221 */ /* 0x000fd40000010000 */
[----:B------:R-:W-:Y:S05]  /*2740*/  @P1 BRA `(.L_x_1961) ;  /* 0xfffffffc00141947 */ /* 0x000fea000383ffff */
[----:B------:R-:W-:-:S07]  /*2750*/  MOV R44, R57 ;  /* 0x00000039002c7202 */ /* 0x000fce0000000f00 */
.L_x_1960:
[----:B------:R-:W-:-:S13]  /*2760*/  LOP3.LUT P1, RZ, R7, 0x7, RZ, 0xc0, !PT ;  /* 0x0000000707ff7812 */ /* 0x000fda000782c0ff */
[----:B------:R-:W-:Y:S05]  /*2770*/  @!P1 BRA `(.L_x_1957) ;  /* 0x0000000000f49947 */ /* 0x000fea0003800000 */
[C---:B---3--:R-:W-:Y:S02]  /*2780*/  LOP3.LUT R36, R7.reuse, 0x7, RZ, 0xc0, !PT ;  /* 0x0000000707247812 */ /* 0x048fe400078ec0ff */
[----:B------:R-:W-:Y:S02]  /*2790*/  LOP3.LUT P1, R49, R7, 0x3, RZ, 0xc0, !PT ;  /* 0x0000000307317812 */ /* 0x000fe4000782c0ff */
[----:B------:R-:W-:-:S04]  /*27a0*/  IADD3 R36, PT, PT, R36, -0x1, RZ ;  /* 0xffffffff24247810 */ /* 0x000fc80007ffe0ff */
[----:B------:R-:W-:-:S13]  /*27b0*/  ISETP.GE.U32.AND P4, PT, R36, 0x3, PT ;  /* 0x000000032400780c */ /* 0x000fda0003f86070 */
[----:B------:R-:W-:Y:S05]  /*27c0*/  @!P4 BRA `(.L_x_1962) ;  /* 0x000000000070c947 */ /* 0x000fea0003800000 */
[----:B------:R-:W-:-:S13]  /*27d0*/  ISETP.EQ.OR P6, PT, R44, R3, P2 ;  /* 0x000000032c00720c */ /* 0x000fda00017c2670 */
[----:B------:R-:W-:-:S04]  /*27e0*/  @!P6 IMAD R37, R44, R5, R0 ;  /* 0x000000052c25e224 */ /* 0x000fc800078e0200 */
[----:B------:R-:W-:-:S06]  /*27f0*/  @!P6 IMAD.WIDE.U32 R36, R37, 0x8, R46 ;  /* 0x000000082524e825 */ /* 0x000fcc00078e002e */
[----:B------:R-:W0:Y:S01]  /*2800*/  @!P6 LDG.E.64 R36, desc[UR6][R36.64] ;  /* 0x000000062424e981 */ /* 0x000e22000c1e1b00 */
[C---:B------:R-:W-:Y:S02]  /*2810*/  IADD3 R38, PT, PT, R44.reuse, 0x1, RZ ;  /* 0x000000012c267810 */ /* 0x040fe40007ffe0ff */
[----:B-1----:R-:W-:Y:S02]  /*2820*/  IADD3 R42, PT, PT, R44, 0x2, RZ ;  /* 0x000000022c2a7810 */ /* 0x002fe40007ffe0ff */
[-C--:B------:R-:W-:Y:S02]  /*2830*/  ISETP.EQ.OR P5, PT, R38, R3.reuse, P2 ;  /* 0x000000032600720c */ /* 0x080fe400017a2670 */
[----:B------:R-:W-:Y:S02]  /*2840*/  IADD3 R48, PT, PT, R44, 0x3, RZ ;  /* 0x000000032c307810 */ /* 0x000fe40007ffe0ff */
[----:B------:R-:W-:-:S09]  /*2850*/  ISETP.EQ.OR P4, PT, R42, R3, P2 ;  /* 0x000000032a00720c */ /* 0x000fd20001782670 */
[----:B------:R-:W-:-:S04]  /*2860*/  @!P5 IMAD R39, R38, R5, R0 ;  /* 0x000000052627d224 */ /* 0x000fc800078e0200 */
[----:B------:R-:W-:Y:S02]  /*2870*/  @!P4 IMAD R43, R42, R5, R0 ;  /* 0x000000052a2bc224 */ /* 0x000fe400078e0200 */
[----:B0-----:R-:W-:Y:S01]  /*2880*/  @!P6 FADD.FTZ R40, R40, R36 ;  /* 0x000000242828e221 */ /* 0x001fe20000010000 */
        /* <DEDUP_REMOVED lines=16> */
.L_x_1962:
[----:B------:R-:W-:Y:S05]  /*2990*/  @!P1 BRA `(.L_x_1957) ;  /* 0x00000000006c9947 */ /* 0x000fea0003800000 */
[----:B------:R-:W-:Y:S02]  /*29a0*/  ISETP.NE.AND P1, PT, R49, 0x1, PT ;  /* 0x000000013100780c */ /* 0x000fe40003f25270 */
[----:B-1----:R-:W-:-:S11]  /*29b0*/  LOP3.LUT R42, R7, 0x1, RZ, 0xc0, !PT ;  /* 0x00000001072a7812 */ /* 0x002fd600078ec0ff */
        /* <DEDUP_REMOVED lines=15> */
.L_x_1963:
        /* <DEDUP_REMOVED lines=9> */
.L_x_1964:
[----:B------:R-:W-:Y:S05]  /*2b40*/  BSYNC.RECONVERGENT B0 ;  /* 0x0000000000007941 */ /* 0x000fea0003800200 */
.L_x_1957:
[----:B------:R-:W4:Y:S01]  /*2b50*/  S2UR UR5, SR_CgaCtaId ;  /* 0x00000000000579c3 */ /* 0x000f220000008800 */
[----:B------:R-:W2:Y:S01]  /*2b60*/  LDCU UR8, c[0x0][0x414] ;  /* 0x00008280ff0877ac */ /* 0x000ea20008000800 */
[----:B-1----:R-:W-:Y:S01]  /*2b70*/  SHF.L.U32 R42, R2, 0x1, RZ ;  /* 0x00000001022a7819 */ /* 0x002fe200000006ff */
[----:B------:R-:W-:-:S03]  /*2b80*/  UMOV UR4, 0x400 ;  /* 0x0000040000047882 */ /* 0x000fc60000000000 */
[----:B---3--:R-:W-:Y:S02]  /*2b90*/  LOP3.LUT R43, R42, 0x1e, RZ, 0xc0, !PT ;  /* 0x0000001e2a2b7812 */ /* 0x008fe400078ec0ff */
[----:B------:R-:W1:Y:S02]  /*2ba0*/  @P0 LDC.64 R46, c[0x0][0x388] ;  /* 0x0000e200ff2e0b82 */ /* 0x000e640000000a00 */
[----:B------:R-:W-:-:S06]  /*2bb0*/  IADD3 R43, PT, PT, R94, R43, RZ ;  /* 0x0000002b5e2b7210 */ /* 0x000fcc0007ffe0ff */
[----:B------:R-:W3:Y:S01]  /*2bc0*/  LDC.64 R38, c[0x0][0x398] ;  /* 0x0000e600ff267b82 */ /* 0x000ee20000000a00 */
[----:B--2---:R-:W-:Y:S01]  /*2bd0*/  @P0 FMUL.FTZ R44, R40, UR8 ;  /* 0x00000008282c0c20 */ /* 0x004fe20008410000 */
[----:B------:R-:W-:Y:S01]  /*2be0*/  @P0 FMUL.FTZ R45, R41, UR8 ;  /* 0x00000008292d0c20 */ /* 0x000fe20008410000 */
[----:B----4-:R-:W-:-:S05]  /*2bf0*/  ULEA UR4, UR5, UR4, 0x18 ;  /* 0x0000000405047291 */ /* 0x010fca000f8ec0ff */
[----:B------:R-:W2:Y:S01]  /*2c00*/  LDC.64 R36, c[0x0][0x3a0] ;  /* 0x0000e800ff247b82 */ /* 0x000ea20000000a00 */
[----:B-1----:R-:W-:-:S03]  /*2c10*/  @P0 IMAD.WIDE R46, R8, 0x8, R46 ;  /* 0x00000008082e0825 */ /* 0x002fc600078e022e */
[----:B------:R-:W-:Y:S04]  /*2c20*/  @!P2 STS.64 [UR4+0x98], R40 ;  /* 0x00009828ff00a988 */ /* 0x000fe80008000a04 */
[----:B------:R1:W-:Y:S01]  /*2c30*/  @P0 STG.E.64 desc[UR6][R46.64], R44 ;  /* 0x0000002c2e000986 */ /* 0x0003e2000c101b06 */
[----:B---3--:R-:W-:-:S04]  /*2c40*/  IMAD.WIDE R48, R43, 0x4, R38 ;  /* 0x000000042b307825 */ /* 0x008fc800078e0226 */
[----:B--2---:R-:W-:Y:S01]  /*2c50*/  IMAD.WIDE R38, R43, 0x4, R36 ;  /* 0x000000042b267825 */ /* 0x004fe200078e0224 */
[----:B------:R-:W-:Y:S06]  /*2c60*/  BAR.SYNC.DEFER_BLOCKING 0x0 ;  /* 0x0000000000007b1d */ /* 0x000fec0000010000 */
[----:B------:R2:W5:Y:S04]  /*2c70*/  LDG.E.64 R36, desc[UR6][R48.64] ;  /* 0x0000000630247981 */ /* 0x000568000c1e1b00 */
[----:B------:R-:W5:Y:S01]  /*2c80*/  LDG.E.64 R38, desc[UR6][R38.64] ;  /* 0x0000000626267981 */ /* 0x000f62000c1e1b00 */
[----:B-1----:R-:W-:Y:S01]  /*2c90*/  HFMA2 R44, -RZ, RZ, 1.875, 0 ;  /* 0x3f800000ff2c7431 */ /* 0x002fe200000001ff */
[----:B------:R-:W-:Y:S02]  /*2ca0*/  BSSY.RECONVERGENT B0, `(.L_x_1965) ;  /* 0x0000387000007945 */ /* 0x000fe40003800200 */
[----:B------:R-:W1:Y:S01]  /*2cb0*/  LDS.64 R42, [UR4+0x98] ;  /* 0x00009804ff2a7984 */ /* 0x000e620008000a00 */
[----:B------:R-:W3:Y:S02]  /*2cc0*/  LDCU.U8 UR4, c[0x0][0x3fc] ;  /* 0x00007f80ff0477ac */ /* 0x000ee40008000000 */
[----:B---3--:R-:W-:Y:S01]  /*2cd0*/  UISETP.NE.AND UP0, UPT, UR4, URZ, UPT ;  /* 0x000000ff0400728c */ /* 0x008fe2000bf05270 */
[----:B-1----:R-:W-:-:S04]  /*2ce0*/  FMUL.FTZ R50, R42, UR8 ;  /* 0x000000082a327c20 */ /* 0x002fc80008410000 */
[----:B------:R-:W-:-:S04]  /*2cf0*/  FMUL.FTZ R42, R50, R50 ;  /* 0x00000032322a7220 */ /* 0x000fc80000410000 */
[----:B------:R-:W-:-:S05]  /*2d00*/  FFMA.FTZ R42, R43, UR8, -R42 ;  /* 0x000000082b2a7c23 */ /* 0x000fca000801082a */
[----:B------:R-:W-:-:S13]  /*2d10*/  FSETP.GTU.FTZ.AND P1, PT, R42, RZ, PT ;  /* 0x000000ff2a00720b */ /* 0x000fda0003f3c000 */
[----:B------:R-:W1:Y:S02]  /*2d20*/  @P1 LDC R43, c[0x0][0x3a8] ;  /* 0x0000ea00ff2b1b82 */ /* 0x000e640000000800 */
[----:B-1----:R-:W-:-:S04]  /*2d30*/  @P1 FADD.FTZ R42, R42, R43 ;  /* 0x0000002b2a2a1221 */ /* 0x002fc80000010000 */
[----:B------:R2:W1:Y:S01]  /*2d40*/  @P1 MUFU.RSQ R44, R42 ;  /* 0x0000002a002c1308 */ /* 0x0004620000001400 */
[----:B------:R-:W-:Y:S05]  /*2d50*/  BRA.U UP0, `(.L_x_1966) ;  /* 0x0000001500bc7547 */ /* 0x000fea000b800000 */
[----:B------:R-:W3:Y:S01]  /*2d60*/  LDCU.64 UR8, c[0x0][0x3e8] ;  /* 0x00007d00ff0877ac */ /* 0x000ee20008000a00 */
[----:B------:R-:W-:Y:S01]  /*2d70*/  BSSY.RECONVERGENT B1, `(.L_x_1967) ;  /* 0x000001a000017945 */ /* 0x000fe20003800200 */
[----:B---3--:R-:W-:Y:S02]  /*2d80*/  ISETP.GE.U32.AND P1, PT, R92, UR8, PT ;  /* 0x000000085c007c0c */ /* 0x008fe4000bf26070 */
[----:B------:R-:W-:Y:S02]  /*2d90*/  ISETP.GE.U32.AND P2, PT, R90, UR8, PT ;  /* 0x000000085a007c0c */ /* 0x000fe4000bf46070 */
[----:B------:R-:W-:Y:S02]  /*2da0*/  ISETP.GE.AND.EX P1, PT, R9, UR9, PT, P1 ;  /* 0x0000000909007c0c */ /* 0x000fe4000bf26310 */
[----:B------:R-:W-:Y:S02]  /*2db0*/  ISETP.GE.U32.AND P5, PT, R88, UR8, PT ;  /* 0x0000000858007c0c */ /* 0x000fe4000bfa6070 */
[----:B------:R-:W-:-:S02]  /*2dc0*/  ISETP.GE.U32.AND P6, PT, R86, UR8, PT ;  /* 0x0000000856007c0c */ /* 0x000fc4000bfc6070 */
[----:B------:R-:W-:-:S07]  /*2dd0*/  ISETP.GE.AND.EX P2, PT, R15, UR9, PT, P2 ;  /* 0x000000090f007c0c */ /* 0x000fce000bf46320 */
[----:B------:R-:W-:Y:S06]  /*2de0*/  @P1 BRA `(.L_x_1968) ;  /* 0x0000000000481947 */ /* 0x000fec0003800000 */
[----:B------:R-:W3:Y:S01]  /*2df0*/  LDCU.64 UR10, c[0x0][0x3e0] ;  /* 0x00007c00ff0a77ac */ /* 0x000ee20008000a00 */
[----:B0-----:R-:W-:Y:S01]  /*2e00*/  MOV R40, R102 ;  /* 0x0000006600287202 */ /* 0x001fe20000000f00 */
        /* <DEDUP_REMOVED lines=8> */
[----:B---3--:R-:W-:Y:S02]  /*2e90*/  IMAD R45, R9, UR10, RZ ;  /* 0x0000000a092d7c24 */ /* 0x008fe4000f8e02ff */
[----:B------:R-:W-:-:S04]  /*2ea0*/  IMAD.WIDE.U32 R40, R92, UR10, R40 ;  /* 0x0000000a5c287c25 */ /* 0x000fc8000f8e0028 */
[----:B------:R-:W-:Y:S01]  /*2eb0*/  IMAD R45, R92, UR11, R45 ;  /* 0x0000000b5c2d7c24 */ /* 0x000fe2000f8e022d */
[----:B--2---:R-:W-:-:S04]  /*2ec0*/  LEA R42, P1, R40, UR4, 0x1 ;  /* 0x00000004282a7c11 */ /* 0x004fc8000f8208ff */
[----:B------:R-:W-:Y:S02]  /*2ed0*/  IADD3 R45, PT, PT, R41, R45, RZ ;  /* 0x0000002d292d7210 */ /* 0x000fe40007ffe0ff */
[----:B------:R-:W-:Y:S02]  /*2ee0*/  F2FP.BF16.F32.PACK_AB R41, R16, R71 ;  /* 0x000000471029723e */ /* 0x000fe400000010ff */
[----:B------:R-:W-:-:S05]  /*2ef0*/  LEA.HI.X R43, R40, UR5, R45, 0x1, P1 ;  /* 0x00000005282b7c11 */ /* 0x000fca00088f0c2d */
[----:B------:R3:W-:Y:S02]  /*2f00*/  STG.E desc[UR6][R42.64], R41 ;  /* 0x000000292a007986 */ /* 0x0007e4000c101906 */
.L_x_1968:
[----:B------:R-:W-:Y:S05]  /*2f10*/  BSYNC.RECONVERGENT B1 ;  /* 0x0000000000017941 */ /* 0x000fea0003800200 */
.L_x_1967:
[----:B------:R-:W-:Y:S04]  /*2f20*/  BSSY.RECONVERGENT B1, `(.L_x_1969) ;  /* 0x0000014000017945 */ /* 0x000fe80003800200 */
[----:B------:R-:W-:Y:S05]  /*2f30*/  @P2 BRA `(.L_x_1970) ;  /* 0x0000000000482947 */ /* 0x000fea0003800000 */
[----:B------:R-:W4:Y:S01]  /*2f40*/  LDCU.64 UR4, c[0x0][0x3e0] ;  /* 0x00007c00ff0477ac */ /* 0x000f220008000a00 */
[----:B0-----:R-:W-:Y:S01]  /*2f50*/  MOV R40, R102 ;  /* 0x0000006600287202 */ /* 0x001fe20000000f00 */
[--C-:B---3--:R-:W-:Y:S01]  /*2f60*/  FADD.FTZ R43, R14, -R50.reuse ;  /* 0x800000320e2b7221 */ /* 0x108fe20000010000 */
[----:B------:R-:W-:Y:S01]  /*2f70*/  MOV R41, R101 ;  /* 0x0000006500297202 */ /* 0x000fe20000000f00 */
[----:B------:R-:W2:Y:S01]  /*2f80*/  LDCU.64 UR10, c[0x0][0x380] ;  /* 0x00007000ff0a77ac */ /* 0x000ea20008000a00 */
[----:B------:R-:W-:Y:S01]  /*2f90*/  FADD.FTZ R69, R69, -R50 ;  /* 0x8000003245457221 */ /* 0x000fe20000010000 */
[----:B-1----:R-:W-:-:S03]  /*2fa0*/  FMUL.FTZ R43, R43, R44 ;  /* 0x0000002c2b2b7220 */ /* 0x002fc60000410000 */
[----:B------:R-:W-:Y:S01]  /*2fb0*/  FMUL.FTZ R14, R69, R44 ;  /* 0x0000002c450e7220 */ /* 0x000fe20000410000 */
[----:B-----5:R-:W-:Y:S01]  /*2fc0*/  FFMA.FTZ R16, R36, R43, R38 ;  /* 0x0000002b24107223 */ /* 0x020fe20000010026 */
[----:B----4-:R-:W-:Y:S02]  /*2fd0*/  IMAD R45, R15, UR4, RZ ;  /* 0x000000040f2d7c24 */ /* 0x010fe4000f8e02ff */
        /* <DEDUP_REMOVED lines=8> */
.L_x_1970:
[----:B------:R-:W-:Y:S05]  /*3060*/  BSYNC.RECONVERGENT B1 ;  /* 0x0000000000017941 */ /* 0x000fea0003800200 */
.L_x_1969:
[----:B------:R-:W-:Y:S01]  /*3070*/  ISETP.GE.AND.EX P5, PT, R17, UR9, PT, P5 ;  /* 0x0000000911007c0c */ /* 0x000fe2000bfa6350 */
[----:B------:R-:W-:Y:S01]  /*3080*/  BSSY.RECONVERGENT B1, `(.L_x_1971) ;  /* 0x000001b000017945 */ /* 0x000fe20003800200 */
[----:B------:R-:W-:Y:S02]  /*3090*/  ISETP.GE.U32.AND P1, PT, R84, UR8, PT ;  /* 0x0000000854007c0c */ /* 0x000fe4000bf26070 */
[----:B------:R-:W-:Y:S02]  /*30a0*/  ISETP.GE.U32.AND P2, PT, R82, UR8, PT ;  /* 0x0000000852007c0c */ /* 0x000fe4000bf46070 */
[----:B------:R-:W-:Y:S02]  /*30b0*/  ISETP.GE.U32.AND P4, PT, R80, UR8, PT ;  /* 0x0000000850007c0c */ /* 0x000fe4000bf86070 */
[----:B------:R-:W-:Y:S02]  /*30c0*/  ISETP.GE.U32.AND P3, PT, R78, UR8, PT ;  /* 0x000000084e007c0c */ /* 0x000fe4000bf66070 */
[----:B------:R-:W-:-:S02]  /*30d0*/  ISETP.GE.AND.EX P6, PT, R19, UR9, PT, P6 ;  /* 0x0000000913007c0c */ /* 0x000fc4000bfc6360 */
[----:B------:R-:W-:Y:S02]  /*30e0*/  ISETP.GE.AND.EX P1, PT, R21, UR9, PT, P1 ;  /* 0x0000000915007c0c */ /* 0x000fe4000bf26310 */
[----:B------:R-:W-:Y:S01]  /*30f0*/  ISETP.GE.AND.EX P2, PT, R23, UR9, PT, P2 ;  /* 0x0000000917007c0c */ /* 0x000fe2000bf46320 */
[----:B------:R-:W-:-:S12]  /*3100*/  @P5 BRA `(.L_x_1972) ;  /* 0x0000000000485947 */ /* 0x000fd80003800000 */
[----:B------:R-:W2:Y:S01]  /*3110*/  LDCU.64 UR4, c[0x0][0x3e0] ;  /* 0x00007c00ff0477ac */ /* 0x000ea20008000a00 */
[----:B0-----:R-:W-:Y:S01]  /*3120*/  MOV R40, R102 ;  /* 0x0000006600287202 */ /* 0x001fe20000000f00 */
[--C-:B---34-:R-:W-:Y:S01]  /*3130*/  FADD.FTZ R43, R18, -R50.reuse ;  /* 0x80000032122b7221 */ /* 0x118fe20000010000 */
        /* <DEDUP_REMOVED lines=15> */
.L_x_1972:
[----:B------:R-:W-:Y:S05]  /*3230*/  BSYNC.RECONVERGENT B1 ;  /* 0x0000000000017941 */ /* 0x000fea0003800200 */
.L_x_1971:
[----:B------:R-:W-:Y:S04]  /*3240*/  BSSY.RECONVERGENT B1, `(.L_x_1973) ;  /* 0x0000014000017945 */ /* 0x000fe80003800200 */
[----:B------:R-:W-:Y:S05]  /*3250*/  @P6 BRA `(.L_x_1974) ;  /* 0x0000000000486947 */ /* 0x000fea0003800000 */
[----:B------:R-:W2:Y:S01]  /*3260*/  LDCU.64 UR4, c[0x0][0x3e0] ;  /* 0x00007c00ff0477ac */ /* 0x000ea20008000a00 */
[----:B0-----:R-:W-:Y:S01]  /*3270*/  MOV R40, R102 ;  /* 0x0000006600287202 */ /* 0x001fe20000000f00 */
[--C-:B------:R-:W-:Y:S01]  /*3280*/  FADD.FTZ R75, R75, -R50.reuse ;  /* 0x800000324b4b7221 */ /* 0x100fe20000010000 */
[----:B---34-:R-:W-:Y:S01]  /*3290*/  MOV R41, R101 ;  /* 0x0000006500297202 */ /* 0x018fe20000000f00 */
[----:B------:R-:W0:Y:S01]  /*32a0*/  LDCU.64 UR10, c[0x0][0x380] ;  /* 0x00007000ff0a77ac */ /* 0x000e220008000a00 */
[----:B------:R-:W-:Y:S01]  /*32b0*/  FADD.FTZ R43, R20, -R50 ;  /* 0x80000032142b7221 */ /* 0x000fe20000010000 */
[----:B-1----:R-:W-:-:S03]  /*32c0*/  FMUL.FTZ R75, R75, R44 ;  /* 0x0000002c4b4b7220 */ /* 0x002fc60000410000 */
[----:B------:R-:W-:Y:S01]  /*32d0*/  FMUL.FTZ R14, R43, R44 ;  /* 0x0000002c2b0e7220 */ /* 0x000fe20000410000 */
[----:B-----5:R-:W-:-:S03]  /*32e0*/  FFMA.FTZ R75, R36, R75, R38 ;  /* 0x0000004b244b7223 */ /* 0x020fc60000010026 */
[----:B------:R-:W-:Y:S01]  /*32f0*/  FFMA.FTZ R14, R37, R14, R39 ;  /* 0x0000000e250e7223 */ /* 0x000fe20000010027 */
[----:B--2---:R-:W-:Y:S02]  /*3300*/  IMAD R45, R19, UR4, RZ ;  /* 0x00000004132d7c24 */ /* 0x004fe4000f8e02ff */
[----:B------:R-:W-:-:S04]  /*3310*/  IMAD.WIDE.U32 R40, R86, UR4, R40 ;  /* 0x0000000456287c25 */ /* 0x000fc8000f8e0028 */
[----:B------:R-:W-:Y:S01]  /*3320*/  IMAD R45, R86, UR5, R45 ;  /* 0x00000005562d7c24 */ /* 0x000fe2000f8e022d */
[----:B0-----:R-:W-:-:S04]  /*3330*/  LEA R42, P5, R40, UR10, 0x1 ;  /* 0x0000000a282a7c11 */ /* 0x001fc8000f8a08ff */
[----:B------:R-:W-:Y:S02]  /*3340*/  IADD3 R45, PT, PT, R41, R45, RZ ;  /* 0x0000002d292d7210 */ /* 0x000fe40007ffe0ff */
[----:B------:R-:W-:Y:S02]  /*3350*/  F2FP.BF16.F32.PACK_AB R41, R14, R75 ;  /* 0x0000004b0e29723e */ /* 0x000fe400000010ff */
[----:B------:R-:W-:-:S05]  /*3360*/  LEA.HI.X R43, R40, UR11, R45, 0x1, P5 ;  /* 0x0000000b282b7c11 */ /* 0x000fca000a8f0c2d */
[----:B------:R0:W-:Y:S02]  /*3370*/  STG.E desc[UR6][R42.64], R41 ;  /* 0x000000292a007986 */ /* 0x0001e4000c101906 */
.L_x_1974:
[----:B------:R-:W-:Y:S05]  /*3380*/  BSYNC.RECONVERGENT B1 ;  /* 0x0000000000017941 */ /* 0x000fea0003800200 */
.L_x_1973:
        /* <DEDUP_REMOVED lines=20> */
.L_x_1976:
[----:B------:R-:W-:Y:S05]  /*34d0*/  BSYNC.RECONVERGENT B1 ;  /* 0x0000000000017941 */ /* 0x000fea0003800200 */
.L_x_1975:
[----:B------:R-:W-:Y:S04]  /*34e0*/  BSSY.RECONVERGENT B1, `(.L_x_1977) ;  /* 0x0000014000017945 */ /* 0x000fe80003800200 */
[----:B------:R-:W-:Y:S05]  /*34f0*/  @P2 BRA `(.L_x_1978) ;  /* 0x0000000000482947 */ /* 0x000fea0003800000 */
        /* <DEDUP_REMOVED lines=18> */
.L_x_1978:
[----:B------:R-:W-:Y:S05]  /*3620*/  BSYNC.RECONVERGENT B1 ;  /* 0x0000000000017941 */ /* 0x000fea0003800200 */
.L_x_1977:
        /* <DEDUP_REMOVED lines=28> */
.L_x_1980:
[----:B------:R-:W-:Y:S05]  /*37f0*/  BSYNC.RECONVERGENT B1 ;  /* 0x0000000000017941 */ /* 0x000fea0003800200 */
.L_x_1979:
        /* <DEDUP_REMOVED lines=20> */
.L_x_1982:
[----:B------:R-:W-:Y:S05]  /*3940*/  BSYNC.RECONVERGENT B1 ;  /* 0x0000000000017941 */ /* 0x000fea0003800200 */
.L_x_1981:
        /* <DEDUP_REMOVED lines=20> */
.L_x_1984:
[----:B------:R-:W-:Y:S05]  /*3a90*/  BSYNC.RECONVERGENT B1 ;  /* 0x0000000000017941 */ /* 0x000fea0003800200 */
.L_x_1983:
        /* <DEDUP_REMOVED lines=20> */
.L_x_1986:
[----:B------:R-:W-:Y:S05]  /*3be0*/  BSYNC.RECONVERGENT B1 ;  /* 0x0000000000017941 */ /* 0x000fea0003800200 */
.L_x_1985:
        /* <DEDUP_REMOVED lines=30> */
.L_x_1988:
[----:B------:R-:W-:Y:S05]  /*3dd0*/  BSYNC.RECONVERGENT B1 ;  /* 0x0000000000017941 */ /* 0x000fea0003800200 */
.L_x_1987:
        /* <DEDUP_REMOVED lines=20> */
.L_x_1990:
[----:B------:R-:W-:Y:S05]  /*3f20*/  BSYNC.RECONVERGENT B1 ;  /* 0x0000000000017941 */ /* 0x000fea0003800200 */
.L_x_1989:
[----:B------:R-:W-:Y:S04]  /*3f30*/  BSSY.RECONVERGENT B1, `(.L_x_1991) ;  /* 0x0000014000017945 */ /* 0x000fe80003800200 */
[----:B------:R-:W-:Y:S05]  /*3f40*/  @P1 BRA `(.L_x_1992) ;  /* 0x0000000000481947 */ /* 0x000fea0003800000 */
[----:B------:R-:W2:Y:S01]  /*3f50*/  LDCU.64 UR4, c[0x0][0x3e0] ;  /* 0x00007c00ff0477ac */ /* 0x000ea20008000a00 */
[--C-:B0--34-:R-:W-:Y:S01]  /*3f60*/  FADD.FTZ R43, R62, -R50.reuse ;  /* 0x800000323e2b7221 */ /* 0x119fe20000010000 */
[----:B------:R-:W-:Y:S01]  /*3f70*/  MOV R40, R102 ;  /* 0x0000006600287202 */ /* 0x000fe20000000f00 */
[----:B------:R-:W-:Y:S01]  /*3f80*/  FADD.FTZ R93, R93, -R50 ;  /* 0x800000325d5d7221 */ /* 0x000fe20000010000 */
[----:B------:R-:W0:Y:S01]  /*3f90*/  LDCU.64 UR10, c[0x0][0x380] ;  /* 0x00007000ff0a77ac */ /* 0x000e220008000a00 */
[----:B------:R-:W-:Y:S01]  /*3fa0*/  MOV R41, R101 ;  /* 0x0000006500297202 */ /* 0x000fe20000000f00 */
[-C--:B-1----:R-:W-:Y:S01]  /*3fb0*/  FMUL.FTZ R45, R43, R44.reuse ;  /* 0x0000002c2b2d7220 */ /* 0x082fe20000410000 */
[----:B------:R-:W-:-:S03]  /*3fc0*/  FMUL.FTZ R14, R93, R44 ;  /* 0x0000002c5d0e7220 */ /* 0x000fc60000410000 */
[----:B-----5:R-:W-:Y:S01]  /*3fd0*/  FFMA.FTZ R45, R36, R45, R38 ;  /* 0x0000002d242d7223 */ /* 0x020fe20000010026 */
        /* <DEDUP_REMOVED lines=9> */
.L_x_1992:
[----:B------:R-:W-:Y:S05]  /*4070*/  BSYNC.RECONVERGENT B1 ;  /* 0x0000000000017941 */ /* 0x000fea0003800200 */
.L_x_1991:
        /* <DEDUP_REMOVED lines=20> */
.L_x_1994:
[----:B------:R-:W-:Y:S05]  /*41c0*/  BSYNC.RECONVERGENT B1 ;  /* 0x0000000000017941 */ /* 0x000fea0003800200 */
.L_x_1993:
        /* <DEDUP_REMOVED lines=20> */
.L_x_1996:
[----:B------:R-:W-:Y:S05]  /*4310*/  BSYNC.RECONVERGENT B1 ;  /* 0x0000000000017941 */ /* 0x000fea0003800200 */
.L_x_1995:
[----:B------:R-:W-:Y:S05]  /*4320*/  @P4 BRA `(.L_x_1997) ;  /* 0x0000002000784947 */ /* 0x000fea0003800000 */
[----:B------:R-:W2:Y:S01]  /*4330*/  LDCU.64 UR4, c[0x0][0x3e0] ;  /* 0x00007c00ff0477ac */ /* 0x000ea20008000a00 */
[--C-:B------:R-:W-:Y:S01]  /*4340*/  FADD.FTZ R99, R99, -R50.reuse ;  /* 0x8000003263637221 */ /* 0x100fe20000010000 */
[----:B0--34-:R-:W-:Y:S01]  /*4350*/  FADD.FTZ R41, R68, -R50 ;  /* 0x8000003244297221 */ /* 0x019fe20000010000 */
[----:B------:R-:W-:Y:S01]  /*4360*/  MOV R100, R102 ;  /* 0x0000006600647202 */ /* 0x000fe20000000f00 */
[----:B------:R-:W0:Y:S01]  /*4370*/  LDCU.64 UR8, c[0x0][0x380] ;  /* 0x00007000ff0877ac */ /* 0x000e220008000a00 */
        /* <DEDUP_REMOVED lines=8> */
[----:B0-----:R-:W-:-:S04]  /*4400*/  LEA R36, P1, R100, UR8, 0x1 ;  /* 0x0000000864247c11 */ /* 0x001fc8000f8208ff */
[----:B------:R-:W-:-:S04]  /*4410*/  IADD3 R41, PT, PT, R101, R41, RZ ;  /* 0x0000002965297210 */ /* 0x000fc80007ffe0ff */
[----:B------:R-:W-:-:S05]  /*4420*/  LEA.HI.X R37, R100, UR9, R41, 0x1, P1 ;  /* 0x0000000964257c11 */ /* 0x000fca00088f0c29 */
[----:B------:R0:W-:Y:S01]  /*4430*/  STG.E desc[UR6][R36.64], R39 ;  /* 0x0000002724007986 */ /* 0x0001e2000c101906 */
[----:B------:R-:W-:Y:S05]  /*4440*/  BRA `(.L_x_1997) ;  /* 0x0000002000307947 */ /* 0x000fea0003800000 */
.L_x_1966:
[----:B------:R-:W3:Y:S01]  /*4450*/  LDCU.64 UR10, c[0x0][0x3e8] ;  /* 0x00007d00ff0a77ac */ /* 0x000ee20008000a00 */
[----:B------:R-:W-:Y:S01]  /*4460*/  BSSY.RECONVERGENT B1, `(.L_x_1998) ;  /* 0x0000022000017945 */ /* 0x000fe20003800200 */
[----:B---3--:R-:W-:Y:S02]  /*4470*/  ISETP.GE.U32.AND P4, PT, R90, UR10, PT ;  /* 0x0000000a5a007c0c */ /* 0x008fe4000bf86070 */
[----:B------:R-:W-:Y:S02]  /*4480*/  ISETP.GE.U32.AND P2, PT, R88, UR10, PT ;  /* 0x0000000a58007c0c */ /* 0x000fe4000bf46070 */
[----:B------:R-:W-:Y:S02]  /*4490*/  ISETP.GE.U32.AND P1, PT, R86, UR10, PT ;  /* 0x0000000a56007c0c */ /* 0x000fe4000bf26070 */
[----:B------:R-:W-:Y:S01]  /*44a0*/  ISETP.GE.AND.EX P4, PT, R15, UR11, PT, P4 ;  /* 0x0000000b0f007c0c */ /* 0x000fe2000bf86340 */
[----:B------:R-:W-:-:S12]  /*44b0*/  @P3 BRA `(.L_x_1999) ;  /* 0x0000000000703947 */ /* 0x000fd80003800000 */
[--C-:B------:R-:W-:Y:S01]  /*44c0*/  FADD.FTZ R71, R71, -R50.reuse ;  /* 0x8000003247477221 */ /* 0x100fe20000010000 */
[----:B0-----:R-:W-:Y:S01]  /*44d0*/  FADD.FTZ R41, R16, -R50 ;  /* 0x8000003210297221 */ /* 0x001fe20000010000 */
[----:B------:R-:W0:Y:S01]  /*44e0*/  LDCU.64 UR4, c[0x0][0x3e0] ;  /* 0x00007c00ff0477ac */ /* 0x000e220008000a00 */
[----:B--2---:R-:W-:Y:S01]  /*44f0*/  MOV R42, R102 ;  /* 0x00000066002a7202 */ /* 0x004fe20000000f00 */
        /* <DEDUP_REMOVED lines=24> */
.L_x_1999:
[----:B------:R-:W-:Y:S05]  /*4680*/  BSYNC.RECONVERGENT B1 ;  /* 0x0000000000017941 */ /* 0x000fea0003800200 */
.L_x_1998:
[----:B------:R-:W-:Y:S04]  /*4690*/  BSSY.RECONVERGENT B1, `(.L_x_2000) ;  /* 0x000001e000017945 */ /* 0x000fe80003800200 */
[----:B------:R-:W-:Y:S05]  /*46a0*/  @P4 BRA `(.L_x_2001) ;  /* 0x0000000000704947 */ /* 0x000fea0003800000 */
[--C-:B0--3--:R-:W-:Y:S01]  /*46b0*/  FADD.FTZ R41, R14, -R50.reuse ;  /* 0x800000320e297221 */ /* 0x109fe20000010000 */
[----:B------:R-:W-:Y:S01]  /*46c0*/  FADD.FTZ R69, R69, -R50 ;  /* 0x8000003245457221 */ /* 0x000fe20000010000 */
        /* <DEDUP_REMOVED lines=17> */
[----:B0-----:R-:W-:Y:S01]  /*47e0*/  FADD.FTZ R45, R40, 1 ;  /* 0x3f800000282d7421 */ /* 0x001fe20000010000 */
[C---:B-1----:R-:W-:Y:S01]  /*47f0*/  LEA R40, P3, R42.reuse, UR8, 0x1 ;  /* 0x000000082a287c11 */ /* 0x042fe2000f8608ff */
[----:B------:R-:W0:Y:S08]  /*4800*/  MUFU.RCP R16, R16 ;  /* 0x0000001000107308 */ /* 0x000e300000001000 */
[----:B------:R-:W1:Y:S01]  /*4810*/  MUFU.RCP R45, R45 ;  /* 0x0000002d002d7308 */ /* 0x000e620000001000 */
[----:B0-----:R-:W-:Y:S01]  /*4820*/  FMUL.FTZ R14, R41, R16 ;  /* 0x00000010290e7220 */ /* 0x001fe20000410000 */
[----:B------:R-:W-:Y:S01]  /*4830*/  LEA.HI.X R41, R42, UR9, R49, 0x1, P3 ;  /* 0x000000092a297c11 */ /* 0x000fe200098f0c31 */
[----:B-1----:R-:W-:-:S05]  /*4840*/  FMUL.FTZ R47, R46, R45 ;  /* 0x0000002d2e2f7220 */ /* 0x002fca0000410000 */
[----:B------:R-:W-:-:S05]  /*4850*/  F2FP.BF16.F32.PACK_AB R47, R47, R14 ;  /* 0x0000000e2f2f723e */ /* 0x000fca00000010ff */
[----:B------:R4:W-:Y:S02]  /*4860*/  STG.E desc[UR6][R40.64], R47 ;  /* 0x0000002f28007986 */ /* 0x0009e4000c101906 */
.L_x_2001:
[----:B------:R-:W-:Y:S05]  /*4870*/  BSYNC.RECONVERGENT B1 ;  /* 0x0000000000017941 */ /* 0x000fea0003800200 */
.L_x_2000:
        /* <DEDUP_REMOVED lines=10> */
[--C-:B0--34-:R-:W-:Y:S01]  /*4920*/  FADD.FTZ R41, R18, -R50.reuse ;  /* 0x8000003212297221 */ /* 0x119fe20000010000 */
        /* <DEDUP_REMOVED lines=27> */
.L_x_2003:
[----:B------:R-:W-:Y:S05]  /*4ae0*/  BSYNC.RECONVERGENT B1 ;  /* 0x0000000000017941 */ /* 0x000fea0003800200 */
.L_x_2002:
[----:B------:R-:W-:Y:S04]  /*4af0*/  BSSY.RECONVERGENT B1, `(.L_x_2004) ;  /* 0x000001e000017945 */ /* 0x000fe80003800200 */
[----:B------:R-:W-:Y:S05]  /*4b00*/  @P1 BRA `(.L_x_2005) ;  /* 0x0000000000701947 */ /* 0x000fea0003800000 */
[--C-:B------:R-:W-:Y:S01]  /*4b10*/  FADD.FTZ R75, R75, -R50.reuse ;  /* 0x800000324b4b7221 */ /* 0x100fe20000010000 */
[----:B0--34-:R-:W-:Y:S01]  /*4b20*/  FADD.FTZ R41, R20, -R50 ;  /* 0x8000003214297221 */ /* 0x019fe20000010000 */
        /* <DEDUP_REMOVED lines=14> */
[----:B------:R-:W-:Y:S01]  /*4c10*/  IMAD R41, R86, UR5, R41 ;  /* 0x0000000556297c24 */ /* 0x000fe2000f8e0229 */
[----:B-1----:R-:W-:Y:S01]  /*4c20*/  LEA R40, P1, R42, UR8, 0x1 ;  /* 0x000000082a287c11 */ /* 0x002fe2000f8208ff */
[----:B--2---:R-:W-:-:S03]  /*4c30*/  FADD.FTZ R16, R14, 1 ;  /* 0x3f8000000e107421 */ /* 0x004fc60000010000 */
[----:B------:R-:W-:Y:S01]  /*4c40*/  IADD3 R41, PT, PT, R43, R41, RZ ;  /* 0x000000292b297210 */ /* 0x000fe20007ffe0ff */
[----:B0-----:R-:W-:-:S03]  /*4c50*/  FADD.FTZ R20, R18, 1 ;  /* 0x3f80000012147421 */ /* 0x001fc60000010000 */
[----:B------:R-:W-:Y:S01]  /*4c60*/  LEA.HI.X R41, R42, UR9, R41, 0x1, P1 ;  /* 0x000000092a297c11 */ /* 0x000fe200088f0c29 */
[----:B------:R-:W0:Y:S08]  /*4c70*/  MUFU.RCP R16, R16 ;  /* 0x0000001000107308 */ /* 0x000e300000001000 */
[----:B------:R-:W1:Y:S01]  /*4c80*/  MUFU.RCP R20, R20 ;  /* 0x0000001400147308 */ /* 0x000e620000001000 */
[----:B0-----:R-:W-:Y:S01]  /*4c90*/  FMUL.FTZ R14, R75, R16 ;  /* 0x000000104b0e7220 */ /* 0x001fe20000410000 */
[----:B-1----:R-:W-:-:S05]  /*4ca0*/  FMUL.FTZ R45, R45, R20 ;  /* 0x000000142d2d7220 */ /* 0x002fca0000410000 */
[----:B------:R-:W-:-:S05]  /*4cb0*/  F2FP.BF16.F32.PACK_AB R45, R45, R14 ;  /* 0x0000000e2d2d723e */ /* 0x000fca00000010ff */
[----:B------:R0:W-:Y:S02]  /*4cc0*/  STG.E desc[UR6][R40.64], R45 ;  /* 0x0000002d28007986 */ /* 0x0001e4000c101906 */
.L_x_2005:
[----:B------:R-:W-:Y:S05]  /*4cd0*/  BSYNC.RECONVERGENT B1 ;  /* 0x0000000000017941 */ /* 0x000fea0003800200 */
.L_x_2004:
        /* <DEDUP_REMOVED lines=30> */
.L_x_2007:
[----:B------:R-:W-:Y:S05]  /*4ec0*/  BSYNC.RECONVERGENT B1 ;  /* 0x0000000000017941 */ /* 0x000fea0003800200 */
.L_x_2006:
[----:B------:R-:W-:Y:S04]  /*4ed0*/  BSSY.RECONVERGENT B1, `(.L_x_2008) ;  /* 0x000001e000017945 */ /* 0x000fe80003800200 */
[----:B------:R-:W-:Y:S05]  /*4ee0*/  @P6 BRA `(.L_x_2009) ;  /* 0x0000000000706947 */ /* 0x000fea0003800000 */
        /* <DEDUP_REMOVED lines=20> */
[----:B0-----:R-:W-:Y:S02]  /*5030*/  FADD.FTZ R20, R18, 1 ;  /* 0x3f80000012147421 */ /* 0x001fe40000010000 */
[----:B------:R-:W0:Y:S08]  /*5040*/  MUFU.RCP R16, R16 ;  /* 0x0000001000107308 */ /* 0x000e300000001000 */
[----:B------:R-:W1:Y:S01]  /*5050*/  MUFU.RCP R20, R20 ;  /* 0x0000001400147308 */ /* 0x000e620000001000 */
[----:B0-----:R-:W-:Y:S01]  /*5060*/  FMUL.FTZ R14, R41, R16 ;  /* 0x00000010290e7220 */ /* 0x001fe20000410000 */
[----:B------:R-:W-:Y:S01]  /*5070*/  LEA.HI.X R41, R42, UR9, R47, 0x1, P1 ;  /* 0x000000092a297c11 */ /* 0x000fe200088f0c2f */
[----:B-1----:R-:W-:-:S05]  /*5080*/  FMUL.FTZ R45, R45, R20 ;  /* 0x000000142d2d7220 */ /* 0x002fca0000410000 */
[----:B------:R-:W-:-:S05]  /*5090*/  F2FP.BF16.F32.PACK_AB R45, R45, R14 ;  /* 0x0000000e2d2d723e */ /* 0x000fca00000010ff */
[----:B------:R0:W-:Y:S02]  /*50a0*/  STG.E desc[UR6][R40.64], R45 ;  /* 0x0000002d28007986 */ /* 0x0001e4000c101906 */
.L_x_2009:
[----:B------:R-:W-:Y:S05]  /*50b0*/  BSYNC.RECONVERGENT B1 ;  /* 0x0000000000017941 */ /* 0x000fea0003800200 */
.L_x_2008:
        /* <DEDUP_REMOVED lines=38> */
.L_x_2011:
[----:B------:R-:W-:Y:S05]  /*5320*/  BSYNC.RECONVERGENT B1 ;  /* 0x0000000000017941 */ /* 0x000fea0003800200 */
.L_x_2010:
        /* <DEDUP_REMOVED lines=30> */
.L_x_2013:
[----:B------:R-:W-:Y:S05]  /*5510*/  BSYNC.RECONVERGENT B1 ;  /* 0x0000000000017941 */ /* 0x000fea0003800200 */
.L_x_2012:
[----:B------:R-:W-:Y:S04]  /*5520*/  BSSY.RECONVERGENT B1, `(.L_x_2014) ;  /* 0x000001e000017945 */ /* 0x000fe80003800200 */
[----:B------:R-:W-:Y:S05]  /*5530*/  @P5 BRA `(.L_x_2015) ;  /* 0x0000000000705947 */ /* 0x000fea0003800000 */
[--C-:B0--34-:R-:W-:Y:S01]  /*5540*/  FADD.FTZ R41, R30, -R50.reuse ;  /* 0x800000321e297221 */ /* 0x119fe20000010000 */
[----:B------:R-:W-:Y:S01]  /*5550*/  FADD.FTZ R85, R85, -R50 ;  /* 0x8000003255557221 */ /* 0x000fe20000010000 */
[----:B------:R-:W0:Y:S01]  /*5560*/  LDCU.64 UR4, c[0x0][0x3e0] ;  /* 0x00007c00ff0477ac */ /* 0x000e220008000a00 */
[----:B------:R-:W-:Y:S01]  /*5570*/  MOV R40, R102 ;  /* 0x0000006600287202 */ /* 0x000fe20000000f00 */
[-C--:B-1----:R-:W-:Y:S01]  /*5580*/  FMUL.FTZ R41, R41, R44.reuse ;  /* 0x0000002c29297220 */ /* 0x082fe20000410000 */
[----:B------:R-:W-:Y:S01]  /*5590*/  FMUL.FTZ R16, R85, R44 ;  /* 0x0000002c55107220 */ /* 0x000fe20000410000 */
[----:B------:R-:W2:Y:S02]  /*55a0*/  LDCU.64 UR8, c[0x0][0x380] ;  /* 0x00007000ff0877ac */ /* 0x000ea40008000a00 */
[----:B-----5:R-:W-:Y:S01]  /*55b0*/  FFMA.FTZ R43, R36, R41, R38 ;  /* 0x00000029242b7223 */ /* 0x020fe20000010026 */
[----:B------:R-:W-:Y:S01]  /*55c0*/  FFMA.FTZ R45, R37, R16, R39 ;  /* 0x00000010252d7223 */ /* 0x000fe20000010027 */
[----:B------:R-:W-:-:S02]  /*55d0*/  MOV R41, R101 ;  /* 0x0000006500297202 */ /* 0x000fc40000000f00 */
[----:B------:R-:W-:Y:S01]  /*55e0*/  FMUL.FTZ R14, R43, -1.4426950216293334961 ;  /* 0xbfb8aa3b2b0e7820 */ /* 0x000fe20000410000 */
[----:B------:R-:W-:-:S05]  /*55f0*/  FMUL.FTZ R18, R45, -1.4426950216293334961 ;  /* 0xbfb8aa3b2d127820 */ /* 0x000fca0000410000 */
[----:B------:R-:W1:Y:S01]  /*5600*/  MUFU.EX2 R14, R14 ;  /* 0x0000000e000e7308 */ /* 0x000e620000000800 */
[----:B0-----:R-:W-:-:S03]  /*5610*/  IMAD R47, R29, UR4, RZ ;  /* 0x000000041d2f7c24 */ /* 0x001fc6000f8e02ff */
[----:B------:R-:W0:Y:S01]  /*5620*/  MUFU.EX2 R18, R18 ;  /* 0x0000001200127308 */ /* 0x000e220000000800 */
[----:B------:R-:W-:-:S04]  /*5630*/  IMAD.WIDE.U32 R40, R76, UR4, R40 ;  /* 0x000000044c287c25 */ /* 0x000fc8000f8e0028 */
[----:B------:R-:W-:Y:S01]  /*5640*/  IMAD R47, R76, UR5, R47 ;  /* 0x000000054c2f7c24 */ /* 0x000fe2000f8e022f */
[----:B--2---:R-:W-:Y:S01]  /*5650*/  LEA R42, P3, R40, UR8, 0x1 ;  /* 0x00000008282a7c11 */ /* 0x004fe2000f8608ff */
[----:B-1----:R-:W-:-:S03]  /*5660*/  FADD.FTZ R16, R14, 1 ;  /* 0x3f8000000e107421 */ /* 0x002fc60000010000 */
        /* <DEDUP_REMOVED lines=9> */
.L_x_2015:
[----:B------:R-:W-:Y:S05]  /*5700*/  BSYNC.RECONVERGENT B1 ;  /* 0x0000000000017941 */ /* 0x000fea0003800200 */
.L_x_2014:
        /* <DEDUP_REMOVED lines=30> */
.L_x_2017:
[----:B------:R-:W-:Y:S05]  /*58f0*/  BSYNC.RECONVERGENT B1 ;  /* 0x0000000000017941 */ /* 0x000fea0003800200 */
.L_x_2016:
        /* <DEDUP_REMOVED lines=12> */
[--C-:B------:R-:W-:Y:S01]  /*59c0*/  FADD.FTZ R89, R89, -R50.reuse ;  /* 0x8000003259597221 */ /* 0x100fe20000010000 */
[----:B0--34-:R-:W-:Y:S01]  /*59d0*/  FADD.FTZ R41, R34, -R50 ;  /* 0x8000003222297221 */ /* 0x019fe20000010000 */
[----:B------:R-:W0:Y:S01]  /*59e0*/  LDCU.64 UR4, c[0x0][0x3e0] ;  /* 0x00007c00ff0477ac */ /* 0x000e220008000a00 */
[----:B------:R-:W-:Y:S01]  /*59f0*/  MOV R40, R102 ;  /* 0x0000006600287202 */ /* 0x000fe20000000f00 */
[-C--:B-1----:R-:W-:Y:S01]  /*5a00*/  FMUL.FTZ R89, R89, R44.reuse ;  /* 0x0000002c59597220 */ /* 0x082fe20000410000 */
[----:B------:R-:W-:Y:S01]  /*5a10*/  FMUL.FTZ R16, R41, R44 ;  /* 0x0000002c29107220 */ /* 0x000fe20000410000 */
[----:B------:R-:W2:Y:S01]  /*5a20*/  LDCU.64 UR8, c[0x0][0x380] ;  /* 0x00007000ff0877ac */ /* 0x000ea20008000a00 */
[----:B------:R-:W-:Y:S01]  /*5a30*/  MOV R41, R101 ;  /* 0x0000006500297202 */ /* 0x000fe20000000f00 */
[----:B-----5:R-:W-:Y:S01]  /*5a40*/  FFMA.FTZ R89, R36, R89, R38 ;  /* 0x0000005924597223 */ /* 0x020fe20000010026 */
[----:B------:R-:W-:-:S03]  /*5a50*/  FFMA.FTZ R45, R37, R16, R39 ;  /* 0x00000010252d7223 */ /* 0x000fc60000010027 */
        /* <DEDUP_REMOVED lines=18> */
.L_x_2019:
[----:B------:R-:W-:Y:S05]  /*5b80*/  BSYNC.RECONVERGENT B1 ;  /* 0x0000000000017941 */ /* 0x000fea0003800200 */
.L_x_2018:
[----:B------:R-:W-:Y:S04]  /*5b90*/  BSSY.RECONVERGENT B1, `(.L_x_2020) ;  /* 0x000001e000017945 */ /* 0x000fe80003800200 */
[----:B------:R-:W-:Y:S05]  /*5ba0*/  @P2 BRA `(.L_x_2021) ;  /* 0x0000000000702947 */ /* 0x000fea0003800000 */
        /* <DEDUP_REMOVED lines=28> */
.L_x_2021:
[----:B------:R-:W-:Y:S05]  /*5d70*/  BSYNC.RECONVERGENT B1 ;  /* 0x0000000000017941 */ /* 0x000fea0003800200 */
.L_x_2020:
        /* <DEDUP_REMOVED lines=30> */
.L_x_2023:
[----:B------:R-:W-:Y:S05]  /*5f60*/  BSYNC.RECONVERGENT B1 ;  /* 0x0000000000017941 */ /* 0x000fea0003800200 */
.L_x_2022:
        /* <DEDUP_REMOVED lines=30> */
.L_x_2025:
[----:B------:R-:W-:Y:S05]  /*6150*/  BSYNC.RECONVERGENT B1 ;  /* 0x0000000000017941 */ /* 0x000fea0003800200 */
.L_x_2024:
        /* <DEDUP_REMOVED lines=30> */
.L_x_2027:
[----:B------:R-:W-:Y:S05]  /*6340*/  BSYNC.RECONVERGENT B1 ;  /* 0x0000000000017941 */ /* 0x000fea0003800200 */
.L_x_2026:
[----:B------:R-:W-:Y:S05]  /*6350*/  @P6 BRA `(.L_x_1997) ;  /* 0x00000000006c6947 */ /* 0x000fea0003800000 */
[--C-:B------:R-:W-:Y:S01]  /*6360*/  FADD.FTZ R99, R99, -R50.reuse ;  /* 0x8000003263637221 */ /* 0x100fe20000010000 */
[----:B0--34-:R-:W-:Y:S01]  /*6370*/  FADD.FTZ R41, R68, -R50 ;  /* 0x8000003244297221 */ /* 0x019fe20000010000 */
[----:B------:R-:W0:Y:S01]  /*6380*/  LDCU.64 UR4, c[0x0][0x3e0] ;  /* 0x00007c00ff0477ac */ /* 0x000e220008000a00 */
[----:B------:R-:W-:Y:S01]  /*6390*/  MOV R100, R102 ;  /* 0x0000006600647202 */ /* 0x000fe20000000f00 */
[-C--:B-1----:R-:W-:Y:S01]  /*63a0*/  FMUL.FTZ R99, R99, R44.reuse ;  /* 0x0000002c63637220 */ /* 0x082fe20000410000 */
[----:B------:R-:W-:Y:S01]  /*63b0*/  FMUL.FTZ R44, R41, R44 ;  /* 0x0000002c292c7220 */ /* 0x000fe20000410000 */
[----:B------:R-:W1:Y:S02]  /*63c0*/  LDCU.64 UR8, c[0x0][0x380] ;  /* 0x00007000ff0877ac */ /* 0x000e640008000a00 */
[----:B-----5:R-:W-:Y:S01]  /*63d0*/  FFMA.FTZ R99, R36, R99, R38 ;  /* 0x0000006324637223 */ /* 0x020fe20000010026 */
[----:B------:R-:W-:-:S03]  /*63e0*/  FFMA.FTZ R39, R37, R44, R39 ;  /* 0x0000002c25277223 */ /* 0x000fc60000010027 */
[----:B------:R-:W-:Y:S01]  /*63f0*/  FMUL.FTZ R14, R99, -1.4426950216293334961 ;  /* 0xbfb8aa3b630e7820 */ /* 0x000fe20000410000 */
[----:B------:R-:W-:-:S05]  /*6400*/  FMUL.FTZ R18, R39, -1.4426950216293334961 ;  /* 0xbfb8aa3b27127820 */ /* 0x000fca0000410000 */
[----:B------:R-:W3:Y:S01]  /*6410*/  MUFU.EX2 R14, R14 ;  /* 0x0000000e000e7308 */ /* 0x000ee20000000800 */
[----:B0-----:R-:W-:-:S03]  /*6420*/  IMAD R22, R67, UR4, RZ ;  /* 0x0000000443167c24 */ /* 0x001fc6000f8e02ff */
[----:B------:R-:W0:Y:S01]  /*6430*/  MUFU.EX2 R18, R18 ;  /* 0x0000001200127308 */ /* 0x000e220000000800 */
[----:B------:R-:W-:-:S04]  /*6440*/  IMAD.WIDE.U32 R100, R13, UR4, R100 ;  /* 0x000000040d647c25 */ /* 0x000fc8000f8e0064 */
[----:B------:R-:W-:Y:S01]  /*6450*/  IMAD R37, R13, UR5, R22 ;  /* 0x000000050d257c24 */ /* 0x000fe2000f8e0216 */
[----:B-1----:R-:W-:Y:S01]  /*6460*/  LEA R36, P1, R100, UR8, 0x1 ;  /* 0x0000000864247c11 */ /* 0x002fe2000f8208ff */
[----:B---3--:R-:W-:-:S03]  /*6470*/  FADD.FTZ R16, R14, 1 ;  /* 0x3f8000000e107421 */ /* 0x008fc60000010000 */
        /* <DEDUP_REMOVED lines=9> */
.L_x_1997:
[----:B------:R-:W-:Y:S05]  /*6510*/  BSYNC.RECONVERGENT B0 ;  /* 0x0000000000007941 */ /* 0x000fea0003800200 */
.L_x_1965:
[----:B------:R-:W1:Y:S01]  /*6520*/  LDCU UR4, c[0x0][0x3f8] ;  /* 0x00007f00ff0477ac */ /* 0x000e620008000800 */
[----:B------:R-:W-:Y:S02]  /*6530*/  IADD3 R8, PT, PT, R5, R8, RZ ;  /* 0x0000000805087210 */ /* 0x000fe40007ffe0ff */
[----:B------:R-:W-:Y:S01]  /*6540*/  IADD3 R6, PT, PT, R6, 0x1, RZ ;  /* 0x0000000106067810 */ /* 0x000fe20007ffe0ff */
[----:B------:R-:W1:Y:S02]  /*6550*/  LDCU UR5, c[0x0][0x3c8] ;  /* 0x00007900ff0577ac */ /* 0x000e640008000800 */
[----:B-1----:R-:W-:-:S06]  /*6560*/  UIMAD UR4, UR4, UR5, URZ ;  /* 0x00000005040472a4 */ /* 0x002fcc000f8e02ff */
[----:B------:R-:W-:-:S13]  /*6570*/  ISETP.GE.AND P1, PT, R8, UR4, PT ;  /* 0x0000000408007c0c */ /* 0x000fda000bf26270 */
[----:B------:R-:W-:Y:S05]  /*6580*/  @!P1 BRA `(.L_x_2028) ;  /* 0xffffff9c00709947 */ /* 0x000fea000383ffff */
[----:B------:R-:W-:Y:S05]  /*6590*/  EXIT ;  /* 0x000000000000794d */ /* 0x000fea0003800000 */
.L_x_2029:
        /* <DEDUP_REMOVED lines=14> */
.L_x_3446:


//--------------------- .text._Z35group_norm_nhwc_fwd_one_pass_kernelI11Bf16IOBf16WLi64ELi32ELi512EEv26Group_norm_nhwc_fwd_params --------------------------
	.section	.text._Z35group_norm_nhwc_fwd_one_pass_kernelI11Bf16IOBf16WLi64ELi32ELi512EEv26Group_norm_nhwc_fwd_params,"ax",@progbits
	.align	128
        .global         _Z35group_norm_nhwc_fwd_one_pass_kernelI11Bf16IOBf16WLi64ELi32ELi512EEv26Group_norm_nhwc_fwd_params
        .type           _Z35group_norm_nhwc_fwd_one_pass_kernelI11Bf16IOBf16WLi64ELi32ELi512EEv26Group_norm_nhwc_fwd_params,@function
        .size           _Z35group_norm_nhwc_fwd_one_pass_kernelI11Bf16IOBf16WLi64ELi32ELi512EEv26Group_norm_nhwc_fwd_params,(.L_x_3447 - _Z35group_norm_nhwc_fwd_one_pass_kernelI11Bf16IOBf16WLi64ELi32ELi512EEv26Group_norm_nhwc_fwd_params)
        .other          _Z35group_norm_nhwc_fwd_one_pass_kernelI11Bf16IOBf16WLi64ELi32ELi512EEv26Group_norm_nhwc_fwd_params,@"STO_CUDA_ENTRY STV_DEFAULT"
_Z35group_norm_nhwc_fwd_one_pass_kernelI11Bf16IOBf16WLi64ELi32ELi512EEv26Group_norm_nhwc_fwd_params:
.text._Z35group_norm_nhwc_fwd_one_pass_kernelI11Bf16IOBf16WLi64ELi32ELi512EEv26Group_norm_nhwc_fwd_params:
        /* <DEDUP_REMOVED lines=23> */
.L_x_2049:
[----:B0-----:R-:W0:Y:S01]  /*0170*/  LDC R9, c[0x0][0x3f8] ;  /* 0x0000fe00ff097b82 */ /* 0x001e220000000800 */
[----:B-1----:R-:W1:Y:S01]  /*0180*/  LDCU.64 UR10, c[0x0][0x3e8] ;  /* 0x00007d00ff0a77ac */ /* 0x002e620008000a00 */
[----:B--2---:R-:W2:Y:S01]  /*0190*/  S2R R14, SR_TID.X ;  /* 0x00000000000e7919 */ /* 0x004ea20000002100 */
[----:B------:R-:W-:Y:S01]  /*01a0*/  VIADD R12, R23, 0x20 ;  /* 0x00000020170c7836 */ /* 0x000fe20000000000 */
[----:B------:R-:W-:Y:S01]  /*01b0*/  SHF.R.S32.HI R15, RZ, 0x1f, R23 ;  /* 0x0000001fff0f7819 */ /* 0x000fe20000011417 */
[----:B------:R-:W-:-:S03]  /*01c0*/  HFMA2 R21, -RZ, RZ, 0, 0 ;  /* 0x00000000ff157431 */ /* 0x000fc600000001ff */
[----:B------:R-:W-:Y:S02]  /*01d0*/  SHF.R.S32.HI R11, RZ, 0x1f, R12 ;  /* 0x0000001fff0b7819 */ /* 0x000fe4000001140c */
[----:B0-----:R-:W-:Y:S02]  /*01e0*/  IABS R5, R9 ;  /* 0x0000000900057213 */ /* 0x001fe40000000000 */
[----:B------:R-:W-:Y:S02]  /*01f0*/  ISETP.NE.AND P3, PT, R9, RZ, PT ;  /* 0x000000ff0900720c */ /* 0x000fe40003f65270 */
[----:B------:R-:W0:Y:S01]  /*0200*/  I2F.RP R0, R5 ;  /* 0x0000000500007306 */ /* 0x000e220000209400 */
[----:B--2---:R-:W-:-:S07]  /*0210*/  SHF.L.U32 R25, R14, 0x1, RZ ;  /* 0x000000010e197819 */ /* 0x004fce00000006ff */
[----:B0-----:R-:W0:Y:S02]  /*0220*/  MUFU.RCP R0, R0 ;  /* 0x0000000000007308 */ /* 0x001e240000001000 */
[----:B0-----:R-:W-:-:S06]  /*0230*/  IADD3 R2, PT, PT, R0, 0xffffffe, RZ ;  /* 0x0ffffffe00027810 */ /* 0x001fcc0007ffe0ff */
[----:B------:R0:W2:Y:S02]  /*0240*/  F2I.FTZ.U32.TRUNC.NTZ R3, R2 ;  /* 0x0000000200037305 */ /* 0x0000a4000021f000 */
[----:B0-----:R-:W-:Y:S01]  /*0250*/  IMAD.MOV.U32 R2, RZ, RZ, RZ ;  /* 0x000000ffff027224 */ /* 0x001fe200078e00ff */
[----:B--2---:R-:W-:-:S05]  /*0260*/  IADD3 R4, PT, PT, RZ, -R3, RZ ;  /* 0x80000003ff047210 */ /* 0x004fca0007ffe0ff */
[----:B------:R-:W-:Y:S01]  /*0270*/  IMAD R7, R4, R5, RZ ;  /* 0x0000000504077224 */ /* 0x000fe200078e02ff */
[----:B------:R-:W-:-:S03]  /*0280*/  IABS R4, UR8 ;  /* 0x0000000800047c13 */ /* 0x000fc60008000000 */
[----:B------:R-:W-:-:S06]  /*0290*/  IMAD.HI.U32 R3, R3, R7, R2 ;  /* 0x0000000703037227 */ /* 0x000fcc00078e0002 */
[----:B------:R-:W-:-:S05]  /*02a0*/  IMAD.HI.U32 R3, R3, R4, RZ ;  /* 0x0000000403037227 */ /* 0x000fca00078e00ff */
[----:B------:R-:W-:-:S05]  /*02b0*/  IADD3 R0, PT, PT, -R3, RZ, RZ ;  /* 0x000000ff03007210 */ /* 0x000fca0007ffe1ff */
        /* <DEDUP_REMOVED lines=9> */
[----:B------:R-:W-:Y:S02]  /*0350*/  @P1 IADD3 R3, PT, PT, R3, 0x1, RZ ;  /* 0x0000000103031810 */ /* 0x000fe40007ffe0ff */
[----:B------:R-:W-:Y:S02]  /*0360*/  ISETP.GE.U32.AND P1, PT, R23, UR10, PT ;  /* 0x0000000a17007c0c */ /* 0x000fe4000bf26070 */
[----:B------:R-:W-:Y:S02]  /*0370*/  MOV R13, R3 ;  /* 0x00000003000d7202 */ /* 0x000fe40000000f00 */
[----:B------:R-:W-:Y:S01]  /*0380*/  ISETP.GE.AND.EX P1, PT, R15, UR11, PT, P1 ;  /* 0x0000000b0f007c0c */ /* 0x000fe2000bf26310 */
[----:B------:R-:W0:Y:S01]  /*0390*/  LDCU.64 UR10, c[0x0][0x3f0] ;  /* 0x00007e00ff0a77ac */ /* 0x000e220008000a00 */
[----:B------:R-:W-:Y:S01]  /*03a0*/  @!P4 IADD3 R13, PT, PT, -R13, RZ, RZ ;  /* 0x000000ff0d0dc210 */ /* 0x000fe20007ffe1ff */
[----:B------:R-:W1:Y:S01]  /*03b0*/  @!P2 LDC.64 R4, c[0x0][0x390] ;  /* 0x0000e400ff04ab82 */ /* 0x000e620000000a00 */
[----:B------:R-:W-:-:S04]  /*03c0*/  @!P3 LOP3.LUT R13, RZ, R9, RZ, 0x33, !PT ;  /* 0x00000009ff0db212 */ /* 0x000fc800078e33ff */
[--C-:B------:R-:W-:Y:S01]  /*03d0*/  SHF.R.S32.HI R0, RZ, 0x1f, R13.reuse ;  /* 0x0000001fff007819 */ /* 0x100fe2000001140d */
[----:B------:R-:W-:-:S04]  /*03e0*/  IMAD.MOV R20, RZ, RZ, -R13 ;  /* 0x000000ffff147224 */ /* 0x000fc800078e0a0d */
        /* <DEDUP_REMOVED lines=21> */
[----:B---3--:R-:W-:-:S03]  /*0540*/  @!P1 LEA R8, P3, R6, R2, 0x1 ;  /* 0x0000000206089211 */ /* 0x008fc600078608ff */
[----:B------:R-:W-:Y:S01]  /*0550*/  @!P2 IMAD.IADD R0, R13, 0x1, R9 ;  /* 0x000000010d00a824 */ /* 0x000fe200078e0209 */
[----:B-1----:R-:W-:Y:S02]  /*0560*/  @!P2 LEA R10, P4, R12, R4, 0x1 ;  /* 0x000000040c0aa211 */ /* 0x002fe400078808ff */
[----:B------:R-:W-:Y:S02]  /*0570*/  @!P1 LEA.HI.X R9, R6, R3, R7, 0x1, P3 ;  /* 0x0000000306099211 */ /* 0x000fe400018f0c07 */
[----:B------:R-:W-:Y:S02]  /*0580*/  MOV R3, RZ ;  /* 0x000000ff00037202 */ /* 0x000fe40000000f00 */
[----:B------:R-:W-:Y:S01]  /*0590*/  @!P2 LEA.HI.X R11, R12, R5, R0, 0x1, P4 ;  /* 0x000000050c0ba211 */ /* 0x000fe200020f0c00 */
[----:B------:R-:W2:Y:S04]  /*05a0*/  @!P1 LDG.E R21, desc[UR14][R8.64] ;  /* 0x0000000e08159981 */ /* 0x000ea8000c1e1900 */
[----:B------:R-:W3:Y:S01]  /*05b0*/  @!P2 LDG.E R3, desc[UR14][R10.64] ;  /* 0x0000000e0a03a981 */ /* 0x000ee2000c1e1900 */
[----:B------:R-:W-:Y:S01]  /*05c0*/  BSSY.RECONVERGENT B0, `(.L_x_2030) ;  /* 0x0000036000007945 */ /* 0x000fe20003800200 */
[----:B------:R-:W0:Y:S02]  /*05d0*/  S2R R4, SR_LANEID ;  /* 0x0000000000047919 */ /* 0x000e240000000000 */
[----:B0-----:R-:W-:-:S02]  /*05e0*/  ISETP.GT.AND P2, PT, R4, 0x1e, PT ;  /* 0x0000001e0400780c */ /* 0x001fc40003f44270 */
[----:B------:R-:W-:Y:S02]  /*05f0*/  ISETP.GT.AND P3, PT, R4, 0xf, PT ;  /* 0x0000000f0400780c */ /* 0x000fe40003f64270 */
[C---:B--2---:R-:W-:Y:S01]  /*0600*/  PRMT R2, R21.reuse, 0x7632, R2 ;  /* 0x0000763215027816 */ /* 0x044fe20000000002 */
[----:B------:R-:W-:Y:S01]  /*0610*/  IMAD.U32 R21, R21, 0x10000, RZ ;  /* 0x0001000015157824 */ /* 0x000fe200078e00ff */
[C---:B---3--:R-:W-:Y:S02]  /*0620*/  PRMT R0, R3.reuse, 0x7632, R0 ;  /* 0x0000763203007816 */ /* 0x048fe40000000000 */
[----:B------:R-:W-:Y:S02]  /*0630*/  SHF.L.U32 R2, R2, 0x10, RZ ;  /* 0x0000001002027819 */ /* 0x000fe400000006ff */
[----:B------:R-:W-:Y:S02]  /*0640*/  SHF.L.U32 R0, R0, 0x10, RZ ;  /* 0x0000001000007819 */ /* 0x000fe400000006ff */
[----:B------:R-:W-:Y:S01]  /*0650*/  SHF.L.U32 R3, R3, 0x10, RZ ;  /* 0x0000001003037819 */ /* 0x000fe200000006ff */
[----:B------:R-:W-:Y:S01]  /*0660*/  FMUL.FTZ R6, R2, R2 ;  /* 0x0000000202067220 */ /* 0x000fe20000410000 */
[----:B------:R-:W-:Y:S01]  /*0670*/  FADD.FTZ R5, R21, R2 ;  /* 0x0000000215057221 */ /* 0x000fe20000010000 */
[----:B------:R-:W-:-:S02]  /*0680*/  FMUL.FTZ R12, R0, R0 ;  /* 0x00000000000c7220 */ /* 0x000fc40000410000 */
[----:B------:R-:W-:Y:S01]  /*0690*/  FFMA.FTZ R6, R21, R21, R6 ;  /* 0x0000001515067223 */ /* 0x000fe20000010006 */
[C---:B------:R-:W-:Y:S01]  /*06a0*/  FADD.FTZ R8, R3.reuse, R0 ;  /* 0x0000000003087221 */ /* 0x040fe20000010000 */
[----:B------:R-:W-:Y:S01]  /*06b0*/  FADD.FTZ R5, RZ, R5 ;  /* 0x00000005ff057221 */ /* 0x000fe20000010000 */
[----:B------:R-:W-:Y:S01]  /*06c0*/  FFMA.FTZ R7, R3, R3, R12 ;  /* 0x0000000303077223 */ /* 0x000fe2000001000c */
[----:B------:R-:W-:Y:S02]  /*06d0*/  FADD.FTZ R6, RZ, R6 ;  /* 0x00000006ff067221 */ /* 0x000fe40000010000 */
[----:B------:R-:W-:Y:S02]  /*06e0*/  FADD.FTZ R5, R5, R8 ;  /* 0x0000000805057221 */ /* 0x000fe40000010000 */
[----:B------:R-:W-:-:S03]  /*06f0*/  FADD.FTZ R6, R6, R7 ;  /* 0x0000000706067221 */ /* 0x000fc60000010000 */
        /* <DEDUP_REMOVED lines=34> */
.L_x_2031:
[----:B------:R-:W-:Y:S05]  /*0920*/  BSYNC.RECONVERGENT B0 ;  /* 0x0000000000007941 */ /* 0x000fea0003800200 */
.L_x_2030:
        /* <DEDUP_REMOVED lines=46> */
.L_x_2033:
[----:B------:R-:W-:Y:S05]  /*0c10*/  BSYNC.RECONVERGENT B0 ;  /* 0x0000000000007941 */ /* 0x000fea0003800200 */
.L_x_2032:
[----:B------:R-:W-:Y:S05]  /*0c20*/  @!P2 BRA `(.L_x_2034) ;  /* 0x0000000c00a0a947 */ /* 0x000fea0003800000 */
[----:B---3--:R-:W3:Y:S01]  /*0c30*/  LDC.64 R4, c[0x0][0x3b8] ;  /* 0x0000ee00ff047b82 */ /* 0x008ee20000000a00 */
[----:B------:R-:W-:Y:S01]  /*0c40*/  ULOP3.LUT UR9, UR4, 0x1, URZ, 0xc0, !UPT ;  /* 0x0000000104097892 */ /* 0x000fe2000f8ec0ff */
[----:B------:R-:W-:-:S03]  /*0c50*/  ISETP.GE.U32.AND P4, PT, R22, 0x8, PT ;  /* 0x000000081600780c */ /* 0x000fc60003f86070 */
[----:B------:R-:W-:-:S06]  /*0c60*/  UIMAD UR5, UR9, UR19, URZ ;  /* 0x00000013090572a4 */ /* 0x000fcc000f8e02ff */
[----:B------:R-:W-:-:S04]  /*0c70*/  IMAD R6, R22, UR5, RZ ;  /* 0x0000000516067c24 */ /* 0x000fc8000f8e02ff */
[----:B------:R-:W-:-:S04]  /*0c80*/  IMAD.SHL.U32 R7, R6, 0x2, RZ ;  /* 0x0000000206077824 */ /* 0x000fc800078e00ff */
        /* <DEDUP_REMOVED lines=13> */
[----:B------:R-:W-:Y:S01]  /*0d60*/  IMAD.U32 R11, RZ, RZ, UR5 ;  /* 0x00000005ff0b7e24 */ /* 0x000fe2000f8e00ff */
[----:B------:R-:W-:Y:S02]  /*0d70*/  ISETP.NE.AND P2, PT, R9, -0x1, PT ;  /* 0xffffffff0900780c */ /* 0x000fe40003f45270 */
[----:B------:R-:W-:Y:S01]  /*0d80*/  MOV R6, UR10 ;  /* 0x0000000a00067c02 */ /* 0x000fe20008000f00 */
        /* <DEDUP_REMOVED lines=8> */
.L_x_2036:
[----:B---3--:R-:W3:Y:S04]  /*0e10*/  LDG.E.STRONG.GPU R6, desc[UR14][R4.64] ;  /* 0x0000000e04067981 */ /* 0x008ee8000c1ef900 */
[----:B---3--:R-:W-:Y:S01]  /*0e20*/  CCTL.IVALL ;  /* 0x00000000ff00798f */ /* 0x008fe20002000000 */
[----:B------:R-:W-:Y:S05]  /*0e30*/  YIELD ;  /* 0x0000000000007946 */ /* 0x000fea0003800000 */
[----:B------:R-:W-:-:S13]  /*0e40*/  ISETP.NE.AND P2, PT, R6, R9, PT ;  /* 0x000000090600720c */ /* 0x000fda0003f45270 */
[----:B------:R-:W-:Y:S05]  /*0e50*/  @P2 BRA `(.L_x_2036) ;  /* 0xfffffffc00ec2947 */ /* 0x000fea000383ffff */
.L_x_2035:
        /* <DEDUP_REMOVED lines=15> */
.L_x_2038:
        /* <DEDUP_REMOVED lines=23> */
[----:B------:R-:W-:Y:S01]  /*10c0*/  IMAD.U32 R8, RZ, RZ, UR26 ;  /* 0x0000001aff087e24 */ /* 0x000fe2000f8e00ff */
[----:B-1----:R-:W-:-:S03]  /*10d0*/  MOV R9, UR27 ;  /* 0x0000001b00097c02 */ /* 0x002fc60008000f00 */
        /* <DEDUP_REMOVED lines=11> */
[----:B------:R-:W-:Y:S01]  /*1190*/  ISETP.EQ.OR P2, PT, R15, UR18, P3 ;  /* 0x000000120f007c0c */ /* 0x000fe20009f42670 */
[----:B------:R-:W-:Y:S01]  /*11a0*/  IMAD.U32 R4, RZ, RZ, UR25 ;  /* 0x00000019ff047e24 */ /* 0x000fe2000f8e00ff */
[----:B------:R-:W-:Y:S01]  /*11b0*/  UIADD3 UR25, UPT, UPT, UR5, 0x7, URZ ;  /* 0x0000000705197890 */ /* 0x000fe2000fffe0ff */
[----:B---3--:R-:W-:Y:S01]  /*11c0*/  @!P4 FADD.FTZ R12, R12, R6 ;  /* 0x000000060c0cc221 */ /* 0x008fe20000010000 */
[----:B------:R-:W-:Y:S02]  /*11d0*/  @!P4 FADD.FTZ R13, R13, R7 ;  /* 0x000000070d0dc221 */ /* 0x000fe40000010000 */
[----:B------:R-:W-:-:S02]  /*11e0*/  ISETP.EQ.OR P4, PT, R4, UR18, P3 ;  /* 0x0000001204007c0c */ /* 0x000fc40009f82670 */
[----:B------:R-:W-:Y:S01]  /*11f0*/  MOV R4, UR24 ;  /* 0x0000001800047c02 */ /* 0x000fe20008000f00 */
        /* <DEDUP_REMOVED lines=10> */
[----:B------:R-:W-:Y:S01]  /*12a0*/  MOV R4, UR24 ;  /* 0x0000001800047c02 */ /* 0x000fe20008000f00 */
[----:B------:R-:W-:Y:S01]  /*12b0*/  @!UP1 UIMAD.WIDE.U32 UR26, UR10, 0x8, UR16 ;  /* 0x000000080a1a98a5 */ /* 0x000fe2000f8e0010 */
[----:B------:R-:W-:Y:S01]  /*12c0*/  MOV R5, UR25 ;  /* 0x0000001900057c02 */ /* 0x000fe20008000f00 */
[----:B------:R-:W-:-:S03]  /*12d0*/  VOTEU.ALL UP0, P6 ;  /* 0x0000000000ff7886 */ /* 0x000fc60003000000 */
[----:B------:R-:W-:Y:S01]  /*12e0*/  VOTEU.ALL UP1, P5 ;  /* 0x0000000000ff7886 */ /* 0x000fe20002820000 */
[----:B------:R-:W-:Y:S01]  /*12f0*/  IMAD.U32 R6, RZ, RZ, UR26 ;  /* 0x0000001aff067e24 */ /* 0x000fe2000f8e00ff */
[----:B------:R-:W-:Y:S01]  /*1300*/  @!UP0 UIMAD.WIDE.U32 UR24, UR20, 0x8, UR16 ;  /* 0x00000008141888a5 */ /* 0x000fe2000f8e0010 */
[----:B------:R-:W2:Y:S01]  /*1310*/  @!P2 LDG.E.64 R4, desc[UR14][R4.64] ;  /* 0x0000000e0404a981 */ /* 0x000ea2000c1e1b00 */
[----:B------:R-:W-:Y:S01]  /*1320*/  MOV R7, UR27 ;  /* 0x0000001b00077c02 */ /* 0x000fe20008000f00 */
[----:B------:R-:W-:-:S03]  /*1330*/  @!UP1 UIMAD.WIDE.U32 UR26, UR13, 0x8, UR16 ;  /* 0x000000080d1a98a5 */ /* 0x000fc6000f8e0010 */
[----:B------:R-:W-:Y:S02]  /*1340*/  MOV R8, UR24 ;  /* 0x0000001800087c02 */ /* 0x000fe40008000f00 */
[----:B------:R-:W-:Y:S01]  /*1350*/  MOV R9, UR25 ;  /* 0x0000001900097c02 */ /* 0x000fe20008000f00 */
[----:B------:R-:W3:Y:S01]  /*1360*/  @!P4 LDG.E.64 R6, desc[UR14][R6.64] ;  /* 0x0000000e0606c981 */ /* 0x000ee2000c1e1b00 */
[----:B------:R-:W-:Y:S01]  /*1370*/  MOV R10, UR26 ;  /* 0x0000001a000a7c02 */ /* 0x000fe20008000f00 */
[----:B------:R-:W-:-:S03]  /*1380*/  IMAD.U32 R11, RZ, RZ, UR27 ;  /* 0x0000001bff0b7e24 */ /* 0x000fc6000f8e00ff */
        /* <DEDUP_REMOVED lines=23> */
.L_x_2037:
[----:B---3--:R-:W-:-:S13]  /*1500*/  LOP3.LUT P2, R4, R22, 0x7, RZ, 0xc0, !PT ;  /* 0x0000000716047812 */ /* 0x008fda000784c0ff */
[----:B------:R-:W-:Y:S05]  /*1510*/  @!P2 BRA `(.L_x_2034) ;  /* 0x000000040064a947 */ /* 0x000fea0003800000 */
[----:B------:R-:W-:Y:S02]  /*1520*/  IADD3 R4, PT, PT, R4, -0x1, RZ ;  /* 0xffffffff04047810 */ /* 0x000fe40007ffe0ff */
[----:B------:R-:W-:Y:S02]  /*1530*/  LOP3.LUT P2, R11, R22, 0x3, RZ, 0xc0, !PT ;  /* 0x00000003160b7812 */ /* 0x000fe4000784c0ff */
        /* <DEDUP_REMOVED lines=13> */
[----:B------:R-:W-:Y:S02]  /*1610*/  IMAD.U32 R6, RZ, RZ, UR10 ;  /* 0x0000000aff067e24 */ /* 0x000fe4000f8e00ff */
[----:B------:R-:W-:-:S03]  /*1620*/  MOV R7, UR12 ;  /* 0x0000000c00077c02 */ /* 0x000fc60008000f00 */
[----:B------:R-:W-:Y:S02]  /*1630*/  ISETP.EQ.OR P5, PT, R6, UR18, P3 ;  /* 0x0000001206007c0c */ /* 0x000fe40009fa2670 */
[----:B------:R-:W-:Y:S02]  /*1640*/  ISETP.EQ.OR P4, PT, R7, UR18, P3 ;  /* 0x0000001207007c0c */ /* 0x000fe40009f82670 */
[----:B------:R-:W-:-:S09]  /*1650*/  MOV R6, UR5 ;  /* 0x0000000500067c02 */ /* 0x000fd20008000f00 */
[----:B------:R-:W-:Y:S02]  /*1660*/  VOTEU.ALL UP0, P5 ;  /* 0x0000000000ff7886 */ /* 0x000fe40002800000 */
[----:B------:R-:W-:-:S03]  /*1670*/  VOTEU.ALL UP1, P4 ;  /* 0x0000000000ff7886 */ /* 0x000fc60002020000 */
[----:B------:R-:W-:Y:S02]  /*1680*/  @!UP0 UIMAD UR10, UR10, UR19, UR6 ;  /* 0x000000130a0a82a4 */ /* 0x000fe4000f8e0206 */
[----:B------:R-:W-:Y:S02]  /*1690*/  @!UP1 UIMAD UR12, UR12, UR19, UR6 ;  /* 0x000000130c0c92a4 */ /* 0x000fe4000f8e0206 */
[----:B------:R-:W-:Y:S02]  /*16a0*/  @!UP0 UIMAD.WIDE.U32 UR10, UR10, 0x8, UR16 ;  /* 0x000000080a0a88a5 */ /* 0x000fe4000f8e0010 */
[----:B------:R-:W-:-:S06]  /*16b0*/  @!UP1 UIMAD.WIDE.U32 UR12, UR12, 0x8, UR16 ;  /* 0x000000080c0c98a5 */ /* 0x000fcc000f8e0010 */
[----:B------:R-:W-:Y:S01]  /*16c0*/  IMAD.U32 R8, RZ, RZ, UR12 ;  /* 0x0000000cff087e24 */ /* 0x000fe2000f8e00ff */
[----:B-1----:R-:W-:-:S06]  /*16d0*/  MOV R9, UR13 ;  /* 0x0000000d00097c02 */ /* 0x002fcc0008000f00 */
        /* <DEDUP_REMOVED lines=21> */
.L_x_2039:
[----:B------:R-:W-:Y:S05]  /*1830*/  @!P2 BRA `(.L_x_2034) ;  /* 0x00000000009ca947 */ /* 0x000fea0003800000 */
[----:B------:R-:W-:-:S13]  /*1840*/  ISETP.NE.AND P2, PT, R11, 0x1, PT ;  /* 0x000000010b00780c */ /* 0x000fda0003f45270 */
[----:B------:R-:W-:Y:S05]  /*1850*/  @!P2 BRA `(.L_x_2040) ;  /* 0x00000000005ca947 */ /* 0x000fea0003800000 */
[----:B------:R-:W-:Y:S02]  /*1860*/  UIADD3 UR10, UPT, UPT, UR5, 0x1, URZ ;  /* 0x00000001050a7890 */ /* 0x000fe4000fffe0ff */
[----:B------:R-:W-:-:S05]  /*1870*/  IMAD.U32 R8, RZ, RZ, UR5 ;  /* 0x00000005ff087e24 */ /* 0x000fca000f8e00ff */
[----:B------:R-:W-:Y:S02]  /*1880*/  ISETP.EQ.OR P4, PT, R8, UR18, P3 ;  /* 0x0000001208007c0c */ /* 0x000fe40009f82670 */
[----:B------:R-:W-:-:S04]  /*1890*/  MOV R4, UR10 ;  /* 0x0000000a00047c02 */ /* 0x000fc80008000f00 */
        /* <DEDUP_REMOVED lines=10> */
[----:B------:R-:W-:Y:S01]  /*1940*/  IMAD.U32 R7, RZ, RZ, UR11 ;  /* 0x0000000bff077e24 */ /* 0x000fe2000f8e00ff */
[----:B------:R-:W0:Y:S05]  /*1950*/  @!P4 LDG.E.64 R4, desc[UR14][R4.64] ;  /* 0x0000000e0404c981 */ /* 0x000e2a000c1e1b00 */
[----:B------:R-:W3:Y:S01]  /*1960*/  @!P2 LDG.E.64 R6, desc[UR14][R6.64] ;  /* 0x0000000e0606a981 */ /* 0x000ee2000c1e1b00 */
[----:B------:R-:W-:-:S04]  /*1970*/  IADD3 R8, PT, PT, R8, 0x2, RZ ;  /* 0x0000000208087810 */ /* 0x000fc80007ffe0ff */
[----:B------:R-:W-:Y:S01]  /*1980*/  R2UR UR5, R8 ;  /* 0x00000000080572ca */ /* 0x000fe200000e0000 */
[----:B0-----:R-:W-:Y:S01]  /*1990*/  @!P4 FADD.FTZ R12, R12, R4 ;  /* 0x000000040c0cc221 */ /* 0x001fe20000010000 */
[----:B------:R-:W-:-:S03]  /*19a0*/  @!P4 FADD.FTZ R13, R13, R5 ;  /* 0x000000050d0dc221 */ /* 0x000fc60000010000 */
[----:B---3--:R-:W-:Y:S01]  /*19b0*/  @!P2 FADD.FTZ R12, R12, R6 ;  /* 0x000000060c0ca221 */ /* 0x008fe20000010000 */
[----:B------:R-:W-:-:S09]  /*19c0*/  @!P2 FADD.FTZ R13, R13, R7 ;  /* 0x000000070d0da221 */ /* 0x000fd20000010000 */
.L_x_2040:
        /* <DEDUP_REMOVED lines=13> */
.L_x_2041:
[----:B------:R-:W-:Y:S05]  /*1aa0*/  BSYNC.RECONVERGENT B0 ;  /* 0x0000000000007941 */ /* 0x000fea0003800200 */
.L_x_2034:
[----:B------:R-:W4:Y:S01]  /*1ab0*/  S2R R6, SR_TID.X ;  /* 0x0000000000067919 */ /* 0x000f220000002100 */
[----:B------:R-:W5:Y:S01]  /*1ac0*/  S2UR UR9, SR_CgaCtaId ;  /* 0x00000000000979c3 */ /* 0x000f620000008800 */
[----:B------:R-:W0:Y:S01]  /*1ad0*/  LDCU UR10, c[0x0][0x414] ;  /* 0x00008280ff0a77ac */ /* 0x000e220008000800 */
[----:B------:R-:W-:Y:S01]  /*1ae0*/  MOV R7, UR8 ;  /* 0x0000000800077c02 */ /* 0x000fe20008000f00 */
[----:B------:R-:W-:-:S05]  /*1af0*/  UMOV UR5, 0x400 ;  /* 0x0000040000057882 */ /* 0x000fca0000000000 */
[----:B-1----:R-:W1:Y:S08]  /*1b00*/  @P0 LDC.64 R8, c[0x0][0x388] ;  /* 0x0000e200ff080b82 */ /* 0x002e700000000a00 */
[----:B--2---:R-:W2:Y:S01]  /*1b10*/  LDC.64 R10, c[0x0][0x398] ;  /* 0x0000e600ff0a7b82 */ /* 0x004ea20000000a00 */
[----:B-----5:R-:W-:-:S07]  /*1b20*/  ULEA UR5, UR9, UR5, 0x18 ;  /* 0x0000000509057291 */ /* 0x020fce000f8ec0ff */
[----:B---3--:R-:W3:Y:S01]  /*1b30*/  LDC.64 R4, c[0x0][0x3a0] ;  /* 0x0000e800ff047b82 */ /* 0x008ee20000000a00 */
[----:B----4-:R-:W-:Y:S02]  /*1b40*/  IMAD.SHL.U32 R6, R6, 0x2, RZ ;  /* 0x0000000206067824 */ /* 0x010fe400078e00ff */
[----:B-1----:R-:W-:-:S04]  /*1b50*/  @P0 IMAD.WIDE R8, R7, 0x8, R8 ;  /* 0x0000000807080825 */ /* 0x002fc800078e0208 */
[----:B0-----:R-:W-:Y:S01]  /*1b60*/  @P0 FMUL.FTZ R7, R13, UR10 ;  /* 0x0000000a0d070c20 */ /* 0x001fe20008410000 */
[----:B------:R-:W-:Y:S01]  /*1b70*/  @!P3 STS.64 [UR5+0x98], R12 ;  /* 0x0000980cff00b988 */ /* 0x000fe20008000a05 */
[----:B------:R-:W-:Y:S01]  /*1b80*/  LOP3.LUT R17, R6, 0x1e, RZ, 0xc0, !PT ;  /* 0x0000001e06117812 */ /* 0x000fe200078ec0ff */
[----:B------:R-:W-:-:S03]  /*1b90*/  @P0 FMUL.FTZ R6, R12, UR10 ;  /* 0x0000000a0c060c20 */ /* 0x000fc60008410000 */
[----:B------:R-:W-:Y:S02]  /*1ba0*/  IADD3 R17, PT, PT, R20, R17, RZ ;  /* 0x0000001114117210 */ /* 0x000fe40007ffe0ff */
[----:B------:R0:W-:Y:S03]  /*1bb0*/  @P0 STG.E.64 desc[UR14][R8.64], R6 ;  /* 0x0000000608000986 */ /* 0x0001e6000c101b0e */
[C---:B--2---:R-:W-:Y:S01]  /*1bc0*/  IMAD.WIDE R14, R17.reuse, 0x2, R10 ;  /* 0x00000002110e7825 */ /* 0x044fe200078e020a */
[----:B------:R-:W-:Y:S03]  /*1bd0*/  BAR.SYNC.DEFER_BLOCKING 0x0 ;  /* 0x0000000000007b1d */ /* 0x000fe60000010000 */
[----:B---3--:R-:W-:-:S03]  /*1be0*/  IMAD.WIDE R4, R17, 0x2, R4 ;  /* 0x0000000211047825 */ /* 0x008fc600078e0204 */
[----:B------:R-:W2:Y:S04]  /*1bf0*/  LDG.E.U16 R16, desc[UR14][R14.64] ;  /* 0x0000000e0e107981 */ /* 0x000ea8000c1e1500 */
[----:B------:R-:W3:Y:S04]  /*1c00*/  LDG.E.U16 R17, desc[UR14][R14.64+0x2] ;  /* 0x0000020e0e117981 */ /* 0x000ee8000c1e1500 */
[----:B------:R-:W4:Y:S04]  /*1c10*/  LDG.E.U16 R18, desc[UR14][R4.64] ;  /* 0x0000000e04127981 */ /* 0x000f28000c1e1500 */
[----:B------:R-:W5:Y:S01]  /*1c20*/  LDG.E.U16 R19, desc[UR14][R4.64+0x2] ;  /* 0x0000020e04137981 */ /* 0x000f62000c1e1500 */
[----:B0-----:R-:W-:Y:S01]  /*1c30*/  MOV R8, 0x3f800000 ;  /* 0x3f80000000087802 */ /* 0x001fe20000000f00 */
[----:B------:R-:W-:Y:S02]  /*1c40*/  BSSY.RECONVERGENT B0, `(.L_x_2042) ;  /* 0x0000081000007945 */ /* 0x000fe40003800200 */
[----:B------:R-:W0:Y:S01]  /*1c50*/  LDS.64 R10, [UR5+0x98] ;  /* 0x00009805ff0a7984 */ /* 0x000e220008000a00 */
[----:B------:R-:W1:Y:S02]  /*1c60*/  LDCU.U8 UR5, c[0x0][0x3fc] ;  /* 0x00007f80ff0577ac */ /* 0x000e640008000000 */
[----:B-1----:R-:W-:Y:S01]  /*1c70*/  UISETP.NE.AND UP0, UPT, UR5, URZ, UPT ;  /* 0x000000ff0500728c */ /* 0x002fe2000bf05270 */
[----:B0-----:R-:W-:-:S04]  /*1c80*/  FMUL.FTZ R10, R10, UR10 ;  /* 0x0000000a0a0a7c20 */ /* 0x001fc80008410000 */
[----:B------:R-:W-:-:S04]  /*1c90*/  FMUL.FTZ R20, R10, R10 ;  /* 0x0000000a0a147220 */ /* 0x000fc80000410000 */
[----:B------:R-:W-:-:S05]  /*1ca0*/  FFMA.FTZ R11, R11, UR10, -R20 ;  /* 0x0000000a0b0b7c23 */ /* 0x000fca0008010814 */
[----:B------:R-:W-:-:S13]  /*1cb0*/  FSETP.GTU.FTZ.AND P2, PT, R11, RZ, PT ;  /* 0x000000ff0b00720b */ /* 0x000fda0003f5c000 */
[----:B------:R-:W0:Y:S02]  /*1cc0*/  @P2 LDC R6, c[0x0][0x3a8] ;  /* 0x0000ea00ff062b82 */ /* 0x000e240000000800 */
[----:B0-----:R-:W-:-:S04]  /*1cd0*/  @P2 FADD.FTZ R6, R11, R6 ;  /* 0x000000060b062221 */ /* 0x001fc80000010000 */
[----:B------:R0:W1:Y:S01]  /*1ce0*/  @P2 MUFU.RSQ R8, R6 ;  /* 0x0000000600082308 */ /* 0x0000620000001400 */
[----:B--2---:R-:W-:Y:S01]  /*1cf0*/  SHF.L.U32 R9, R16, 0x10, RZ ;  /* 0x0000001010097819 */ /* 0x004fe200000006ff */
[----:B---3--:R-:W-:Y:S01]  /*1d00*/  IMAD.U32 R11, R17, 0x10000, RZ ;  /* 0x00010000110b7824 */ /* 0x008fe200078e00ff */
[----:B----4-:R-:W-:Y:S02]  /*1d10*/  SHF.L.U32 R12, R18, 0x10, RZ ;  /* 0x00000010120c7819 */ /* 0x010fe400000006ff */
[----:B-----5:R-:W-:Y:S01]  /*1d20*/  SHF.L.U32 R14, R19, 0x10, RZ ;  /* 0x00000010130e7819 */ /* 0x020fe200000006ff */
[----:B01----:R-:W-:Y:S06]  /*1d30*/  BRA.U UP0, `(.L_x_2043) ;  /* 0x0000000100c07547 */ /* 0x003fec000b800000 */
[----:B------:R-:W0:Y:S01]  /*1d40*/  LDCU.64 UR12, c[0x0][0x3e8] ;  /* 0x00007d00ff0c77ac */ /* 0x000e220008000a00 */
[----:B------:R-:W-:Y:S01]  /*1d50*/  SHF.R.S32.HI R6, RZ, 0x1f, R23 ;  /* 0x0000001fff067819 */ /* 0x000fe20000011417 */
[----:B------:R-:W-:Y:S01]  /*1d60*/  BSSY.RECONVERGENT B1, `(.L_x_2044) ;  /* 0x000001a000017945 */ /* 0x000fe20003800200 */
[----:B------:R-:W-:-:S04]  /*1d70*/  IADD3 R13, PT, PT, R23, 0x20, RZ ;  /* 0x00000020170d7810 */ /* 0x000fc80007ffe0ff */
[----:B------:R-:W-:Y:S02]  /*1d80*/  SHF.R.S32.HI R15, RZ, 0x1f, R13 ;  /* 0x0000001fff0f7819 */ /* 0x000fe4000001140d */
[----:B0-----:R-:W-:Y:S02]  /*1d90*/  ISETP.GE.U32.AND P1, PT, R23, UR12, PT ;  /* 0x0000000c17007c0c */ /* 0x001fe4000bf26070 */
[----:B------:R-:W-:Y:S02]  /*1da0*/  ISETP.GE.U32.AND P2, PT, R13, UR12, PT ;  /* 0x0000000c0d007c0c */ /* 0x000fe4000bf46070 */
[----:B------:R-:W-:Y:S02]  /*1db0*/  ISETP.GE.AND.EX P1, PT, R6, UR13, PT, P1 ;  /* 0x0000000d06007c0c */ /* 0x000fe4000bf26310 */
[----:B------:R-:W-:-:S11]  /*1dc0*/  ISETP.GE.AND.EX P2, PT, R15, UR13, PT, P2 ;  /* 0x0000000d0f007c0c */ /* 0x000fd6000bf46320 */
[----:B------:R-:W-:Y:S05]  /*1dd0*/  @P1 BRA `(.L_x_2045) ;  /* 0x0000000000481947 */ /* 0x000fea0003800000 */
[----:B------:R-:W0:Y:S01]  /*1de0*/  LDCU.64 UR16, c[0x0][0x3e0] ;  /* 0x00007c00ff1077ac */ /* 0x000e220008000a00 */
[--C-:B------:R-:W-:Y:S01]  /*1df0*/  FADD.FTZ R7, R2, -R10.reuse ;  /* 0x8000000a02077221 */ /* 0x100fe20000010000 */
[----:B------:R-:W-:Y:S01]  /*1e00*/  MOV R4, R24 ;  /* 0x0000001800047202 */ /* 0x000fe20000000f00 */
[----:B------:R-:W-:Y:S01]  /*1e10*/  FADD.FTZ R21, R21, -R10 ;  /* 0x8000000a15157221 */ /* 0x000fe20000010000 */
[----:B------:R-:W1:Y:S01]  /*1e20*/  LDCU.64 UR10, c[0x0][0x380] ;  /* 0x00007000ff0a77ac */ /* 0x000e620008000a00 */
[----:B------:R-:W-:Y:S02]  /*1e30*/  IMAD.MOV.U32 R5, RZ, RZ, R27 ;  /* 0x000000ffff057224 */ /* 0x000fe400078e001b */
[-C--:B------:R-:W-:Y:S01]  /*1e40*/  FMUL.FTZ R7, R7, R8.reuse ;  /* 0x0000000807077220 */ /* 0x080fe20000410000 */
[----:B------:R-:W-:-:S04]  /*1e50*/  FMUL.FTZ R21, R21, R8 ;  /* 0x0000000815157220 */ /* 0x000fc80000410000 */
[----:B------:R-:W-:Y:S01]  /*1e60*/  FFMA.FTZ R21, R9, R21, R12 ;  /* 0x0000001509157223 */ /* 0x000fe2000001000c */
[----:B0-----:R-:W-:Y:S02]  /*1e70*/  IMAD R2, R6, UR16, RZ ;  /* 0x0000001006027c24 */ /* 0x001fe4000f8e02ff */
[----:B------:R-:W-:-:S04]  /*1e80*/  IMAD.WIDE.U32 R4, R23, UR16, R4 ;  /* 0x0000001017047c25 */ /* 0x000fc8000f8e0004 */
[----:B------:R-:W-:Y:S02]  /*1e90*/  IMAD R17, R23, UR17, R2 ;  /* 0x0000001117117c24 */ /* 0x000fe4000f8e0202 */
[----:B------:R-:W-:Y:S01]  /*1ea0*/  FFMA.FTZ R2, R11, R7, R14 ;  /* 0x000000070b027223 */ /* 0x000fe2000001000e */
[----:B-1----:R-:W-:Y:S02]  /*1eb0*/  LEA R6, P1, R4, UR10, 0x1 ;  /* 0x0000000a04067c11 */ /* 0x002fe4000f8208ff */
[----:B------:R-:W-:Y:S02]  /*1ec0*/  IADD3 R17, PT, PT, R5, R17, RZ ;  /* 0x0000001105117210 */ /* 0x000fe40007ffe0ff */
[----:B------:R-:W-:Y:S02]  /*1ed0*/  F2FP.BF16.F32.PACK_AB R5, R2, R21 ;  /* 0x000000150205723e */ /* 0x000fe400000010ff */
[----:B------:R-:W-:-:S05]  /*1ee0*/  LEA.HI.X R7, R4, UR11, R17, 0x1, P1 ;  /* 0x0000000b04077c11 */ /* 0x000fca00088f0c11 */
[----:B------:R0:W-:Y:S02]  /*1ef0*/  STG.E desc[UR14][R6.64], R5 ;  /* 0x0000000506007986 */ /* 0x0001e4000c10190e */
.L_x_2045:
[----:B------:R-:W-:Y:S05]  /*1f00*/  BSYNC.RECONVERGENT B1 ;  /* 0x0000000000017941 */ /* 0x000fea0003800200 */
.L_x_2044:
[----:B------:R-:W-:Y:S05]  /*1f10*/  @P2 BRA `(.L_x_2046) ;  /* 0x00000004004c2947 */ /* 0x000fea0003800000 */
[----:B------:R-:W1:Y:S01]  /*1f20*/  LDCU.64 UR10, c[0x0][0x3e0] ;  /* 0x00007c00ff0a77ac */ /* 0x000e620008000a00 */
[----:B------:R-:W-:Y:S01]  /*1f30*/  MOV R25, R27 ;  /* 0x0000001b00197202 */ /* 0x000fe20000000f00 */
[--C-:B0-----:R-:W-:Y:S01]  /*1f40*/  FADD.FTZ R5, R0, -R10.reuse ;  /* 0x8000000a00057221 */ /* 0x101fe20000010000 */
[----:B------:R-:W-:Y:S01]  /*1f50*/  FADD.FTZ R3, R3, -R10 ;  /* 0x8000000a03037221 */ /* 0x000fe20000010000 */
[----:B------:R-:W0:Y:S02]  /*1f60*/  LDCU.64 UR12, c[0x0][0x380] ;  /* 0x00007000ff0c77ac */ /* 0x000e240008000a00 */
[-C--:B------:R-:W-:Y:S01]  /*1f70*/  FMUL.FTZ R5, R5, R8.reuse ;  /* 0x0000000805057220 */ /* 0x080fe20000410000 */
[----:B------:R-:W-:-:S03]  /*1f80*/  FMUL.FTZ R3, R3, R8 ;  /* 0x0000000803037220 */ /* 0x000fc60000410000 */
[----:B------:R-:W-:Y:S01]  /*1f90*/  FFMA.FTZ R14, R11, R5, R14 ;  /* 0x000000050b0e7223 */ /* 0x000fe2000001000e */
[----:B------:R-:W-:-:S05]  /*1fa0*/  FFMA.FTZ R9, R9, R3, R12 ;  /* 0x0000000309097223 */ /* 0x000fca000001000c */
[----:B------:R-:W-:Y:S01]  /*1fb0*/  F2FP.BF16.F32.PACK_AB R5, R14, R9 ;  /* 0x000000090e05723e */ /* 0x000fe200000010ff */
[----:B-1----:R-:W-:Y:S02]  /*1fc0*/  IMAD R0, R15, UR10, RZ ;  /* 0x0000000a0f007c24 */ /* 0x002fe4000f8e02ff */
[----:B------:R-:W-:-:S04]  /*1fd0*/  IMAD.WIDE.U32 R24, R13, UR10, R24 ;  /* 0x0000000a0d187c25 */ /* 0x000fc8000f8e0018 */
[----:B------:R-:W-:Y:S01]  /*1fe0*/  IMAD R13, R13, UR11, R0 ;  /* 0x0000000b0d0d7c24 */ /* 0x000fe2000f8e0200 */
[----:B0-----:R-:W-:-:S04]  /*1ff0*/  LEA R2, P1, R24, UR12, 0x1 ;  /* 0x0000000c18027c11 */ /* 0x001fc8000f8208ff */
[----:B------:R-:W-:-:S04]  /*2000*/  IADD3 R13, PT, PT, R25, R13, RZ ;  /* 0x0000000d190d7210 */ /* 0x000fc80007ffe0ff */
[----:B------:R-:W-:-:S05]  /*2010*/  LEA.HI.X R3, R24, UR13, R13, 0x1, P1 ;  /* 0x0000000d18037c11 */ /* 0x000fca00088f0c0d */
[----:B------:R1:W-:Y:S01]  /*2020*/  STG.E desc[UR14][R2.64], R5 ;  /* 0x0000000502007986 */ /* 0x0003e2000c10190e */
[----:B------:R-:W-:Y:S05]  /*2030*/  BRA `(.L_x_2046) ;  /* 0x0000000400047947 */ /* 0x000fea0003800000 */
.L_x_2043:
[----:B------:R-:W-:Y:S04]  /*2040*/  BSSY.RECONVERGENT B1, `(.L_x_2047) ;  /* 0x000001f000017945 */ /* 0x000fe80003800200 */
[----:B------:R-:W-:Y:S05]  /*2050*/  @P1 BRA `(.L_x_2048) ;  /* 0x0000000000741947 */ /* 0x000fea0003800000 */
[--C-:B------:R-:W-:Y:S01]  /*2060*/  FADD.FTZ R21, R21, -R10.reuse ;  /* 0x8000000a15157221 */ /* 0x100fe20000010000 */
[----:B------:R-:W-:Y:S01]  /*2070*/  FADD.FTZ R5, R2, -R10 ;  /* 0x8000000a02057221 */ /* 0x000fe20000010000 */
[----:B------:R-:W0:Y:S01]  /*2080*/  LDCU.64 UR10, c[0x0][0x3e0] ;  /* 0x00007c00ff0a77ac */ /* 0x000e220008000a00 */
[----:B------:R-:W-:Y:S01]  /*2090*/  SHF.R.S32.HI R16, RZ, 0x1f, R23 ;  /* 0x0000001fff107819 */ /* 0x000fe20000011417 */
[-C--:B------:R-:W-:Y:S01]  /*20a0*/  FMUL.FTZ R21, R21, R8.reuse ;  /* 0x0000000815157220 */ /* 0x080fe20000410000 */
[----:B------:R-:W-:Y:S01]  /*20b0*/  FMUL.FTZ R5, R5, R8 ;  /* 0x0000000805057220 */ /* 0x000fe20000410000 */
[----:B------:R-:W1:Y:S02]  /*20c0*/  LDCU.64 UR12, c[0x0][0x380] ;  /* 0x00007000ff0c77ac */ /* 0x000e640008000a00 */
[----:B------:R-:W-:Y:S01]  /*20d0*/  FFMA.FTZ R2, R9, R21, R12 ;  /* 0x0000001509027223 */ /* 0x000fe2000001000c */
[----:B------:R-:W-:Y:S01]  /*20e0*/  FFMA.FTZ R6, R11, R5, R14 ;  /* 0x000000050b067223 */ /* 0x000fe2000001000e */
[----:B------:R-:W-:-:S02]  /*20f0*/  IMAD.MOV.U32 R5, RZ, RZ, R27 ;  /* 0x000000ffff057224 */ /* 0x000fc400078e001b */
        /* <DEDUP_REMOVED lines=19> */
.L_x_2048:
[----:B------:R-:W-:Y:S05]  /*2230*/  BSYNC.RECONVERGENT B1 ;  /* 0x0000000000017941 */ /* 0x000fea0003800200 */
.L_x_2047:
[----:B------:R-:W1:Y:S01]  /*2240*/  LDCU.64 UR10, c[0x0][0x3e8] ;  /* 0x00007d00ff0a77ac */ /* 0x000e620008000a00 */
[----:B------:R-:W-:-:S04]  /*2250*/  IADD3 R2, PT, PT, R23, 0x20, RZ ;  /* 0x0000002017027810 */ /* 0x000fc80007ffe0ff */
[----:B------:R-:W-:Y:S02]  /*2260*/  SHF.R.S32.HI R4, RZ, 0x1f, R2 ;  /* 0x0000001fff047819 */ /* 0x000fe40000011402 */
[----:B-1----:R-:W-:-:S04]  /*2270*/  ISETP.GE.U32.AND P1, PT, R2, UR10, PT ;  /* 0x0000000a02007c0c */ /* 0x002fc8000bf26070 */
[----:B------:R-:W-:-:S13]  /*2280*/  ISETP.GE.AND.EX P1, PT, R4, UR11, PT, P1 ;  /* 0x0000000b04007c0c */ /* 0x000fda000bf26310 */
[----:B------:R-:W-:Y:S05]  /*2290*/  @P1 BRA `(.L_x_2046) ;  /* 0x00000000006c1947 */ /* 0x000fea0003800000 */
[--C-:B------:R-:W-:Y:S01]  /*22a0*/  FADD.FTZ R3, R3, -R10.reuse ;  /* 0x8000000a03037221 */ /* 0x100fe20000010000 */
[----:B------:R-:W-:Y:S01]  /*22b0*/  FADD.FTZ R5, R0, -R10 ;  /* 0x8000000a00057221 */ /* 0x000fe20000010000 */
[----:B------:R-:W0:Y:S01]  /*22c0*/  LDCU.64 UR10, c[0x0][0x3e0] ;  /* 0x00007c00ff0a77ac */ /* 0x000e220008000a00 */
[----:B------:R-:W-:Y:S01]  /*22d0*/  MOV R25, R27 ;  /* 0x0000001b00197202 */ /* 0x000fe20000000f00 */
[-C--:B------:R-:W-:Y:S01]  /*22e0*/  FMUL.FTZ R3, R3, R8.reuse ;  /* 0x0000000803037220 */ /* 0x080fe20000410000 */
[----:B------:R-:W-:Y:S01]  /*22f0*/  FMUL.FTZ R5, R5, R8 ;  /* 0x0000000805057220 */ /* 0x000fe20000410000 */
[----:B------:R-:W1:Y:S02]  /*2300*/  LDCU.64 UR12, c[0x0][0x380] ;  /* 0x00007000ff0c77ac */ /* 0x000e640008000a00 */
[----:B------:R-:W-:Y:S01]  /*2310*/  FFMA.FTZ R12, R9, R3, R12 ;  /* 0x00000003090c7223 */ /* 0x000fe2000001000c */
        /* <DEDUP_REMOVED lines=19> */
.L_x_2046:
[----:B------:R-:W-:Y:S05]  /*2450*/  BSYNC.RECONVERGENT B0 ;  /* 0x0000000000007941 */ /* 0x000fea0003800200 */
.L_x_2042:
[----:B------:R-:W-:Y:S02]  /*2460*/  UIADD3 UR8, UPT, UPT, UR19, UR8, URZ ;  /* 0x0000000813087290 */ /* 0x000fe4000fffe0ff */
[----:B------:R-:W-:Y:S02]  /*2470*/  UIADD3 UR4, UPT, UPT, UR4, 0x1, URZ ;  /* 0x0000000104047890 */ /* 0x000fe4000fffe0ff */
[----:B------:R-:W-:-:S09]  /*2480*/  UISETP.GE.AND UP0, UPT, UR8, UR7, UPT ;  /* 0x000000070800728c */ /* 0x000fd2000bf06270 */
[----:B------:R-:W-:Y:S05]  /*2490*/  BRA.U !UP0, `(.L_x_2049) ;  /* 0xffffffdd08347547 */ /* 0x000fea000b83ffff */
[----:B------:R-:W-:Y:S05]  /*24a0*/  EXIT ;  /* 0x000000000000794d */ /* 0x000fea0003800000 */
.L_x_2050:
        /* <DEDUP_REMOVED lines=13> */
.L_x_3447:


//--------------------- .text._Z35group_norm_nhwc_fwd_one_pass_kernelI11Bf16IOBf16WLi128ELi32ELi512EEv26Group_norm_nhwc_fwd_params --------------------------
	.section	.text._Z35group_norm_nhwc_fwd_one_pass_kernelI11Bf16IOBf16WLi128ELi32ELi512EEv26Group_norm_nhwc_fwd_params,"ax",@progbits
	.align	128
        .global         _Z35group_norm_nhwc_fwd_one_pass_kernelI11Bf16IOBf16WLi128ELi32ELi512EEv26Group_norm_nhwc_fwd_params
        .type           _Z35group_norm_nhwc_fwd_one_pass_kernelI11Bf16IOBf16WLi128ELi32ELi512EEv26Group_norm_nhwc_fwd_params,@function
        .size           _Z35group_norm_nhwc_fwd_one_pass_kernelI11Bf16IOBf16WLi128ELi32ELi512EEv26Group_norm_nhwc_fwd_params,(.L_x_3448 - _Z35group_norm_nhwc_fwd_one_pass_kernelI11Bf16IOBf16WLi128ELi32ELi512EEv26Group_norm_nhwc_fwd_params)
        .other          _Z35group_norm_nhwc_fwd_one_pass_kernelI11Bf16IOBf16WLi128ELi32ELi512EEv26Group_norm_nhwc_fwd_params,@"STO_CUDA_ENTRY STV_DEFAULT"
_Z35group_norm_nhwc_fwd_one_pass_kernelI11Bf16IOBf16WLi128ELi32ELi512EEv26Group_norm_nhwc_fwd_params:
.text._Z35group_norm_nhwc_fwd_one_pass_kernelI11Bf16IOBf16WLi128ELi32ELi512EEv26Group_norm_nhwc_fwd_params:
        /* <DEDUP_REMOVED lines=23> */
.L_x_2078:
[----:B012---:R-:W0:Y:S01]  /*0170*/  LDC R9, c[0x0][0x3f8] ;  /* 0x0000fe00ff097b82 */ /* 0x007e220000000800 */
[----:B------:R-:W1:Y:S01]  /*0180*/  LDCU.64 UR8, c[0x0][0x3e8] ;  /* 0x00007d00ff0877ac */ /* 0x000e620008000a00 */
[----:B------:R-:W-:Y:S02]  /*0190*/  SHF.R.S32.HI R15, RZ, 0x1f, R23 ;  /* 0x0000001fff0f7819 */ /* 0x000fe40000011417 */
[----:B------:R-:W-:Y:S01]  /*01a0*/  IADD3 R16, PT, PT, R23, 0x20, RZ ;  /* 0x0000002017107810 */ /* 0x000fe20007ffe0ff */
[----:B------:R-:W2:Y:S03]  /*01b0*/  LDCU.64 UR10, c[0x0][0x3f0] ;  /* 0x00007e00ff0a77ac */ /* 0x000ea60008000a00 */
[----:B------:R-:W-:Y:S02]  /*01c0*/  SHF.R.S32.HI R17, RZ, 0x1f, R16 ;  /* 0x0000001fff117819 */ /* 0x000fe40000011410 */
[----:B0--3--:R-:W-:-:S02]  /*01d0*/  IABS R5, R9 ;  /* 0x0000000900057213 */ /* 0x009fc40000000000 */
        /* <DEDUP_REMOVED lines=11> */
[----:B------:R-:W-:-:S04]  /*0290*/  IMAD.HI.U32 R3, R3, R4, RZ ;  /* 0x0000000403037227 */ /* 0x000fc800078e00ff */
[----:B------:R-:W-:-:S04]  /*02a0*/  IMAD.MOV R0, RZ, RZ, -R3 ;  /* 0x000000ffff007224 */ /* 0x000fc800078e0a03 */
[C---:B------:R-:W-:Y:S02]  /*02b0*/  IMAD R0, R5.reuse, R0, R4 ;  /* 0x0000000005007224 */ /* 0x040fe400078e0204 */
[----:B------:R-:W0:Y:S03]  /*02c0*/  S2R R4, SR_TID.X ;  /* 0x0000000000047919 */ /* 0x000e260000002100 */
[----:B------:R-:W-:-:S13]  /*02d0*/  ISETP.GT.U32.AND P2, PT, R5, R0, PT ;  /* 0x000000000500720c */ /* 0x000fda0003f44070 */
[-C--:B------:R-:W-:Y:S02]  /*02e0*/  @!P2 IADD3 R0, PT, PT, R0, -R5.reuse, RZ ;  /* 0x800000050000a210 */ /* 0x080fe40007ffe0ff */
[----:B------:R-:W-:Y:S02]  /*02f0*/  @!P2 IADD3 R3, PT, PT, R3, 0x1, RZ ;  /* 0x000000010303a810 */ /* 0x000fe40007ffe0ff */
[----:B------:R-:W-:Y:S02]  /*0300*/  ISETP.GE.U32.AND P1, PT, R0, R5, PT ;  /* 0x000000050000720c */ /* 0x000fe40003f26070 */
[----:B------:R-:W-:Y:S02]  /*0310*/  LOP3.LUT R0, R9, UR7, RZ, 0x3c, !PT ;  /* 0x0000000709007c12 */ /* 0x000fe4000f8e3cff */
[----:B-1----:R-:W-:Y:S02]  /*0320*/  ISETP.GE.U32.AND P2, PT, R23, UR8, PT ;  /* 0x0000000817007c0c */ /* 0x002fe4000bf46070 */
[----:B------:R-:W-:-:S02]  /*0330*/  ISETP.GE.AND P4, PT, R0, RZ, PT ;  /* 0x000000ff0000720c */ /* 0x000fc40003f86270 */
[----:B------:R-:W-:Y:S02]  /*0340*/  ISETP.GE.AND.EX P2, PT, R15, UR9, PT, P2 ;  /* 0x000000090f007c0c */ /* 0x000fe4000bf46320 */
[----:B------:R-:W-:Y:S01]  /*0350*/  IADD3 R0, PT, PT, R23, 0x40, RZ ;  /* 0x0000004017007810 */ /* 0x000fe20007ffe0ff */
[----:B0-----:R-:W-:Y:S02]  /*0360*/  IMAD.SHL.U32 R25, R4, 0x2, RZ ;  /* 0x0000000204197824 */ /* 0x001fe400078e00ff */
[----:B------:R-:W-:Y:S02]  /*0370*/  @P1 IADD3 R3, PT, PT, R3, 0x1, RZ ;  /* 0x0000000103031810 */ /* 0x000fe40007ffe0ff */
[----:B------:R-:W-:Y:S02]  /*0380*/  ISETP.GE.U32.AND P1, PT, R16, UR8, PT ;  /* 0x0000000810007c0c */ /* 0x000fe4000bf26070 */
[----:B------:R-:W-:Y:S01]  /*0390*/  SHF.R.S32.HI R5, RZ, 0x1f, R0 ;  /* 0x0000001fff057819 */ /* 0x000fe20000011400 */
[----:B------:R-:W-:Y:S01]  /*03a0*/  IMAD.MOV.U32 R13, RZ, RZ, R3 ;  /* 0x000000ffff0d7224 */ /* 0x000fe200078e0003 */
[----:B------:R-:W-:-:S02]  /*03b0*/  ISETP.GE.AND.EX P1, PT, R17, UR9, PT, P1 ;  /* 0x0000000911007c0c */ /* 0x000fc4000bf26310 */
[----:B------:R-:W0:Y:S02]  /*03c0*/  @!P2 LDC.64 R6, c[0x0][0x3e0] ;  /* 0x0000f800ff06ab82 */ /* 0x000e240000000a00 */
[----:B------:R-:W-:Y:S02]  /*03d0*/  @!P4 IADD3 R13, PT, PT, -R13, RZ, RZ ;  /* 0x000000ff0d0dc210 */ /* 0x000fe40007ffe1ff */
[----:B------:R-:W-:Y:S02]  /*03e0*/  @!P3 LOP3.LUT R13, RZ, R9, RZ, 0x33, !PT ;  /* 0x00000009ff0db212 */ /* 0x000fe400078e33ff */
[----:B------:R-:W-:Y:S02]  /*03f0*/  ISETP.GE.U32.AND P3, PT, R0, UR8, PT ;  /* 0x0000000800007c0c */ /* 0x000fe4000bf66070 */
[----:B------:R-:W-:Y:S01]  /*0400*/  IADD3 R20, PT, PT, -R13, RZ, RZ ;  /* 0x000000ff0d147210 */ /* 0x000fe20007ffe1ff */
[----:B------:R-:W1:Y:S01]  /*0410*/  @!P2 LDC.64 R10, c[0x0][0x390] ;  /* 0x0000e400ff0aab82 */ /* 0x000e620000000a00 */
[----:B------:R-:W-:-:S02]  /*0420*/  SHF.R.S32.HI R3, RZ, 0x1f, R13 ;  /* 0x0000001fff037819 */ /* 0x000fc4000001140d */
[----:B------:R-:W-:Y:S01]  /*0430*/  ISETP.GE.AND.EX P3, PT, R5, UR9, PT, P3 ;  /* 0x0000000905007c0c */ /* 0x000fe2000bf66330 */
[----:B------:R-:W-:Y:S01]  /*0440*/  IMAD R20, R9, R20, UR7 ;  /* 0x0000000709147e24 */ /* 0x000fe2000f8e0214 */
[----:B------:R-:W-:Y:S01]  /*0450*/  ISETP.GE.U32.AND P4, PT, R2, UR8, PT ;  /* 0x0000000802007c0c */ /* 0x000fe2000bf86070 */
[----:B--2---:R-:W-:Y:S01]  /*0460*/  IMAD R12, R3, UR10, RZ ;  /* 0x0000000a030c7c24 */ /* 0x004fe2000f8e02ff */
[----:B------:R-:W-:Y:S01]  /*0470*/  SHF.R.S32.HI R3, RZ, 0x1f, R2 ;  /* 0x0000001fff037819 */ /* 0x000fe20000011402 */
[----:B------:R-:W2:Y:S01]  /*0480*/  @!P1 LDC.64 R8, c[0x0][0x3e0] ;  /* 0x0000f800ff089b82 */ /* 0x000ea20000000a00 */
[----:B------:R-:W-:Y:S01]  /*0490*/  SHF.L.U32 R20, R20, 0x5, RZ ;  /* 0x0000000514147819 */ /* 0x000fe200000006ff */
[----:B------:R-:W-:Y:S01]  /*04a0*/  IMAD R27, R13, UR11, R12 ;  /* 0x0000000b0d1b7c24 */ /* 0x000fe2000f8e020c */
[----:B------:R-:W-:Y:S02]  /*04b0*/  ISETP.GE.AND.EX P4, PT, R3, UR9, PT, P4 ;  /* 0x0000000903007c0c */ /* 0x000fe4000bf86340 */
[----:B------:R-:W-:-:S02]  /*04c0*/  LOP3.LUT R24, R20, 0x1e, R25, 0xf8, !PT ;  /* 0x0000001e14187812 */ /* 0x000fc400078ef819 */
[----:B------:R-:W-:Y:S01]  /*04d0*/  SHF.R.S32.HI R25, RZ, 0x1f, R20 ;  /* 0x0000001fff197819 */ /* 0x000fe20000011414 */
[----:B0-----:R-:W-:Y:S02]  /*04e0*/  @!P2 IMAD R18, R15, R6, RZ ;  /* 0x000000060f12a224 */ /* 0x001fe400078e02ff */
[----:B------:R-:W0:Y:S01]  /*04f0*/  @!P3 LDC.64 R14, c[0x0][0x3e0] ;  /* 0x0000f800ff0ebb82 */ /* 0x000e220000000a00 */
[----:B------:R-:W-:-:S05]  /*0500*/  IMAD.WIDE.U32 R24, R13, UR10, R24 ;  /* 0x0000000a0d187c25 */ /* 0x000fca000f8e0018 */
[----:B------:R-:W-:Y:S02]  /*0510*/  IADD3 R27, PT, PT, R25, R27, RZ ;  /* 0x0000001b191b7210 */ /* 0x000fe40007ffe0ff */
[----:B------:R-:W3:Y:S01]  /*0520*/  @!P1 LDC.64 R12, c[0x0][0x390] ;  /* 0x0000e400ff0c9b82 */ /* 0x000ee20000000a00 */
[----:B------:R-:W-:Y:S02]  /*0530*/  @!P2 MOV R26, R24 ;  /* 0x00000018001aa202 */ /* 0x000fe40000000f00 */
[--C-:B------:R-:W-:Y:S02]  /*0540*/  @!P1 IMAD.MOV.U32 R19, RZ, RZ, R27.reuse ;  /* 0x000000ffff139224 */ /* 0x100fe400078e001b */
[----:B--2---:R-:W-:Y:S02]  /*0550*/  @!P1 IMAD R21, R17, R8, RZ ;  /* 0x0000000811159224 */ /* 0x004fe400078e02ff */
[C---:B------:R-:W-:Y:S01]  /*0560*/  @!P2 IMAD R17, R23.reuse, R7, R18 ;  /* 0x000000071711a224 */ /* 0x040fe200078e0212 */
[----:B------:R-:W-:Y:S01]  /*0570*/  @!P1 MOV R18, R24 ;  /* 0x0000001800129202 */ /* 0x000fe20000000f00 */
[----:B------:R-:W-:-:S02]  /*0580*/  @!P2 IMAD.WIDE.U32 R28, R23, R6, R26 ;  /* 0x00000006171ca225 */ /* 0x000fc400078e001a */
[----:B------:R-:W2:Y:S02]  /*0590*/  @!P4 LDC.64 R6, c[0x0][0x3e0] ;  /* 0x0000f800ff06cb82 */ /* 0x000ea40000000a00 */
[C---:B------:R-:W-:Y:S01]  /*05a0*/  @!P1 IMAD R21, R16.reuse, R9, R21 ;  /* 0x0000000910159224 */ /* 0x040fe200078e0215 */
[----:B------:R-:W-:Y:S01]  /*05b0*/  @!P2 IADD3 R17, PT, PT, R29, R17, RZ ;  /* 0x000000111d11a210 */ /* 0x000fe20007ffe0ff */
[----:B------:R-:W-:Y:S01]  /*05c0*/  @!P1 IMAD.WIDE.U32 R18, R16, R8, R18 ;  /* 0x0000000810129225 */ /* 0x000fe200078e0012 */
[----:B-1----:R-:W-:-:S03]  /*05d0*/  @!P2 LEA R16, P5, R28, R10, 0x1 ;  /* 0x0000000a1c10a211 */ /* 0x002fc600078a08ff */
[----:B------:R-:W1:Y:S01]  /*05e0*/  @!P3 LDC.64 R8, c[0x0][0x390] ;  /* 0x0000e400ff08bb82 */ /* 0x000e620000000a00 */
[----:B------:R-:W-:Y:S01]  /*05f0*/  @!P2 LEA.HI.X R17, R28, R11, R17, 0x1, P5 ;  /* 0x0000000b1c11a211 */ /* 0x000fe200028f0c11 */
[----:B0-----:R-:W-:Y:S01]  /*0600*/  @!P3 IMAD R5, R5, R14, RZ ;  /* 0x0000000e0505b224 */ /* 0x001fe200078e02ff */
[----:B------:R-:W-:Y:S01]  /*0610*/  @!P1 IADD3 R21, PT, PT, R19, R21, RZ ;  /* 0x0000001513159210 */ /* 0x000fe20007ffe0ff */
[----:B------:R-:W-:Y:S01]  /*0620*/  @!P3 IMAD.MOV.U32 R19, RZ, RZ, R27 ;  /* 0x000000ffff13b224 */ /* 0x000fe200078e001b */
[----:B---3--:R-:W-:Y:S01]  /*0630*/  @!P1 LEA R12, P5, R18, R12, 0x1 ;  /* 0x0000000c120c9211 */ /* 0x008fe200078a08ff */
[----:B------:R-:W-:Y:S02]  /*0640*/  @!P3 IMAD R15, R0, R15, R5 ;  /* 0x0000000f000fb224 */ /* 0x000fe400078e0205 */
[----:B------:R-:W0:Y:S01]  /*0650*/  @!P4 LDC.64 R10, c[0x0][0x390] ;  /* 0x0000e400ff0acb82 */ /* 0x000e220000000a00 */
[----:B------:R-:W-:Y:S01]  /*0660*/  @!P1 LEA.HI.X R13, R18, R13, R21, 0x1, P5 ;  /* 0x0000000d120d9211 */ /* 0x000fe200028f0c15 */
[----:B------:R-:W-:Y:S01]  /*0670*/  HFMA2 R21, -RZ, RZ, 0, 0 ;  /* 0x00000000ff157431 */ /* 0x000fe200000001ff */
[----:B------:R-:W-:-:S05]  /*0680*/  @!P3 MOV R18, R24 ;  /* 0x000000180012b202 */ /* 0x000fca0000000f00 */
[----:B------:R-:W-:-:S04]  /*0690*/  @!P3 IMAD.WIDE.U32 R18, R0, R14, R18 ;  /* 0x0000000e0012b225 */ /* 0x000fc800078e0012 */
[----:B------:R-:W-:Y:S01]  /*06a0*/  HFMA2 R0, -RZ, RZ, 0, 0 ;  /* 0x00000000ff007431 */ /* 0x000fe200000001ff */
[----:B------:R-:W3:Y:S01]  /*06b0*/  @!P2 LDG.E R21, desc[UR14][R16.64] ;  /* 0x0000000e1015a981 */ /* 0x000ee2000c1e1900 */
[----:B--2---:R-:W-:-:S04]  /*06c0*/  @!P4 IMAD R3, R3, R6, RZ ;  /* 0x000000060303c224 */ /* 0x004fc800078e02ff */
[----:B------:R2:W5:Y:S01]  /*06d0*/  @!P1 LDG.E R0, desc[UR14][R12.64] ;  /* 0x0000000e0c009981 */ /* 0x000562000c1e1900 */
[----:B------:R-:W-:Y:S01]  /*06e0*/  @!P4 IMAD R7, R2, R7, R3 ;  /* 0x000000070207c224 */ /* 0x000fe200078e0203 */
[----:B------:R-:W-:Y:S02]  /*06f0*/  @!P3 IADD3 R15, PT, PT, R19, R15, RZ ;  /* 0x0000000f130fb210 */ /* 0x000fe40007ffe0ff */
[----:B-1----:R-:W-:Y:S02]  /*0700*/  @!P3 LEA R8, P2, R18, R8, 0x1 ;  /* 0x000000081208b211 */ /* 0x002fe400078408ff */
[----:B--2---:R-:W-:Y:S02]  /*0710*/  @!P4 MOV R12, R24 ;  /* 0x00000018000cc202 */ /* 0x004fe40000000f00 */
[----:B------:R-:W-:-:S03]  /*0720*/  @!P4 MOV R13, R27 ;  /* 0x0000001b000dc202 */ /* 0x000fc60000000f00 */
[----:B------:R-:W-:Y:S01]  /*0730*/  @!P4 IMAD.WIDE.U32 R2, R2, R6, R12 ;  /* 0x000000060202c225 */ /* 0x000fe200078e000c */
[----:B------:R-:W-:-:S03]  /*0740*/  @!P3 LEA.HI.X R9, R18, R9, R15, 0x1, P2 ;  /* 0x000000091209b211 */ /* 0x000fc600010f0c0f */
[----:B------:R-:W-:Y:S01]  /*0750*/  IMAD.MOV.U32 R5, RZ, RZ, RZ ;  /* 0x000000ffff057224 */ /* 0x000fe200078e00ff */
[----:B------:R-:W-:Y:S02]  /*0760*/  @!P4 IADD3 R3, PT, PT, R3, R7, RZ ;  /* 0x000000070303c210 */ /* 0x000fe40007ffe0ff */
[----:B0-----:R-:W-:-:S03]  /*0770*/  @!P4 LEA R10, P2, R2, R10, 0x1 ;  /* 0x0000000a020ac211 */ /* 0x001fc600078408ff */
[----:B------:R-:W2:Y:S01]  /*0780*/  @!P3 LDG.E R5, desc[UR14][R8.64] ;  /* 0x0000000e0805b981 */ /* 0x000ea2000c1e1900 */
[----:B------:R-:W-:Y:S01]  /*0790*/  @!P4 LEA.HI.X R11, R2, R11, R3, 0x1, P2 ;  /* 0x0000000b020bc211 */ /* 0x000fe200010f0c03 */
[----:B------:R-:W-:-:S06]  /*07a0*/  HFMA2 R3, -RZ, RZ, 0, 0 ;  /* 0x00000000ff037431 */ /* 0x000fcc00000001ff */
[----:B------:R0:W4:Y:S02]  /*07b0*/  @!P4 LDG.E R3, desc[UR14][R10.64] ;  /* 0x0000000e0a03c981 */ /* 0x000124000c1e1900 */
[----:B0-----:R-:W0:Y:S02]  /*07c0*/  S2R R11, SR_LANEID ;  /* 0x00000000000b7919 */ /* 0x001e240000000000 */
[C---:B0-----:R-:W-:Y:S02]  /*07d0*/  ISETP.GT.AND P2, PT, R11.reuse, 0x1e, PT ;  /* 0x0000001e0b00780c */ /* 0x041fe40003f44270 */
[----:B------:R-:W-:Y:S01]  /*07e0*/  ISETP.GT.AND P3, PT, R11, 0xf, PT ;  /* 0x0000000f0b00780c */ /* 0x000fe20003f64270 */
[----:B------:R-:W-:Y:S01]  /*07f0*/  BSSY.RECONVERGENT B0, `(.L_x_2051) ;  /* 0x0000043000007945 */ /* 0x000fe20003800200 */
[C---:B---3--:R-:W-:Y:S02]  /*0800*/  PRMT R18, R21.reuse, 0x7632, R18 ;  /* 0x0000763215127816 */ /* 0x048fe40000000012 */
[----:B------:R-:W-:-:S02]  /*0810*/  SHF.L.U32 R21, R21, 0x10, RZ ;  /* 0x0000001015157819 */ /* 0x000fc400000006ff */
[----:B------:R-:W-:Y:S02]  /*0820*/  SHF.L.U32 R18, R18, 0x10, RZ ;  /* 0x0000001012127819 */ /* 0x000fe400000006ff */
[C---:B-----5:R-:W-:Y:S01]  /*0830*/  PRMT R16, R0.reuse, 0x7632, R16 ;  /* 0x0000763200107816 */ /* 0x060fe20000000010 */
[----:B------:R-:W-:Y:S02]  /*0840*/  IMAD.U32 R19, R0, 0x10000, RZ ;  /* 0x0001000000137824 */ /* 0x000fe400078e00ff */
        /* <DEDUP_REMOVED lines=9> */
[----:B------:R-:W-:-:S04]  /*08e0*/  FADD.FTZ R2, RZ, R2 ;  /* 0x00000002ff027221 */ /* 0x000fc80000010000 */
[----:B------:R-:W-:Y:S01]  /*08f0*/  FADD.FTZ R7, R2, R7 ;  /* 0x0000000702077221 */ /* 0x000fe20000010000 */
[C---:B--2---:R-:W-:Y:S02]  /*0900*/  PRMT R0, R5.reuse, 0x7632, R0 ;  /* 0x0000763205007816 */ /* 0x044fe40000000000 */
[----:B------:R-:W-:Y:S02]  /*0910*/  SHF.L.U32 R17, R5, 0x10, RZ ;  /* 0x0000001005117819 */ /* 0x000fe400000006ff */
[----:B------:R-:W-:Y:S02]  /*0920*/  SHF.L.U32 R0, R0, 0x10, RZ ;  /* 0x0000001000007819 */ /* 0x000fe400000006ff */
[----:B----4-:R-:W-:-:S03]  /*0930*/  PRMT R9, R3, 0x7632, R9 ;  /* 0x0000763203097816 */ /* 0x010fc60000000009 */
[----:B------:R-:W-:Y:S01]  /*0940*/  FMUL.FTZ R8, R0, R0 ;  /* 0x0000000000087220 */ /* 0x000fe20000410000 */
[----:B------:R-:W-:Y:S01]  /*0950*/  SHF.L.U32 R2, R9, 0x10, RZ ;  /* 0x0000001009027819 */ /* 0x000fe200000006ff */
[----:B------:R-:W-:Y:S01]  /*0960*/  FADD.FTZ R5, R17, R0 ;  /* 0x0000000011057221 */ /* 0x000fe20000010000 */
[----:B------:R-:W-:Y:S02]  /*0970*/  IMAD.U32 R3, R3, 0x10000, RZ ;  /* 0x0001000003037824 */ /* 0x000fe400078e00ff */
[----:B------:R-:W-:Y:S01]  /*0980*/  FFMA.FTZ R8, R17, R17, R8 ;  /* 0x0000001111087223 */ /* 0x000fe20000010008 */
        /* <DEDUP_REMOVED lines=41> */
.L_x_2052:
[----:B------:R-:W-:Y:S05]  /*0c20*/  BSYNC.RECONVERGENT B0 ;  /* 0x0000000000007941 */ /* 0x000fea0003800200 */
.L_x_2051:
        /* <DEDUP_REMOVED lines=46> */
.L_x_2054:
[----:B------:R-:W-:Y:S05]  /*0f10*/  BSYNC.RECONVERGENT B0 ;  /* 0x0000000000007941 */ /* 0x000fea0003800200 */
.L_x_2053:
        /* <DEDUP_REMOVED lines=31> */
.L_x_2057:
[----:B---3--:R-:W3:Y:S04]  /*1110*/  LDG.E.STRONG.GPU R4, desc[UR14][R6.64] ;  /* 0x0000000e06047981 */ /* 0x008ee8000c1ef900 */
[----:B---3--:R-:W-:Y:S01]  /*1120*/  CCTL.IVALL ;  /* 0x00000000ff00798f */ /* 0x008fe20002000000 */
[----:B------:R-:W-:Y:S05]  /*1130*/  YIELD ;  /* 0x0000000000007946 */ /* 0x000fea0003800000 */
[----:B------:R-:W-:-:S13]  /*1140*/  ISETP.NE.AND P2, PT, R4, R11, PT ;  /* 0x0000000b0400720c */ /* 0x000fda0003f45270 */
[----:B------:R-:W-:Y:S05]  /*1150*/  @P2 BRA `(.L_x_2057) ;  /* 0xfffffffc00ec2947 */ /* 0x000fea000383ffff */
.L_x_2056:
        /* <DEDUP_REMOVED lines=15> */
.L_x_2059:
        /* <DEDUP_REMOVED lines=30> */
[----:B------:R-:W-:-:S02]  /*1430*/  UIADD3 UR23, UPT, UPT, UR5, 0x4, URZ ;  /* 0x0000000405177890 */ /* 0x000fc4000fffe0ff */
[----:B------:R-:W-:Y:S01]  /*1440*/  UIADD3 UR24, UPT, UPT, UR5, 0x6, URZ ;  /* 0x0000000605187890 */ /* 0x000fe2000fffe0ff */
[----:B0-----:R-:W-:-:S03]  /*1450*/  @!P2 FADD.FTZ R8, R8, R4 ;  /* 0x000000040808a221 */ /* 0x001fc60000010000 */
[----:B------:R-:W-:Y:S01]  /*1460*/  MOV R4, UR23 ;  /* 0x0000001700047c02 */ /* 0x000fe20008000f00 */
[----:B------:R-:W-:Y:S01]  /*1470*/  UIADD3 UR23, UPT, UPT, UR5, 0x5, URZ ;  /* 0x0000000505177890 */ /* 0x000fe2000fffe0ff */
[----:B------:R-:W-:Y:S01]  /*1480*/  @!P2 FADD.FTZ R9, R9, R5 ;  /* 0x000000050909a221 */ /* 0x000fe20000010000 */
[----:B------:R-:W-:Y:S01]  /*1490*/  IMAD.U32 R5, RZ, RZ, UR24 ;  /* 0x00000018ff057e24 */ /* 0x000fe2000f8e00ff */
[----:B------:R-:W-:-:S03]  /*14a0*/  ISETP.EQ.OR P2, PT, R4, UR18, P3 ;  /* 0x0000001204007c0c */ /* 0x000fc60009f42670 */
[----:B------:R-:W-:Y:S01]  /*14b0*/  MOV R4, UR23 ;  /* 0x0000001700047c02 */ /* 0x000fe20008000f00 */
[----:B------:R-:W-:Y:S01]  /*14c0*/  UIADD3 UR23, UPT, UPT, UR5, 0x7, URZ ;  /* 0x0000000705177890 */ /* 0x000fe2000fffe0ff */
[----:B---3--:R-:W-:Y:S01]  /*14d0*/  @!P4 FADD.FTZ R8, R8, R6 ;  /* 0x000000060808c221 */ /* 0x008fe20000010000 */
[----:B------:R-:W-:Y:S01]  /*14e0*/  @!P4 FADD.FTZ R9, R9, R7 ;  /* 0x000000070909c221 */ /* 0x000fe20000010000 */
[----:B------:R-:W-:Y:S02]  /*14f0*/  ISETP.EQ.OR P4, PT, R4, UR18, P3 ;  /* 0x0000001204007c0c */ /* 0x000fe40009f82670 */
[----:B--2---:R-:W-:Y:S01]  /*1500*/  @!P6 FADD.FTZ R8, R8, R10 ;  /* 0x0000000a0808e221 */ /* 0x004fe20000010000 */
[----:B------:R-:W-:Y:S01]  /*1510*/  @!P6 FADD.FTZ R9, R9, R11 ;  /* 0x0000000b0909e221 */ /* 0x000fe20000010000 */
[----:B------:R-:W-:Y:S02]  /*1520*/  ISETP.EQ.OR P6, PT, R5, UR18, P3 ;  /* 0x0000001205007c0c */ /* 0x000fe40009fc2670 */
[----:B------:R-:W-:Y:S01]  /*1530*/  VOTEU.ALL UP0, P2 ;  /* 0x0000000000ff7886 */ /* 0x000fe20001000000 */
[----:B------:R-:W-:Y:S01]  /*1540*/  MOV R4, UR23 ;  /* 0x0000001700047c02 */ /* 0x000fe20008000f00 */
[----:B----4-:R-:W-:Y:S01]  /*1550*/  @!P5 FADD.FTZ R8, R8, R12 ;  /* 0x0000000c0808d221 */ /* 0x010fe20000010000 */
[----:B------:R-:W-:-:S02]  /*1560*/  @!P5 FADD.FTZ R9, R9, R13 ;  /* 0x0000000d0909d221 */ /* 0x000fc40000010000 */
[----:B------:R-:W-:Y:S01]  /*1570*/  ISETP.EQ.OR P5, PT, R4, UR18, P3 ;  /* 0x0000001204007c0c */ /* 0x000fe20009fa2670 */
[----:B------:R-:W-:Y:S01]  /*1580*/  @!UP0 UIMAD.WIDE.U32 UR24, UR13, 0x8, UR16 ;  /* 0x000000080d1888a5 */ /* 0x000fe2000f8e0010 */
[----:B------:R-:W-:-:S05]  /*1590*/  VOTEU.ALL UP0, P4 ;  /* 0x0000000000ff7886 */ /* 0x000fca0002000000 */
[----:B------:R-:W-:Y:S01]  /*15a0*/  MOV R4, UR24 ;  /* 0x0000001800047c02 */ /* 0x000fe20008000f00 */
[----:B------:R-:W-:Y:S01]  /*15b0*/  VOTEU.ALL UP1, P6 ;  /* 0x0000000000ff7886 */ /* 0x000fe20003020000 */
[----:B------:R-:W-:Y:S01]  /*15c0*/  MOV R5, UR25 ;  /* 0x0000001900057c02 */ /* 0x000fe20008000f00 */
[----:B------:R-:W-:-:S03]  /*15d0*/  @!UP0 UIMAD.WIDE.U32 UR24, UR12, 0x8, UR16 ;  /* 0x000000080c1888a5 */ /* 0x000fc6000f8e0010 */
[----:B------:R-:W-:Y:S01]  /*15e0*/  VOTEU.ALL UP0, P5 ;  /* 0x0000000000ff7886 */ /* 0x000fe20002800000 */
[----:B------:R-:W-:Y:S01]  /*15f0*/  @!UP1 UIMAD.WIDE.U32 UR26, UR10, 0x8, UR16 ;  /* 0x000000080a1a98a5 */ /* 0x000fe2000f8e0010 */
[----:B------:R-:W2:Y:S01]  /*1600*/  @!P2 LDG.E.64 R4, desc[UR14][R4.64] ;  /* 0x0000000e0404a981 */ /* 0x000ea2000c1e1b00 */
[----:B------:R-:W-:Y:S02]  /*1610*/  MOV R6, UR24 ;  /* 0x0000001800067c02 */ /* 0x000fe40008000f00 */
[----:B------:R-:W-:Y:S01]  /*1620*/  MOV R7, UR25 ;  /* 0x0000001900077c02 */ /* 0x000fe20008000f00 */
[----:B------:R-:W-:Y:S01]  /*1630*/  @!UP0 UIMAD.WIDE.U32 UR24, UR9, 0x8, UR16 ;  /* 0x00000008091888a5 */ /* 0x000fe2000f8e0010 */
[----:B------:R-:W-:Y:S01]  /*1640*/  IMAD.U32 R10, RZ, RZ, UR26 ;  /* 0x0000001aff0a7e24 */ /* 0x000fe2000f8e00ff */
[----:B------:R-:W-:-:S03]  /*1650*/  MOV R11, UR27 ;  /* 0x0000001b000b7c02 */ /* 0x000fc60008000f00 */
[----:B------:R-:W3:Y:S01]  /*1660*/  @!P4 LDG.E.64 R6, desc[UR14][R6.64] ;  /* 0x0000000e0606c981 */ /* 0x000ee2000c1e1b00 */
[----:B------:R-:W-:Y:S02]  /*1670*/  MOV R12, UR24 ;  /* 0x00000018000c7c02 */ /* 0x000fe40008000f00 */
[----:B------:R-:W-:Y:S01]  /*1680*/  MOV R13, UR25 ;  /* 0x00000019000d7c02 */ /* 0x000fe20008000f00 */
[----:B------:R-:W4:Y:S05]  /*1690*/  @!P6 LDG.E.64 R10, desc[UR14][R10.64] ;  /* 0x0000000e0a0ae981 */ /* 0x000f2a000c1e1b00 */
        /* <DEDUP_REMOVED lines=22> */
.L_x_2058:
        /* <DEDUP_REMOVED lines=10> */
[----:B------:R-:W-:Y:S01]  /*18a0*/  ISETP.EQ.OR P2, PT, R4, UR18, P3 ;  /* 0x0000001204007c0c */ /* 0x000fe20009f42670 */
[----:B------:R-:W-:Y:S02]  /*18b0*/  IMAD.U32 R4, RZ, RZ, UR10 ;  /* 0x0000000aff047e24 */ /* 0x000fe4000f8e00ff */
[----:B------:R-:W-:-:S03]  /*18c0*/  MOV R5, UR12 ;  /* 0x0000000c00057c02 */ /* 0x000fc60008000f00 */
[----:B------:R-:W-:Y:S02]  /*18d0*/  ISETP.EQ.OR P4, PT, R4, UR18, P3 ;  /* 0x0000001204007c0c */ /* 0x000fe40009f82670 */
[----:B------:R-:W-:Y:S02]  /*18e0*/  MOV R4, UR13 ;  /* 0x0000000d00047c02 */ /* 0x000fe40008000f00 */
[----:B------:R-:W-:Y:S02]  /*18f0*/  ISETP.EQ.OR P5, PT, R5, UR18, P3 ;  /* 0x0000001205007c0c */ /* 0x000fe40009fa2670 */
[----:B------:R-:W-:Y:S01]  /*1900*/  ISETP.EQ.OR P6, PT, R4, UR18, P3 ;  /* 0x0000001204007c0c */ /* 0x000fe20009fc2670 */
[----:B------:R-:W-:-:S05]  /*1910*/  VOTEU.ALL UP2, P2 ;  /* 0x0000000000ff7886 */ /* 0x000fca0001040000 */
[----:B------:R-:W-:Y:S01]  /*1920*/  @!UP2 UIMAD UR8, UR5, UR19, UR6 ;  /* 0x000000130508a2a4 */ /* 0x000fe2000f8e0206 */
[----:B------:R-:W-:-:S03]  /*1930*/  VOTEU.ALL UP1, P4 ;  /* 0x0000000000ff7886 */ /* 0x000fc60002020000 */
[----:B------:R-:W-:Y:S01]  /*1940*/  @!UP2 UIMAD.WIDE.U32 UR8, UR8, 0x8, UR16 ;  /* 0x000000080808a8a5 */ /* 0x000fe2000f8e0010 */
[----:B------:R-:W-:Y:S01]  /*1950*/  VOTEU.ALL UP0, P5 ;  /* 0x0000000000ff7886 */ /* 0x000fe20002800000 */
[----:B------:R-:W-:Y:S01]  /*1960*/  @!UP1 UIMAD UR10, UR10, UR19, UR6 ;  /* 0x000000130a0a92a4 */ /* 0x000fe2000f8e0206 */
[----:B------:R-:W-:-:S03]  /*1970*/  VOTEU.ALL UP2, P6 ;  /* 0x0000000000ff7886 */ /* 0x000fc60003040000 */
[----:B------:R-:W-:Y:S01]  /*1980*/  MOV R4, UR8 ;  /* 0x0000000800047c02 */ /* 0x000fe20008000f00 */
[----:B------:R-:W-:Y:S01]  /*1990*/  @!UP0 UIMAD UR12, UR12, UR19, UR6 ;  /* 0x000000130c0c82a4 */ /* 0x000fe2000f8e0206 */
[----:B------:R-:W-:Y:S01]  /*19a0*/  MOV R5, UR9 ;  /* 0x0000000900057c02 */ /* 0x000fe20008000f00 */
[----:B------:R-:W-:Y:S02]  /*19b0*/  @!UP1 UIMAD.WIDE.U32 UR10, UR10, 0x8, UR16 ;  /* 0x000000080a0a98a5 */ /* 0x000fe4000f8e0010 */
[----:B------:R-:W-:Y:S02]  /*19c0*/  @!UP2 UIMAD UR13, UR13, UR19, UR6 ;  /* 0x000000130d0da2a4 */ /* 0x000fe4000f8e0206 */
[----:B------:R-:W-:Y:S01]  /*19d0*/  @!UP0 UIMAD.WIDE.U32 UR8, UR12, 0x8, UR16 ;  /* 0x000000080c0888a5 */ /* 0x000fe2000f8e0010 */
[----:B------:R-:W0:Y:S01]  /*19e0*/  @!P2 LDG.E.64 R4, desc[UR14][R4.64] ;  /* 0x0000000e0404a981 */ /* 0x000e22000c1e1b00 */
[----:B------:R-:W-:Y:S01]  /*19f0*/  MOV R6, UR10 ;  /* 0x0000000a00067c02 */ /* 0x000fe20008000f00 */
[----:B------:R-:W-:Y:S01]  /*1a00*/  IMAD.U32 R7, RZ, RZ, UR11 ;  /* 0x0000000bff077e24 */ /* 0x000fe2000f8e00ff */
[----:B------:R-:W-:-:S02]  /*1a10*/  @!UP2 UIMAD.WIDE.U32 UR10, UR13, 0x8, UR16 ;  /* 0x000000080d0aa8a5 */ /* 0x000fc4000f8e0010 */
[----:B------:R-:W-:Y:S02]  /*1a20*/  MOV R10, UR8 ;  /* 0x00000008000a7c02 */ /* 0x000fe40008000f00 */
[----:B------:R-:W-:Y:S01]  /*1a30*/  MOV R11, UR9 ;  /* 0x00000009000b7c02 */ /* 0x000fe20008000f00 */
[----:B------:R-:W3:Y:S01]  /*1a40*/  @!P4 LDG.E.64 R6, desc[UR14][R6.64] ;  /* 0x0000000e0606c981 */ /* 0x000ee2000c1e1b00 */
[----:B--2---:R-:W-:Y:S02]  /*1a50*/  MOV R12, UR10 ;  /* 0x0000000a000c7c02 */ /* 0x004fe40008000f00 */
[----:B-1----:R-:W-:Y:S02]  /*1a60*/  MOV R13, UR11 ;  /* 0x0000000b000d7c02 */ /* 0x002fe40008000f00 */
[----:B------:R-:W2:Y:S04]  /*1a70*/  @!P5 LDG.E.64 R10, desc[UR14][R10.64] ;  /* 0x0000000e0a0ad981 */ /* 0x000ea8000c1e1b00 */
[----:B------:R-:W4:Y:S01]  /*1a80*/  @!P6 LDG.E.64 R12, desc[UR14][R12.64] ;  /* 0x0000000e0c0ce981 */ /* 0x000f22000c1e1b00 */
[----:B------:R-:W-:-:S05]  /*1a90*/  MOV R14, UR5 ;  /* 0x00000005000e7c02 */ /* 0x000fca0008000f00 */
[----:B------:R-:W-:-:S05]  /*1aa0*/  VIADD R14, R14, 0x4 ;  /* 0x000000040e0e7836 */ /* 0x000fca0000000000 */
        /* <DEDUP_REMOVED lines=9> */
.L_x_2060:
[----:B------:R-:W-:-:S13]  /*1b40*/  LOP3.LUT P2, R4, R22, 0x3, RZ, 0xc0, !PT ;  /* 0x0000000316047812 */ /* 0x000fda000784c0ff */
[----:B------:R-:W-:Y:S05]  /*1b50*/  @!P2 BRA `(.L_x_2055) ;  /* 0x0000000000a0a947 */ /* 0x000fea0003800000 */
[----:B------:R-:W-:-:S13]  /*1b60*/  ISETP.NE.AND P2, PT, R4, 0x1, PT ;  /* 0x000000010400780c */ /* 0x000fda0003f45270 */
[----:B------:R-:W-:Y:S05]  /*1b70*/  @!P2 BRA `(.L_x_2061) ;  /* 0x000000000060a947 */ /* 0x000fea0003800000 */
[----:B------:R-:W-:Y:S02]  /*1b80*/  UIADD3 UR8, UPT, UPT, UR5, 0x1, URZ ;  /* 0x0000000105087890 */ /* 0x000fe4000fffe0ff */
[----:B------:R-:W-:-:S04]  /*1b90*/  MOV R4, UR5 ;  /* 0x0000000500047c02 */ /* 0x000fc80008000f00 */
        /* <DEDUP_REMOVED lines=15> */
[----:B------:R-:W-:-:S04]  /*1c90*/  MOV R10, UR5 ;  /* 0x00000005000a7c02 */ /* 0x000fc80008000f00 */
[----:B------:R-:W-:-:S04]  /*1ca0*/  IADD3 R10, PT, PT, R10, 0x2, RZ ;  /* 0x000000020a0a7810 */ /* 0x000fc80007ffe0ff */
[----:B------:R-:W-:Y:S01]  /*1cb0*/  R2UR UR5, R10 ;  /* 0x000000000a0572ca */ /* 0x000fe200000e0000 */
[----:B0-----:R-:W-:Y:S01]  /*1cc0*/  @!P4 FADD.FTZ R8, R8, R4 ;  /* 0x000000040808c221 */ /* 0x001fe20000010000 */
[----:B------:R-:W-:-:S03]  /*1cd0*/  @!P4 FADD.FTZ R9, R9, R5 ;  /* 0x000000050909c221 */ /* 0x000fc60000010000 */
[----:B---3--:R-:W-:Y:S01]  /*1ce0*/  @!P2 FADD.FTZ R8, R8, R6 ;  /* 0x000000060808a221 */ /* 0x008fe20000010000 */
[----:B------:R-:W-:-:S09]  /*1cf0*/  @!P2 FADD.FTZ R9, R9, R7 ;  /* 0x000000070909a221 */ /* 0x000fd20000010000 */
.L_x_2061:
        /* <DEDUP_REMOVED lines=13> */
.L_x_2062:
[----:B------:R-:W-:Y:S05]  /*1dd0*/  BSYNC.RECONVERGENT B0 ;  /* 0x0000000000007941 */ /* 0x000fea0003800200 */
.L_x_2055:
[----:B--2---:R-:W2:Y:S01]  /*1de0*/  S2R R12, SR_TID.X ;  /* 0x00000000000c7919 */ /* 0x004ea20000002100 */
[----:B------:R-:W4:Y:S01]  /*1df0*/  S2UR UR8, SR_CgaCtaId ;  /* 0x00000000000879c3 */ /* 0x000f220000008800 */
[----:B------:R-:W5:Y:S01]  /*1e00*/  LDCU UR9, c[0x0][0x414] ;  /* 0x00008280ff0977ac */ /* 0x000f620008000800 */
[----:B-1-3--:R-:W-:Y:S01]  /*1e10*/  MOV R13, UR7 ;  /* 0x00000007000d7c02 */ /* 0x00afe20008000f00 */
[----:B------:R-:W-:-:S05]  /*1e20*/  UMOV UR5, 0x400 ;  /* 0x0000040000057882 */ /* 0x000fca0000000000 */
[----:B------:R-:W1:Y:S08]  /*1e30*/  @P0 LDC.64 R6, c[0x0][0x388] ;  /* 0x0000e200ff060b82 */ /* 0x000e700000000a00 */
[----:B------:R-:W3:Y:S01]  /*1e40*/  LDC.64 R10, c[0x0][0x398] ;  /* 0x0000e600ff0a7b82 */ /* 0x000ee20000000a00 */
[----:B----4-:R-:W-:-:S07]  /*1e50*/  ULEA UR5, UR8, UR5, 0x18 ;  /* 0x0000000508057291 */ /* 0x010fce000f8ec0ff */
[----:B------:R-:W4:Y:S01]  /*1e60*/  LDC.64 R4, c[0x0][0x3a0] ;  /* 0x0000e800ff047b82 */ /* 0x000f220000000a00 */
[----:B--2---:R-:W-:Y:S01]  /*1e70*/  IMAD.SHL.U32 R12, R12, 0x2, RZ ;  /* 0x000000020c0c7824 */ /* 0x004fe200078e00ff */
[----:B------:R-:W-:Y:S04]  /*1e80*/  @!P3 STS.64 [UR5+0x98], R8 ;  /* 0x00009808ff00b988 */ /* 0x000fe80008000a05 */
[----:B------:R-:W-:Y:S01]  /*1e90*/  LOP3.LUT R15, R12, 0x1e, RZ, 0xc0, !PT ;  /* 0x0000001e0c0f7812 */ /* 0x000fe200078ec0ff */
[----:B-1----:R-:W-:-:S04]  /*1ea0*/  @P0 IMAD.WIDE R12, R13, 0x8, R6 ;  /* 0x000000080d0c0825 */ /* 0x002fc800078e0206 */
[----:B-----5:R-:W-:Y:S01]  /*1eb0*/  @P0 FMUL.FTZ R6, R8, UR9 ;  /* 0x0000000908060c20 */ /* 0x020fe20008410000 */
[----:B------:R-:W-:Y:S01]  /*1ec0*/  @P0 FMUL.FTZ R7, R9, UR9 ;  /* 0x0000000909070c20 */ /* 0x000fe20008410000 */
[----:B------:R-:W-:-:S04]  /*1ed0*/  IADD3 R15, PT, PT, R20, R15, RZ ;  /* 0x0000000f140f7210 */ /* 0x000fc80007ffe0ff */
[----:B------:R-:W-:Y:S01]  /*1ee0*/  @P0 STG.E.64 desc[UR14][R12.64], R6 ;  /* 0x000000060c000986 */ /* 0x000fe2000c101b0e */
[C---:B---3--:R-:W-:Y:S01]  /*1ef0*/  IMAD.WIDE R10, R15.reuse, 0x2, R10 ;  /* 0x000000020f0a7825 */ /* 0x048fe200078e020a */
[----:B------:R-:W-:Y:S03]  /*1f00*/  BAR.SYNC.DEFER_BLOCKING 0x0 ;  /* 0x0000000000007b1d */ /* 0x000fe60000010000 */
[----:B----4-:R-:W-:-:S05]  /*1f10*/  IMAD.WIDE R14, R15, 0x2, R4 ;  /* 0x000000020f0e7825 */ /* 0x010fca00078e0204 */
[----:B------:R-:W2:Y:S04]  /*1f20*/  LDG.E.U16 R28, desc[UR14][R14.64] ;  /* 0x0000000e0e1c7981 */ /* 0x000ea8000c1e1500 */
[----:B------:R-:W3:Y:S04]  /*1f30*/  LDG.E.U16 R20, desc[UR14][R10.64] ;  /* 0x0000000e0a147981 */ /* 0x000ee8000c1e1500 */
[----:B------:R3:W4:Y:S04]  /*1f40*/  LDG.E.U16 R29, desc[UR14][R10.64+0x2] ;  /* 0x0000020e0a1d7981 */ /* 0x000728000c1e1500 */
[----:B------:R-:W5:Y:S04]  /*1f50*/  LDG.E.U16 R14, desc[UR14][R14.64+0x2] ;  /* 0x0000020e0e0e7981 */ /* 0x000f68000c1e1500 */
[----:B------:R-:W1:Y:S01]  /*1f60*/  LDS.64 R4, [UR5+0x98] ;  /* 0x00009805ff047984 */ /* 0x000e620008000a00 */
[----:B------:R-:W0:Y:S01]  /*1f70*/  LDCU.U8 UR5, c[0x0][0x3fc] ;  /* 0x00007f80ff0577ac */ /* 0x000e220008000000 */
[----:B-1----:R-:W-:-:S04]  /*1f80*/  FMUL.FTZ R4, R4, UR9 ;  /* 0x0000000904047c20 */ /* 0x002fc80008410000 */
[----:B------:R-:W-:-:S04]  /*1f90*/  FMUL.FTZ R6, R4, R4 ;  /* 0x0000000404067220 */ /* 0x000fc80000410000 */
[----:B------:R-:W-:-:S05]  /*1fa0*/  FFMA.FTZ R5, R5, UR9, -R6 ;  /* 0x0000000905057c23 */ /* 0x000fca0008010806 */
[----:B------:R-:W-:-:S13]  /*1fb0*/  FSETP.GTU.FTZ.AND P2, PT, R5, RZ, PT ;  /* 0x000000ff0500720b */ /* 0x000fda0003f5c000 */
[----:B------:R-:W1:Y:S01]  /*1fc0*/  @P2 LDC R6, c[0x0][0x3a8] ;  /* 0x0000ea00ff062b82 */ /* 0x000e620000000800 */
[----:B0-----:R-:W-:Y:S01]  /*1fd0*/  UISETP.NE.AND UP0, UPT, UR5, URZ, UPT ;  /* 0x000000ff0500728c */ /* 0x001fe2000bf05270 */
[----:B------:R-:W-:Y:S01]  /*1fe0*/  BSSY.RECONVERGENT B0, `(.L_x_2063) ;  /* 0x00000f2000007945 */ /* 0x000fe20003800200 */
[----:B-1----:R-:W-:Y:S01]  /*1ff0*/  @P2 FADD.FTZ R6, R5, R6 ;  /* 0x0000000605062221 */ /* 0x002fe20000010000 */
[----:B------:R-:W-:-:S06]  /*2000*/  MOV R5, 0x3f800000 ;  /* 0x3f80000000057802 */ /* 0x000fcc0000000f00 */
[----:B------:R0:W1:Y:S01]  /*2010*/  @P2 MUFU.RSQ R5, R6 ;  /* 0x0000000600052308 */ /* 0x0000620000001400 */
[----:B--2---:R-:W-:Y:S01]  /*2020*/  IMAD.U32 R13, R28, 0x10000, RZ ;  /* 0x000100001c0d7824 */ /* 0x004fe200078e00ff */
[----:B---3--:R-:W-:Y:S02]  /*2030*/  SHF.L.U32 R10, R20, 0x10, RZ ;  /* 0x00000010140a7819 */ /* 0x008fe400000006ff */
[----:B----4-:R-:W-:Y:S02]  /*2040*/  SHF.L.U32 R11, R29, 0x10, RZ ;  /* 0x000000101d0b7819 */ /* 0x010fe400000006ff */
[----:B-----5:R-:W-:Y:S01]  /*2050*/  SHF.L.U32 R12, R14, 0x10, RZ ;  /* 0x000000100e0c7819 */ /* 0x020fe200000006ff */
[----:B01----:R-:W-:Y:S06]  /*2060*/  BRA.U UP0, `(.L_x_2064) ;  /* 0x0000000500887547 */ /* 0x003fec000b800000 */
[----:B------:R-:W0:Y:S01]  /*2070*/  LDCU.64 UR10, c[0x0][0x3e8] ;  /* 0x00007d00ff0a77ac */ /* 0x000e220008000a00 */
[----:B------:R-:W-:Y:S01]  /*2080*/  SHF.R.S32.HI R28, RZ, 0x1f, R23 ;  /* 0x0000001fff1c7819 */ /* 0x000fe20000011417 */
[----:B------:R-:W-:Y:S01]  /*2090*/  BSSY.RECONVERGENT B1, `(.L_x_2065) ;  /* 0x0000019000017945 */ /* 0x000fe20003800200 */
[C---:B------:R-:W-:Y:S02]  /*20a0*/  IADD3 R20, PT, PT, R23.reuse, 0x20, RZ ;  /* 0x0000002017147810 */ /* 0x040fe40007ffe0ff */
[C---:B------:R-:W-:Y:S02]  /*20b0*/  IADD3 R14, PT, PT, R23.reuse, 0x40, RZ ;  /* 0x00000040170e7810 */ /* 0x040fe40007ffe0ff */
[C---:B------:R-:W-:Y:S02]  /*20c0*/  IADD3 R15, PT, PT, R23.reuse, 0x60, RZ ;  /* 0x00000060170f7810 */ /* 0x040fe40007ffe0ff */
[----:B0-----:R-:W-:-:S04]  /*20d0*/  ISETP.GE.U32.AND P1, PT, R23, UR10, PT ;  /* 0x0000000a17007c0c */ /* 0x001fc8000bf26070 */
[----:B------:R-:W-:-:S13]  /*20e0*/  ISETP.GE.AND.EX P1, PT, R28, UR11, PT, P1 ;  /* 0x0000000b1c007c0c */ /* 0x000fda000bf26310 */
[----:B------:R-:W-:Y:S05]  /*20f0*/  @P1 BRA `(.L_x_2066) ;  /* 0x0000000000481947 */ /* 0x000fea0003800000 */
[----:B------:R-:W0:Y:S01]  /*2100*/  LDCU.64 UR12, c[0x0][0x3e0] ;  /* 0x00007c00ff0c77ac */ /* 0x000e220008000a00 */
[----:B------:R-:W-:Y:S01]  /*2110*/  MOV R6, R24 ;  /* 0x0000001800067202 */ /* 0x000fe20000000f00 */
[--C-:B------:R-:W-:Y:S01]  /*2120*/  FADD.FTZ R8, R21, -R4.reuse ;  /* 0x8000000415087221 */ /* 0x100fe20000010000 */
[----:B------:R-:W-:Y:S01]  /*2130*/  FADD.FTZ R18, R18, -R4 ;  /* 0x8000000412127221 */ /* 0x000fe20000010000 */
[----:B------:R-:W1:Y:S01]  /*2140*/  LDCU.64 UR8, c[0x0][0x380] ;  /* 0x00007000ff0877ac */ /* 0x000e620008000a00 */
[----:B------:R-:W-:Y:S02]  /*2150*/  IMAD.MOV.U32 R7, RZ, RZ, R27 ;  /* 0x000000ffff077224 */ /* 0x000fe400078e001b */
[-C--:B------:R-:W-:Y:S01]  /*2160*/  FMUL.FTZ R8, R8, R5.reuse ;  /* 0x0000000508087220 */ /* 0x080fe20000410000 */
[----:B------:R-:W-:-:S03]  /*2170*/  FMUL.FTZ R21, R18, R5 ;  /* 0x0000000512157220 */ /* 0x000fc60000410000 */
[----:B------:R-:W-:Y:S01]  /*2180*/  FFMA.FTZ R18, R10, R8, R13 ;  /* 0x000000080a127223 */ /* 0x000fe2000001000d */
[----:B------:R-:W-:Y:S01]  /*2190*/  FFMA.FTZ R21, R11, R21, R12 ;  /* 0x000000150b157223 */ /* 0x000fe2000001000c */
        /* <DEDUP_REMOVED lines=8> */
.L_x_2066:
[----:B------:R-:W-:Y:S05]  /*2220*/  BSYNC.RECONVERGENT B1 ;  /* 0x0000000000017941 */ /* 0x000fea0003800200 */
.L_x_2065:
        /* <DEDUP_REMOVED lines=15> */
[----:B------:R-:W1:Y:S01]  /*2320*/  LDCU.64 UR12, c[0x0][0x380] ;  /* 0x00007000ff0c77ac */ /* 0x000e620008000a00 */
[----:B------:R-:W-:Y:S01]  /*2330*/  FADD.FTZ R16, R16, -R4 ;  /* 0x8000000410107221 */ /* 0x000fe20000010000 */
[----:B------:R-:W-:-:S03]  /*2340*/  FMUL.FTZ R8, R8, R5 ;  /* 0x0000000508087220 */ /* 0x000fc60000410000 */
[----:B------:R-:W-:Y:S01]  /*2350*/  FMUL.FTZ R16, R16, R5 ;  /* 0x0000000510107220 */ /* 0x000fe20000410000 */
[----:B------:R-:W-:-:S03]  /*2360*/  FFMA.FTZ R19, R10, R8, R13 ;  /* 0x000000080a137223 */ /* 0x000fc6000001000d */
        /* <DEDUP_REMOVED lines=9> */
.L_x_2068:
[----:B------:R-:W-:Y:S05]  /*2400*/  BSYNC.RECONVERGENT B1 ;  /* 0x0000000000017941 */ /* 0x000fea0003800200 */
.L_x_2067:
[----:B------:R-:W-:Y:S04]  /*2410*/  BSSY.RECONVERGENT B1, `(.L_x_2069) ;  /* 0x0000014000017945 */ /* 0x000fe80003800200 */
[----:B------:R-:W-:Y:S05]  /*2420*/  @P2 BRA `(.L_x_2070) ;  /* 0x0000000000482947 */ /* 0x000fea0003800000 */
[----:B------:R-:W1:Y:S01]  /*2430*/  LDCU.64 UR8, c[0x0][0x3e0] ;  /* 0x00007c00ff0877ac */ /* 0x000e620008000a00 */
[----:B------:R-:W-:Y:S01]  /*2440*/  MOV R6, R24 ;  /* 0x0000001800067202 */ /* 0x000fe20000000f00 */
[--C-:B0-----:R-:W-:Y:S01]  /*2450*/  FADD.FTZ R8, R17, -R4.reuse ;  /* 0x8000000411087221 */ /* 0x101fe20000010000 */
[----:B------:R-:W-:Y:S01]  /*2460*/  FADD.FTZ R0, R0, -R4 ;  /* 0x8000000400007221 */ /* 0x000fe20000010000 */
[----:B------:R-:W0:Y:S01]  /*2470*/  LDCU.64 UR12, c[0x0][0x380] ;  /* 0x00007000ff0c77ac */ /* 0x000e220008000a00 */
[----:B------:R-:W-:Y:S02]  /*2480*/  IMAD.MOV.U32 R7, RZ, RZ, R27 ;  /* 0x000000ffff077224 */ /* 0x000fe400078e001b */
[-C--:B------:R-:W-:Y:S01]  /*2490*/  FMUL.FTZ R8, R8, R5.reuse ;  /* 0x0000000508087220 */ /* 0x080fe20000410000 */
[----:B------:R-:W-:-:S04]  /*24a0*/  FMUL.FTZ R0, R0, R5 ;  /* 0x0000000500007220 */ /* 0x000fc80000410000 */
[----:B------:R-:W-:Y:S01]  /*24b0*/  FFMA.FTZ R17, R11, R0, R12 ;  /* 0x000000000b117223 */ /* 0x000fe2000001000c */
[----:B-1----:R-:W-:Y:S02]  /*24c0*/  IMAD R21, R21, UR8, RZ ;  /* 0x0000000815157c24 */ /* 0x002fe4000f8e02ff */
        /* <DEDUP_REMOVED lines=8> */
.L_x_2070:
[----:B------:R-:W-:Y:S05]  /*2550*/  BSYNC.RECONVERGENT B1 ;  /* 0x0000000000017941 */ /* 0x000fea0003800200 */
.L_x_2069:
[----:B------:R-:W-:Y:S05]  /*2560*/  @P3 BRA `(.L_x_2071) ;  /* 0x0000000800643947 */ /* 0x000fea0003800000 */
[----:B------:R-:W2:Y:S01]  /*2570*/  LDCU.64 UR8, c[0x0][0x3e0] ;  /* 0x00007c00ff0877ac */ /* 0x000ea20008000a00 */
[----:B------:R-:W-:Y:S01]  /*2580*/  MOV R25, R27 ;  /* 0x0000001b00197202 */ /* 0x000fe20000000f00 */
[--C-:B------:R-:W-:Y:S01]  /*2590*/  FADD.FTZ R0, R3, -R4.reuse ;  /* 0x8000000403007221 */ /* 0x100fe20000010000 */
[----:B------:R-:W-:Y:S01]  /*25a0*/  FADD.FTZ R2, R2, -R4 ;  /* 0x8000000402027221 */ /* 0x000fe20000010000 */
[----:B------:R-:W3:Y:S02]  /*25b0*/  LDCU.64 UR10, c[0x0][0x380] ;  /* 0x00007000ff0a77ac */ /* 0x000ee40008000a00 */
[-C--:B------:R-:W-:Y:S01]  /*25c0*/  FMUL.FTZ R0, R0, R5.reuse ;  /* 0x0000000500007220 */ /* 0x080fe20000410000 */
[----:B------:R-:W-:-:S03]  /*25d0*/  FMUL.FTZ R2, R2, R5 ;  /* 0x0000000502027220 */ /* 0x000fc60000410000 */
[----:B------:R-:W-:Y:S01]  /*25e0*/  FFMA.FTZ R0, R10, R0, R13 ;  /* 0x000000000a007223 */ /* 0x000fe2000001000d */
        /* <DEDUP_REMOVED lines=10> */
.L_x_2064:
[----:B------:R-:W0:Y:S01]  /*2690*/  LDCU.64 UR8, c[0x0][0x3e8] ;  /* 0x00007d00ff0877ac */ /* 0x000e220008000a00 */
[----:B------:R-:W-:Y:S01]  /*26a0*/  SHF.R.S32.HI R6, RZ, 0x1f, R23 ;  /* 0x0000001fff067819 */ /* 0x000fe20000011417 */
[----:B------:R-:W-:Y:S01]  /*26b0*/  BSSY.RECONVERGENT B1, `(.L_x_2072) ;  /* 0x0000028000017945 */ /* 0x000fe20003800200 */
[C---:B------:R-:W-:Y:S02]  /*26c0*/  IADD3 R14, PT, PT, R23.reuse, 0x40, RZ ;  /* 0x00000040170e7810 */ /* 0x040fe40007ffe0ff */
[C---:B------:R-:W-:Y:S02]  /*26d0*/  IADD3 R15, PT, PT, R23.reuse, 0x60, RZ ;  /* 0x00000060170f7810 */ /* 0x040fe40007ffe0ff */
[----:B------:R-:W-:Y:S02]  /*26e0*/  SHF.R.S32.HI R20, RZ, 0x1f, R14 ;  /* 0x0000001fff147819 */ /* 0x000fe4000001140e */
[----:B------:R-:W-:Y:S02]  /*26f0*/  SHF.R.S32.HI R28, RZ, 0x1f, R15 ;  /* 0x0000001fff1c7819 */ /* 0x000fe4000001140f */
[----:B0-----:R-:W-:-:S02]  /*2700*/  ISETP.GE.U32.AND P2, PT, R23, UR8, PT ;  /* 0x0000000817007c0c */ /* 0x001fc4000bf46070 */
[----:B------:R-:W-:Y:S02]  /*2710*/  ISETP.GE.U32.AND P3, PT, R14, UR8, PT ;  /* 0x000000080e007c0c */ /* 0x000fe4000bf66070 */
[----:B------:R-:W-:Y:S02]  /*2720*/  ISETP.GE.AND.EX P4, PT, R6, UR9, PT, P2 ;  /* 0x0000000906007c0c */ /* 0x000fe4000bf86320 */
[----:B------:R-:W-:Y:S02]  /*2730*/  ISETP.GE.U32.AND P5, PT, R15, UR8, PT ;  /* 0x000000080f007c0c */ /* 0x000fe4000bfa6070 */
[----:B------:R-:W-:Y:S02]  /*2740*/  ISETP.GE.AND.EX P2, PT, R20, UR9, PT, P3 ;  /* 0x0000000914007c0c */ /* 0x000fe4000bf46330 */
[----:B------:R-:W-:-:S07]  /*2750*/  ISETP.GE.AND.EX P3, PT, R28, UR9, PT, P5 ;  /* 0x000000091c007c0c */ /* 0x000fce000bf66350 */
[----:B------:R-:W-:Y:S06]  /*2760*/  @P4 BRA `(.L_x_2073) ;  /* 0x0000000000704947 */ /* 0x000fec0003800000 */
[--C-:B------:R-:W-:Y:S01]  /*2770*/  FADD.FTZ R8, R21, -R4.reuse ;  /* 0x8000000415087221 */ /* 0x100fe20000010000 */
[----:B------:R-:W-:Y:S01]  /*2780*/  FADD.FTZ R7, R18, -R4 ;  /* 0x8000000412077221 */ /* 0x000fe20000010000 */
[----:B------:R-:W0:Y:S02]  /*2790*/  LDCU.64 UR10, c[0x0][0x3e0] ;  /* 0x00007c00ff0a77ac */ /* 0x000e240008000a00 */
[-C--:B------:R-:W-:Y:S01]  /*27a0*/  FMUL.FTZ R8, R8, R5.reuse ;  /* 0x0000000508087220 */ /* 0x080fe20000410000 */
[----:B------:R-:W-:Y:S01]  /*27b0*/  FMUL.FTZ R21, R7, R5 ;  /* 0x0000000507157220 */ /* 0x000fe20000410000 */
[----:B------:R-:W1:Y:S02]  /*27c0*/  LDCU.64 UR12, c[0x0][0x380] ;  /* 0x00007000ff0c77ac */ /* 0x000e640008000a00 */
[----:B------:R-:W-:Y:S01]  /*27d0*/  FFMA.FTZ R18, R10, R8, R13 ;  /* 0x000000080a127223 */ /* 0x000fe2000001000d */
[----:B------:R-:W-:-:S03]  /*27e0*/  FFMA.FTZ R21, R11, R21, R12 ;  /* 0x000000150b157223 */ /* 0x000fc6000001000c */
[----:B------:R-:W-:Y:S01]  /*27f0*/  FMUL.FTZ R7, R18, -1.4426950216293334961 ;  /* 0xbfb8aa3b12077820 */ /* 0x000fe20000410000 */
[----:B------:R-:W-:-:S05]  /*2800*/  FMUL.FTZ R29, R21, -1.4426950216293334961 ;  /* 0xbfb8aa3b151d7820 */ /* 0x000fca0000410000 */
[----:B------:R-:W2:Y:S04]  /*2810*/  MUFU.EX2 R7, R7 ;  /* 0x0000000700077308 */ /* 0x000ea80000000800 */
        /* <DEDUP_REMOVED lines=17> */
.L_x_2073:
[----:B------:R-:W-:Y:S05]  /*2930*/  BSYNC.RECONVERGENT B1 ;  /* 0x0000000000017941 */ /* 0x000fea0003800200 */
.L_x_2072:
[----:B------:R-:W-:Y:S04]  /*2940*/  BSSY.RECONVERGENT B1, `(.L_x_2074) ;  /* 0x0000020000017945 */ /* 0x000fe80003800200 */
[----:B------:R-:W-:Y:S05]  /*2950*/  @P1 BRA `(.L_x_2075) ;  /* 0x0000000000781947 */ /* 0x000fea0003800000 */
[--C-:B------:R-:W-:Y:S01]  /*2960*/  FADD.FTZ R6, R19, -R4.reuse ;  /* 0x8000000413067221 */ /* 0x100fe20000010000 */
[----:B------:R-:W-:Y:S01]  /*2970*/  FADD.FTZ R16, R16, -R4 ;  /* 0x8000000410107221 */ /* 0x000fe20000010000 */
[----:B------:R-:W1:Y:S01]  /*2980*/  LDCU.64 UR10, c[0x0][0x3e0] ;  /* 0x00007c00ff0a77ac */ /* 0x000e620008000a00 */
[----:B------:R-:W-:Y:S01]  /*2990*/  IADD3 R29, PT, PT, R23, 0x20, RZ ;  /* 0x00000020171d7810 */ /* 0x000fe20007ffe0ff */
[-C--:B------:R-:W-:Y:S01]  /*29a0*/  FMUL.FTZ R6, R6, R5.reuse ;  /* 0x0000000506067220 */ /* 0x080fe20000410000 */
[----:B------:R-:W-:Y:S01]  /*29b0*/  FMUL.FTZ R16, R16, R5 ;  /* 0x0000000510107220 */ /* 0x000fe20000410000 */
[----:B------:R-:W2:Y:S01]  /*29c0*/  LDCU.64 UR12, c[0x0][0x380] ;  /* 0x00007000ff0c77ac */ /* 0x000ea20008000a00 */
[----:B------:R-:W-:Y:S01]  /*29d0*/  SHF.R.S32.HI R18, RZ, 0x1f, R29 ;  /* 0x0000001fff127819 */ /* 0x000fe2000001141d */
[----:B------:R-:W-:Y:S01]  /*29e0*/  FFMA.FTZ R7, R10, R6, R13 ;  /* 0x000000060a077223 */ /* 0x000fe2000001000d */
[----:B------:R-:W-:-:S03]  /*29f0*/  FFMA.FTZ R16, R11, R16, R12 ;  /* 0x000000100b107223 */ /* 0x000fc6000001000c */
[----:B0-----:R-:W-:Y:S01]  /*2a00*/  FMUL.FTZ R8, R7, -1.4426950216293334961 ;  /* 0xbfb8aa3b07087820 */ /* 0x001fe20000410000 */
[----:B------:R-:W-:-:S05]  /*2a10*/  FMUL.FTZ R9, R16, -1.4426950216293334961 ;  /* 0xbfb8aa3b10097820 */ /* 0x000fca0000410000 */
[----:B------:R-:W0:Y:S04]  /*2a20*/  MUFU.EX2 R8, R8 ;  /* 0x0000000800087308 */ /* 0x000e280000000800 */
[----:B------:R-:W3:Y:S01]  /*2a30*/  MUFU.EX2 R9, R9 ;  /* 0x0000000900097308 */ /* 0x000ee20000000800 */
[----:B0-----:R-:W-:Y:S01]  /*2a40*/  FADD.FTZ R6, R8, 1 ;  /* 0x3f80000008067421 */ /* 0x001fe20000010000 */
[----:B-1----:R-:W-:Y:S02]  /*2a50*/  IMAD R8, R18, UR10, RZ ;  /* 0x0000000a12087c24 */ /* 0x002fe4000f8e02ff */
[----:B---3--:R-:W-:Y:S02]  /*2a60*/  FADD.FTZ R19, R9, 1 ;  /* 0x3f80000009137421 */ /* 0x008fe40000010000 */
[----:B------:R-:W-:Y:S01]  /*2a70*/  IMAD R21, R29, UR11, R8 ;  /* 0x0000000b1d157c24 */ /* 0x000fe2000f8e0208 */
[----:B------:R-:W0:Y:S01]  /*2a80*/  MUFU.RCP R6, R6 ;  /* 0x0000000600067308 */ /* 0x000e220000001000 */
[----:B------:R-:W-:-:S02]  /*2a90*/  MOV R8, R24 ;  /* 0x0000001800087202 */ /* 0x000fc40000000f00 */
[----:B------:R-:W-:-:S05]  /*2aa0*/  MOV R9, R27 ;  /* 0x0000001b00097202 */ /* 0x000fca0000000f00 */
[----:B------:R-:W1:Y:S01]  /*2ab0*/  MUFU.RCP R19, R19 ;  /* 0x0000001300137308 */ /* 0x000e620000001000 */
[----:B------:R-:W-:-:S04]  /*2ac0*/  IMAD.WIDE.U32 R8, R29, UR10, R8 ;  /* 0x0000000a1d087c25 */ /* 0x000fc8000f8e0008 */
[----:B------:R-:W-:Y:S02]  /*2ad0*/  IMAD.IADD R21, R9, 0x1, R21 ;  /* 0x0000000109157824 */ /* 0x000fe400078e0215 */
[----:B0-----:R-:W-:Y:S01]  /*2ae0*/  FMUL.FTZ R18, R7, R6 ;  /* 0x0000000607127220 */ /* 0x001fe20000410000 */
[----:B--2---:R-:W-:-:S04]  /*2af0*/  LEA R6, P1, R8, UR12, 0x1 ;  /* 0x0000000c08067c11 */ /* 0x004fc8000f8208ff */
[----:B------:R-:W-:Y:S01]  /*2b00*/  LEA.HI.X R7, R8, UR13, R21, 0x1, P1 ;  /* 0x0000000d08077c11 */ /* 0x000fe200088f0c15 */
[----:B-1----:R-:W-:-:S05]  /*2b10*/  FMUL.FTZ R29, R16, R19 ;  /* 0x00000013101d7220 */ /* 0x002fca0000410000 */
[----:B------:R-:W-:-:S05]  /*2b20*/  F2FP.BF16.F32.PACK_AB R29, R29, R18 ;  /* 0x000000121d1d723e */ /* 0x000fca00000010ff */
[----:B------:R1:W-:Y:S02]  /*2b30*/  STG.E desc[UR14][R6.64], R29 ;  /* 0x0000001d06007986 */ /* 0x0003e4000c10190e */
.L_x_2075:
[----:B------:R-:W-:Y:S05]  /*2b40*/  BSYNC.RECONVERGENT B1 ;  /* 0x0000000000017941 */ /* 0x000fea0003800200 */
.L_x_2074:
[----:B------:R-:W-:Y:S04]  /*2b50*/  BSSY.RECONVERGENT B1, `(.L_x_2076) ;  /* 0x000001e000017945 */ /* 0x000fe80003800200 */
[----:B------:R-:W-:Y:S05]  /*2b60*/  @P2 BRA `(.L_x_2077) ;  /* 0x0000000000702947 */ /* 0x000fea0003800000 */
[--C-:B-1----:R-:W-:Y:S01]  /*2b70*/  FADD.FTZ R6, R17, -R4.reuse ;  /* 0x8000000411067221 */ /* 0x102fe20000010000 */
[----:B------:R-:W-:Y:S01]  /*2b80*/  FADD.FTZ R0, R0, -R4 ;  /* 0x8000000400007221 */ /* 0x000fe20000010000 */
[----:B------:R-:W1:Y:S01]  /*2b90*/  LDCU.64 UR10, c[0x0][0x3e0] ;  /* 0x00007c00ff0a77ac */ /* 0x000e620008000a00 */
[----:B------:R-:W-:Y:S01]  /*2ba0*/  MOV R7, R27 ;  /* 0x0000001b00077202 */ /* 0x000fe20000000f00 */
[-C--:B------:R-:W-:Y:S01]  /*2bb0*/  FMUL.FTZ R6, R6, R5.reuse ;  /* 0x0000000506067220 */ /* 0x080fe20000410000 */
[----:B------:R-:W-:Y:S01]  /*2bc0*/  FMUL.FTZ R0, R0, R5 ;  /* 0x0000000500007220 */ /* 0x000fe20000410000 */
[----:B------:R-:W2:Y:S02]  /*2bd0*/  LDCU.64 UR12, c[0x0][0x380] ;  /* 0x00007000ff0c77ac */ /* 0x000ea40008000a00 */
[----:B0-----:R-:W-:Y:S01]  /*2be0*/  FFMA.FTZ R8, R10, R6, R13 ;  /* 0x000000060a087223 */ /* 0x001fe2000001000d */
[----:B------:R-:W-:-:S03]  /*2bf0*/  FFMA.FTZ R0, R11, R0, R12 ;  /* 0x000000000b007223 */ /* 0x000fc6000001000c */
[----:B------:R-:W-:Y:S01]  /*2c00*/  FMUL.FTZ R6, R8, -1.4426950216293334961 ;  /* 0xbfb8aa3b08067820 */ /* 0x000fe20000410000 */
[----:B------:R-:W-:-:S05]  /*2c10*/  FMUL.FTZ R16, R0, -1.4426950216293334961 ;  /* 0xbfb8aa3b00107820 */ /* 0x000fca0000410000 */
[----:B------:R-:W0:Y:S01]  /*2c20*/  MUFU.EX2 R6, R6 ;  /* 0x0000000600067308 */ /* 0x000e220000000800 */
[----:B-1----:R-:W-:-:S03]  /*2c30*/  IMAD R19, R20, UR10, RZ ;  /* 0x0000000a14137c24 */ /* 0x002fc6000f8e02ff */
[----:B------:R-:W1:Y:S01]  /*2c40*/  MUFU.EX2 R16, R16 ;  /* 0x0000001000107308 */ /* 0x000e620000000800 */
[----:B------:R-:W-:Y:S02]  /*2c50*/  IMAD R21, R14, UR11, R19 ;  /* 0x0000000b0e157c24 */ /* 0x000fe4000f8e0213 */
[----:B0-----:R-:W-:Y:S01]  /*2c60*/  FADD.FTZ R9, R6, 1 ;  /* 0x3f80000006097421 */ /* 0x001fe20000010000 */
[----:B------:R-:W-:Y:S01]  /*2c70*/  MOV R6, R24 ;  /* 0x0000001800067202 */ /* 0x000fe20000000f00 */
[----:B-1----:R-:W-:-:S04]  /*2c80*/  FADD.FTZ R17, R16, 1 ;  /* 0x3f80000010117421 */ /* 0x002fc80000010000 */
[----:B------:R-:W0:Y:S01]  /*2c90*/  MUFU.RCP R9, R9 ;  /* 0x0000000900097308 */ /* 0x000e220000001000 */
[----:B------:R-:W-:-:S05]  /*2ca0*/  IMAD.WIDE.U32 R6, R14, UR10, R6 ;  /* 0x0000000a0e067c25 */ /* 0x000fca000f8e0006 */
[----:B------:R-:W-:Y:S02]  /*2cb0*/  IADD3 R21, PT, PT, R7, R21, RZ ;  /* 0x0000001507157210 */ /* 0x000fe40007ffe0ff */
[----:B------:R-:W1:Y:S01]  /*2cc0*/  MUFU.RCP R17, R17 ;  /* 0x0000001100117308 */ /* 0x000e620000001000 */
[----:B0-----:R-:W-:Y:S01]  /*2cd0*/  FMUL.FTZ R14, R8, R9 ;  /* 0x00000009080e7220 */ /* 0x001fe20000410000 */
[----:B--2---:R-:W-:-:S04]  /*2ce0*/  LEA R8, P1, R6, UR12, 0x1 ;  /* 0x0000000c06087c11 */ /* 0x004fc8000f8208ff */
[----:B------:R-:W-:Y:S01]  /*2cf0*/  LEA.HI.X R9, R6, UR13, R21, 0x1, P1 ;  /* 0x0000000d06097c11 */ /* 0x000fe200088f0c15 */
[----:B-1----:R-:W-:-:S05]  /*2d00*/  FMUL.FTZ R19, R0, R17 ;  /* 0x0000001100137220 */ /* 0x002fca0000410000 */
[----:B------:R-:W-:-:S05]  /*2d10*/  F2FP.BF16.F32.PACK_AB R19, R19, R14 ;  /* 0x0000000e1313723e */ /* 0x000fca00000010ff */
[----:B------:R2:W-:Y:S02]  /*2d20*/  STG.E desc[UR14][R8.64], R19 ;  /* 0x0000001308007986 */ /* 0x0005e4000c10190e */
.L_x_2077:
[----:B------:R-:W-:Y:S05]  /*2d30*/  BSYNC.RECONVERGENT B1 ;  /* 0x0000000000017941 */ /* 0x000fea0003800200 */
.L_x_2076:
[----:B------:R-:W-:Y:S05]  /*2d40*/  @P3 BRA `(.L_x_2071) ;  /* 0x00000000006c3947 */ /* 0x000fea0003800000 */
[--C-:B------:R-:W-:Y:S01]  /*2d50*/  FADD.FTZ R0, R3, -R4.reuse ;  /* 0x8000000403007221 */ /* 0x100fe20000010000 */
[----:B------:R-:W-:Y:S01]  /*2d60*/  FADD.FTZ R2, R2, -R4 ;  /* 0x8000000402027221 */ /* 0x000fe20000010000 */
[----:B------:R-:W3:Y:S01]  /*2d70*/  LDCU.64 UR8, c[0x0][0x3e0] ;  /* 0x00007c00ff0877ac */ /* 0x000ee20008000a00 */
[----:B------:R-:W-:Y:S01]  /*2d80*/  MOV R25, R27 ;  /* 0x0000001b00197202 */ /* 0x000fe20000000f00 */
[-C--:B------:R-:W-:Y:S01]  /*2d90*/  FMUL.FTZ R0, R0, R5.reuse ;  /* 0x0000000500007220 */ /* 0x080fe20000410000 */
[----:B------:R-:W-:Y:S01]  /*2da0*/  FMUL.FTZ R2, R2, R5 ;  /* 0x0000000502027220 */ /* 0x000fe20000410000 */
[----:B------:R-:W4:Y:S02]  /*2db0*/  LDCU.64 UR10, c[0x0][0x380] ;  /* 0x00007000ff0a77ac */ /* 0x000f240008000a00 */
[----:B------:R-:W-:Y:S01]  /*2dc0*/  FFMA.FTZ R13, R10, R0, R13 ;  /* 0x000000000a0d7223 */ /* 0x000fe2000001000d */
[----:B------:R-:W-:-:S03]  /*2dd0*/  FFMA.FTZ R5, R11, R2, R12 ;  /* 0x000000020b057223 */ /* 0x000fc6000001000c */
[----:B------:R-:W-:Y:S01]  /*2de0*/  FMUL.FTZ R0, R13, -1.4426950216293334961 ;  /* 0xbfb8aa3b0d007820 */ /* 0x000fe20000410000 */
[----:B------:R-:W-:-:S05]  /*2df0*/  FMUL.FTZ R3, R5, -1.4426950216293334961 ;  /* 0xbfb8aa3b05037820 */ /* 0x000fca0000410000 */
[----:B------:R-:W5:Y:S01]  /*2e00*/  MUFU.EX2 R0, R0 ;  /* 0x0000000000007308 */ /* 0x000f620000000800 */
[----:B---3--:R-:W-:-:S03]  /*2e10*/  IMAD R28, R28, UR8, RZ ;  /* 0x000000081c1c7c24 */ /* 0x008fc6000f8e02ff */
[----:B------:R-:W3:Y:S01]  /*2e20*/  MUFU.EX2 R3, R3 ;  /* 0x0000000300037308 */ /* 0x000ee20000000800 */
[----:B------:R-:W-:-:S04]  /*2e30*/  IMAD.WIDE.U32 R24, R15, UR8, R24 ;  /* 0x000000080f187c25 */ /* 0x000fc8000f8e0018 */
[----:B------:R-:W-:Y:S02]  /*2e40*/  IMAD R15, R15, UR9, R28 ;  /* 0x000000090f0f7c24 */ /* 0x000fe4000f8e021c */
[----:B-----5:R-:W-:-:S03]  /*2e50*/  FADD.FTZ R2, R0, 1 ;  /* 0x3f80000000027421 */ /* 0x020fc60000010000 */
[----:B------:R-:W-:Y:S01]  /*2e60*/  IADD3 R15, PT, PT, R25, R15, RZ ;  /* 0x0000000f190f7210 */ /* 0x000fe20007ffe0ff */
[----:B---3--:R-:W-:Y:S02]  /*2e70*/  FADD.FTZ R4, R3, 1 ;  /* 0x3f80000003047421 */ /* 0x008fe40000010000 */
[----:B------:R-:W3:Y:S08]  /*2e80*/  MUFU.RCP R2, R2 ;  /* 0x0000000200027308 */ /* 0x000ef00000001000 */
[----:B------:R-:W5:Y:S01]  /*2e90*/  MUFU.RCP R4, R4 ;  /* 0x0000000400047308 */ /* 0x000f620000001000 */
[----:B---3--:R-:W-:Y:S01]  /*2ea0*/  FMUL.FTZ R0, R13, R2 ;  /* 0x000000020d007220 */ /* 0x008fe20000410000 */
[----:B----4-:R-:W-:-:S04]  /*2eb0*/  LEA R2, P1, R24, UR10, 0x1 ;  /* 0x0000000a18027c11 */ /* 0x010fc8000f8208ff */
[----:B------:R-:W-:Y:S01]  /*2ec0*/  LEA.HI.X R3, R24, UR11, R15, 0x1, P1 ;  /* 0x0000000b18037c11 */ /* 0x000fe200088f0c0f */
[----:B-----5:R-:W-:-:S05]  /*2ed0*/  FMUL.FTZ R5, R5, R4 ;  /* 0x0000000405057220 */ /* 0x020fca0000410000 */
[----:B------:R-:W-:-:S05]  /*2ee0*/  F2FP.BF16.F32.PACK_AB R5, R5, R0 ;  /* 0x000000000505723e */ /* 0x000fca00000010ff */
[----:B------:R3:W-:Y:S02]  /*2ef0*/  STG.E desc[UR14][R2.64], R5 ;  /* 0x0000000502007986 */ /* 0x0007e4000c10190e */
.L_x_2071:
[----:B------:R-:W-:Y:S05]  /*2f00*/  BSYNC.RECONVERGENT B0 ;  /* 0x0000000000007941 */ /* 0x000fea0003800200 */
.L_x_2063:
[----:B------:R-:W4:Y:S01]  /*2f10*/  LDCU UR5, c[0x0][0x3f8] ;  /* 0x00007f00ff0577ac */ /* 0x000f220008000800 */
[----:B------:R-:W4:Y:S01]  /*2f20*/  LDCU UR8, c[0x0][0x3c8] ;  /* 0x00007900ff0877ac */ /* 0x000f220008000800 */
[----:B------:R-:W-:Y:S02]  /*2f30*/  UIADD3 UR7, UPT, UPT, UR19, UR7, URZ ;  /* 0x0000000713077290 */ /* 0x000fe4000fffe0ff */
[----:B------:R-:W-:Y:S02]  /*2f40*/  UIADD3 UR4, UPT, UPT, UR4, 0x1, URZ ;  /* 0x0000000104047890 */ /* 0x000fe4000fffe0ff */
[----:B----4-:R-:W-:-:S04]  /*2f50*/  UIMAD UR5, UR5, UR8, URZ ;  /* 0x00000008050572a4 */ /* 0x010fc8000f8e02ff */
[----:B------:R-:W-:-:S09]  /*2f60*/  UISETP.GE.AND UP0, UPT, UR7, UR5, UPT ;  /* 0x000000050700728c */ /* 0x000fd2000bf06270 */
[----:B------:R-:W-:Y:S05]  /*2f70*/  BRA.U !UP0, `(.L_x_2078) ;  /* 0xffffffd1087c7547 */ /* 0x000fea000b83ffff */
[----:B------:R-:W-:Y:S05]  /*2f80*/  EXIT ;  /* 0x000000000000794d */ /* 0x000fea0003800000 */
.L_x_2079:
        /* <DEDUP_REMOVED lines=15> */
.L_x_3448:


//--------------------- .text._Z35group_norm_nhwc_fwd_one_pass_kernelI11Bf16IOBf16WLi256ELi32ELi512EEv26Group_norm_nhwc_fwd_params --------------------------
	.section	.text._Z35group_norm_nhwc_fwd_one_pass_kernelI11Bf16IOBf16WLi256ELi32ELi512EEv26Group_norm_nhwc_fwd_params,"ax",@progbits
	.align	128
        .global         _Z35group_norm_nhwc_fwd_one_pass_kernelI11Bf16IOBf16WLi256ELi32ELi512EEv26Group_norm_nhwc_fwd_params
        .type           _Z35group_norm_nhwc_fwd_one_pass_kernelI11Bf16IOBf16WLi256ELi32ELi512EEv26Group_norm_nhwc_fwd_params,@function
        .size           _Z35group_norm_nhwc_fwd_one_pass_kernelI11Bf16IOBf16WLi256ELi32ELi512EEv26Group_norm_nhwc_fwd_params,(.L_x_3449 - _Z35group_norm_nhwc_fwd_one_pass_kernelI11Bf16IOBf16WLi256ELi32ELi512EEv26Group_norm_nhwc_fwd_params)
        .other          _Z35group_norm_nhwc_fwd_one_pass_kernelI11Bf16IOBf16WLi256ELi32ELi512EEv26Group_norm_nhwc_fwd_params,@"STO_CUDA_ENTRY STV_DEFAULT"
_Z35group_norm_nhwc_fwd_one_pass_kernelI11Bf16IOBf16WLi256ELi32ELi512EEv26Group_norm_nhwc_fwd_params:
.text._Z35group_norm_nhwc_fwd_one_pass_kernelI11Bf16IOBf16WLi256ELi32ELi512EEv26Group_norm_nhwc_fwd_params:
        /* <DEDUP_REMOVED lines=40> */
.L_x_2123:
[----:B-1----:R-:W1:Y:S01]  /*0280*/  LDC R17, c[0x0][0x3f8] ;  /* 0x0000fe00ff117b82 */ /* 0x002e620000000800 */
[----:B------:R-:W-:Y:S01]  /*0290*/  IABS R16, R44 ;  /* 0x0000002c00107213 */ /* 0x000fe20000000000 */
[----:B--2---:R-:W2:Y:S01]  /*02a0*/  LDCU.64 UR10, c[0x0][0x3e8] ;  /* 0x00007d00ff0a77ac */ /* 0x004ea20008000a00 */
[C---:B0-----:R-:W-:Y:S02]  /*02b0*/  IADD3 R27, PT, PT, R51.reuse, 0x60, RZ ;  /* 0x00000060331b7810 */ /* 0x041fe40007ffe0ff */
[----:B------:R-:W-:Y:S01]  /*02c0*/  IADD3 R31, PT, PT, R51, 0x20, RZ ;  /* 0x00000020331f7810 */ /* 0x000fe20007ffe0ff */
[----:B---3--:R-:W3:Y:S01]  /*02d0*/  LDCU.64 UR12, c[0x0][0x3f0] ;  /* 0x00007e00ff0c77ac */ /* 0x008ee20008000a00 */
[----:B------:R-:W-:Y:S02]  /*02e0*/  SHF.R.S32.HI R35, RZ, 0x1f, R27 ;  /* 0x0000001fff237819 */ /* 0x000fe4000001141b */
[----:B------:R-:W-:Y:S02]  /*02f0*/  SHF.R.S32.HI R33, RZ, 0x1f, R31 ;  /* 0x0000001fff217819 */ /* 0x000fe4000001141f */
[----:B--2---:R-:W-:-:S02]  /*0300*/  ISETP.GE.U32.AND P5, PT, R31, UR10, PT ;  /* 0x0000000a1f007c0c */ /* 0x004fc4000bfa6070 */
[----:B-1--4-:R-:W-:Y:S02]  /*0310*/  IABS R14, R17 ;  /* 0x00000011000e7213 */ /* 0x012fe40000000000 */
        /* <DEDUP_REMOVED lines=239> */
.L_x_2081:
[----:B------:R-:W-:Y:S05]  /*1210*/  BSYNC.RECONVERGENT B0 ;  /* 0x0000000000007941 */ /* 0x000fea0003800200 */
.L_x_2080:
        /* <DEDUP_REMOVED lines=46> */
.L_x_2083:
[----:B------:R-:W-:Y:S05]  /*1500*/  BSYNC.RECONVERGENT B0 ;  /* 0x0000000000007941 */ /* 0x000fea0003800200 */
.L_x_2082:
        /* <DEDUP_REMOVED lines=25> */
.L_x_2086:
[----:B-1----:R-:W2:Y:S04]  /*16a0*/  LDG.E.STRONG.GPU R14, desc[UR8][R12.64] ;  /* 0x000000080c0e7981 */ /* 0x002ea8000c1ef900 */
[----:B--2---:R-:W-:Y:S01]  /*16b0*/  CCTL.IVALL ;  /* 0x00000000ff00798f */ /* 0x004fe20002000000 */
[----:B------:R-:W-:Y:S05]  /*16c0*/  YIELD ;  /* 0x0000000000007946 */ /* 0x000fea0003800000 */
[----:B------:R-:W-:-:S13]  /*16d0*/  ISETP.NE.AND P4, PT, R14, R21, PT ;  /* 0x000000150e00720c */ /* 0x000fda0003f85270 */
[----:B------:R-:W-:Y:S05]  /*16e0*/  @P4 BRA `(.L_x_2086) ;  /* 0xfffffffc00ec4947 */ /* 0x000fea000383ffff */
.L_x_2085:
[----:B------:R-:W-:Y:S05]  /*16f0*/  WARPSYNC.ALL ;  /* 0x0000000000007948 */ /* 0x000fea0003800000 */
[----:B------:R-:W-:Y:S01]  /*1700*/  BAR.SYNC.DEFER_BLOCKING 0x0 ;  /* 0x0000000000007b1d */ /* 0x000fe20000010000 */
[----:B------:R-:W-:-:S05]  /*1710*/  HFMA2 R20, -RZ, RZ, 0, 0 ;  /* 0x00000000ff147431 */ /* 0x000fca00000001ff */
[----:B------:R-:W-:Y:S05]  /*1720*/  @!P2 BRA `(.L_x_2087) ;  /* 0x00000004001ca947 */ /* 0x000fea0003800000 */
[C-C-:B-1----:R-:W-:Y:S01]  /*1730*/  IMAD R18, R4.reuse, 0x7, R0.reuse ;  /* 0x0000000704127824 */ /* 0x142fe200078e0200 */
[CC--:B------:R-:W-:Y:S01]  /*1740*/  LEA R22, R4.reuse, R0.reuse, 0x1 ;  /* 0x0000000004167211 */ /* 0x0c0fe200078e08ff */
[C-C-:B------:R-:W-:Y:S01]  /*1750*/  IMAD R21, R4.reuse, 0x3, R0.reuse ;  /* 0x0000000304157824 */ /* 0x140fe200078e0200 */
[C---:B------:R-:W-:Y:S01]  /*1760*/  LEA R26, R4.reuse, R0, 0x2 ;  /* 0x00000000041a7211 */ /* 0x040fe200078e10ff */
[--C-:B------:R-:W-:Y:S01]  /*1770*/  IMAD R20, R4, 0x5, R0.reuse ;  /* 0x0000000504147824 */ /* 0x100fe200078e0200 */
[----:B------:R-:W-:Y:S01]  /*1780*/  IADD3 R25, PT, PT, R0, R4, RZ ;  /* 0x0000000400197210 */ /* 0x000fe20007ffe0ff */
[----:B------:R-:W-:Y:S01]  /*1790*/  IMAD R27, R4, 0x6, R0 ;  /* 0x00000006041b7824 */ /* 0x000fe200078e0200 */
[----:B------:R-:W-:Y:S01]  /*17a0*/  IADD3 R24, PT, PT, -R43, RZ, RZ ;  /* 0x000000ff2b187210 */ /* 0x000fe20007ffe1ff */
[----:B------:R-:W-:Y:S01]  /*17b0*/  UMOV UR4, URZ ;  /* 0x000000ff00047c82 */ /* 0x000fe20008000000 */
[----:B------:R-:W-:Y:S02]  /*17c0*/  MOV R23, R0 ;  /* 0x0000000000177202 */ /* 0x000fe40000000f00 */
[----:B--2---:R-:W-:-:S07]  /*17d0*/  LOP3.LUT R19, R5, 0x7ffffff8, RZ, 0xc0, !PT ;  /* 0x7ffffff805137812 */ /* 0x004fce00078ec0ff */
.L_x_2088:
        /* <DEDUP_REMOVED lines=60> */
.L_x_2087:
        /* <DEDUP_REMOVED lines=35> */
.L_x_2089:
        /* <DEDUP_REMOVED lines=18> */
.L_x_2090:
        /* <DEDUP_REMOVED lines=9> */
.L_x_2091:
[----:B------:R-:W-:Y:S05]  /*1f80*/  BSYNC.RECONVERGENT B0 ;  /* 0x0000000000007941 */ /* 0x000fea0003800200 */
.L_x_2084:
[----:B------:R-:W4:Y:S01]  /*1f90*/  S2UR UR7, SR_CgaCtaId ;  /* 0x00000000000779c3 */ /* 0x000f220000008800 */
[----:B------:R-:W5:Y:S01]  /*1fa0*/  LDCU UR10, c[0x0][0x414] ;  /* 0x00008280ff0a77ac */ /* 0x000f620008000800 */
[----:B------:R-:W-:Y:S01]  /*1fb0*/  IADD3 R53, PT, PT, R52, R53, RZ ;  /* 0x0000003534357210 */ /* 0x000fe20007ffe0ff */
[----:B------:R-:W-:-:S05]  /*1fc0*/  UMOV UR4, 0x400 ;  /* 0x0000040000047882 */ /* 0x000fca0000000000 */
[----:B------:R-:W0:Y:S08]  /*1fd0*/  @P0 LDC.64 R12, c[0x0][0x388] ;  /* 0x0000e200ff0c0b82 */ /* 0x000e300000000a00 */
[----:B-12---:R-:W1:Y:S01]  /*1fe0*/  LDC.64 R18, c[0x0][0x398] ;  /* 0x0000e600ff127b82 */ /* 0x006e620000000a00 */
[----:B----4-:R-:W-:-:S07]  /*1ff0*/  ULEA UR4, UR7, UR4, 0x18 ;  /* 0x0000000407047291 */ /* 0x010fce000f8ec0ff */
[----:B------:R-:W2:Y:S01]  /*2000*/  LDC.64 R14, c[0x0][0x3a0] ;  /* 0x0000e800ff0e7b82 */ /* 0x000ea20000000a00 */
[----:B0-----:R-:W-:-:S04]  /*2010*/  @P0 IMAD.WIDE R20, R44, 0x8, R12 ;  /* 0x000000082c140825 */ /* 0x001fc800078e020c */
[----:B-----5:R-:W-:Y:S01]  /*2020*/  @P0 FMUL.FTZ R12, R16, UR10 ;  /* 0x0000000a100c0c20 */ /* 0x020fe20008410000 */
[----:B------:R-:W-:Y:S01]  /*2030*/  @P0 FMUL.FTZ R13, R17, UR10 ;  /* 0x0000000a110d0c20 */ /* 0x000fe20008410000 */
[----:B------:R3:W-:Y:S04]  /*2040*/  @!P3 STS.64 [UR4+0x98], R16 ;  /* 0x00009810ff00b988 */ /* 0x0007e80008000a04 */
[----:B------:R-:W-:Y:S01]  /*2050*/  @P0 STG.E.64 desc[UR8][R20.64], R12 ;  /* 0x0000000c14000986 */ /* 0x000fe2000c101b08 */
[C---:B-1----:R-:W-:Y:S01]  /*2060*/  IMAD.WIDE R18, R53.reuse, 0x2, R18 ;  /* 0x0000000235127825 */ /* 0x042fe200078e0212 */
[----:B------:R-:W-:Y:S03]  /*2070*/  BAR.SYNC.DEFER_BLOCKING 0x0 ;  /* 0x0000000000007b1d */ /* 0x000fe60000010000 */
[----:B--2---:R-:W-:-:S03]  /*2080*/  IMAD.WIDE R14, R53, 0x2, R14 ;  /* 0x00000002350e7825 */ /* 0x004fc600078e020e */
[----:B------:R-:W2:Y:S04]  /*2090*/  LDG.E.U16 R23, desc[UR8][R18.64] ;  /* 0x0000000812177981 */ /* 0x000ea8000c1e1500 */
[----:B------:R2:W4:Y:S04]  /*20a0*/  LDG.E.U16 R24, desc[UR8][R18.64+0x2] ;  /* 0x0000020812187981 */ /* 0x000528000c1e1500 */
[----:B------:R-:W5:Y:S04]  /*20b0*/  LDG.E.U16 R25, desc[UR8][R14.64] ;  /* 0x000000080e197981 */ /* 0x000f68000c1e1500 */
[----:B------:R-:W5:Y:S01]  /*20c0*/  LDG.E.U16 R26, desc[UR8][R14.64+0x2] ;  /* 0x000002080e1a7981 */ /* 0x000f62000c1e1500 */
[----:B---3--:R-:W-:Y:S01]  /*20d0*/  HFMA2 R17, -RZ, RZ, 1.875, 0 ;  /* 0x3f800000ff117431 */ /* 0x008fe200000001ff */
[----:B------:R-:W-:Y:S02]  /*20e0*/  BSSY.RECONVERGENT B0, `(.L_x_2092) ;  /* 0x00001d5000007945 */ /* 0x000fe40003800200 */
[----:B------:R-:W0:Y:S02]  /*20f0*/  LDS.64 R12, [UR4+0x98] ;  /* 0x00009804ff0c7984 */ /* 0x000e240008000a00 */
[----:B0-----:R-:W-:-:S04]  /*2100*/  FMUL.FTZ R16, R12, UR10 ;  /* 0x0000000a0c107c20 */ /* 0x001fc80008410000 */
[----:B------:R-:W-:-:S04]  /*2110*/  FMUL.FTZ R22, R16, R16 ;  /* 0x0000001010167220 */ /* 0x000fc80000410000 */
[----:B------:R-:W-:-:S05]  /*2120*/  FFMA.FTZ R22, R13, UR10, -R22 ;  /* 0x0000000a0d167c23 */ /* 0x000fca0008010816 */
[----:B------:R-:W-:-:S13]  /*2130*/  FSETP.GTU.FTZ.AND P2, PT, R22, RZ, PT ;  /* 0x000000ff1600720b */ /* 0x000fda0003f5c000 */
[----:B------:R-:W0:Y:S02]  /*2140*/  @P2 LDC R13, c[0x0][0x3a8] ;  /* 0x0000ea00ff0d2b82 */ /* 0x000e240000000800 */
[----:B0-----:R-:W-:Y:S01]  /*2150*/  @P2 FADD.FTZ R12, R22, R13 ;  /* 0x0000000d160c2221 */ /* 0x001fe20000010000 */
[----:B------:R-:W-:-:S03]  /*2160*/  IADD3 R22, PT, PT, R51, 0x20, RZ ;  /* 0x0000002033167810 */ /* 0x000fc60007ffe0ff */
[----:B------:R0:W1:Y:S01]  /*2170*/  @P2 MUFU.RSQ R17, R12 ;  /* 0x0000000c00112308 */ /* 0x0000620000001400 */
[----:B--2---:R-:W-:Y:S02]  /*2180*/  SHF.L.U32 R18, R23, 0x10, RZ ;  /* 0x0000001017127819 */ /* 0x004fe400000006ff */
[----:B----4-:R-:W-:Y:S02]  /*2190*/  SHF.L.U32 R19, R24, 0x10, RZ ;  /* 0x0000001018137819 */ /* 0x010fe400000006ff */
[----:B-----5:R-:W-:Y:S02]  /*21a0*/  SHF.L.U32 R20, R25, 0x10, RZ ;  /* 0x0000001019147819 */ /* 0x020fe400000006ff */
[----:B------:R-:W-:Y:S01]  /*21b0*/  SHF.L.U32 R21, R26, 0x10, RZ ;  /* 0x000000101a157819 */ /* 0x000fe200000006ff */
[----:B01----:R-:W-:Y:S06]  /*21c0*/  BRA.U UP0, `(.L_x_2093) ;  /* 0x0000000900f07547 */ /* 0x003fec000b800000 */
[----:B------:R-:W0:Y:S01]  /*21d0*/  LDCU.64 UR12, c[0x0][0x3e8] ;  /* 0x00007d00ff0c77ac */ /* 0x000e220008000a00 */
[----:B------:R-:W-:Y:S01]  /*21e0*/  SHF.R.S32.HI R25, RZ, 0x1f, R22 ;  /* 0x0000001fff197819 */ /* 0x000fe20000011416 */
[----:B------:R-:W-:Y:S01]  /*21f0*/  BSSY.RECONVERGENT B1, `(.L_x_2094) ;  /* 0x000001c000017945 */ /* 0x000fe20003800200 */
[C---:B------:R-:W-:Y:S02]  /*2200*/  IADD3 R24, PT, PT, R51.reuse, 0x40, RZ ;  /* 0x0000004033187810 */ /* 0x040fe40007ffe0ff */
[C---:B------:R-:W-:Y:S02]  /*2210*/  IADD3 R23, PT, PT, R51.reuse, 0x60, RZ ;  /* 0x0000006033177810 */ /* 0x040fe40007ffe0ff */
[----:B0-----:R-:W-:Y:S02]  /*2220*/  ISETP.GE.U32.AND P2, PT, R51, UR12, PT ;  /* 0x0000000c33007c0c */ /* 0x001fe4000bf46070 */
[----:B------:R-:W-:Y:S02]  /*2230*/  ISETP.GE.U32.AND P3, PT, R22, UR12, PT ;  /* 0x0000000c16007c0c */ /* 0x000fe4000bf66070 */
[----:B------:R-:W-:-:S02]  /*2240*/  ISETP.GE.AND.EX P2, PT, R6, UR13, PT, P2 ;  /* 0x0000000d06007c0c */ /* 0x000fc4000bf46320 */
[----:B------:R-:W-:Y:S02]  /*2250*/  ISETP.GE.U32.AND P5, PT, R24, UR12, PT ;  /* 0x0000000c18007c0c */ /* 0x000fe4000bfa6070 */
[----:B------:R-:W-:Y:S02]  /*2260*/  ISETP.GE.U32.AND P1, PT, R23, UR12, PT ;  /* 0x0000000c17007c0c */ /* 0x000fe4000bf26070 */
[----:B------:R-:W-:-:S07]  /*2270*/  ISETP.GE.AND.EX P3, PT, R25, UR13, PT, P3 ;  /* 0x0000000d19007c0c */ /* 0x000fce000bf66330 */
[----:B------:R-:W-:Y:S06]  /*2280*/  @P2 BRA `(.L_x_2095) ;  /* 0x0000000000482947 */ /* 0x000fec0003800000 */
        /* <DEDUP_REMOVED lines=10> */
[----:B0-----:R-:W-:-:S04]  /*2330*/  IMAD R26, R6, UR14, RZ ;  /* 0x0000000e061a7c24 */ /* 0x001fc8000f8e02ff */
[----:B------:R-:W-:Y:S01]  /*2340*/  F2FP.BF16.F32.PACK_AB R11, R28, R11 ;  /* 0x0000000b1c0b723e */ /* 0x000fe200000010ff */
[----:B------:R-:W-:-:S04]  /*2350*/  IMAD.WIDE.U32 R12, R51, UR14, R12 ;  /* 0x0000000e330c7c25 */ /* 0x000fc8000f8e000c */
[----:B------:R-:W-:Y:S01]  /*2360*/  IMAD R15, R51, UR15, R26 ;  /* 0x0000000f330f7c24 */ /* 0x000fe2000f8e021a */
[----:B-1----:R-:W-:-:S04]  /*2370*/  LEA R14, P2, R12, UR10, 0x1 ;  /* 0x0000000a0c0e7c11 */ /* 0x002fc8000f8408ff */
[----:B------:R-:W-:-:S04]  /*2380*/  IADD3 R15, PT, PT, R13, R15, RZ ;  /* 0x0000000f0d0f7210 */ /* 0x000fc80007ffe0ff */
[----:B------:R-:W-:-:S05]  /*2390*/  LEA.HI.X R15, R12, UR11, R15, 0x1, P2 ;  /* 0x0000000b0c0f7c11 */ /* 0x000fca00090f0c0f */
[----:B------:R0:W-:Y:S02]  /*23a0*/  STG.E desc[UR8][R14.64], R11 ;  /* 0x0000000b0e007986 */ /* 0x0001e4000c101908 */
.L_x_2095:
[----:B------:R-:W-:Y:S05]  /*23b0*/  BSYNC.RECONVERGENT B1 ;  /* 0x0000000000017941 */ /* 0x000fea0003800200 */
.L_x_2094:
[----:B------:R-:W-:Y:S04]  /*23c0*/  BSSY.RECONVERGENT B1, `(.L_x_2096) ;  /* 0x0000014000017945 */ /* 0x000fe80003800200 */
[----:B------:R-:W-:Y:S05]  /*23d0*/  @P3 BRA `(.L_x_2097) ;  /* 0x0000000000483947 */ /* 0x000fea0003800000 */
[----:B------:R-:W1:Y:S01]  /*23e0*/  LDCU.64 UR10, c[0x0][0x3e0] ;  /* 0x00007c00ff0a77ac */ /* 0x000e620008000a00 */
[----:B------:R-:W-:Y:S01]  /*23f0*/  MOV R12, R56 ;  /* 0x00000038000c7202 */ /* 0x000fe20000000f00 */
[--C-:B0-----:R-:W-:Y:S01]  /*2400*/  FADD.FTZ R14, R29, -R16.reuse ;  /* 0x800000101d0e7221 */ /* 0x101fe20000010000 */
[----:B------:R-:W-:Y:S01]  /*2410*/  MOV R13, R55 ;  /* 0x00000037000d7202 */ /* 0x000fe20000000f00 */
[----:B------:R-:W0:Y:S01]  /*2420*/  LDCU.64 UR14, c[0x0][0x380] ;  /* 0x00007000ff0e77ac */ /* 0x000e220008000a00 */
[----:B------:R-:W-:Y:S01]  /*2430*/  FADD.FTZ R30, R30, -R16 ;  /* 0x800000101e1e7221 */ /* 0x000fe20000010000 */
[----:B------:R-:W-:-:S03]  /*2440*/  FMUL.FTZ R11, R14, R17 ;  /* 0x000000110e0b7220 */ /* 0x000fc60000410000 */
[----:B------:R-:W-:Y:S01]  /*2450*/  FMUL.FTZ R30, R30, R17 ;  /* 0x000000111e1e7220 */ /* 0x000fe20000410000 */
[----:B------:R-:W-:-:S03]  /*2460*/  FFMA.FTZ R11, R18, R11, R20 ;  /* 0x0000000b120b7223 */ /* 0x000fc60000010014 */
[----:B------:R-:W-:Y:S01]  /*2470*/  FFMA.FTZ R30, R19, R30, R21 ;  /* 0x0000001e131e7223 */ /* 0x000fe20000010015 */
[----:B-1----:R-:W-:-:S04]  /*2480*/  IMAD R25, R25, UR10, RZ ;  /* 0x0000000a19197c24 */ /* 0x002fc8000f8e02ff */
[----:B------:R-:W-:Y:S01]  /*2490*/  F2FP.BF16.F32.PACK_AB R11, R30, R11 ;  /* 0x0000000b1e0b723e */ /* 0x000fe200000010ff */
[----:B------:R-:W-:-:S04]  /*24a0*/  IMAD.WIDE.U32 R12, R22, UR10, R12 ;  /* 0x0000000a160c7c25 */ /* 0x000fc8000f8e000c */
[----:B------:R-:W-:Y:S01]  /*24b0*/  IMAD R25, R22, UR11, R25 ;  /* 0x0000000b16197c24 */ /* 0x000fe2000f8e0219 */
[----:B0-----:R-:W-:-:S04]  /*24c0*/  LEA R14, P2, R12, UR14, 0x1 ;  /* 0x0000000e0c0e7c11 */ /* 0x001fc8000f8408ff */
[----:B------:R-:W-:-:S04]  /*24d0*/  IADD3 R25, PT, PT, R13, R25, RZ ;  /* 0x000000190d197210 */ /* 0x000fc80007ffe0ff */
[----:B------:R-:W-:-:S05]  /*24e0*/  LEA.HI.X R15, R12, UR15, R25, 0x1, P2 ;  /* 0x0000000f0c0f7c11 */ /* 0x000fca00090f0c19 */
[----:B------:R1:W-:Y:S02]  /*24f0*/  STG.E desc[UR8][R14.64], R11 ;  /* 0x0000000b0e007986 */ /* 0x0003e4000c101908 */
.L_x_2097:
[----:B------:R-:W-:Y:S05]  /*2500*/  BSYNC.RECONVERGENT B1 ;  /* 0x0000000000017941 */ /* 0x000fea0003800200 */
.L_x_2096:
[----:B------:R-:W-:Y:S01]  /*2510*/  SHF.R.S32.HI R25, RZ, 0x1f, R24 ;  /* 0x0000001fff197819 */ /* 0x000fe20000011418 */
[----:B------:R-:W-:Y:S01]  /*2520*/  BSSY.RECONVERGENT B1, `(.L_x_2098) ;  /* 0x000001f000017945 */ /* 0x000fe20003800200 */
[----:B------:R-:W-:Y:S02]  /*2530*/  ISETP.GE.U32.AND P6, PT, R49, UR12, PT ;  /* 0x0000000c31007c0c */ /* 0x000fe4000bfc6070 */
[----:B------:R-:W-:Y:S02]  /*2540*/  ISETP.GE.AND.EX P5, PT, R25, UR13, PT, P5 ;  /* 0x0000000d19007c0c */ /* 0x000fe4000bfa6350 */
[----:B------:R-:W-:Y:S02]  /*2550*/  ISETP.GE.U32.AND P2, PT, R48, UR12, PT ;  /* 0x0000000c30007c0c */ /* 0x000fe4000bf46070 */
[----:B01----:R-:W-:Y:S02]  /*2560*/  SHF.R.S32.HI R11, RZ, 0x1f, R23 ;  /* 0x0000001fff0b7819 */ /* 0x003fe40000011417 */
        /* <DEDUP_REMOVED lines=16> */
[----:B------:R-:W-:Y:S01]  /*2670*/  FFMA.FTZ R22, R18, R15, R20 ;  /* 0x0000000f12167223 */ /* 0x000fe20000010014 */
[----:B0-----:R-:W-:Y:S02]  /*2680*/  IMAD R25, R25, UR10, RZ ;  /* 0x0000000a19197c24 */ /* 0x001fe4000f8e02ff */
[----:B------:R-:W-:-:S04]  /*2690*/  IMAD.WIDE.U32 R12, R24, UR10, R12 ;  /* 0x0000000a180c7c25 */ /* 0x000fc8000f8e000c */
[----:B------:R-:W-:Y:S02]  /*26a0*/  IMAD R27, R24, UR11, R25 ;  /* 0x0000000b181b7c24 */ /* 0x000fe4000f8e0219 */
[----:B------:R-:W-:Y:S01]  /*26b0*/  FFMA.FTZ R25, R19, R14, R21 ;  /* 0x0000000e13197223 */ /* 0x000fe20000010015 */
[C---:B-1----:R-:W-:Y:S02]  /*26c0*/  LEA R14, P5, R12.reuse, UR14, 0x1 ;  /* 0x0000000e0c0e7c11 */ /* 0x042fe4000f8a08ff */
[----:B------:R-:W-:Y:S02]  /*26d0*/  IADD3 R27, PT, PT, R13, R27, RZ ;  /* 0x0000001b0d1b7210 */ /* 0x000fe40007ffe0ff */
[----:B------:R-:W-:Y:S02]  /*26e0*/  F2FP.BF16.F32.PACK_AB R13, R25, R22 ;  /* 0x00000016190d723e */ /* 0x000fe400000010ff */
[----:B------:R-:W-:-:S05]  /*26f0*/  LEA.HI.X R15, R12, UR15, R27, 0x1, P5 ;  /* 0x0000000f0c0f7c11 */ /* 0x000fca000a8f0c1b */
[----:B------:R0:W-:Y:S02]  /*2700*/  STG.E desc[UR8][R14.64], R13 ;  /* 0x0000000d0e007986 */ /* 0x0001e4000c101908 */
.L_x_2099:
[----:B------:R-:W-:Y:S05]  /*2710*/  BSYNC.RECONVERGENT B1 ;  /* 0x0000000000017941 */ /* 0x000fea0003800200 */
.L_x_2098:
[----:B------:R-:W-:Y:S04]  /*2720*/  BSSY.RECONVERGENT B1, `(.L_x_2100) ;  /* 0x0000014000017945 */ /* 0x000fe80003800200 */
[----:B------:R-:W-:Y:S05]  /*2730*/  @P1 BRA `(.L_x_2101) ;  /* 0x0000000000481947 */ /* 0x000fea0003800000 */
[----:B------:R-:W1:Y:S01]  /*2740*/  LDCU.64 UR10, c[0x0][0x3e0] ;  /* 0x00007c00ff0a77ac */ /* 0x000e620008000a00 */
[----:B------:R-:W-:Y:S01]  /*2750*/  MOV R12, R56 ;  /* 0x00000038000c7202 */ /* 0x000fe20000000f00 */
[--C-:B------:R-:W-:Y:S01]  /*2760*/  FADD.FTZ R34, R34, -R16.reuse ;  /* 0x8000001022227221 */ /* 0x100fe20000010000 */
[----:B0-----:R-:W-:Y:S01]  /*2770*/  MOV R13, R55 ;  /* 0x00000037000d7202 */ /* 0x001fe20000000f00 */
[----:B------:R-:W0:Y:S01]  /*2780*/  LDCU.64 UR14, c[0x0][0x380] ;  /* 0x00007000ff0e77ac */ /* 0x000e220008000a00 */
[----:B------:R-:W-:-:S04]  /*2790*/  FADD.FTZ R14, R33, -R16 ;  /* 0x80000010210e7221 */ /* 0x000fc80000010000 */
[-C--:B------:R-:W-:Y:S01]  /*27a0*/  FMUL.FTZ R14, R14, R17.reuse ;  /* 0x000000110e0e7220 */ /* 0x080fe20000410000 */
[----:B-1----:R-:W-:Y:S02]  /*27b0*/  IMAD R22, R11, UR10, RZ ;  /* 0x0000000a0b167c24 */ /* 0x002fe4000f8e02ff */
[----:B------:R-:W-:Y:S01]  /*27c0*/  FMUL.FTZ R11, R34, R17 ;  /* 0x00000011220b7220 */ /* 0x000fe20000410000 */
[----:B------:R-:W-:-:S04]  /*27d0*/  IMAD.WIDE.U32 R12, R23, UR10, R12 ;  /* 0x0000000a170c7c25 */ /* 0x000fc8000f8e000c */
[----:B------:R-:W-:Y:S01]  /*27e0*/  FFMA.FTZ R11, R18, R11, R20 ;  /* 0x0000000b120b7223 */ /* 0x000fe20000010014 */
[----:B------:R-:W-:Y:S02]  /*27f0*/  IMAD R23, R23, UR11, R22 ;  /* 0x0000000b17177c24 */ /* 0x000fe4000f8e0216 */
[----:B------:R-:W-:Y:S01]  /*2800*/  FFMA.FTZ R22, R19, R14, R21 ;  /* 0x0000000e13167223 */ /* 0x000fe20000010015 */
[----:B0-----:R-:W-:Y:S02]  /*2810*/  LEA R14, P1, R12, UR14, 0x1 ;  /* 0x0000000e0c0e7c11 */ /* 0x001fe4000f8208ff */
[----:B------:R-:W-:Y:S02]  /*2820*/  IADD3 R23, PT, PT, R13, R23, RZ ;  /* 0x000000170d177210 */ /* 0x000fe40007ffe0ff */
[----:B------:R-:W-:Y:S02]  /*2830*/  F2FP.BF16.F32.PACK_AB R11, R22, R11 ;  /* 0x0000000b160b723e */ /* 0x000fe400000010ff */
[----:B------:R-:W-:-:S05]  /*2840*/  LEA.HI.X R15, R12, UR15, R23, 0x1, P1 ;  /* 0x0000000f0c0f7c11 */ /* 0x000fca00088f0c17 */
[----:B------:R1:W-:Y:S02]  /*2850*/  STG.E desc[UR8][R14.64], R11 ;  /* 0x0000000b0e007986 */ /* 0x0003e4000c101908 */
.L_x_2101:
[----:B------:R-:W-:Y:S05]  /*2860*/  BSYNC.RECONVERGENT B1 ;  /* 0x0000000000017941 */ /* 0x000fea0003800200 */
.L_x_2100:
[----:B------:R-:W-:Y:S04]  /*2870*/  BSSY.RECONVERGENT B1, `(.L_x_2102) ;  /* 0x0000014000017945 */ /* 0x000fe80003800200 */
[----:B------:R-:W-:Y:S05]  /*2880*/  @P6 BRA `(.L_x_2103) ;  /* 0x0000000000486947 */ /* 0x000fea0003800000 */
[----:B------:R-:W2:Y:S01]  /*2890*/  LDCU.64 UR10, c[0x0][0x3e0] ;  /* 0x00007c00ff0a77ac */ /* 0x000ea20008000a00 */
[----:B------:R-:W-:Y:S01]  /*28a0*/  MOV R12, R56 ;  /* 0x00000038000c7202 */ /* 0x000fe20000000f00 */
[--C-:B01----:R-:W-:Y:S01]  /*28b0*/  FADD.FTZ R14, R35, -R16.reuse ;  /* 0x80000010230e7221 */ /* 0x103fe20000010000 */
[----:B------:R-:W-:Y:S01]  /*28c0*/  MOV R13, R55 ;  /* 0x00000037000d7202 */ /* 0x000fe20000000f00 */
[----:B------:R-:W0:Y:S01]  /*28d0*/  LDCU.64 UR14, c[0x0][0x380] ;  /* 0x00007000ff0e77ac */ /* 0x000e220008000a00 */
[----:B------:R-:W-:Y:S01]  /*28e0*/  FADD.FTZ R36, R36, -R16 ;  /* 0x8000001024247221 */ /* 0x000fe20000010000 */
[----:B------:R-:W-:-:S03]  /*28f0*/  FMUL.FTZ R11, R14, R17 ;  /* 0x000000110e0b7220 */ /* 0x000fc60000410000 */
[----:B------:R-:W-:Y:S01]  /*2900*/  FMUL.FTZ R36, R36, R17 ;  /* 0x0000001124247220 */ /* 0x000fe20000410000 */
[----:B------:R-:W-:-:S03]  /*2910*/  FFMA.FTZ R11, R18, R11, R20 ;  /* 0x0000000b120b7223 */ /* 0x000fc60000010014 */
        /* <DEDUP_REMOVED lines=9> */
.L_x_2103:
[----:B------:R-:W-:Y:S05]  /*29b0*/  BSYNC.RECONVERGENT B1 ;  /* 0x0000000000017941 */ /* 0x000fea0003800200 */
.L_x_2102:
[----:B------:R-:W-:Y:S04]  /*29c0*/  BSSY.RECONVERGENT B1, `(.L_x_2104) ;  /* 0x0000014000017945 */ /* 0x000fe80003800200 */
[----:B------:R-:W-:Y:S05]  /*29d0*/  @P2 BRA `(.L_x_2105) ;  /* 0x0000000000482947 */ /* 0x000fea0003800000 */
[----:B------:R-:W3:Y:S01]  /*29e0*/  LDCU.64 UR10, c[0x0][0x3e0] ;  /* 0x00007c00ff0a77ac */ /* 0x000ee20008000a00 */
[----:B------:R-:W-:Y:S01]  /*29f0*/  MOV R12, R56 ;  /* 0x00000038000c7202 */ /* 0x000fe20000000f00 */
[--C-:B------:R-:W-:Y:S01]  /*2a00*/  FADD.FTZ R38, R38, -R16.reuse ;  /* 0x8000001026267221 */ /* 0x100fe20000010000 */
[----:B0-----:R-:W-:Y:S01]  /*2a10*/  MOV R13, R55 ;  /* 0x00000037000d7202 */ /* 0x001fe20000000f00 */
[----:B------:R-:W0:Y:S01]  /*2a20*/  LDCU.64 UR14, c[0x0][0x380] ;  /* 0x00007000ff0e77ac */ /* 0x000e220008000a00 */
[----:B-12---:R-:W-:Y:S01]  /*2a30*/  FADD.FTZ R14, R37, -R16 ;  /* 0x80000010250e7221 */ /* 0x006fe20000010000 */
[----:B------:R-:W-:-:S03]  /*2a40*/  FMUL.FTZ R11, R38, R17 ;  /* 0x00000011260b7220 */ /* 0x000fc60000410000 */
[----:B------:R-:W-:Y:S01]  /*2a50*/  FMUL.FTZ R14, R14, R17 ;  /* 0x000000110e0e7220 */ /* 0x000fe20000410000 */
[----:B------:R-:W-:-:S03]  /*2a60*/  FFMA.FTZ R11, R18, R11, R20 ;  /* 0x0000000b120b7223 */ /* 0x000fc60000010014 */
        /* <DEDUP_REMOVED lines=9> */
.L_x_2105:
[----:B------:R-:W-:Y:S05]  /*2b00*/  BSYNC.RECONVERGENT B1 ;  /* 0x0000000000017941 */ /* 0x000fea0003800200 */
.L_x_2104:
[----:B------:R-:W-:Y:S04]  /*2b10*/  BSSY.RECONVERGENT B1, `(.L_x_2106) ;  /* 0x0000014000017945 */ /* 0x000fe80003800200 */
[----:B------:R-:W-:Y:S05]  /*2b20*/  @P3 BRA `(.L_x_2107) ;  /* 0x0000000000483947 */ /* 0x000fea0003800000 */
[----:B------:R-:W4:Y:S01]  /*2b30*/  LDCU.64 UR10, c[0x0][0x3e0] ;  /* 0x00007c00ff0a77ac */ /* 0x000f220008000a00 */
[----:B------:R-:W-:Y:S01]  /*2b40*/  MOV R12, R56 ;  /* 0x00000038000c7202 */ /* 0x000fe20000000f00 */
[--C-:B------:R-:W-:Y:S01]  /*2b50*/  FADD.FTZ R40, R40, -R16.reuse ;  /* 0x8000001028287221 */ /* 0x100fe20000010000 */
[----:B0-----:R-:W-:Y:S01]  /*2b60*/  MOV R13, R55 ;  /* 0x00000037000d7202 */ /* 0x001fe20000000f00 */
[----:B------:R-:W0:Y:S01]  /*2b70*/  LDCU.64 UR14, c[0x0][0x380] ;  /* 0x00007000ff0e77ac */ /* 0x000e220008000a00 */
[----:B-123--:R-:W-:Y:S01]  /*2b80*/  FADD.FTZ R14, R39, -R16 ;  /* 0x80000010270e7221 */ /* 0x00efe20000010000 */
[----:B------:R-:W-:-:S03]  /*2b90*/  FMUL.FTZ R11, R40, R17 ;  /* 0x00000011280b7220 */ /* 0x000fc60000410000 */
[----:B------:R-:W-:Y:S01]  /*2ba0*/  FMUL.FTZ R14, R14, R17 ;  /* 0x000000110e0e7220 */ /* 0x000fe20000410000 */
[----:B------:R-:W-:Y:S01]  /*2bb0*/  FFMA.FTZ R11, R18, R11, R20 ;  /* 0x0000000b120b7223 */ /* 0x000fe20000010014 */
[----:B----4-:R-:W-:Y:S02]  /*2bc0*/  IMAD R22, R9, UR10, RZ ;  /* 0x0000000a09167c24 */ /* 0x010fe4000f8e02ff */
        /* <DEDUP_REMOVED lines=8> */
.L_x_2107:
[----:B------:R-:W-:Y:S05]  /*2c50*/  BSYNC.RECONVERGENT B1 ;  /* 0x0000000000017941 */ /* 0x000fea0003800200 */
.L_x_2106:
[----:B------:R-:W-:Y:S05]  /*2c60*/  @P4 BRA `(.L_x_2108) ;  /* 0x0000001000704947 */ /* 0x000fea0003800000 */
[----:B------:R-:W0:Y:S01]  /*2c70*/  LDCU.64 UR10, c[0x0][0x3e0] ;  /* 0x00007c00ff0a77ac */ /* 0x000e220008000a00 */
[--C-:B------:R-:W-:Y:S01]  /*2c80*/  FADD.FTZ R42, R42, -R16.reuse ;  /* 0x800000102a2a7221 */ /* 0x100fe20000010000 */
[----:B------:R-:W-:Y:S01]  /*2c90*/  MOV R54, R56 ;  /* 0x0000003800367202 */ /* 0x000fe20000000f00 */
[----:B------:R-:W-:Y:S01]  /*2ca0*/  FADD.FTZ R16, R41, -R16 ;  /* 0x8000001029107221 */ /* 0x000fe20000010000 */
[----:B------:R-:W5:Y:S01]  /*2cb0*/  LDCU.64 UR12, c[0x0][0x380] ;  /* 0x00007000ff0c77ac */ /* 0x000f620008000a00 */
[-C--:B-1234-:R-:W-:Y:S02]  /*2cc0*/  FMUL.FTZ R11, R42, R17.reuse ;  /* 0x000000112a0b7220 */ /* 0x09efe40000410000 */
[----:B------:R-:W-:Y:S02]  /*2cd0*/  FMUL.FTZ R16, R16, R17 ;  /* 0x0000001110107220 */ /* 0x000fe40000410000 */
[----:B------:R-:W-:Y:S02]  /*2ce0*/  FFMA.FTZ R11, R18, R11, R20 ;  /* 0x0000000b120b7223 */ /* 0x000fe40000010014 */
[----:B------:R-:W-:-:S05]  /*2cf0*/  FFMA.FTZ R16, R19, R16, R21 ;  /* 0x0000001013107223 */ /* 0x000fca0000010015 */
[----:B------:R-:W-:Y:S01]  /*2d00*/  F2FP.BF16.F32.PACK_AB R11, R16, R11 ;  /* 0x0000000b100b723e */ /* 0x000fe200000010ff */
[----:B0-----:R-:W-:Y:S02]  /*2d10*/  IMAD R13, R10, UR10, RZ ;  /* 0x0000000a0a0d7c24 */ /* 0x001fe4000f8e02ff */
[----:B------:R-:W-:-:S04]  /*2d20*/  IMAD.WIDE.U32 R54, R46, UR10, R54 ;  /* 0x0000000a2e367c25 */ /* 0x000fc8000f8e0036 */
[----:B------:R-:W-:Y:S01]  /*2d30*/  IMAD R13, R46, UR11, R13 ;  /* 0x0000000b2e0d7c24 */ /* 0x000fe2000f8e020d */
[----:B-----5:R-:W-:-:S04]  /*2d40*/  LEA R12, P1, R54, UR12, 0x1 ;  /* 0x0000000c360c7c11 */ /* 0x020fc8000f8208ff */
[----:B------:R-:W-:-:S04]  /*2d50*/  IADD3 R13, PT, PT, R55, R13, RZ ;  /* 0x0000000d370d7210 */ /* 0x000fc80007ffe0ff */
[----:B------:R-:W-:-:S05]  /*2d60*/  LEA.HI.X R13, R54, UR13, R13, 0x1, P1 ;  /* 0x0000000d360d7c11 */ /* 0x000fca00088f0c0d */
[----:B------:R0:W-:Y:S01]  /*2d70*/  STG.E desc[UR8][R12.64], R11 ;  /* 0x0000000b0c007986 */ /* 0x0001e2000c101908 */
[----:B------:R-:W-:Y:S05]  /*2d80*/  BRA `(.L_x_2108) ;  /* 0x0000001000287947 */ /* 0x000fea0003800000 */
.L_x_2093:
[----:B------:R-:W0:Y:S01]  /*2d90*/  LDCU.64 UR14, c[0x0][0x3e8] ;  /* 0x00007d00ff0e77ac */ /* 0x000e220008000a00 */
[----:B------:R-:W-:Y:S01]  /*2da0*/  SHF.R.S32.HI R25, RZ, 0x1f, R22 ;  /* 0x0000001fff197819 */ /* 0x000fe20000011416 */
[----:B------:R-:W-:Y:S01]  /*2db0*/  BSSY.RECONVERGENT B1, `(.L_x_2109) ;  /* 0x0000024000017945 */ /* 0x000fe20003800200 */
[C---:B------:R-:W-:Y:S02]  /*2dc0*/  IADD3 R24, PT, PT, R51.reuse, 0x40, RZ ;  /* 0x0000004033187810 */ /* 0x040fe40007ffe0ff */
[----:B------:R-:W-:Y:S02]  /*2dd0*/  IADD3 R23, PT, PT, R51, 0x60, RZ ;  /* 0x0000006033177810 */ /* 0x000fe40007ffe0ff */
[----:B0-----:R-:W-:Y:S02]  /*2de0*/  ISETP.GE.U32.AND P2, PT, R22, UR14, PT ;  /* 0x0000000e16007c0c */ /* 0x001fe4000bf46070 */
[----:B------:R-:W-:Y:S02]  /*2df0*/  ISETP.GE.U32.AND P5, PT, R24, UR14, PT ;  /* 0x0000000e18007c0c */ /* 0x000fe4000bfa6070 */
[----:B------:R-:W-:-:S02]  /*2e00*/  ISETP.GE.U32.AND P6, PT, R23, UR14, PT ;  /* 0x0000000e17007c0c */ /* 0x000fc4000bfc6070 */
[----:B------:R-:W-:Y:S01]  /*2e10*/  ISETP.GE.AND.EX P2, PT, R25, UR15, PT, P2 ;  /* 0x0000000f19007c0c */ /* 0x000fe2000bf46320 */
[----:B------:R-:W-:-:S12]  /*2e20*/  @P1 BRA `(.L_x_2110) ;  /* 0x0000000000701947 */ /* 0x000fd80003800000 */
[--C-:B------:R-:W-:Y:S01]  /*2e30*/  FADD.FTZ R12, R11, -R16.reuse ;  /* 0x800000100b0c7221 */ /* 0x100fe20000010000 */
[----:B------:R-:W-:Y:S01]  /*2e40*/  FADD.FTZ R28, R28, -R16 ;  /* 0x800000101c1c7221 */ /* 0x000fe20000010000 */
[----:B------:R-:W0:Y:S01]  /*2e50*/  LDCU.64 UR10, c[0x0][0x3e0] ;  /* 0x00007c00ff0a77ac */ /* 0x000e220008000a00 */
[----:B------:R-:W-:Y:S01]  /*2e60*/  MOV R14, R56 ;  /* 0x00000038000e7202 */ /* 0x000fe20000000f00 */
[-C--:B------:R-:W-:Y:S01]  /*2e70*/  FMUL.FTZ R11, R12, R17.reuse ;  /* 0x000000110c0b7220 */ /* 0x080fe20000410000 */
[----:B------:R-:W-:Y:S01]  /*2e80*/  FMUL.FTZ R28, R28, R17 ;  /* 0x000000111c1c7220 */ /* 0x000fe20000410000 */
[----:B------:R-:W1:Y:S01]  /*2e90*/  LDCU.64 UR12, c[0x0][0x380] ;  /* 0x00007000ff0c77ac */ /* 0x000e620008000a00 */
[----:B------:R-:W-:Y:S01]  /*2ea0*/  MOV R15, R55 ;  /* 0x00000037000f7202 */ /* 0x000fe20000000f00 */
        /* <DEDUP_REMOVED lines=20> */
.L_x_2110:
[----:B------:R-:W-:Y:S05]  /*2ff0*/  BSYNC.RECONVERGENT B1 ;  /* 0x0000000000017941 */ /* 0x000fea0003800200 */
.L_x_2109:
[----:B------:R-:W-:Y:S04]  /*3000*/  BSSY.RECONVERGENT B1, `(.L_x_2111) ;  /* 0x000001e000017945 */ /* 0x000fe80003800200 */
[----:B------:R-:W-:Y:S05]  /*3010*/  @P2 BRA `(.L_x_2112) ;  /* 0x0000000000702947 */ /* 0x000fea0003800000 */
[--C-:B0-----:R-:W-:Y:S01]  /*3020*/  FADD.FTZ R12, R29, -R16.reuse ;  /* 0x800000101d0c7221 */ /* 0x101fe20000010000 */
        /* <DEDUP_REMOVED lines=27> */
.L_x_2112:
[----:B------:R-:W-:Y:S05]  /*31e0*/  BSYNC.RECONVERGENT B1 ;  /* 0x0000000000017941 */ /* 0x000fea0003800200 */
.L_x_2111:
[----:B0-----:R-:W-:Y:S01]  /*31f0*/  SHF.R.S32.HI R27, RZ, 0x1f, R24 ;  /* 0x0000001fff1b7819 */ /* 0x001fe20000011418 */
[----:B------:R-:W-:Y:S01]  /*3200*/  BSSY.RECONVERGENT B1, `(.L_x_2113) ;  /* 0x0000029000017945 */ /* 0x000fe20003800200 */
[----:B------:R-:W-:Y:S02]  /*3210*/  ISETP.GE.U32.AND P1, PT, R49, UR14, PT ;  /* 0x0000000e31007c0c */ /* 0x000fe4000bf26070 */
[----:B------:R-:W-:Y:S02]  /*3220*/  ISETP.GE.AND.EX P5, PT, R27, UR15, PT, P5 ;  /* 0x0000000f1b007c0c */ /* 0x000fe4000bfa6350 */
[----:B------:R-:W-:Y:S02]  /*3230*/  ISETP.GE.U32.AND P2, PT, R48, UR14, PT ;  /* 0x0000000e30007c0c */ /* 0x000fe4000bf46070 */
[----:B-1----:R-:W-:Y:S02]  /*3240*/  SHF.R.S32.HI R11, RZ, 0x1f, R23 ;  /* 0x0000001fff0b7819 */ /* 0x002fe40000011417 */
        /* <DEDUP_REMOVED lines=9> */
[----:B------:R-:W-:Y:S01]  /*32e0*/  FADD.FTZ R12, R31, -R16 ;  /* 0x800000101f0c7221 */ /* 0x000fe20000010000 */
[----:B------:R-:W0:Y:S02]  /*32f0*/  LDCU.64 UR10, c[0x0][0x3e0] ;  /* 0x00007c00ff0a77ac */ /* 0x000e240008000a00 */
[-C--:B------:R-:W-:Y:S01]  /*3300*/  FMUL.FTZ R13, R32, R17.reuse ;  /* 0x00000011200d7220 */ /* 0x080fe20000410000 */
[----:B------:R-:W-:Y:S01]  /*3310*/  FMUL.FTZ R22, R12, R17 ;  /* 0x000000110c167220 */ /* 0x000fe20000410000 */
[----:B------:R-:W1:Y:S02]  /*3320*/  LDCU.64 UR12, c[0x0][0x380] ;  /* 0x00007000ff0c77ac */ /* 0x000e640008000a00 */
[----:B------:R-:W-:Y:S01]  /*3330*/  FFMA.FTZ R14, R18, R13, R20 ;  /* 0x0000000d120e7223 */ /* 0x000fe20000010014 */
        /* <DEDUP_REMOVED lines=21> */
.L_x_2114:
[----:B------:R-:W-:Y:S05]  /*3490*/  BSYNC.RECONVERGENT B1 ;  /* 0x0000000000017941 */ /* 0x000fea0003800200 */
.L_x_2113:
[----:B------:R-:W-:Y:S04]  /*34a0*/  BSSY.RECONVERGENT B1, `(.L_x_2115) ;  /* 0x000001e000017945 */ /* 0x000fe80003800200 */
[----:B------:R-:W-:Y:S05]  /*34b0*/  @P6 BRA `(.L_x_2116) ;  /* 0x0000000000706947 */ /* 0x000fea0003800000 */
[--C-:B------:R-:W-:Y:S01]  /*34c0*/  FADD.FTZ R34, R34, -R16.reuse ;  /* 0x8000001022227221 */ /* 0x100fe20000010000 */
[----:B------:R-:W-:Y:S01]  /*34d0*/  FADD.FTZ R12, R33, -R16 ;  /* 0x80000010210c7221 */ /* 0x000fe20000010000 */
[----:B------:R-:W1:Y:S02]  /*34e0*/  LDCU.64 UR10, c[0x0][0x3e0] ;  /* 0x00007c00ff0a77ac */ /* 0x000e640008000a00 */
[-C--:B------:R-:W-:Y:S01]  /*34f0*/  FMUL.FTZ R13, R34, R17.reuse ;  /* 0x00000011220d7220 */ /* 0x080fe20000410000 */
[----:B0-----:R-:W-:Y:S01]  /*3500*/  FMUL.FTZ R14, R12, R17 ;  /* 0x000000110c0e7220 */ /* 0x001fe20000410000 */
[----:B------:R-:W0:Y:S02]  /*3510*/  LDCU.64 UR12, c[0x0][0x380] ;  /* 0x00007000ff0c77ac */ /* 0x000e240008000a00 */
[----:B------:R-:W-:Y:S01]  /*3520*/  FFMA.FTZ R25, R18, R13, R20 ;  /* 0x0000000d12197223 */ /* 0x000fe20000010014 */
[----:B------:R-:W-:Y:S01]  /*3530*/  FFMA.FTZ R27, R19, R14, R21 ;  /* 0x0000000e131b7223 */ /* 0x000fe20000010015 */
[----:B------:R-:W-:-:S02]  /*3540*/  MOV R13, R55 ;  /* 0x00000037000d7202 */ /* 0x000fc40000000f00 */
[----:B------:R-:W-:Y:S01]  /*3550*/  FMUL.FTZ R12, R25, -1.4426950216293334961 ;  /* 0xbfb8aa3b190c7820 */ /* 0x000fe20000410000 */
[----:B------:R-:W-:-:S05]  /*3560*/  FMUL.FTZ R15, R27, -1.4426950216293334961 ;  /* 0xbfb8aa3b1b0f7820 */ /* 0x000fca0000410000 */
[----:B------:R-:W2:Y:S01]  /*3570*/  MUFU.EX2 R12, R12 ;  /* 0x0000000c000c7308 */ /* 0x000ea20000000800 */
[----:B-1----:R-:W-:-:S03]  /*3580*/  IMAD R24, R11, UR10, RZ ;  /* 0x0000000a0b187c24 */ /* 0x002fc6000f8e02ff */
[----:B------:R-:W1:Y:S01]  /*3590*/  MUFU.EX2 R15, R15 ;  /* 0x0000000f000f7308 */ /* 0x000e620000000800 */
[----:B--2---:R-:W-:Y:S01]  /*35a0*/  FADD.FTZ R14, R12, 1 ;  /* 0x3f8000000c0e7421 */ /* 0x004fe20000010000 */
[----:B------:R-:W-:Y:S01]  /*35b0*/  MOV R12, R56 ;  /* 0x00000038000c7202 */ /* 0x000fe20000000f00 */
[----:B-1----:R-:W-:-:S04]  /*35c0*/  FADD.FTZ R22, R15, 1 ;  /* 0x3f8000000f167421 */ /* 0x002fc80000010000 */
[----:B------:R-:W1:Y:S01]  /*35d0*/  MUFU.RCP R14, R14 ;  /* 0x0000000e000e7308 */ /* 0x000e620000001000 */
[----:B------:R-:W-:-:S04]  /*35e0*/  IMAD.WIDE.U32 R12, R23, UR10, R12 ;  /* 0x0000000a170c7c25 */ /* 0x000fc8000f8e000c */
[----:B------:R-:W-:-:S03]  /*35f0*/  IMAD R23, R23, UR11, R24 ;  /* 0x0000000b17177c24 */ /* 0x000fc6000f8e0218 */
[----:B------:R-:W2:Y:S02]  /*3600*/  MUFU.RCP R22, R22 ;  /* 0x0000001600167308 */ /* 0x000ea40000001000 */
[----:B------:R-:W-:Y:S01]  /*3610*/  IADD3 R23, PT, PT, R13, R23, RZ ;  /* 0x000000170d177210 */ /* 0x000fe20007ffe0ff */
[----:B-1----:R-:W-:Y:S01]  /*3620*/  FMUL.FTZ R11, R25, R14 ;  /* 0x0000000e190b7220 */ /* 0x002fe20000410000 */
[----:B0-----:R-:W-:-:S04]  /*3630*/  LEA R14, P5, R12, UR12, 0x1 ;  /* 0x0000000c0c0e7c11 */ /* 0x001fc8000f8a08ff */
[----:B------:R-:W-:Y:S01]  /*3640*/  LEA.HI.X R15, R12, UR13, R23, 0x1, P5 ;  /* 0x0000000d0c0f7c11 */ /* 0x000fe2000a8f0c17 */
[----:B--2---:R-:W-:-:S05]  /*3650*/  FMUL.FTZ R24, R27, R22 ;  /* 0x000000161b187220 */ /* 0x004fca0000410000 */
[----:B------:R-:W-:-:S05]  /*3660*/  F2FP.BF16.F32.PACK_AB R11, R24, R11 ;  /* 0x0000000b180b723e */ /* 0x000fca00000010ff */
[----:B------:R1:W-:Y:S02]  /*3670*/  STG.E desc[UR8][R14.64], R11 ;  /* 0x0000000b0e007986 */ /* 0x0003e4000c101908 */
.L_x_2116:
[----:B------:R-:W-:Y:S05]  /*3680*/  BSYNC.RECONVERGENT B1 ;  /* 0x0000000000017941 */ /* 0x000fea0003800200 */
.L_x_2115:
[----:B------:R-:W-:Y:S04]  /*3690*/  BSSY.RECONVERGENT B1, `(.L_x_2117) ;  /* 0x000001e000017945 */ /* 0x000fe80003800200 */
[----:B------:R-:W-:Y:S05]  /*36a0*/  @P1 BRA `(.L_x_2118) ;  /* 0x0000000000701947 */ /* 0x000fea0003800000 */
[--C-:B------:R-:W-:Y:S01]  /*36b0*/  FADD.FTZ R12, R35, -R16.reuse ;  /* 0x80000010230c7221 */ /* 0x100fe20000010000 */
[----:B------:R-:W-:Y:S01]  /*36c0*/  FADD.FTZ R36, R36, -R16 ;  /* 0x8000001024247221 */ /* 0x000fe20000010000 */
[----:B------:R-:W2:Y:S01]  /*36d0*/  LDCU.64 UR10, c[0x0][0x3e0] ;  /* 0x00007c00ff0a77ac */ /* 0x000ea20008000a00 */
[----:B01----:R-:W-:Y:S01]  /*36e0*/  MOV R14, R56 ;  /* 0x00000038000e7202 */ /* 0x003fe20000000f00 */
[-C--:B------:R-:W-:Y:S01]  /*36f0*/  FMUL.FTZ R11, R12, R17.reuse ;  /* 0x000000110c0b7220 */ /* 0x080fe20000410000 */
[----:B------:R-:W-:Y:S01]  /*3700*/  FMUL.FTZ R36, R36, R17 ;  /* 0x0000001124247220 */ /* 0x000fe20000410000 */
[----:B------:R-:W0:Y:S01]  /*3710*/  LDCU.64 UR12, c[0x0][0x380] ;  /* 0x00007000ff0c77ac */ /* 0x000e220008000a00 */
[----:B------:R-:W-:Y:S01]  /*3720*/  MOV R15, R55 ;  /* 0x00000037000f7202 */ /* 0x000fe20000000f00 */
[----:B------:R-:W-:Y:S01]  /*3730*/  FFMA.FTZ R23, R18, R11, R20 ;  /* 0x0000000b12177223 */ /* 0x000fe20000010014 */
[----:B------:R-:W-:-:S03]  /*3740*/  FFMA.FTZ R25, R19, R36, R21 ;  /* 0x0000002413197223 */ /* 0x000fc60000010015 */
[----:B------:R-:W-:Y:S01]  /*3750*/  FMUL.FTZ R11, R23, -1.4426950216293334961 ;  /* 0xbfb8aa3b170b7820 */ /* 0x000fe20000410000 */
[----:B------:R-:W-:-:S05]  /*3760*/  FMUL.FTZ R13, R25, -1.4426950216293334961 ;  /* 0xbfb8aa3b190d7820 */ /* 0x000fca0000410000 */
[----:B------:R-:W1:Y:S01]  /*3770*/  MUFU.EX2 R11, R11 ;  /* 0x0000000b000b7308 */ /* 0x000e620000000800 */
[----:B--2---:R-:W-:-:S03]  /*3780*/  IMAD R24, R7, UR10, RZ ;  /* 0x0000000a07187c24 */ /* 0x004fc6000f8e02ff */
        /* <DEDUP_REMOVED lines=14> */
.L_x_2118:
[----:B------:R-:W-:Y:S05]  /*3870*/  BSYNC.RECONVERGENT B1 ;  /* 0x0000000000017941 */ /* 0x000fea0003800200 */
.L_x_2117:
[----:B------:R-:W-:Y:S04]  /*3880*/  BSSY.RECONVERGENT B1, `(.L_x_2119) ;  /* 0x000001e000017945 */ /* 0x000fe80003800200 */
[----:B------:R-:W-:Y:S05]  /*3890*/  @P2 BRA `(.L_x_2120) ;  /* 0x0000000000702947 */ /* 0x000fea0003800000 */
[--C-:B------:R-:W-:Y:S01]  /*38a0*/  FADD.FTZ R38, R38, -R16.reuse ;  /* 0x8000001026267221 */ /* 0x100fe20000010000 */
[----:B--2---:R-:W-:Y:S01]  /*38b0*/  FADD.FTZ R12, R37, -R16 ;  /* 0x80000010250c7221 */ /* 0x004fe20000010000 */
        /* <DEDUP_REMOVED lines=26> */
.L_x_2120:
[----:B------:R-:W-:Y:S05]  /*3a60*/  BSYNC.RECONVERGENT B1 ;  /* 0x0000000000017941 */ /* 0x000fea0003800200 */
.L_x_2119:
[----:B------:R-:W-:Y:S04]  /*3a70*/  BSSY.RECONVERGENT B1, `(.L_x_2121) ;  /* 0x000001e000017945 */ /* 0x000fe80003800200 */
[----:B------:R-:W-:Y:S05]  /*3a80*/  @P3 BRA `(.L_x_2122) ;  /* 0x0000000000703947 */ /* 0x000fea0003800000 */
[--C-:B------:R-:W-:Y:S01]  /*3a90*/  FADD.FTZ R40, R40, -R16.reuse ;  /* 0x8000001028287221 */ /* 0x100fe20000010000 */
[----:B--23--:R-:W-:Y:S01]  /*3aa0*/  FADD.FTZ R12, R39, -R16 ;  /* 0x80000010270c7221 */ /* 0x00cfe20000010000 */
        /* <DEDUP_REMOVED lines=26> */
.L_x_2122:
[----:B------:R-:W-:Y:S05]  /*3c50*/  BSYNC.RECONVERGENT B1 ;  /* 0x0000000000017941 */ /* 0x000fea0003800200 */
.L_x_2121:
[----:B------:R-:W-:Y:S05]  /*3c60*/  @P4 BRA `(.L_x_2108) ;  /* 0x0000000000704947 */ /* 0x000fea0003800000 */
[--C-:B------:R-:W-:Y:S01]  /*3c70*/  FADD.FTZ R42, R42, -R16.reuse ;  /* 0x800000102a2a7221 */ /* 0x100fe20000010000 */
[----:B------:R-:W-:Y:S01]  /*3c80*/  FADD.FTZ R16, R41, -R16 ;  /* 0x8000001029107221 */ /* 0x000fe20000010000 */
[----:B------:R-:W5:Y:S01]  /*3c90*/  LDCU.64 UR10, c[0x0][0x3e0] ;  /* 0x00007c00ff0a77ac */ /* 0x000f620008000a00 */
[----:B--234-:R-:W-:Y:S01]  /*3ca0*/  MOV R12, R56 ;  /* 0x00000038000c7202 */ /* 0x01cfe20000000f00 */
[-C--:B-1----:R-:W-:Y:S01]  /*3cb0*/  FMUL.FTZ R11, R42, R17.reuse ;  /* 0x000000112a0b7220 */ /* 0x082fe20000410000 */
[----:B------:R-:W-:Y:S01]  /*3cc0*/  FMUL.FTZ R16, R16, R17 ;  /* 0x0000001110107220 */ /* 0x000fe20000410000 */
[----:B------:R-:W1:Y:S01]  /*3cd0*/  LDCU.64 UR12, c[0x0][0x380] ;  /* 0x00007000ff0c77ac */ /* 0x000e620008000a00 */
[----:B------:R-:W-:Y:S01]  /*3ce0*/  MOV R13, R55 ;  /* 0x00000037000d7202 */ /* 0x000fe20000000f00 */
[----:B------:R-:W-:Y:S01]  /*3cf0*/  FFMA.FTZ R23, R18, R11, R20 ;  /* 0x0000000b12177223 */ /* 0x000fe20000010014 */
[----:B------:R-:W-:-:S03]  /*3d00*/  FFMA.FTZ R19, R19, R16, R21 ;  /* 0x0000001013137223 */ /* 0x000fc60000010015 */
[----:B------:R-:W-:Y:S01]  /*3d10*/  FMUL.FTZ R11, R23, -1.4426950216293334961 ;  /* 0xbfb8aa3b170b7820 */ /* 0x000fe20000410000 */
[----:B0-----:R-:W-:-:S05]  /*3d20*/  FMUL.FTZ R15, R19, -1.4426950216293334961 ;  /* 0xbfb8aa3b130f7820 */ /* 0x001fca0000410000 */
[----:B------:R-:W0:Y:S01]  /*3d30*/  MUFU.EX2 R11, R11 ;  /* 0x0000000b000b7308 */ /* 0x000e220000000800 */
[----:B-----5:R-:W-:-:S03]  /*3d40*/  IMAD R17, R10, UR10, RZ ;  /* 0x0000000a0a117c24 */ /* 0x020fc6000f8e02ff */
[----:B------:R-:W2:Y:S01]  /*3d50*/  MUFU.EX2 R15, R15 ;  /* 0x0000000f000f7308 */ /* 0x000ea20000000800 */
[----:B------:R-:W-:-:S04]  /*3d60*/  IMAD.WIDE.U32 R12, R46, UR10, R12 ;  /* 0x0000000a2e0c7c25 */ /* 0x000fc8000f8e000c */
[----:B------:R-:W-:Y:S02]  /*3d70*/  IMAD R17, R46, UR11, R17 ;  /* 0x0000000b2e117c24 */ /* 0x000fe4000f8e0211 */
[----:B0-----:R-:W-:-:S03]  /*3d80*/  FADD.FTZ R14, R11, 1 ;  /* 0x3f8000000b0e7421 */ /* 0x001fc60000010000 */
[----:B------:R-:W-:Y:S01]  /*3d90*/  IADD3 R17, PT, PT, R13, R17, RZ ;  /* 0x000000110d117210 */ /* 0x000fe20007ffe0ff */
[----:B--2---:R-:W-:Y:S02]  /*3da0*/  FADD.FTZ R16, R15, 1 ;  /* 0x3f8000000f107421 */ /* 0x004fe40000010000 */
        /* <DEDUP_REMOVED lines=8> */
.L_x_2108:
[----:B------:R-:W-:Y:S05]  /*3e30*/  BSYNC.RECONVERGENT B0 ;  /* 0x0000000000007941 */ /* 0x000fea0003800200 */
.L_x_2092:
[----:B------:R-:W-:Y:S02]  /*3e40*/  IADD3 R44, PT, PT, R4, R44, RZ ;  /* 0x0000002c042c7210 */ /* 0x000fe40007ffe0ff */
[----:B------:R-:W-:Y:S02]  /*3e50*/  IADD3 R45, PT, PT, R45, 0x1, RZ ;  /* 0x000000012d2d7810 */ /* 0x000fe40007ffe0ff */
[----:B------:R-:W-:-:S13]  /*3e60*/  ISETP.GE.AND P1, PT, R44, UR5, PT ;  /* 0x000000052c007c0c */ /* 0x000fda000bf26270 */
[----:B------:R-:W-:Y:S05]  /*3e70*/  @!P1 BRA `(.L_x_2123) ;  /* 0xffffffc400009947 */ /* 0x000fea000383ffff */
[----:B------:R-:W-:Y:S05]  /*3e80*/  EXIT ;  /* 0x000000000000794d */ /* 0x000fea0003800000 */
.L_x_2124:
        /* <DEDUP_REMOVED lines=15> */
.L_x_3449:


//--------------------- .text._Z35group_norm_nhwc_fwd_one_pass_kernelI11Bf16IOBf16WLi512ELi32ELi512EEv26Group_norm_nhwc_fwd_params --------------------------
	.section	.text._Z35group_norm_nhwc_fwd_one_pass_kernelI11Bf16IOBf16WLi512ELi32ELi512EEv26Group_norm_nhwc_fwd_params,"ax",@progbits
	.align	128
        .global         _Z35group_norm_nhwc_fwd_one_pass_kernelI11Bf16IOBf16WLi512ELi32ELi512EEv26Group_norm_nhwc_fwd_params
        .type           _Z35group_norm_nhwc_fwd_one_pass_kernelI11Bf16IOBf16WLi512ELi32ELi512EEv26Group_norm_nhwc_fwd_params,@function
        .size           _Z35group_norm_nhwc_fwd_one_pass_kernelI11Bf16IOBf16WLi512ELi32ELi512EEv26Group_norm_nhwc_fwd_params,(.L_x_3450 - _Z35group_norm_nhwc_fwd_one_pass_kernelI11Bf16IOBf16WLi512ELi32ELi512EEv26Group_norm_nhwc_fwd_params)
        .other          _Z35group_norm_nhwc_fwd_one_pass_kernelI11Bf16IOBf16WLi512ELi32ELi512EEv26Group_norm_nhwc_fwd_params,@"STO_CUDA_ENTRY STV_DEFAULT"
_Z35group_norm_nhwc_fwd_one_pass_kernelI11Bf16IOBf16WLi512ELi32ELi512EEv26Group_norm_nhwc_fwd_params:
.text._Z35group_norm_nhwc_fwd_one_pass_kernelI11Bf16IOBf16WLi512ELi32ELi512EEv26Group_norm_nhwc_fwd_params:
        /* <DEDUP_REMOVED lines=53> */
.L_x_2200:
[----:B0-----:R-:W0:Y:S01]  /*0350*/  LDC R43, c[0x0][0x3f8] ;  /* 0x0000fe00ff2b7b82 */ /* 0x001e220000000800 */
[----:B-1----:R-:W1:Y:S01]  /*0360*/  LDCU.64 UR4, c[0x0][0x3e8] ;  /* 0x00007d00ff0477ac */ /* 0x002e620008000a00 */
[----:B------:R-:W-:Y:S01]  /*0370*/  SHF.L.U32 R103, R2, 0x1, RZ ;  /* 0x0000000102677819 */ /* 0x000fe200000006ff */
[----:B--2---:R-:W2:Y:S01]  /*0380*/  LDCU.64 UR8, c[0x0][0x3f0] ;  /* 0x00007e00ff0877ac */ /* 0x004ea20008000a00 */
[----:B-1----:R-:W-:Y:S02]  /*0390*/  ISETP.GE.U32.AND P4, PT, R90, UR4, PT ;  /* 0x000000045a007c0c */ /* 0x002fe4000bf86070 */
[----:B------:R-:W-:Y:S02]  /*03a0*/  ISETP.GE.U32.AND P5, PT, R88, UR4, PT ;  /* 0x0000000458007c0c */ /* 0x000fe4000bfa6070 */
[----:B------:R-:W-:Y:S02]  /*03b0*/  ISETP.GE.AND.EX P4, PT, R15, UR5, PT, P4 ;  /* 0x000000050f007c0c */ /* 0x000fe4000bf86340 */
[----:B0--34-:R-:W-:-:S02]  /*03c0*/  IABS R39, R43 ;  /* 0x0000002b00277213 */ /* 0x019fc40000000000 */
        /* <DEDUP_REMOVED lines=181> */
[----:B------:R-:W-:Y:S01]  /*0f20*/  @!P4 IMAD R49, R72, R37, R22 ;  /* 0x000000254831c224 */ /* 0x000fe200078e0216 */
        /* <DEDUP_REMOVED lines=47> */
[C---:B-1----:R-:W-:Y:S01]  /*1220*/  @!P1 LEA R36, P5, R50.reuse, R36, 0x1 ;  /* 0x0000002432249211 */ /* 0x042fe200078a08ff */
        /* <DEDUP_REMOVED lines=8> */
[C---:B------:R-:W-:Y:S01]  /*12b0*/  @!P4 IMAD R51, R14.reuse, R41, R18 ;  /* 0x000000290e33c224 */ /* 0x040fe200078e0212 */
        /* <DEDUP_REMOVED lines=19> */
[----:B------:R-:W-:-:S04]  /*13f0*/  PRMT R73, R20, 0x7632, R73 ;  /* 0x0000763214497816 */ /* 0x000fc80000000049 */
[----:B------:R-:W-:Y:S02]  /*1400*/  SHF.L.U32 R73, R73, 0x10, RZ ;  /* 0x0000001049497819 */ /* 0x000fe400000006ff */
[----:B------:R-:W-:Y:S02]  /*1410*/  SHF.L.U32 R20, R20, 0x10, RZ ;  /* 0x0000001014147819 */ /* 0x000fe400000006ff */
[----:B------:R-:W-:-:S04]  /*1420*/  PRMT R22, R75, 0x7632, R22 ;  /* 0x000076324b167816 */ /* 0x000fc80000000016 */
[----:B------:R-:W-:Y:S02]  /*1430*/  SHF.L.U32 R22, R22, 0x10, RZ ;  /* 0x0000001016167819 */ /* 0x000fe400000006ff */
[----:B------:R-:W-:-:S03]  /*1440*/  SHF.L.U32 R75, R75, 0x10, RZ ;  /* 0x000000104b4b7819 */ /* 0x000fc600000006ff */
[----:B------:R-:W-:Y:S01]  /*1450*/  FMUL.FTZ R40, R22, R22 ;  /* 0x0000001616287220 */ /* 0x000fe20000410000 */
[----:B------:R-:W-:Y:S01]  /*1460*/  FADD.FTZ R38, R20, R73 ;  /* 0x0000004914267221 */ /* 0x000fe20000010000 */
[----:B----4-:R-:W-:-:S04]  /*1470*/  PRMT R79, R26, 0x7632, R79 ;  /* 0x000076321a4f7816 */ /* 0x010fc8000000004f */
[----:B------:R-:W-:Y:S02]  /*1480*/  SHF.L.U32 R79, R79, 0x10, RZ ;  /* 0x000000104f4f7819 */ /* 0x000fe400000006ff */
[----:B------:R-:W-:Y:S02]  /*1490*/  SHF.L.U32 R26, R26, 0x10, RZ ;  /* 0x000000101a1a7819 */ /* 0x000fe400000006ff */
        /* <DEDUP_REMOVED lines=8> */
[----:B------:R-:W-:-:S02]  /*1520*/  FADD.FTZ R37, R24, R37 ;  /* 0x0000002518257221 */ /* 0x000fc40000010000 */
[----:B------:R-:W-:Y:S01]  /*1530*/  FADD.FTZ R36, R36, R39 ;  /* 0x0000002724247221 */ /* 0x000fe20000010000 */
[----:B------:R-:W-:Y:S01]  /*1540*/  FMUL.FTZ R39, R73, R73 ;  /* 0x0000004949277220 */ /* 0x000fe20000410000 */
[----:B------:R-:W-:-:S03]  /*1550*/  PRMT R24, R77, 0x7632, R24 ;  /* 0x000076324d187816 */ /* 0x000fc60000000018 */
[----:B------:R-:W-:Y:S01]  /*1560*/  FFMA.FTZ R39, R20, R20, R39 ;  /* 0x0000001414277223 */ /* 0x000fe20000010027 */
[----:B------:R-:W-:Y:S02]  /*1570*/  SHF.L.U32 R24, R24, 0x10, RZ ;  /* 0x0000001018187819 */ /* 0x000fe400000006ff */
[----:B------:R-:W-:Y:S01]  /*1580*/  SHF.L.U32 R77, R77, 0x10, RZ ;  /* 0x000000104d4d7819 */ /* 0x000fe200000006ff */
[----:B------:R-:W-:Y:S01]  /*1590*/  FADD.FTZ R36, R36, R39 ;  /* 0x0000002724247221 */ /* 0x000fe20000010000 */
[----:B------:R-:W-:Y:S01]  /*15a0*/  FFMA.FTZ R39, R75, R75, R40 ;  /* 0x0000004b4b277223 */ /* 0x000fe20000010028 */
[----:B------:R-:W-:Y:S01]  /*15b0*/  FMUL.FTZ R40, R24, R24 ;  /* 0x0000001818287220 */ /* 0x000fe20000410000 */
[----:B------:R-:W-:Y:S02]  /*15c0*/  FADD.FTZ R37, R37, R38 ;  /* 0x0000002625257221 */ /* 0x000fe40000010000 */
[----:B------:R-:W-:Y:S01]  /*15d0*/  FADD.FTZ R36, R36, R39 ;  /* 0x0000002724247221 */ /* 0x000fe20000010000 */
[----:B------:R-:W-:Y:S01]  /*15e0*/  FFMA.FTZ R39, R77, R77, R40 ;  /* 0x0000004d4d277223 */ /* 0x000fe20000010028 */
[----:B------:R-:W-:Y:S01]  /*15f0*/  FADD.FTZ R38, R75, R22 ;  /* 0x000000164b267221 */ /* 0x000fe20000010000 */
[----:B------:R-:W-:-:S02]  /*1600*/  PRMT R81, R28, 0x7632, R81 ;  /* 0x000076321c517816 */ /* 0x000fc40000000051 */
[----:B------:R-:W-:Y:S01]  /*1610*/  FADD.FTZ R36, R36, R39 ;  /* 0x0000002724247221 */ /* 0x000fe20000010000 */
[----:B------:R-:W-:Y:S01]  /*1620*/  FADD.FTZ R37, R37, R38 ;  /* 0x0000002625257221 */ /* 0x000fe20000010000 */
[----:B------:R-:W-:Y:S01]  /*1630*/  PRMT R83, R30, 0x7632, R83 ;  /* 0x000076321e537816 */ /* 0x000fe20000000053 */
[----:B------:R-:W-:Y:S01]  /*1640*/  FMUL.FTZ R39, R79, R79 ;  /* 0x0000004f4f277220 */ /* 0x000fe20000410000 */
[----:B------:R-:W-:Y:S01]  /*1650*/  SHF.L.U32 R81, R81, 0x10, RZ ;  /* 0x0000001051517819 */ /* 0x000fe200000006ff */
[----:B------:R-:W-:Y:S01]  /*1660*/  FADD.FTZ R38, R77, R24 ;  /* 0x000000184d267221 */ /* 0x000fe20000010000 */
[----:B------:R-:W-:Y:S01]  /*1670*/  SHF.L.U32 R28, R28, 0x10, RZ ;  /* 0x000000101c1c7819 */ /* 0x000fe200000006ff */
[----:B------:R-:W-:Y:S01]  /*1680*/  FFMA.FTZ R39, R26, R26, R39 ;  /* 0x0000001a1a277223 */ /* 0x000fe20000010027 */
[----:B------:R-:W-:Y:S01]  /*1690*/  SHF.L.U32 R83, R83, 0x10, RZ ;  /* 0x0000001053537819 */ /* 0x000fe200000006ff */
[----:B------:R-:W-:Y:S01]  /*16a0*/  FADD.FTZ R37, R37, R38 ;  /* 0x0000002625257221 */ /* 0x000fe20000010000 */
[----:B------:R-:W-:Y:S01]  /*16b0*/  FMUL.FTZ R41, R81, R81 ;  /* 0x0000005151297220 */ /* 0x000fe20000410000 */
[----:B------:R-:W-:Y:S01]  /*16c0*/  PRMT R85, R32, 0x7632, R85 ;  /* 0x0000763220557816 */ /* 0x000fe20000000055 */
[----:B------:R-:W-:Y:S01]  /*16d0*/  FADD.FTZ R38, R26, R79 ;  /* 0x0000004f1a267221 */ /* 0x000fe20000010000 */
[----:B------:R-:W-:Y:S01]  /*16e0*/  SHF.L.U32 R30, R30, 0x10, RZ ;  /* 0x000000101e1e7819 */ /* 0x000fe200000006ff */
[----:B------:R-:W-:Y:S01]  /*16f0*/  FADD.FTZ R36, R36, R39 ;  /* 0x0000002724247221 */ /* 0x000fe20000010000 */
[----:B------:R-:W-:Y:S01]  /*1700*/  FFMA.FTZ R41, R28, R28, R41 ;  /* 0x0000001c1c297223 */ /* 0x000fe20000010029 */
[----:B------:R-:W-:Y:S01]  /*1710*/  SHF.L.U32 R85, R85, 0x10, RZ ;  /* 0x0000001055557819 */ /* 0x000fe200000006ff */
[----:B------:R-:W-:Y:S01]  /*1720*/  FMUL.FTZ R39, R83, R83 ;  /* 0x0000005353277220 */ /* 0x000fe20000410000 */
[----:B------:R-:W-:Y:S01]  /*1730*/  PRMT R87, R34, 0x7632, R87 ;  /* 0x0000763222577816 */ /* 0x000fe20000000057 */
[----:B------:R-:W-:Y:S01]  /*1740*/  FADD.FTZ R37, R37, R38 ;  /* 0x0000002625257221 */ /* 0x000fe20000010000 */
[----:B------:R-:W-:Y:S01]  /*1750*/  FADD.FTZ R38, R28, R81 ;  /* 0x000000511c267221 */ /* 0x000fe20000010000 */
[----:B------:R-:W-:Y:S01]  /*1760*/  FADD.FTZ R36, R36, R41 ;  /* 0x0000002924247221 */ /* 0x000fe20000010000 */
[----:B------:R-:W-:Y:S01]  /*1770*/  SHF.L.U32 R32, R32, 0x10, RZ ;  /* 0x0000001020207819 */ /* 0x000fe200000006ff */
[C---:B------:R-:W-:Y:S01]  /*1780*/  FFMA.FTZ R39, R30.reuse, R30, R39 ;  /* 0x0000001e1e277223 */ /* 0x040fe20000010027 */
[----:B------:R-:W-:Y:S01]  /*1790*/  SHF.L.U32 R87, R87, 0x10, RZ ;  /* 0x0000001057577819 */ /* 0x000fe200000006ff */
[----:B------:R-:W-:Y:S01]  /*17a0*/  FMUL.FTZ R41, R85, R85 ;  /* 0x0000005555297220 */ /* 0x000fe20000410000 */
[----:B------:R-:W-:Y:S01]  /*17b0*/  PRMT R60, R89, 0x7632, R60 ;  /* 0x00007632593c7816 */ /* 0x000fe2000000003c */
[----:B------:R-:W-:Y:S01]  /*17c0*/  FADD.FTZ R37, R37, R38 ;  /* 0x0000002625257221 */ /* 0x000fe20000010000 */
[----:B------:R-:W-:Y:S01]  /*17d0*/  FADD.FTZ R38, R30, R83 ;  /* 0x000000531e267221 */ /* 0x000fe20000010000 */
[----:B------:R-:W-:Y:S01]  /*17e0*/  SHF.L.U32 R34, R34, 0x10, RZ ;  /* 0x0000001022227819 */ /* 0x000fe200000006ff */
[----:B------:R-:W-:Y:S01]  /*17f0*/  FADD.FTZ R36, R36, R39 ;  /* 0x0000002724247221 */ /* 0x000fe20000010000 */
[----:B------:R-:W-:Y:S01]  /*1800*/  FFMA.FTZ R41, R32, R32, R41 ;  /* 0x0000002020297223 */ /* 0x000fe20000010029 */
[----:B------:R-:W-:Y:S01]  /*1810*/  SHF.L.U32 R60, R60, 0x10, RZ ;  /* 0x000000103c3c7819 */ /* 0x000fe200000006ff */
[----:B------:R-:W-:Y:S01]  /*1820*/  FMUL.FTZ R39, R87, R87 ;  /* 0x0000005757277220 */ /* 0x000fe20000410000 */
[----:B------:R-:W-:Y:S01]  /*1830*/  FADD.FTZ R37, R37, R38 ;  /* 0x0000002625257221 */ /* 0x000fe20000010000 */
[----:B------:R-:W-:Y:S01]  /*1840*/  FADD.FTZ R38, R32, R85 ;  /* 0x0000005520267221 */ /* 0x000fe20000010000 */
[----:B------:R-:W-:Y:S01]  /*1850*/  FADD.FTZ R36, R36, R41 ;  /* 0x0000002924247221 */ /* 0x000fe20000010000 */
[----:B------:R-:W-:Y:S01]  /*1860*/  SHF.L.U32 R89, R89, 0x10, RZ ;  /* 0x0000001059597819 */ /* 0x000fe200000006ff */
[----:B------:R-:W-:Y:S01]  /*1870*/  FFMA.FTZ R39, R34, R34, R39 ;  /* 0x0000002222277223 */ /* 0x000fe20000010027 */
[----:B------:R-:W-:Y:S01]  /*1880*/  FMUL.FTZ R40, R60, R60 ;  /* 0x0000003c3c287220 */ /* 0x000fe20000410000 */
[----:B------:R-:W-:Y:S01]  /*1890*/  FADD.FTZ R37, R37, R38 ;  /* 0x0000002625257221 */ /* 0x000fe20000010000 */
[----:B------:R-:W-:Y:S01]  /*18a0*/  FADD.FTZ R38, R34, R87 ;  /* 0x0000005722267221 */ /* 0x000fe20000010000 */
[----:B------:R-:W-:Y:S01]  /*18b0*/  FADD.FTZ R36, R36, R39 ;  /* 0x0000002724247221 */ /* 0x000fe20000010000 */
[----:B------:R-:W-:-:S02]  /*18c0*/  FFMA.FTZ R39, R89, R89, R40 ;  /* 0x0000005959277223 */ /* 0x000fc40000010028 */
[----:B------:R-:W-:Y:S01]  /*18d0*/  FADD.FTZ R37, R37, R38 ;  /* 0x0000002625257221 */ /* 0x000fe20000010000 */
[----:B--2---:R-:W-:-:S04]  /*18e0*/  PRMT R62, R91, 0x7632, R62 ;  /* 0x000076325b3e7816 */ /* 0x004fc8000000003e */
[----:B------:R-:W-:Y:S02]  /*18f0*/  SHF.L.U32 R62, R62, 0x10, RZ ;  /* 0x000000103e3e7819 */ /* 0x000fe400000006ff */
[----:B------:R-:W-:-:S03]  /*1900*/  SHF.L.U32 R91, R91, 0x10, RZ ;  /* 0x000000105b5b7819 */ /* 0x000fc600000006ff */
[----:B------:R-:W-:Y:S01]  /*1910*/  FMUL.FTZ R40, R62, R62 ;  /* 0x0000003e3e287220 */ /* 0x000fe20000410000 */
[----:B------:R-:W-:Y:S01]  /*1920*/  FADD.FTZ R38, R89, R60 ;  /* 0x0000003c59267221 */ /* 0x000fe20000010000 */
[----:B------:R-:W-:Y:S01]  /*1930*/  FADD.FTZ R36, R36, R39 ;  /* 0x0000002724247221 */ /* 0x000fe20000010000 */
[----:B------:R-:W-:Y:S01]  /*1940*/  PRMT R93, R64, 0x7632, R93 ;  /* 0x00007632405d7816 */ /* 0x000fe2000000005d */
[----:B------:R-:W-:-:S03]  /*1950*/  FFMA.FTZ R39, R91, R91, R40 ;  /* 0x0000005b5b277223 */ /* 0x000fc60000010028 */
        /* <DEDUP_REMOVED lines=72> */
.L_x_2126:
[----:B------:R-:W-:Y:S05]  /*1de0*/  BSYNC.RECONVERGENT B0 ;  /* 0x0000000000007941 */ /* 0x000fea0003800200 */
.L_x_2125:
        /* <DEDUP_REMOVED lines=46> */
.L_x_2128:
[----:B------:R-:W-:Y:S05]  /*20d0*/  BSYNC.RECONVERGENT B0 ;  /* 0x0000000000007941 */ /* 0x000fea0003800200 */
.L_x_2127:
        /* <DEDUP_REMOVED lines=10> */
[----:B------:R-:W-:Y:S01]  /*2180*/  LOP3.LUT P1, R42, R6, 0x2, RZ, 0xc0, !PT ;  /* 0x00000002062a7812 */ /* 0x000fe2000782c0ff */
[-CC-:B------:R-:W-:Y:S02]  /*2190*/  IMAD R39, R38, R5.reuse, R0.reuse ;  /* 0x0000000526277224 */ /* 0x180fe400078e0200 */
[----:B-1----:R-:W-:Y:S01]  /*21a0*/  IMAD R43, R3, R5, R0 ;  /* 0x00000005032b7224 */ /* 0x002fe200078e0200 */
        /* <DEDUP_REMOVED lines=11> */
.L_x_2131:
[----:B---3--:R-:W3:Y:S04]  /*2260*/  LDG.E.STRONG.GPU R38, desc[UR6][R36.64] ;  /* 0x0000000624267981 */ /* 0x008ee8000c1ef900 */
[----:B---3--:R-:W-:Y:S01]  /*2270*/  CCTL.IVALL ;  /* 0x00000000ff00798f */ /* 0x008fe20002000000 */
[----:B------:R-:W-:Y:S05]  /*2280*/  YIELD ;  /* 0x0000000000007946 */ /* 0x000fea0003800000 */
[----:B------:R-:W-:-:S13]  /*2290*/  ISETP.NE.AND P1, PT, R38, R45, PT ;  /* 0x0000002d2600720c */ /* 0x000fda0003f25270 */
[----:B------:R-:W-:Y:S05]  /*22a0*/  @P1 BRA `(.L_x_2131) ;  /* 0xfffffffc00ec1947 */ /* 0x000fea000383ffff */
.L_x_2130:
        /* <DEDUP_REMOVED lines=15> */
.L_x_2133:
        /* <DEDUP_REMOVED lines=60> */
.L_x_2132:
        /* <DEDUP_REMOVED lines=12> */
[----:B------:R-:W-:Y:S02]  /*2820*/  IADD3 R42, PT, PT, R44, 0x2, RZ ;  /* 0x000000022c2a7810 */ /* 0x000fe40007ffe0ff */
[-C--:B------:R-:W-:Y:S02]  /*2830*/  ISETP.EQ.OR P5, PT, R38, R3.reuse, P2 ;  /* 0x000000032600720c */ /* 0x080fe400017a2670 */
[----:B------:R-:W-:Y:S02]  /*2840*/  IADD3 R48, PT, PT, R44, 0x3, RZ ;  /* 0x000000032c307810 */ /* 0x000fe40007ffe0ff */
[----:B------:R-:W-:-:S09]  /*2850*/  ISETP.EQ.OR P4, PT, R42, R3, P2 ;  /* 0x000000032a00720c */ /* 0x000fd20001782670 */
[----:B------:R-:W-:-:S04]  /*2860*/  @!P5 IMAD R39, R38, R5, R0 ;  /* 0x000000052627d224 */ /* 0x000fc800078e0200 */
[----:B-1----:R-:W-:Y:S02]  /*2870*/  @!P4 IMAD R43, R42, R5, R0 ;  /* 0x000000052a2bc224 */ /* 0x002fe400078e0200 */
        /* <DEDUP_REMOVED lines=17> */
.L_x_2134:
        /* <DEDUP_REMOVED lines=18> */
.L_x_2135:
        /* <DEDUP_REMOVED lines=9> */
.L_x_2136:
[----:B------:R-:W-:Y:S05]  /*2b40*/  BSYNC.RECONVERGENT B0 ;  /* 0x0000000000007941 */ /* 0x000fea0003800200 */
.L_x_2129:
[----:B------:R-:W4:Y:S01]  /*2b50*/  S2UR UR5, SR_CgaCtaId ;  /* 0x00000000000579c3 */ /* 0x000f220000008800 */
[----:B------:R-:W5:Y:S01]  /*2b60*/  LDCU UR8, c[0x0][0x414] ;  /* 0x00008280ff0877ac */ /* 0x000f620008000800 */
[----:B--2---:R-:W-:Y:S01]  /*2b70*/  SHF.L.U32 R44, R2, 0x1, RZ ;  /* 0x00000001022c7819 */ /* 0x004fe200000006ff */
[----:B------:R-:W-:-:S03]  /*2b80*/  UMOV UR4, 0x400 ;  /* 0x0000040000047882 */ /* 0x000fc60000000000 */
[----:B------:R-:W-:Y:S02]  /*2b90*/  LOP3.LUT R47, R44, 0x1e, RZ, 0xc0, !PT ;  /* 0x0000001e2c2f7812 */ /* 0x000fe400078ec0ff */
[----:B---3--:R-:W2:Y:S02]  /*2ba0*/  @P0 LDC.64 R36, c[0x0][0x388] ;  /* 0x0000e200ff240b82 */ /* 0x008ea40000000a00 */
[----:B------:R-:W-:-:S06]  /*2bb0*/  IADD3 R47, PT, PT, R94, R47, RZ ;  /* 0x0000002f5e2f7210 */ /* 0x000fcc0007ffe0ff */
[----:B-1----:R-:W1:Y:S01]  /*2bc0*/  LDC.64 R42, c[0x0][0x398] ;  /* 0x0000e600ff2a7b82 */ /* 0x002e620000000a00 */
[----:B----4-:R-:W-:-:S07]  /*2bd0*/  ULEA UR4, UR5, UR4, 0x18 ;  /* 0x0000000405047291 */ /* 0x010fce000f8ec0ff */
[----:B------:R-:W3:Y:S01]  /*2be0*/  LDC.64 R38, c[0x0][0x3a0] ;  /* 0x0000e800ff267b82 */ /* 0x000ee20000000a00 */
[----:B--2---:R-:W-:-:S04]  /*2bf0*/  @P0 IMAD.WIDE R44, R8, 0x8, R36 ;  /* 0x00000008082c0825 */ /* 0x004fc800078e0224 */
[----:B-----5:R-:W-:Y:S01]  /*2c00*/  @P0 FMUL.FTZ R36, R40, UR8 ;  /* 0x0000000828240c20 */ /* 0x020fe20008410000 */
[----:B------:R-:W-:Y:S01]  /*2c10*/  @P0 FMUL.FTZ R37, R41, UR8 ;  /* 0x0000000829250c20 */ /* 0x000fe20008410000 */
[----:B------:R0:W-:Y:S04]  /*2c20*/  @!P2 STS.64 [UR4+0x98], R40 ;  /* 0x00009828ff00a988 */ /* 0x0001e80008000a04 */
[----:B------:R-:W-:Y:S01]  /*2c30*/  @P0 STG.E.64 desc[UR6][R44.64], R36 ;  /* 0x000000242c000986 */ /* 0x000fe2000c101b06 */
[C---:B-1----:R-:W-:Y:S01]  /*2c40*/  IMAD.WIDE R42, R47.reuse, 0x2, R42 ;  /* 0x000000022f2a7825 */ /* 0x042fe200078e022a */
[----:B------:R-:W-:Y:S03]  /*2c50*/  BAR.SYNC.DEFER_BLOCKING 0x0 ;  /* 0x0000000000007b1d */ /* 0x000fe60000010000 */
[----:B---3--:R-:W-:-:S03]  /*2c60*/  IMAD.WIDE R46, R47, 0x2, R38 ;  /* 0x000000022f2e7825 */ /* 0x008fc600078e0226 */
[----:B------:R-:W2:Y:S04]  /*2c70*/  LDG.E.U16 R49, desc[UR6][R42.64] ;  /* 0x000000062a317981 */ /* 0x000ea8000c1e1500 */
[----:B------:R-:W3:Y:S04]  /*2c80*/  LDG.E.U16 R50, desc[UR6][R42.64+0x2] ;  /* 0x000002062a327981 */ /* 0x000ee8000c1e1500 */
[----:B------:R-:W4:Y:S04]  /*2c90*/  LDG.E.U16 R51, desc[UR6][R46.64] ;  /* 0x000000062e337981 */ /* 0x000f28000c1e1500 */
[----:B------:R-:W5:Y:S01]  /*2ca0*/  LDG.E.U16 R52, desc[UR6][R46.64+0x2] ;  /* 0x000002062e347981 */ /* 0x000f62000c1e1500 */
[----:B0-----:R-:W-:Y:S01]  /*2cb0*/  HFMA2 R40, -RZ, RZ, 1.875, 0 ;  /* 0x3f800000ff287431 */ /* 0x001fe200000001ff */
        /* <DEDUP_REMOVED lines=11> */
[----:B--2---:R-:W-:Y:S02]  /*2d70*/  SHF.L.U32 R41, R49, 0x10, RZ ;  /* 0x0000001031297819 */ /* 0x004fe400000006ff */
[----:B---3--:R-:W-:Y:S02]  /*2d80*/  SHF.L.U32 R42, R50, 0x10, RZ ;  /* 0x00000010322a7819 */ /* 0x008fe400000006ff */
[----:B----4-:R-:W-:Y:S02]  /*2d90*/  SHF.L.U32 R44, R51, 0x10, RZ ;  /* 0x00000010332c7819 */ /* 0x010fe400000006ff */
[----:B-----5:R-:W-:Y:S01]  /*2da0*/  SHF.L.U32 R43, R52, 0x10, RZ ;  /* 0x00000010342b7819 */ /* 0x020fe200000006ff */
[----:B01----:R-:W-:Y:S06]  /*2db0*/  BRA.U UP0, `(.L_x_2138) ;  /* 0x0000001500bc7547 */ /* 0x003fec000b800000 */
[----:B------:R-:W0:Y:S01]  /*2dc0*/  LDCU.64 UR8, c[0x0][0x3e8] ;  /* 0x00007d00ff0877ac */ /* 0x000e220008000a00 */
[----:B------:R-:W-:Y:S01]  /*2dd0*/  BSSY.RECONVERGENT B1, `(.L_x_2139) ;  /* 0x000001a000017945 */ /* 0x000fe20003800200 */
[----:B0-----:R-:W-:Y:S02]  /*2de0*/  ISETP.GE.U32.AND P1, PT, R92, UR8, PT ;  /* 0x000000085c007c0c */ /* 0x001fe4000bf26070 */
[----:B------:R-:W-:Y:S02]  /*2df0*/  ISETP.GE.U32.AND P2, PT, R90, UR8, PT ;  /* 0x000000085a007c0c */ /* 0x000fe4000bf46070 */
[----:B------:R-:W-:Y:S02]  /*2e00*/  ISETP.GE.AND.EX P1, PT, R9, UR9, PT, P1 ;  /* 0x0000000909007c0c */ /* 0x000fe4000bf26310 */
[----:B------:R-:W-:Y:S02]  /*2e10*/  ISETP.GE.U32.AND P5, PT, R88, UR8, PT ;  /* 0x0000000858007c0c */ /* 0x000fe4000bfa6070 */
[----:B------:R-:W-:-:S02]  /*2e20*/  ISETP.GE.U32.AND P6, PT, R86, UR8, PT ;  /* 0x0000000856007c0c */ /* 0x000fc4000bfc6070 */
        /* <DEDUP_REMOVED lines=20> */
.L_x_2140:
[----:B------:R-:W-:Y:S05]  /*2f70*/  BSYNC.RECONVERGENT B1 ;  /* 0x0000000000017941 */ /* 0x000fea0003800200 */
.L_x_2139:
        /* <DEDUP_REMOVED lines=20> */
.L_x_2142:
[----:B------:R-:W-:Y:S05]  /*30c0*/  BSYNC.RECONVERGENT B1 ;  /* 0x0000000000017941 */ /* 0x000fea0003800200 */
.L_x_2141:
        /* <DEDUP_REMOVED lines=28> */
.L_x_2144:
[----:B------:R-:W-:Y:S05]  /*3290*/  BSYNC.RECONVERGENT B1 ;  /* 0x0000000000017941 */ /* 0x000fea0003800200 */
.L_x_2143:
[----:B------:R-:W-:Y:S04]  /*32a0*/  BSSY.RECONVERGENT B1, `(.L_x_2145) ;  /* 0x0000014000017945 */ /* 0x000fe80003800200 */
[----:B------:R-:W-:Y:S05]  /*32b0*/  @P6 BRA `(.L_x_2146) ;  /* 0x0000000000486947 */ /* 0x000fea0003800000 */
[----:B------:R-:W3:Y:S01]  /*32c0*/  LDCU.64 UR4, c[0x0][0x3e0] ;  /* 0x00007c00ff0477ac */ /* 0x000ee20008000a00 */
[----:B------:R-:W-:Y:S01]  /*32d0*/  MOV R36, R102 ;  /* 0x0000006600247202 */ /* 0x000fe20000000f00 */
[--C-:B------:R-:W-:Y:S01]  /*32e0*/  FADD.FTZ R75, R75, -R48.reuse ;  /* 0x800000304b4b7221 */ /* 0x100fe20000010000 */
[----:B012---:R-:W-:Y:S01]  /*32f0*/  MOV R37, R101 ;  /* 0x0000006500257202 */ /* 0x007fe20000000f00 */
[----:B------:R-:W0:Y:S01]  /*3300*/  LDCU.64 UR10, c[0x0][0x380] ;  /* 0x00007000ff0a77ac */ /* 0x000e220008000a00 */
[----:B------:R-:W-:Y:S01]  /*3310*/  FADD.FTZ R39, R22, -R48 ;  /* 0x8000003016277221 */ /* 0x000fe20000010000 */
[----:B------:R-:W-:-:S03]  /*3320*/  FMUL.FTZ R75, R75, R40 ;  /* 0x000000284b4b7220 */ /* 0x000fc60000410000 */
[----:B------:R-:W-:Y:S01]  /*3330*/  FMUL.FTZ R39, R39, R40 ;  /* 0x0000002827277220 */ /* 0x000fe20000410000 */
[----:B------:R-:W-:-:S03]  /*3340*/  FFMA.FTZ R75, R41, R75, R44 ;  /* 0x0000004b294b7223 */ /* 0x000fc6000001002c */
[----:B------:R-:W-:Y:S01]  /*3350*/  FFMA.FTZ R16, R42, R39, R43 ;  /* 0x000000272a107223 */ /* 0x000fe2000001002b */
[----:B---3--:R-:W-:Y:S02]  /*3360*/  IMAD R45, R19, UR4, RZ ;  /* 0x00000004132d7c24 */ /* 0x008fe4000f8e02ff */
[----:B------:R-:W-:-:S04]  /*3370*/  IMAD.WIDE.U32 R36, R86, UR4, R36 ;  /* 0x0000000456247c25 */ /* 0x000fc8000f8e0024 */
[----:B------:R-:W-:Y:S01]  /*3380*/  IMAD R45, R86, UR5, R45 ;  /* 0x00000005562d7c24 */ /* 0x000fe2000f8e022d */
[----:B0-----:R-:W-:-:S04]  /*3390*/  LEA R38, P5, R36, UR10, 0x1 ;  /* 0x0000000a24267c11 */ /* 0x001fc8000f8a08ff */
[----:B------:R-:W-:Y:S02]  /*33a0*/  IADD3 R45, PT, PT, R37, R45, RZ ;  /* 0x0000002d252d7210 */ /* 0x000fe40007ffe0ff */
[----:B------:R-:W-:Y:S02]  /*33b0*/  F2FP.BF16.F32.PACK_AB R37, R16, R75 ;  /* 0x0000004b1025723e */ /* 0x000fe400000010ff */
[----:B------:R-:W-:-:S05]  /*33c0*/  LEA.HI.X R39, R36, UR11, R45, 0x1, P5 ;  /* 0x0000000b24277c11 */ /* 0x000fca000a8f0c2d */
[----:B------:R3:W-:Y:S02]  /*33d0*/  STG.E desc[UR6][R38.64], R37 ;  /* 0x0000002526007986 */ /* 0x0007e4000c101906 */
.L_x_2146:
[----:B------:R-:W-:Y:S05]  /*33e0*/  BSYNC.RECONVERGENT B1 ;  /* 0x0000000000017941 */ /* 0x000fea0003800200 */
.L_x_2145:
[----:B------:R-:W-:Y:S04]  /*33f0*/  BSSY.RECONVERGENT B1, `(.L_x_2147) ;  /* 0x0000014000017945 */ /* 0x000fe80003800200 */
[----:B------:R-:W-:Y:S05]  /*3400*/  @P1 BRA `(.L_x_2148) ;  /* 0x0000000000481947 */ /* 0x000fea0003800000 */
[----:B------:R-:W4:Y:S01]  /*3410*/  LDCU.64 UR4, c[0x0][0x3e0] ;  /* 0x00007c00ff0477ac */ /* 0x000f220008000a00 */
[----:B------:R-:W-:Y:S01]  /*3420*/  MOV R36, R102 ;  /* 0x0000006600247202 */ /* 0x000fe20000000f00 */
[--C-:B------:R-:W-:Y:S01]  /*3430*/  FADD.FTZ R77, R77, -R48.reuse ;  /* 0x800000304d4d7221 */ /* 0x100fe20000010000 */
[----:B0123--:R-:W-:Y:S01]  /*3440*/  MOV R37, R101 ;  /* 0x0000006500257202 */ /* 0x00ffe20000000f00 */
[----:B------:R-:W0:Y:S01]  /*3450*/  LDCU.64 UR10, c[0x0][0x380] ;  /* 0x00007000ff0a77ac */ /* 0x000e220008000a00 */
[----:B------:R-:W-:Y:S01]  /*3460*/  FADD.FTZ R39, R24, -R48 ;  /* 0x8000003018277221 */ /* 0x000fe20000010000 */
[----:B------:R-:W-:-:S03]  /*3470*/  FMUL.FTZ R77, R77, R40 ;  /* 0x000000284d4d7220 */ /* 0x000fc60000410000 */
[----:B------:R-:W-:Y:S01]  /*3480*/  FMUL.FTZ R39, R39, R40 ;  /* 0x0000002827277220 */ /* 0x000fe20000410000 */
[----:B------:R-:W-:-:S03]  /*3490*/  FFMA.FTZ R77, R41, R77, R44 ;  /* 0x0000004d294d7223 */ /* 0x000fc6000001002c */
[----:B------:R-:W-:Y:S01]  /*34a0*/  FFMA.FTZ R16, R42, R39, R43 ;  /* 0x000000272a107223 */ /* 0x000fe2000001002b */
[----:B----4-:R-:W-:Y:S02]  /*34b0*/  IMAD R45, R21, UR4, RZ ;  /* 0x00000004152d7c24 */ /* 0x010fe4000f8e02ff */
[----:B------:R-:W-:-:S04]  /*34c0*/  IMAD.WIDE.U32 R36, R84, UR4, R36 ;  /* 0x0000000454247c25 */ /* 0x000fc8000f8e0024 */
[----:B------:R-:W-:Y:S01]  /*34d0*/  IMAD R45, R84, UR5, R45 ;  /* 0x00000005542d7c24 */ /* 0x000fe2000f8e022d */
[----:B0-----:R-:W-:-:S04]  /*34e0*/  LEA R38, P1, R36, UR10, 0x1 ;  /* 0x0000000a24267c11 */ /* 0x001fc8000f8208ff */
[----:B------:R-:W-:Y:S02]  /*34f0*/  IADD3 R45, PT, PT, R37, R45, RZ ;  /* 0x0000002d252d7210 */ /* 0x000fe40007ffe0ff */
[----:B------:R-:W-:Y:S02]  /*3500*/  F2FP.BF16.F32.PACK_AB R37, R16, R77 ;  /* 0x0000004d1025723e */ /* 0x000fe400000010ff */
[----:B------:R-:W-:-:S05]  /*3510*/  LEA.HI.X R39, R36, UR11, R45, 0x1, P1 ;  /* 0x0000000b24277c11 */ /* 0x000fca00088f0c2d */
[----:B------:R4:W-:Y:S02]  /*3520*/  STG.E desc[UR6][R38.64], R37 ;  /* 0x0000002526007986 */ /* 0x0009e4000c101906 */
.L_x_2148:
[----:B------:R-:W-:Y:S05]  /*3530*/  BSYNC.RECONVERGENT B1 ;  /* 0x0000000000017941 */ /* 0x000fea0003800200 */
.L_x_2147:
[----:B------:R-:W-:Y:S04]  /*3540*/  BSSY.RECONVERGENT B1, `(.L_x_2149) ;  /* 0x0000014000017945 */ /* 0x000fe80003800200 */
[----:B------:R-:W-:Y:S05]  /*3550*/  @P2 BRA `(.L_x_2150) ;  /* 0x0000000000482947 */ /* 0x000fea0003800000 */
[----:B------:R-:W5:Y:S01]  /*3560*/  LDCU.64 UR4, c[0x0][0x3e0] ;  /* 0x00007c00ff0477ac */ /* 0x000f620008000a00 */
[----:B------:R-:W-:Y:S01]  /*3570*/  MOV R36, R102 ;  /* 0x0000006600247202 */ /* 0x000fe20000000f00 */
[--C-:B01234-:R-:W-:Y:S01]  /*3580*/  FADD.FTZ R39, R26, -R48.reuse ;  /* 0x800000301a277221 */ /* 0x11ffe20000010000 */
[----:B------:R-:W-:Y:S01]  /*3590*/  MOV R37, R101 ;  /* 0x0000006500257202 */ /* 0x000fe20000000f00 */
[----:B------:R-:W0:Y:S01]  /*35a0*/  LDCU.64 UR10, c[0x0][0x380] ;  /* 0x00007000ff0a77ac */ /* 0x000e220008000a00 */
[----:B------:R-:W-:Y:S01]  /*35b0*/  FADD.FTZ R79, R79, -R48 ;  /* 0x800000304f4f7221 */ /* 0x000fe20000010000 */
[----:B------:R-:W-:-:S03]  /*35c0*/  FMUL.FTZ R39, R39, R40 ;  /* 0x0000002827277220 */ /* 0x000fc60000410000 */
[----:B------:R-:W-:Y:S01]  /*35d0*/  FMUL.FTZ R79, R79, R40 ;  /* 0x000000284f4f7220 */ /* 0x000fe20000410000 */
[----:B------:R-:W-:-:S03]  /*35e0*/  FFMA.FTZ R16, R41, R39, R44 ;  /* 0x0000002729107223 */ /* 0x000fc6000001002c */
[----:B------:R-:W-:Y:S01]  /*35f0*/  FFMA.FTZ R79, R42, R79, R43 ;  /* 0x0000004f2a4f7223 */ /* 0x000fe2000001002b */
[----:B-----5:R-:W-:Y:S02]  /*3600*/  IMAD R45, R23, UR4, RZ ;  /* 0x00000004172d7c24 */ /* 0x020fe4000f8e02ff */
[----:B------:R-:W-:-:S04]  /*3610*/  IMAD.WIDE.U32 R36, R82, UR4, R36 ;  /* 0x0000000452247c25 */ /* 0x000fc8000f8e0024 */
[----:B------:R-:W-:Y:S01]  /*3620*/  IMAD R45, R82, UR5, R45 ;  /* 0x00000005522d7c24 */ /* 0x000fe2000f8e022d */
[----:B0-----:R-:W-:-:S04]  /*3630*/  LEA R38, P1, R36, UR10, 0x1 ;  /* 0x0000000a24267c11 */ /* 0x001fc8000f8208ff */
[----:B------:R-:W-:Y:S02]  /*3640*/  IADD3 R45, PT, PT, R37, R45, RZ ;  /* 0x0000002d252d7210 */ /* 0x000fe40007ffe0ff */
[----:B------:R-:W-:Y:S02]  /*3650*/  F2FP.BF16.F32.PACK_AB R37, R79, R16 ;  /* 0x000000104f25723e */ /* 0x000fe400000010ff */
[----:B------:R-:W-:-:S05]  /*3660*/  LEA.HI.X R39, R36, UR11, R45, 0x1, P1 ;  /* 0x0000000b24277c11 */ /* 0x000fca00088f0c2d */
[----:B------:R0:W-:Y:S02]  /*3670*/  STG.E desc[UR6][R38.64], R37 ;  /* 0x0000002526007986 */ /* 0x0001e4000c101906 */
.L_x_2150:
[----:B------:R-:W-:Y:S05]  /*3680*/  BSYNC.RECONVERGENT B1 ;  /* 0x0000000000017941 */ /* 0x000fea0003800200 */
.L_x_2149:
        /* <DEDUP_REMOVED lines=28> */
.L_x_2152:
[----:B------:R-:W-:Y:S05]  /*3850*/  BSYNC.RECONVERGENT B1 ;  /* 0x0000000000017941 */ /* 0x000fea0003800200 */
.L_x_2151:
        /* <DEDUP_REMOVED lines=20> */
.L_x_2154:
[----:B------:R-:W-:Y:S05]  /*39a0*/  BSYNC.RECONVERGENT B1 ;  /* 0x0000000000017941 */ /* 0x000fea0003800200 */
.L_x_2153:
        /* <DEDUP_REMOVED lines=20> */
.L_x_2156:
[----:B------:R-:W-:Y:S05]  /*3af0*/  BSYNC.RECONVERGENT B1 ;  /* 0x0000000000017941 */ /* 0x000fea0003800200 */
.L_x_2155:
        /* <DEDUP_REMOVED lines=20> */
.L_x_2158:
[----:B------:R-:W-:Y:S05]  /*3c40*/  BSYNC.RECONVERGENT B1 ;  /* 0x0000000000017941 */ /* 0x000fea0003800200 */
.L_x_2157:
        /* <DEDUP_REMOVED lines=12> */
[----:B------:R-:W5:Y:S01]  /*3d10*/  LDCU.64 UR4, c[0x0][0x3e0] ;  /* 0x00007c00ff0477ac */ /* 0x000f620008000a00 */
[----:B------:R-:W-:Y:S01]  /*3d20*/  MOV R36, R102 ;  /* 0x0000006600247202 */ /* 0x000fe20000000f00 */
[--C-:B------:R-:W-:Y:S01]  /*3d30*/  FADD.FTZ R89, R89, -R48.reuse ;  /* 0x8000003059597221 */ /* 0x100fe20000010000 */
[----:B01234-:R-:W-:Y:S01]  /*3d40*/  MOV R37, R101 ;  /* 0x0000006500257202 */ /* 0x01ffe20000000f00 */
        /* <DEDUP_REMOVED lines=14> */
.L_x_2160:
[----:B------:R-:W-:Y:S05]  /*3e30*/  BSYNC.RECONVERGENT B1 ;  /* 0x0000000000017941 */ /* 0x000fea0003800200 */
.L_x_2159:
[----:B------:R-:W-:Y:S04]  /*3e40*/  BSSY.RECONVERGENT B1, `(.L_x_2161) ;  /* 0x0000014000017945 */ /* 0x000fe80003800200 */
[----:B------:R-:W-:Y:S05]  /*3e50*/  @P5 BRA `(.L_x_2162) ;  /* 0x0000000000485947 */ /* 0x000fea0003800000 */
        /* <DEDUP_REMOVED lines=18> */
.L_x_2162:
[----:B------:R-:W-:Y:S05]  /*3f80*/  BSYNC.RECONVERGENT B1 ;  /* 0x0000000000017941 */ /* 0x000fea0003800200 */
.L_x_2161:
        /* <DEDUP_REMOVED lines=9> */
[----:B------:R-:W-:-:S04]  /*4020*/  FMUL.FTZ R93, R93, R40 ;  /* 0x000000285d5d7220 */ /* 0x000fc80000410000 */
[----:B------:R-:W-:Y:S01]  /*4030*/  FFMA.FTZ R93, R42, R93, R43 ;  /* 0x0000005d2a5d7223 */ /* 0x000fe2000001002b */
[----:B-----5:R-:W-:Y:S02]  /*4040*/  IMAD R16, R61, UR4, RZ ;  /* 0x000000043d107c24 */ /* 0x020fe4000f8e02ff */
        /* <DEDUP_REMOVED lines=8> */
.L_x_2164:
[----:B------:R-:W-:Y:S05]  /*40d0*/  BSYNC.RECONVERGENT B1 ;  /* 0x0000000000017941 */ /* 0x000fea0003800200 */
.L_x_2163:
[----:B------:R-:W-:Y:S04]  /*40e0*/  BSSY.RECONVERGENT B1, `(.L_x_2165) ;  /* 0x0000014000017945 */ /* 0x000fe80003800200 */
[----:B------:R-:W-:Y:S05]  /*40f0*/  @P2 BRA `(.L_x_2166) ;  /* 0x0000000000482947 */ /* 0x000fea0003800000 */
[----:B------:R-:W5:Y:S01]  /*4100*/  LDCU.64 UR4, c[0x0][0x3e0] ;  /* 0x00007c00ff0477ac */ /* 0x000f620008000a00 */
[--C-:B01234-:R-:W-:Y:S01]  /*4110*/  FADD.FTZ R39, R66, -R48.reuse ;  /* 0x8000003042277221 */ /* 0x11ffe20000010000 */
[----:B------:R-:W-:Y:S01]  /*4120*/  MOV R36, R102 ;  /* 0x0000006600247202 */ /* 0x000fe20000000f00 */
[----:B------:R-:W-:Y:S01]  /*4130*/  FADD.FTZ R95, R95, -R48 ;  /* 0x800000305f5f7221 */ /* 0x000fe20000010000 */
[----:B------:R-:W0:Y:S01]  /*4140*/  LDCU.64 UR10, c[0x0][0x380] ;  /* 0x00007000ff0a77ac */ /* 0x000e220008000a00 */
[----:B------:R-:W-:Y:S01]  /*4150*/  MOV R37, R101 ;  /* 0x0000006500257202 */ /* 0x000fe20000000f00 */
[-C--:B------:R-:W-:Y:S01]  /*4160*/  FMUL.FTZ R16, R39, R40.reuse ;  /* 0x0000002827107220 */ /* 0x080fe20000410000 */
[----:B------:R-:W-:-:S03]  /*4170*/  FMUL.FTZ R95, R95, R40 ;  /* 0x000000285f5f7220 */ /* 0x000fc60000410000 */
[----:B------:R-:W-:Y:S01]  /*4180*/  FFMA.FTZ R16, R42, R16, R43 ;  /* 0x000000102a107223 */ /* 0x000fe2000001002b */
        /* <DEDUP_REMOVED lines=9> */
.L_x_2166:
[----:B------:R-:W-:Y:S05]  /*4220*/  BSYNC.RECONVERGENT B1 ;  /* 0x0000000000017941 */ /* 0x000fea0003800200 */
.L_x_2165:
        /* <DEDUP_REMOVED lines=20> */
.L_x_2168:
[----:B------:R-:W-:Y:S05]  /*4370*/  BSYNC.RECONVERGENT B1 ;  /* 0x0000000000017941 */ /* 0x000fea0003800200 */
.L_x_2167:
[----:B------:R-:W-:Y:S05]  /*4380*/  @P4 BRA `(.L_x_2169) ;  /* 0x0000002000784947 */ /* 0x000fea0003800000 */
[----:B------:R-:W5:Y:S01]  /*4390*/  LDCU.64 UR4, c[0x0][0x3e0] ;  /* 0x00007c00ff0477ac */ /* 0x000f620008000a00 */
[----:B------:R-:W-:Y:S01]  /*43a0*/  MOV R100, R102 ;  /* 0x0000006600647202 */ /* 0x000fe20000000f00 */
[--C-:B------:R-:W-:Y:S01]  /*43b0*/  FADD.FTZ R99, R99, -R48.reuse ;  /* 0x8000003063637221 */ /* 0x100fe20000010000 */
[----:B01234-:R-:W-:Y:S01]  /*43c0*/  FADD.FTZ R37, R70, -R48 ;  /* 0x8000003046257221 */ /* 0x01ffe20000010000 */
[----:B------:R-:W0:Y:S02]  /*43d0*/  LDCU.64 UR8, c[0x0][0x380] ;  /* 0x00007000ff0877ac */ /* 0x000e240008000a00 */
[-C--:B------:R-:W-:Y:S01]  /*43e0*/  FMUL.FTZ R99, R99, R40.reuse ;  /* 0x0000002863637220 */ /* 0x080fe20000410000 */
[----:B------:R-:W-:-:S04]  /*43f0*/  FMUL.FTZ R37, R37, R40 ;  /* 0x0000002825257220 */ /* 0x000fc80000410000 */
[----:B------:R-:W-:Y:S01]  /*4400*/  FFMA.FTZ R42, R42, R37, R43 ;  /* 0x000000252a2a7223 */ /* 0x000fe2000001002b */
[----:B-----5:R-:W-:Y:S02]  /*4410*/  IMAD R39, R67, UR4, RZ ;  /* 0x0000000443277c24 */ /* 0x020fe4000f8e02ff */
[----:B------:R-:W-:-:S04]  /*4420*/  IMAD.WIDE.U32 R100, R14, UR4, R100 ;  /* 0x000000040e647c25 */ /* 0x000fc8000f8e0064 */
[----:B------:R-:W-:Y:S02]  /*4430*/  IMAD R45, R14, UR5, R39 ;  /* 0x000000050e2d7c24 */ /* 0x000fe4000f8e0227 */
[----:B------:R-:W-:Y:S01]  /*4440*/  FFMA.FTZ R39, R41, R99, R44 ;  /* 0x0000006329277223 */ /* 0x000fe2000001002c */
[----:B0-----:R-:W-:Y:S02]  /*4450*/  LEA R36, P1, R100, UR8, 0x1 ;  /* 0x0000000864247c11 */ /* 0x001fe4000f8208ff */
[----:B------:R-:W-:Y:S02]  /*4460*/  IADD3 R45, PT, PT, R101, R45, RZ ;  /* 0x0000002d652d7210 */ /* 0x000fe40007ffe0ff */
[----:B------:R-:W-:Y:S02]  /*4470*/  F2FP.BF16.F32.PACK_AB R39, R42, R39 ;  /* 0x000000272a27723e */ /* 0x000fe400000010ff */
[----:B------:R-:W-:-:S05]  /*4480*/  LEA.HI.X R37, R100, UR9, R45, 0x1, P1 ;  /* 0x0000000964257c11 */ /* 0x000fca00088f0c2d */
[----:B------:R0:W-:Y:S01]  /*4490*/  STG.E desc[UR6][R36.64], R39 ;  /* 0x0000002724007986 */ /* 0x0001e2000c101906 */
[----:B------:R-:W-:Y:S05]  /*44a0*/  BRA `(.L_x_2169) ;  /* 0x0000002000307947 */ /* 0x000fea0003800000 */
.L_x_2138:
[----:B------:R-:W0:Y:S01]  /*44b0*/  LDCU.64 UR10, c[0x0][0x3e8] ;  /* 0x00007d00ff0a77ac */ /* 0x000e220008000a00 */
[----:B------:R-:W-:Y:S01]  /*44c0*/  BSSY.RECONVERGENT B1, `(.L_x_2170) ;  /* 0x0000022000017945 */ /* 0x000fe20003800200 */
[----:B0-----:R-:W-:Y:S02]  /*44d0*/  ISETP.GE.U32.AND P4, PT, R90, UR10, PT ;  /* 0x0000000a5a007c0c */ /* 0x001fe4000bf86070 */
[----:B------:R-:W-:Y:S02]  /*44e0*/  ISETP.GE.U32.AND P2, PT, R88, UR10, PT ;  /* 0x0000000a58007c0c */ /* 0x000fe4000bf46070 */
[----:B------:R-:W-:Y:S02]  /*44f0*/  ISETP.GE.U32.AND P1, PT, R86, UR10, PT ;  /* 0x0000000a56007c0c */ /* 0x000fe4000bf26070 */
        /* <DEDUP_REMOVED lines=30> */
.L_x_2171:
[----:B------:R-:W-:Y:S05]  /*46e0*/  BSYNC.RECONVERGENT B1 ;  /* 0x0000000000017941 */ /* 0x000fea0003800200 */
.L_x_2170:
        /* <DEDUP_REMOVED lines=30> */
.L_x_2173:
[----:B------:R-:W-:Y:S05]  /*48d0*/  BSYNC.RECONVERGENT B1 ;  /* 0x0000000000017941 */ /* 0x000fea0003800200 */
.L_x_2172:
        /* <DEDUP_REMOVED lines=10> */
[--C-:B01----:R-:W-:Y:S01]  /*4980*/  FADD.FTZ R37, R20, -R48.reuse ;  /* 0x8000003014257221 */ /* 0x103fe20000010000 */
        /* <DEDUP_REMOVED lines=27> */
.L_x_2175:
[----:B------:R-:W-:Y:S05]  /*4b40*/  BSYNC.RECONVERGENT B1 ;  /* 0x0000000000017941 */ /* 0x000fea0003800200 */
.L_x_2174:
[----:B------:R-:W-:Y:S04]  /*4b50*/  BSSY.RECONVERGENT B1, `(.L_x_2176) ;  /* 0x000001e000017945 */ /* 0x000fe80003800200 */
[----:B------:R-:W-:Y:S05]  /*4b60*/  @P1 BRA `(.L_x_2177) ;  /* 0x0000000000701947 */ /* 0x000fea0003800000 */
[--C-:B------:R-:W-:Y:S01]  /*4b70*/  FADD.FTZ R75, R75, -R48.reuse ;  /* 0x800000304b4b7221 */ /* 0x100fe20000010000 */
[----:B012---:R-:W-:Y:S01]  /*4b80*/  FADD.FTZ R37, R22, -R48 ;  /* 0x8000003016257221 */ /* 0x007fe20000010000 */
        /* <DEDUP_REMOVED lines=22> */
[----:B-1----:R-:W-:Y:S01]  /*4cf0*/  FMUL.FTZ R45, R37, R22 ;  /* 0x00000016252d7220 */ /* 0x002fe20000410000 */
[----:B------:R-:W-:-:S04]  /*4d00*/  LEA.HI.X R37, R38, UR9, R47, 0x1, P1 ;  /* 0x0000000926257c11 */ /* 0x000fc800088f0c2f */
[----:B------:R-:W-:-:S05]  /*4d10*/  F2FP.BF16.F32.PACK_AB R45, R45, R16 ;  /* 0x000000102d2d723e */ /* 0x000fca00000010ff */
[----:B------:R3:W-:Y:S02]  /*4d20*/  STG.E desc[UR6][R36.64], R45 ;  /* 0x0000002d24007986 */ /* 0x0007e4000c101906 */
.L_x_2177:
[----:B------:R-:W-:Y:S05]  /*4d30*/  BSYNC.RECONVERGENT B1 ;  /* 0x0000000000017941 */ /* 0x000fea0003800200 */
.L_x_2176:
[----:B------:R-:W-:Y:S04]  /*4d40*/  BSSY.RECONVERGENT B1, `(.L_x_2178) ;  /* 0x000001e000017945 */ /* 0x000fe80003800200 */
[----:B------:R-:W-:Y:S05]  /*4d50*/  @P5 BRA `(.L_x_2179) ;  /* 0x0000000000705947 */ /* 0x000fea0003800000 */
[--C-:B------:R-:W-:Y:S01]  /*4d60*/  FADD.FTZ R77, R77, -R48.reuse ;  /* 0x800000304d4d7221 */ /* 0x100fe20000010000 */
[----:B0123--:R-:W-:Y:S01]  /*4d70*/  FADD.FTZ R37, R24, -R48 ;  /* 0x8000003018257221 */ /* 0x00ffe20000010000 */
        /* <DEDUP_REMOVED lines=26> */
.L_x_2179:
[----:B------:R-:W-:Y:S05]  /*4f20*/  BSYNC.RECONVERGENT B1 ;  /* 0x0000000000017941 */ /* 0x000fea0003800200 */
.L_x_2178:
[----:B------:R-:W-:Y:S04]  /*4f30*/  BSSY.RECONVERGENT B1, `(.L_x_2180) ;  /* 0x000001e000017945 */ /* 0x000fe80003800200 */
[----:B------:R-:W-:Y:S05]  /*4f40*/  @P6 BRA `(.L_x_2181) ;  /* 0x0000000000706947 */ /* 0x000fea0003800000 */
[--C-:B01234-:R-:W-:Y:S01]  /*4f50*/  FADD.FTZ R37, R26, -R48.reuse ;  /* 0x800000301a257221 */ /* 0x11ffe20000010000 */
        /* <DEDUP_REMOVED lines=27> */
.L_x_2181:
[----:B------:R-:W-:Y:S05]  /*5110*/  BSYNC.RECONVERGENT B1 ;  /* 0x0000000000017941 */ /* 0x000fea0003800200 */
.L_x_2180:
        /* <DEDUP_REMOVED lines=38> */
.L_x_2183:
[----:B------:R-:W-:Y:S05]  /*5380*/  BSYNC.RECONVERGENT B1 ;  /* 0x0000000000017941 */ /* 0x000fea0003800200 */
.L_x_2182:
        /* <DEDUP_REMOVED lines=30> */
.L_x_2185:
[----:B------:R-:W-:Y:S05]  /*5570*/  BSYNC.RECONVERGENT B1 ;  /* 0x0000000000017941 */ /* 0x000fea0003800200 */
.L_x_2184:
        /* <DEDUP_REMOVED lines=30> */
.L_x_2187:
[----:B------:R-:W-:Y:S05]  /*5760*/  BSYNC.RECONVERGENT B1 ;  /* 0x0000000000017941 */ /* 0x000fea0003800200 */
.L_x_2186:
        /* <DEDUP_REMOVED lines=30> */
.L_x_2189:
[----:B------:R-:W-:Y:S05]  /*5950*/  BSYNC.RECONVERGENT B1 ;  /* 0x0000000000017941 */ /* 0x000fea0003800200 */
.L_x_2188:
        /* <DEDUP_REMOVED lines=13> */
[----:B01234-:R-:W-:Y:S01]  /*5a30*/  FADD.FTZ R37, R60, -R48 ;  /* 0x800000303c257221 */ /* 0x01ffe20000010000 */
        /* <DEDUP_REMOVED lines=26> */
.L_x_2191:
[----:B------:R-:W-:Y:S05]  /*5be0*/  BSYNC.RECONVERGENT B1 ;  /* 0x0000000000017941 */ /* 0x000fea0003800200 */
.L_x_2190:
[----:B------:R-:W-:Y:S04]  /*5bf0*/  BSSY.RECONVERGENT B1, `(.L_x_2192) ;  /* 0x000001e000017945 */ /* 0x000fe80003800200 */
[----:B------:R-:W-:Y:S05]  /*5c00*/  @P2 BRA `(.L_x_2193) ;  /* 0x0000000000702947 */ /* 0x000fea0003800000 */
        /* <DEDUP_REMOVED lines=28> */
.L_x_2193:
[----:B------:R-:W-:Y:S05]  /*5dd0*/  BSYNC.RECONVERGENT B1 ;  /* 0x0000000000017941 */ /* 0x000fea0003800200 */
.L_x_2192:
        /* <DEDUP_REMOVED lines=30> */
.L_x_2195:
[----:B------:R-:W-:Y:S05]  /*5fc0*/  BSYNC.RECONVERGENT B1 ;  /* 0x0000000000017941 */ /* 0x000fea0003800200 */
.L_x_2194:
        /* <DEDUP_REMOVED lines=30> */
.L_x_2197:
[----:B------:R-:W-:Y:S05]  /*61b0*/  BSYNC.RECONVERGENT B1 ;  /* 0x0000000000017941 */ /* 0x000fea0003800200 */
.L_x_2196:
        /* <DEDUP_REMOVED lines=30> */
.L_x_2199:
[----:B------:R-:W-:Y:S05]  /*63a0*/  BSYNC.RECONVERGENT B1 ;  /* 0x0000000000017941 */ /* 0x000fea0003800200 */
.L_x_2198:
        /* <DEDUP_REMOVED lines=28> */
.L_x_2169:
[----:B------:R-:W-:Y:S05]  /*6570*/  BSYNC.RECONVERGENT B0 ;  /* 0x0000000000007941 */ /* 0x000fea0003800200 */
.L_x_2137:
[----:B------:R-:W5:Y:S01]  /*6580*/  LDCU UR4, c[0x0][0x3f8] ;  /* 0x00007f00ff0477ac */ /* 0x000f620008000800 */
[----:B------:R-:W-:Y:S02]  /*6590*/  IADD3 R8, PT, PT, R5, R8, RZ ;  /* 0x0000000805087210 */ /* 0x000fe40007ffe0ff */
[----:B------:R-:W-:Y:S01]  /*65a0*/  IADD3 R6, PT, PT, R6, 0x1, RZ ;  /* 0x0000000106067810 */ /* 0x000fe20007ffe0ff */
[----:B------:R-:W5:Y:S02]  /*65b0*/  LDCU UR5, c[0x0][0x3c8] ;  /* 0x00007900ff0577ac */ /* 0x000f640008000800 */
[----:B-----5:R-:W-:-:S06]  /*65c0*/  UIMAD UR4, UR4, UR5, URZ ;  /* 0x00000005040472a4 */ /* 0x020fcc000f8e02ff */
[----:B------:R-:W-:-:S13]  /*65d0*/  ISETP.GE.AND P1, PT, R8, UR4, PT ;  /* 0x0000000408007c0c */ /* 0x000fda000bf26270 */
[----:B------:R-:W-:Y:S05]  /*65e0*/  @!P1 BRA `(.L_x_2200) ;  /* 0xffffff9c00589947 */ /* 0x000fea000383ffff */
[----:B------:R-:W-:Y:S05]  /*65f0*/  EXIT ;  /* 0x000000000000794d */ /* 0x000fea0003800000 */
.L_x_2201:
        /* <DEDUP_REMOVED lines=16> */
.L_x_3450:


//--------------------- .text._Z35group_norm_nhwc_fwd_one_pass_kernelI11Bf16IOFp16WLi64ELi32ELi512EEv26Group_norm_nhwc_fwd_params --------------------------
	.section	.text._Z35group_norm_nhwc_fwd_one_pass_kernelI11Bf16IOFp16WLi64ELi32ELi512EEv26Group_norm_nhwc_fwd_params,"ax",@progbits
	.align	128
        .global         _Z35group_norm_nhwc_fwd_one_pass_kernelI11Bf16IOFp16WLi64ELi32ELi512EEv26Group_norm_nhwc_fwd_params
        .type           _Z35group_norm_nhwc_fwd_one_pass_kernelI11Bf16IOFp16WLi64ELi32ELi512EEv26Group_norm_nhwc_fwd_params,@function
        .size           _Z35group_norm_nhwc_fwd_one_pass_kernelI11Bf16IOFp16WLi64ELi32ELi512EEv26Group_norm_nhwc_fwd_params,(.L_x_3451 - _Z35group_norm_nhwc_fwd_one_pass_kernelI11Bf16IOFp16WLi64ELi32ELi512EEv26Group_norm_nhwc_fwd_params)
        .other          _Z35group_norm_nhwc_fwd_one_pass_kernelI11Bf16IOFp16WLi64ELi32ELi512EEv26Group_norm_nhwc_fwd_params,@"STO_CUDA_ENTRY STV_DEFAULT"
_Z35group_norm_nhwc_fwd_one_pass_kernelI11Bf16IOFp16WLi64ELi32ELi512EEv26Group_norm_nhwc_fwd_params:
.text._Z35group_norm_nhwc_fwd_one_pass_kernelI11Bf16IOFp16WLi64ELi32ELi512EEv26Group_norm_nhwc_fwd_params:
        /* <DEDUP_REMOVED lines=23> */
.L_x_2221:
[----:B0-----:R-:W0:Y:S01]  /*0170*/  LDC R9, c[0x0][0x3f8] ;  /* 0x0000fe00ff097b82 */ /* 0x001e220000000800 */
[----:B-1----:R-:W1:Y:S01]  /*0180*/  LDCU.64 UR10, c[0x0][0x3e8] ;  /* 0x00007d00ff0a77ac */ /* 0x002e620008000a00 */
[----:B--2---:R-:W2:Y:S01]  /*0190*/  S2R R14, SR_TID.X ;  /* 0x00000000000e7919 */ /* 0x004ea20000002100 */
[----:B------:R-:W-:Y:S01]  /*01a0*/  IADD3 R12, PT, PT, R23, 0x20, RZ ;  /* 0x00000020170c7810 */ /* 0x000fe20007ffe0ff */
[----:B------:R-:W-:Y:S01]  /*01b0*/  HFMA2 R21, -RZ, RZ, 0, 0 ;  /* 0x00000000ff157431 */ /* 0x000fe200000001ff */
[----:B------:R-:W-:Y:S02]  /*01c0*/  SHF.R.S32.HI R15, RZ, 0x1f, R23 ;  /* 0x0000001fff0f7819 */ /* 0x000fe40000011417 */
[----:B------:R-:W-:Y:S02]  /*01d0*/  SHF.R.S32.HI R11, RZ, 0x1f, R12 ;  /* 0x0000001fff0b7819 */ /* 0x000fe4000001140c */
[----:B0-----:R-:W-:Y:S02]  /*01e0*/  IABS R5, R9 ;  /* 0x0000000900057213 */ /* 0x001fe40000000000 */
[----:B------:R-:W-:-:S02]  /*01f0*/  ISETP.NE.AND P3, PT, R9, RZ, PT ;  /* 0x000000ff0900720c */ /* 0x000fc40003f65270 */
[----:B------:R-:W0:Y:S01]  /*0200*/  I2F.RP R0, R5 ;  /* 0x0000000500007306 */ /* 0x000e220000209400 */
[----:B--2---:R-:W-:-:S07]  /*0210*/  SHF.L.U32 R25, R14, 0x1, RZ ;  /* 0x000000010e197819 */ /* 0x004fce00000006ff */
[----:B0-----:R-:W0:Y:S02]  /*0220*/  MUFU.RCP R0, R0 ;  /* 0x0000000000007308 */ /* 0x001e240000001000 */
[----:B0-----:R-:W-:-:S06]  /*0230*/  IADD3 R2, PT, PT, R0, 0xffffffe, RZ ;  /* 0x0ffffffe00027810 */ /* 0x001fcc0007ffe0ff */
        /* <DEDUP_REMOVED lines=18> */
[----:B------:R-:W-:-:S03]  /*0360*/  ISETP.GE.U32.AND P1, PT, R23, UR10, PT ;  /* 0x0000000a17007c0c */ /* 0x000fc6000bf26070 */
[----:B------:R-:W-:Y:S01]  /*0370*/  IMAD.MOV.U32 R13, RZ, RZ, R3 ;  /* 0x000000ffff0d7224 */ /* 0x000fe200078e0003 */
[----:B------:R-:W-:Y:S01]  /*0380*/  ISETP.GE.AND.EX P1, PT, R15, UR11, PT, P1 ;  /* 0x0000000b0f007c0c */ /* 0x000fe2000bf26310 */
[----:B------:R-:W0:Y:S01]  /*0390*/  LDCU.64 UR10, c[0x0][0x3f0] ;  /* 0x00007e00ff0a77ac */ /* 0x000e220008000a00 */
[----:B------:R-:W1:Y:S02]  /*03a0*/  @!P2 LDC.64 R4, c[0x0][0x390] ;  /* 0x0000e400ff04ab82 */ /* 0x000e640000000a00 */
[----:B------:R-:W-:Y:S02]  /*03b0*/  @!P4 IADD3 R13, PT, PT, -R13, RZ, RZ ;  /* 0x000000ff0d0dc210 */ /* 0x000fe40007ffe1ff */
[----:B------:R-:W-:-:S04]  /*03c0*/  @!P3 LOP3.LUT R13, RZ, R9, RZ, 0x33, !PT ;  /* 0x00000009ff0db212 */ /* 0x000fc800078e33ff */
[----:B------:R-:W-:Y:S02]  /*03d0*/  IADD3 R20, PT, PT, -R13, RZ, RZ ;  /* 0x000000ff0d147210 */ /* 0x000fe40007ffe1ff */
[----:B------:R-:W-:Y:S01]  /*03e0*/  SHF.R.S32.HI R0, RZ, 0x1f, R13 ;  /* 0x0000001fff007819 */ /* 0x000fe2000001140d */
[----:B------:R-:W2:Y:S02]  /*03f0*/  @!P1 LDC.64 R6, c[0x0][0x3e0] ;  /* 0x0000f800ff069b82 */ /* 0x000ea40000000a00 */
[----:B------:R-:W-:Y:S02]  /*0400*/  IMAD R20, R9, R20, UR8 ;  /* 0x0000000809147e24 */ /* 0x000fe4000f8e0214 */
[----:B0-----:R-:W-:-:S03]  /*0410*/  IMAD R0, R0, UR10, RZ ;  /* 0x0000000a00007c24 */ /* 0x001fc6000f8e02ff */
[----:B------:R-:W-:Y:S01]  /*0420*/  SHF.L.U32 R20, R20, 0x5, RZ ;  /* 0x0000000514147819 */ /* 0x000fe200000006ff */
[----:B------:R-:W0:Y:S01]  /*0430*/  @!P2 LDC.64 R8, c[0x0][0x3e0] ;  /* 0x0000f800ff08ab82 */ /* 0x000e220000000a00 */
[----:B------:R-:W-:Y:S02]  /*0440*/  IMAD R27, R13, UR11, R0 ;  /* 0x0000000b0d1b7c24 */ /* 0x000fe4000f8e0200 */
[----:B------:R-:W-:Y:S02]  /*0450*/  LOP3.LUT R24, R20, 0x1e, R25, 0xf8, !PT ;  /* 0x0000001e14187812 */ /* 0x000fe400078ef819 */
[----:B------:R-:W-:-:S03]  /*0460*/  SHF.R.S32.HI R25, RZ, 0x1f, R20 ;  /* 0x0000001fff197819 */ /* 0x000fc60000011414 */
[----:B------:R-:W3:Y:S01]  /*0470*/  @!P1 LDC.64 R2, c[0x0][0x390] ;  /* 0x0000e400ff029b82 */ /* 0x000ee20000000a00 */
[----:B------:R-:W-:-:S04]  /*0480*/  IMAD.WIDE.U32 R24, R13, UR10, R24 ;  /* 0x0000000a0d187c25 */ /* 0x000fc8000f8e0018 */
[----:B------:R-:W-:Y:S01]  /*0490*/  IMAD.IADD R27, R25, 0x1, R27 ;  /* 0x00000001191b7824 */ /* 0x000fe200078e021b */
[----:B------:R-:W-:Y:S01]  /*04a0*/  @!P1 MOV R26, R24 ;  /* 0x00000018001a9202 */ /* 0x000fe20000000f00 */
        /* <DEDUP_REMOVED lines=21> */
[C---:B--2---:R-:W-:Y:S02]  /*0600*/  PRMT R2, R21.reuse, 0x7632, R2 ;  /* 0x0000763215027816 */ /* 0x044fe40000000002 */
[----:B------:R-:W-:Y:S02]  /*0610*/  SHF.L.U32 R21, R21, 0x10, RZ ;  /* 0x0000001015157819 */ /* 0x000fe400000006ff */
[C---:B---3--:R-:W-:Y:S02]  /*0620*/  PRMT R0, R3.reuse, 0x7632, R0 ;  /* 0x0000763203007816 */ /* 0x048fe40000000000 */
[----:B------:R-:W-:Y:S02]  /*0630*/  SHF.L.U32 R2, R2, 0x10, RZ ;  /* 0x0000001002027819 */ /* 0x000fe400000006ff */
[----:B------:R-:W-:Y:S01]  /*0640*/  SHF.L.U32 R3, R3, 0x10, RZ ;  /* 0x0000001003037819 */ /* 0x000fe200000006ff */
[----:B------:R-:W-:-:S02]  /*0650*/  IMAD.U32 R0, R0, 0x10000, RZ ;  /* 0x0001000000007824 */ /* 0x000fc400078e00ff */
        /* <DEDUP_REMOVED lines=44> */
.L_x_2203:
[----:B------:R-:W-:Y:S05]  /*0920*/  BSYNC.RECONVERGENT B0 ;  /* 0x0000000000007941 */ /* 0x000fea0003800200 */
.L_x_2202:
        /* <DEDUP_REMOVED lines=46> */
.L_x_2205:
[----:B------:R-:W-:Y:S05]  /*0c10*/  BSYNC.RECONVERGENT B0 ;  /* 0x0000000000007941 */ /* 0x000fea0003800200 */
.L_x_2204:
        /* <DEDUP_REMOVED lines=31> */
.L_x_2208:
[----:B---3--:R-:W3:Y:S04]  /*0e10*/  LDG.E.STRONG.GPU R6, desc[UR14][R4.64] ;  /* 0x0000000e04067981 */ /* 0x008ee8000c1ef900 */
[----:B---3--:R-:W-:Y:S01]  /*0e20*/  CCTL.IVALL ;  /* 0x00000000ff00798f */ /* 0x008fe20002000000 */
[----:B------:R-:W-:Y:S05]  /*0e30*/  YIELD ;  /* 0x0000000000007946 */ /* 0x000fea0003800000 */
[----:B------:R-:W-:-:S13]  /*0e40*/  ISETP.NE.AND P2, PT, R6, R9, PT ;  /* 0x000000090600720c */ /* 0x000fda0003f45270 */
[----:B------:R-:W-:Y:S05]  /*0e50*/  @P2 BRA `(.L_x_2208) ;  /* 0xfffffffc00ec2947 */ /* 0x000fea000383ffff */
.L_x_2207:
        /* <DEDUP_REMOVED lines=15> */
.L_x_2210:
[----:B------:R-:W-:Y:S01]  /*0f50*/  UIADD3 UR24, UPT, UPT, UR5, 0x1, URZ ;  /* 0x0000000105187890 */ /* 0x000fe2000fffe0ff */
[----:B------:R-:W-:Y:S01]  /*0f60*/  ISETP.EQ.OR P2, PT, RZ, UR23, P3 ;  /* 0x00000017ff007c0c */ /* 0x000fe20009f42670 */
[----:B------:R-:W-:-:S04]  /*0f70*/  UIADD3 UR25, UPT, UPT, UR5, 0x2, URZ ;  /* 0x0000000205197890 */ /* 0x000fc8000fffe0ff */
[----:B---3--:R-:W-:Y:S01]  /*0f80*/  MOV R4, UR24 ;  /* 0x0000001800047c02 */ /* 0x008fe20008000f00 */
[----:B------:R-:W-:Y:S01]  /*0f90*/  UIADD3 UR24, UPT, UPT, UR5, 0x3, URZ ;  /* 0x0000000305187890 */ /* 0x000fe2000fffe0ff */
[----:B------:R-:W-:Y:S02]  /*0fa0*/  MOV R5, UR25 ;  /* 0x0000001900057c02 */ /* 0x000fe40008000f00 */
[----:B------:R-:W-:Y:S02]  /*0fb0*/  ISETP.EQ.OR P4, PT, R4, UR18, P3 ;  /* 0x0000001204007c0c */ /* 0x000fe40009f82670 */
[----:B------:R-:W-:Y:S01]  /*0fc0*/  ISETP.EQ.OR P6, PT, R5, UR18, P3 ;  /* 0x0000001205007c0c */ /* 0x000fe20009fc2670 */
[----:B------:R-:W-:Y:S01]  /*0fd0*/  IMAD.U32 R4, RZ, RZ, UR24 ;  /* 0x00000018ff047e24 */ /* 0x000fe2000f8e00ff */
[----:B------:R-:W-:-:S04]  /*0fe0*/  VOTEU.ALL UP0, P2 ;  /* 0x0000000000ff7886 */ /* 0x000fc80001000000 */
[----:B------:R-:W-:Y:S01]  /*0ff0*/  ISETP.EQ.OR P5, PT, R4, UR18, P3 ;  /* 0x0000001204007c0c */ /* 0x000fe20009fa2670 */
[----:B------:R-:W-:-:S04]  /*1000*/  @!UP0 UIMAD.WIDE.U32 UR24, UR9, 0x8, UR16 ;  /* 0x00000008091888a5 */ /* 0x000fc8000f8e0010 */
[----:B------:R-:W-:Y:S02]  /*1010*/  VOTEU.ALL UP0, P4 ;  /* 0x0000000000ff7886 */ /* 0x000fe40002000000 */
[----:B------:R-:W-:Y:S01]  /*1020*/  MOV R4, UR24 ;  /* 0x0000001800047c02 */ /* 0x000fe20008000f00 */
[----:B------:R-:W-:Y:S01]  /*1030*/  VOTEU.ALL UP1, P6 ;  /* 0x0000000000ff7886 */ /* 0x000fe20003020000 */
[----:B------:R-:W-:Y:S01]  /*1040*/  MOV R5, UR25 ;  /* 0x0000001900057c02 */ /* 0x000fe20008000f00 */
[----:B------:R-:W-:-:S03]  /*1050*/  @!UP0 UIMAD.WIDE.U32 UR24, UR22, 0x8, UR16 ;  /* 0x00000008161888a5 */ /* 0x000fc6000f8e0010 */
[----:B------:R-:W-:Y:S01]  /*1060*/  VOTEU.ALL UP0, P5 ;  /* 0x0000000000ff7886 */ /* 0x000fe20002800000 */
[----:B------:R-:W-:Y:S01]  /*1070*/  @!UP1 UIMAD.WIDE.U32 UR26, UR21, 0x8, UR16 ;  /* 0x00000008151a98a5 */ /* 0x000fe2000f8e0010 */
[----:B------:R-:W0:Y:S01]  /*1080*/  @!P2 LDG.E.64 R4, desc[UR14][R4.64] ;  /* 0x0000000e0404a981 */ /* 0x000e22000c1e1b00 */
[----:B------:R-:W-:Y:S02]  /*1090*/  MOV R6, UR24 ;  /* 0x0000001800067c02 */ /* 0x000fe40008000f00 */
        /* <DEDUP_REMOVED lines=70> */
.L_x_2209:
        /* <DEDUP_REMOVED lines=51> */
.L_x_2211:
        /* <DEDUP_REMOVED lines=13> */
[----:B------:R-:W-:Y:S01]  /*1900*/  IMAD.U32 R4, RZ, RZ, UR12 ;  /* 0x0000000cff047e24 */ /* 0x000fe2000f8e00ff */
[----:B------:R-:W-:Y:S01]  /*1910*/  @!UP1 UIMAD.WIDE.U32 UR10, UR10, 0x8, UR16 ;  /* 0x000000080a0a98a5 */ /* 0x000fe2000f8e0010 */
[----:B------:R-:W-:-:S05]  /*1920*/  MOV R5, UR13 ;  /* 0x0000000d00057c02 */ /* 0x000fca0008000f00 */
[----:B------:R-:W-:Y:S01]  /*1930*/  MOV R6, UR10 ;  /* 0x0000000a00067c02 */ /* 0x000fe20008000f00 */
[----:B------:R-:W0:Y:S01]  /*1940*/  @!P4 LDG.E.64 R4, desc[UR14][R4.64] ;  /* 0x0000000e0404c981 */ /* 0x000e22000c1e1b00 */
[----:B------:R-:W-:-:S06]  /*1950*/  MOV R7, UR11 ;  /* 0x0000000b00077c02 */ /* 0x000fcc0008000f00 */
[----:B------:R-:W3:Y:S01]  /*1960*/  @!P2 LDG.E.64 R6, desc[UR14][R6.64] ;  /* 0x0000000e0606a981 */ /* 0x000ee2000c1e1b00 */
[----:B------:R-:W-:-:S04]  /*1970*/  IADD3 R8, PT, PT, R8, 0x2, RZ ;  /* 0x0000000208087810 */ /* 0x000fc80007ffe0ff */
[----:B------:R-:W-:Y:S01]  /*1980*/  R2UR UR5, R8 ;  /* 0x00000000080572ca */ /* 0x000fe200000e0000 */
[----:B0-----:R-:W-:Y:S01]  /*1990*/  @!P4 FADD.FTZ R12, R12, R4 ;  /* 0x000000040c0cc221 */ /* 0x001fe20000010000 */
[----:B------:R-:W-:-:S03]  /*19a0*/  @!P4 FADD.FTZ R13, R13, R5 ;  /* 0x000000050d0dc221 */ /* 0x000fc60000010000 */
[----:B---3--:R-:W-:Y:S01]  /*19b0*/  @!P2 FADD.FTZ R12, R12, R6 ;  /* 0x000000060c0ca221 */ /* 0x008fe20000010000 */
[----:B------:R-:W-:-:S09]  /*19c0*/  @!P2 FADD.FTZ R13, R13, R7 ;  /* 0x000000070d0da221 */ /* 0x000fd20000010000 */
.L_x_2212:
[----:B------:R-:W-:Y:S01]  /*19d0*/  MOV R5, UR5 ;  /* 0x0000000500057c02 */ /* 0x000fe20008000f00 */
[----:B------:R-:W-:Y:S01]  /*19e0*/  BSSY.RECONVERGENT B0, `(.L_x_2206) ;  /* 0x000000c000007945 */ /* 0x000fe20003800200 */
[----:B------:R-:W-:Y:S02]  /*19f0*/  LOP3.LUT R4, R22, 0x1, RZ, 0xc0, !PT ;  /* 0x0000000116047812 */ /* 0x000fe400078ec0ff */
[----:B------:R-:W-:-:S04]  /*1a00*/  ISETP.EQ.OR P2, PT, R5, UR18, P3 ;  /* 0x0000001205007c0c */ /* 0x000fc80009f42670 */
[----:B------:R-:W-:-:S13]  /*1a10*/  ISETP.NE.U32.OR P2, PT, R4, 0x1, P2 ;  /* 0x000000010400780c */ /* 0x000fda0001745470 */
[----:B------:R-:W-:Y:S05]  /*1a20*/  @P2 BRA `(.L_x_2213) ;  /* 0x00000000001c2947 */ /* 0x000fea0003800000 */
[----:B------:R-:W-:Y:S01]  /*1a30*/  UIMAD UR9, UR19, UR5, UR6 ;  /* 0x00000005130972a4 */ /* 0x000fe2000f8e0206 */
[----:B------:R-:W-:-:S05]  /*1a40*/  IMAD.MOV.U32 R5, RZ, RZ, 0x8 ;  /* 0x00000008ff057424 */ /* 0x000fca00078e00ff */
[----:B------:R-:W-:-:S05]  /*1a50*/  MOV R4, UR9 ;  /* 0x0000000900047c02 */ /* 0x000fca0008000f00 */
[----:B------:R-:W-:-:S06]  /*1a60*/  IMAD.WIDE.U32 R4, R4, R5, UR16 ;  /* 0x0000001004047e25 */ /* 0x000fcc000f8e0005 */
[----:B------:R-:W0:Y:S02]  /*1a70*/  LDG.E.64 R4, desc[UR14][R4.64] ;  /* 0x0000000e04047981 */ /* 0x000e24000c1e1b00 */
[----:B0-----:R-:W-:Y:S01]  /*1a80*/  FADD.FTZ R12, R12, R4 ;  /* 0x000000040c0c7221 */ /* 0x001fe20000010000 */
[----:B------:R-:W-:-:S07]  /*1a90*/  FADD.FTZ R13, R13, R5 ;  /* 0x000000050d0d7221 */ /* 0x000fce0000010000 */
.L_x_2213:
[----:B------:R-:W-:Y:S05]  /*1aa0*/  BSYNC.RECONVERGENT B0 ;  /* 0x0000000000007941 */ /* 0x000fea0003800200 */
.L_x_2206:
        /* <DEDUP_REMOVED lines=9> */
[----:B----4-:R-:W-:Y:S01]  /*1b40*/  SHF.L.U32 R6, R6, 0x1, RZ ;  /* 0x0000000106067819 */ /* 0x010fe200000006ff */
        /* <DEDUP_REMOVED lines=26> */
[----:B--2---:R-:W-:Y:S02]  /*1cf0*/  HADD2.F32 R9, -RZ, R16.H0_H0 ;  /* 0x20000010ff097230 */ /* 0x004fe40000004100 */
[----:B---3--:R-:W-:Y:S02]  /*1d00*/  HADD2.F32 R11, -RZ, R17.H0_H0 ;  /* 0x20000011ff0b7230 */ /* 0x008fe40000004100 */
[----:B----4-:R-:W-:Y:S02]  /*1d10*/  HADD2.F32 R12, -RZ, R18.H0_H0 ;  /* 0x20000012ff0c7230 */ /* 0x010fe40000004100 */
[----:B-----5:R-:W-:Y:S01]  /*1d20*/  HADD2.F32 R14, -RZ, R19.H0_H0 ;  /* 0x20000013ff0e7230 */ /* 0x020fe20000004100 */
[----:B01----:R-:W-:Y:S06]  /*1d30*/  BRA.U UP0, `(.L_x_2215) ;  /* 0x0000000100c07547 */ /* 0x003fec000b800000 */
[----:B------:R-:W0:Y:S01]  /*1d40*/  LDCU.64 UR12, c[0x0][0x3e8] ;  /* 0x00007d00ff0c77ac */ /* 0x000e220008000a00 */
[----:B------:R-:W-:Y:S01]  /*1d50*/  SHF.R.S32.HI R6, RZ, 0x1f, R23 ;  /* 0x0000001fff067819 */ /* 0x000fe20000011417 */
[C---:B------:R-:W-:Y:S01]  /*1d60*/  VIADD R13, R23.reuse, 0x20 ;  /* 0x00000020170d7836 */ /* 0x040fe20000000000 */
[----:B------:R-:W-:Y:S04]  /*1d70*/  BSSY.RECONVERGENT B1, `(.L_x_2216) ;  /* 0x0000019000017945 */ /* 0x000fe80003800200 */
[----:B------:R-:W-:Y:S02]  /*1d80*/  SHF.R.S32.HI R15, RZ, 0x1f, R13 ;  /* 0x0000001fff0f7819 */ /* 0x000fe4000001140d */
[----:B0-----:R-:W-:Y:S02]  /*1d90*/  ISETP.GE.U32.AND P1, PT, R23, UR12, PT ;  /* 0x0000000c17007c0c */ /* 0x001fe4000bf26070 */
[----:B------:R-:W-:-:S02]  /*1da0*/  ISETP.GE.U32.AND P2, PT, R13, UR12, PT ;  /* 0x0000000c0d007c0c */ /* 0x000fc4000bf46070 */
        /* <DEDUP_REMOVED lines=8> */
[----:B------:R-:W-:Y:S01]  /*1e30*/  MOV R5, R27 ;  /* 0x0000001b00057202 */ /* 0x000fe20000000f00 */
        /* <DEDUP_REMOVED lines=12> */
.L_x_2217:
[----:B------:R-:W-:Y:S05]  /*1f00*/  BSYNC.RECONVERGENT B1 ;  /* 0x0000000000017941 */ /* 0x000fea0003800200 */
.L_x_2216:
        /* <DEDUP_REMOVED lines=19> */
.L_x_2215:
        /* <DEDUP_REMOVED lines=19> */
[----:B------:R-:W-:Y:S02]  /*2170*/  IMAD.MOV.U32 R4, RZ, RZ, R24 ;  /* 0x000000ffff047224 */ /* 0x000fe400078e0018 */
[----:B0-----:R-:W-:Y:S02]  /*2180*/  FADD.FTZ R15, R13, 1 ;  /* 0x3f8000000d0f7421 */ /* 0x001fe40000010000 */
[----:B------:R-:W-:Y:S01]  /*2190*/  IMAD.WIDE.U32 R4, R23, UR10, R4 ;  /* 0x0000000a17047c25 */ /* 0x000fe2000f8e0004 */
[----:B------:R-:W0:Y:S04]  /*21a0*/  MUFU.RCP R7, R7 ;  /* 0x0000000700077308 */ /* 0x000e280000001000 */
[----:B------:R-:W-:-:S04]  /*21b0*/  IADD3 R17, PT, PT, R5, R17, RZ ;  /* 0x0000001105117210 */ /* 0x000fc80007ffe0ff */
[----:B------:R-:W2:Y:S01]  /*21c0*/  MUFU.RCP R15, R15 ;  /* 0x0000000f000f7308 */ /* 0x000ea20000001000 */
[----:B0-----:R-:W-:Y:S01]  /*21d0*/  FMUL.FTZ R2, R2, R7 ;  /* 0x0000000702027220 */ /* 0x001fe20000410000 */
[----:B--2---:R-:W-:Y:S01]  /*21e0*/  FMUL.FTZ R13, R6, R15 ;  /* 0x0000000f060d7220 */ /* 0x004fe20000410000 */
[----:B-1----:R-:W-:-:S04]  /*21f0*/  LEA R6, P1, R4, UR12, 0x1 ;  /* 0x0000000c04067c11 */ /* 0x002fc8000f8208ff */
[----:B------:R-:W-:Y:S02]  /*2200*/  LEA.HI.X R7, R4, UR13, R17, 0x1, P1 ;  /* 0x0000000d04077c11 */ /* 0x000fe400088f0c11 */
[----:B------:R-:W-:-:S05]  /*2210*/  F2FP.BF16.F32.PACK_AB R13, R13, R2 ;  /* 0x000000020d0d723e */ /* 0x000fca00000010ff */
[----:B------:R0:W-:Y:S02]  /*2220*/  STG.E desc[UR14][R6.64], R13 ;  /* 0x0000000d06007986 */ /* 0x0001e4000c10190e */
.L_x_2220:
[----:B------:R-:W-:Y:S05]  /*2230*/  BSYNC.RECONVERGENT B1 ;  /* 0x0000000000017941 */ /* 0x000fea0003800200 */
.L_x_2219:
        /* <DEDUP_REMOVED lines=33> */
.L_x_2218:
[----:B------:R-:W-:Y:S05]  /*2450*/  BSYNC.RECONVERGENT B0 ;  /* 0x0000000000007941 */ /* 0x000fea0003800200 */
.L_x_2214:
[----:B------:R-:W-:Y:S02]  /*2460*/  UIADD3 UR8, UPT, UPT, UR19, UR8, URZ ;  /* 0x0000000813087290 */ /* 0x000fe4000fffe0ff */
[----:B------:R-:W-:Y:S02]  /*2470*/  UIADD3 UR4, UPT, UPT, UR4, 0x1, URZ ;  /* 0x0000000104047890 */ /* 0x000fe4000fffe0ff */
[----:B------:R-:W-:-:S09]  /*2480*/  UISETP.GE.AND UP0, UPT, UR8, UR7, UPT ;  /* 0x000000070800728c */ /* 0x000fd2000bf06270 */
[----:B------:R-:W-:Y:S05]  /*2490*/  BRA.U !UP0, `(.L_x_2221) ;  /* 0xffffffdd08347547 */ /* 0x000fea000b83ffff */
[----:B------:R-:W-:Y:S05]  /*24a0*/  EXIT ;  /* 0x000000000000794d */ /* 0x000fea0003800000 */
.L_x_2222:
        /* <DEDUP_REMOVED lines=13> */
.L_x_3451:


//--------------------- .text._Z35group_norm_nhwc_fwd_one_pass_kernelI11Bf16IOFp16WLi128ELi32ELi512EEv26Group_norm_nhwc_fwd_params --------------------------
	.section	.text._Z35group_norm_nhwc_fwd_one_pass_kernelI11Bf16IOFp16WLi128ELi32ELi512EEv26Group_norm_nhwc_fwd_params,"ax",@progbits
	.align	128
        .global         _Z35group_norm_nhwc_fwd_one_pass_kernelI11Bf16IOFp16WLi128ELi32ELi512EEv26Group_norm_nhwc_fwd_params
        .type           _Z35group_norm_nhwc_fwd_one_pass_kernelI11Bf16IOFp16WLi128ELi32ELi512EEv26Group_norm_nhwc_fwd_params,@function
        .size           _Z35group_norm_nhwc_fwd_one_pass_kernelI11Bf16IOFp16WLi128ELi32ELi512EEv26Group_norm_nhwc_fwd_params,(.L_x_3452 - _Z35group_norm_nhwc_fwd_one_pass_kernelI11Bf16IOFp16WLi128ELi32ELi512EEv26Group_norm_nhwc_fwd_params)
        .other          _Z35group_norm_nhwc_fwd_one_pass_kernelI11Bf16IOFp16WLi128ELi32ELi512EEv26Group_norm_nhwc_fwd_params,@"STO_CUDA_ENTRY STV_DEFAULT"
_Z35group_norm_nhwc_fwd_one_pass_kernelI11Bf16IOFp16WLi128ELi32ELi512EEv26Group_norm_nhwc_fwd_params:
.text._Z35group_norm_nhwc_fwd_one_pass_kernelI11Bf16IOFp16WLi128ELi32ELi512EEv26Group_norm_nhwc_fwd_params:
        /* <DEDUP_REMOVED lines=23> */
.L_x_2250:
        /* <DEDUP_REMOVED lines=37> */
[----:B------:R-:W-:Y:S02]  /*03c0*/  @!P4 IADD3 R13, PT, PT, -R13, RZ, RZ ;  /* 0x000000ff0d0dc210 */ /* 0x000fe40007ffe1ff */
[----:B------:R-:W-:-:S02]  /*03d0*/  @!P3 LOP3.LUT R13, RZ, R9, RZ, 0x33, !PT ;  /* 0x00000009ff0db212 */ /* 0x000fc400078e33ff */
[----:B------:R-:W-:Y:S01]  /*03e0*/  ISETP.GE.U32.AND P3, PT, R0, UR8, PT ;  /* 0x0000000800007c0c */ /* 0x000fe2000bf66070 */
[----:B------:R-:W1:Y:S01]  /*03f0*/  @!P2 LDC.64 R10, c[0x0][0x390] ;  /* 0x0000e400ff0aab82 */ /* 0x000e620000000a00 */
[----:B------:R-:W-:Y:S01]  /*0400*/  SHF.R.S32.HI R5, RZ, 0x1f, R0 ;  /* 0x0000001fff057819 */ /* 0x000fe20000011400 */
[--C-:B------:R-:W-:Y:S01]  /*0410*/  IMAD.MOV R20, RZ, RZ, -R13.reuse ;  /* 0x000000ffff147224 */ /* 0x100fe200078e0a0d */
[----:B------:R-:W-:Y:S02]  /*0420*/  SHF.R.S32.HI R3, RZ, 0x1f, R13 ;  /* 0x0000001fff037819 */ /* 0x000fe4000001140d */
[----:B------:R-:W-:Y:S01]  /*0430*/  ISETP.GE.AND.EX P3, PT, R5, UR9, PT, P3 ;  /* 0x0000000905007c0c */ /* 0x000fe2000bf66330 */
[----:B------:R-:W-:Y:S01]  /*0440*/  IMAD R20, R9, R20, UR7 ;  /* 0x0000000709147e24 */ /* 0x000fe2000f8e0214 */
[----:B------:R-:W-:Y:S01]  /*0450*/  ISETP.GE.U32.AND P4, PT, R2, UR8, PT ;  /* 0x0000000802007c0c */ /* 0x000fe2000bf86070 */
[----:B------:R-:W3:Y:S01]  /*0460*/  @!P1 LDC.64 R8, c[0x0][0x3e0] ;  /* 0x0000f800ff089b82 */ /* 0x000ee20000000a00 */
[----:B--2---:R-:W-:Y:S01]  /*0470*/  IMAD R12, R3, UR10, RZ ;  /* 0x0000000a030c7c24 */ /* 0x004fe2000f8e02ff */
[----:B------:R-:W-:-:S02]  /*0480*/  SHF.R.S32.HI R3, RZ, 0x1f, R2 ;  /* 0x0000001fff037819 */ /* 0x000fc40000011402 */
[----:B------:R-:W-:Y:S01]  /*0490*/  SHF.L.U32 R20, R20, 0x5, RZ ;  /* 0x0000000514147819 */ /* 0x000fe200000006ff */
        /* <DEDUP_REMOVED lines=8> */
[----:B------:R-:W-:Y:S01]  /*0520*/  IADD3 R27, PT, PT, R25, R27, RZ ;  /* 0x0000001b191b7210 */ /* 0x000fe20007ffe0ff */
[----:B------:R-:W-:Y:S02]  /*0530*/  @!P2 IMAD.MOV.U32 R26, RZ, RZ, R24 ;  /* 0x000000ffff1aa224 */ /* 0x000fe400078e0018 */
[----:B---3--:R-:W-:Y:S01]  /*0540*/  @!P1 IMAD R21, R17, R8, RZ ;  /* 0x0000000811159224 */ /* 0x008fe200078e02ff */
[----:B------:R-:W-:Y:S01]  /*0550*/  @!P1 MOV R19, R27 ;  /* 0x0000001b00139202 */ /* 0x000fe20000000f00 */
[C---:B------:R-:W-:Y:S01]  /*0560*/  @!P2 IMAD R17, R23.reuse, R7, R18 ;  /* 0x000000071711a224 */ /* 0x040fe200078e0212 */
[----:B------:R-:W-:Y:S01]  /*0570*/  @!P1 MOV R18, R24 ;  /* 0x0000001800129202 */ /* 0x000fe20000000f00 */
[----:B------:R-:W-:Y:S02]  /*0580*/  @!P2 IMAD.WIDE.U32 R28, R23, R6, R26 ;  /* 0x00000006171ca225 */ /* 0x000fe400078e001a */
[----:B------:R-:W3:Y:S02]  /*0590*/  @!P4 LDC.64 R6, c[0x0][0x3e0] ;  /* 0x0000f800ff06cb82 */ /* 0x000ee40000000a00 */
[C---:B------:R-:W-:Y:S01]  /*05a0*/  @!P1 IMAD R21, R16.reuse, R9, R21 ;  /* 0x0000000910159224 */ /* 0x040fe200078e0215 */
[----:B------:R-:W-:Y:S01]  /*05b0*/  @!P2 IADD3 R17, PT, PT, R29, R17, RZ ;  /* 0x000000111d11a210 */ /* 0x000fe20007ffe0ff */
[----:B------:R-:W-:Y:S01]  /*05c0*/  @!P1 IMAD.WIDE.U32 R18, R16, R8, R18 ;  /* 0x0000000810129225 */ /* 0x000fe200078e0012 */
[----:B-1----:R-:W-:-:S03]  /*05d0*/  @!P2 LEA R16, P5, R28, R10, 0x1 ;  /* 0x0000000a1c10a211 */ /* 0x002fc600078a08ff */
[----:B------:R-:W1:Y:S01]  /*05e0*/  @!P3 LDC.64 R8, c[0x0][0x390] ;  /* 0x0000e400ff08bb82 */ /* 0x000e620000000a00 */
[----:B------:R-:W-:Y:S01]  /*05f0*/  @!P2 LEA.HI.X R17, R28, R11, R17, 0x1, P5 ;  /* 0x0000000b1c11a211 */ /* 0x000fe200028f0c11 */
[----:B0-----:R-:W-:Y:S01]  /*0600*/  @!P3 IMAD R5, R5, R14, RZ ;  /* 0x0000000e0505b224 */ /* 0x001fe200078e02ff */
[----:B------:R-:W-:Y:S02]  /*0610*/  @!P1 IADD3 R21, PT, PT, R19, R21, RZ ;  /* 0x0000001513159210 */ /* 0x000fe40007ffe0ff */
[----:B--2---:R-:W-:Y:S01]  /*0620*/  @!P1 LEA R12, P5, R18, R12, 0x1 ;  /* 0x0000000c120c9211 */ /* 0x004fe200078a08ff */
[----:B------:R-:W-:Y:S01]  /*0630*/  @!P3 IMAD R15, R0, R15, R5 ;  /* 0x0000000f000fb224 */ /* 0x000fe200078e0205 */
[----:B------:R-:W-:Y:S01]  /*0640*/  @!P3 MOV R19, R27 ;  /* 0x0000001b0013b202 */ /* 0x000fe20000000f00 */
[----:B------:R-:W0:Y:S01]  /*0650*/  @!P4 LDC.64 R10, c[0x0][0x390] ;  /* 0x0000e400ff0acb82 */ /* 0x000e220000000a00 */
[----:B------:R-:W-:Y:S01]  /*0660*/  @!P1 LEA.HI.X R13, R18, R13, R21, 0x1, P5 ;  /* 0x0000000d120d9211 */ /* 0x000fe200028f0c15 */
[----:B------:R-:W-:-:S02]  /*0670*/  @!P3 IMAD.MOV.U32 R18, RZ, RZ, R24 ;  /* 0x000000ffff12b224 */ /* 0x000fc400078e0018 */
[----:B------:R-:W-:Y:S02]  /*0680*/  HFMA2 R21, -RZ, RZ, 0, 0 ;  /* 0x00000000ff157431 */ /* 0x000fe400000001ff */
[----:B------:R-:W-:-:S04]  /*0690*/  @!P3 IMAD.WIDE.U32 R18, R0, R14, R18 ;  /* 0x0000000e0012b225 */ /* 0x000fc800078e0012 */
[----:B------:R-:W-:Y:S01]  /*06a0*/  HFMA2 R0, -RZ, RZ, 0, 0 ;  /* 0x00000000ff007431 */ /* 0x000fe200000001ff */
[----:B------:R-:W2:Y:S01]  /*06b0*/  @!P2 LDG.E R21, desc[UR14][R16.64] ;  /* 0x0000000e1015a981 */ /* 0x000ea2000c1e1900 */
[----:B---3--:R-:W-:-:S04]  /*06c0*/  @!P4 IMAD R3, R3, R6, RZ ;  /* 0x000000060303c224 */ /* 0x008fc800078e02ff */
        /* <DEDUP_REMOVED lines=8> */
[----:B------:R-:W-:Y:S01]  /*0750*/  IMAD.MOV.U32 R5, RZ, RZ, RZ ;  /* 0x000000ffff057224 */ /* 0x000fe200078e00ff */
[----:B------:R-:W-:Y:S02]  /*0760*/  @!P4 IADD3 R3, PT, PT, R3, R7, RZ ;  /* 0x000000070303c210 */ /* 0x000fe40007ffe0ff */
[----:B0-----:R-:W-:-:S03]  /*0770*/  @!P4 LEA R10, P2, R2, R10, 0x1 ;  /* 0x0000000a020ac211 */ /* 0x001fc600078408ff */
[----:B------:R-:W3:Y:S01]  /*0780*/  @!P3 LDG.E R5, desc[UR14][R8.64] ;  /* 0x0000000e0805b981 */ /* 0x000ee2000c1e1900 */
[----:B------:R-:W-:Y:S01]  /*0790*/  @!P4 LEA.HI.X R11, R2, R11, R3, 0x1, P2 ;  /* 0x0000000b020bc211 */ /* 0x000fe200010f0c03 */
[----:B------:R-:W-:-:S06]  /*07a0*/  HFMA2 R3, -RZ, RZ, 0, 0 ;  /* 0x00000000ff037431 */ /* 0x000fcc00000001ff */
[----:B------:R0:W4:Y:S02]  /*07b0*/  @!P4 LDG.E R3, desc[UR14][R10.64] ;  /* 0x0000000e0a03c981 */ /* 0x000124000c1e1900 */
[----:B0-----:R-:W0:Y:S02]  /*07c0*/  S2R R11, SR_LANEID ;  /* 0x00000000000b7919 */ /* 0x001e240000000000 */
[C---:B0-----:R-:W-:Y:S02]  /*07d0*/  ISETP.GT.AND P2, PT, R11.reuse, 0x1e, PT ;  /* 0x0000001e0b00780c */ /* 0x041fe40003f44270 */
[----:B------:R-:W-:Y:S01]  /*07e0*/  ISETP.GT.AND P3, PT, R11, 0xf, PT ;  /* 0x0000000f0b00780c */ /* 0x000fe20003f64270 */
[----:B------:R-:W-:Y:S01]  /*07f0*/  BSSY.RECONVERGENT B0, `(.L_x_2223) ;  /* 0x0000043000007945 */ /* 0x000fe20003800200 */
[C---:B--2---:R-:W-:Y:S02]  /*0800*/  PRMT R18, R21.reuse, 0x7632, R18 ;  /* 0x0000763215127816 */ /* 0x044fe40000000012 */
[----:B------:R-:W-:-:S02]  /*0810*/  SHF.L.U32 R21, R21, 0x10, RZ ;  /* 0x0000001015157819 */ /* 0x000fc400000006ff */
[----:B-----5:R-:W-:Y:S02]  /*0820*/  PRMT R16, R0, 0x7632, R16 ;  /* 0x0000763200107816 */ /* 0x020fe40000000010 */
[----:B------:R-:W-:Y:S02]  /*0830*/  SHF.L.U32 R18, R18, 0x10, RZ ;  /* 0x0000001012127819 */ /* 0x000fe400000006ff */
[----:B------:R-:W-:Y:S01]  /*0840*/  SHF.L.U32 R19, R0, 0x10, RZ ;  /* 0x0000001000137819 */ /* 0x000fe200000006ff */
[----:B------:R-:W-:Y:S02]  /*0850*/  IMAD.U32 R16, R16, 0x10000, RZ ;  /* 0x0001000010107824 */ /* 0x000fe400078e00ff */
[----:B------:R-:W-:Y:S01]  /*0860*/  FADD.FTZ R0, R21, R18 ;  /* 0x0000001215007221 */ /* 0x000fe20000010000 */
[----:B------:R-:W-:Y:S01]  /*0870*/  FMUL.FTZ R2, R18, R18 ;  /* 0x0000001212027220 */ /* 0x000fe20000410000 */
[----:B------:R-:W-:Y:S01]  /*0880*/  FADD.FTZ R7, R19, R16 ;  /* 0x0000001013077221 */ /* 0x000fe20000010000 */
[----:B------:R-:W-:Y:S01]  /*0890*/  FMUL.FTZ R8, R16, R16 ;  /* 0x0000001010087220 */ /* 0x000fe20000410000 */
[----:B------:R-:W-:Y:S01]  /*08a0*/  FADD.FTZ R6, RZ, R0 ;  /* 0x00000000ff067221 */ /* 0x000fe20000010000 */
[----:B------:R-:W-:-:S03]  /*08b0*/  FFMA.FTZ R2, R21, R21, R2 ;  /* 0x0000001515027223 */ /* 0x000fc60000010002 */
[----:B------:R-:W-:Y:S01]  /*08c0*/  FADD.FTZ R6, R6, R7 ;  /* 0x0000000706067221 */ /* 0x000fe20000010000 */
[----:B------:R-:W-:Y:S01]  /*08d0*/  FFMA.FTZ R7, R19, R19, R8 ;  /* 0x0000001313077223 */ /* 0x000fe20000010008 */
[----:B------:R-:W-:Y:S01]  /*08e0*/  FADD.FTZ R2, RZ, R2 ;  /* 0x00000002ff027221 */ /* 0x000fe20000010000 */
[----:B---3--:R-:W-:-:S03]  /*08f0*/  PRMT R0, R5, 0x7632, R0 ;  /* 0x0000763205007816 */ /* 0x008fc60000000000 */
[----:B------:R-:W-:Y:S01]  /*0900*/  FADD.FTZ R7, R2, R7 ;  /* 0x0000000702077221 */ /* 0x000fe20000010000 */
[----:B------:R-:W-:Y:S02]  /*0910*/  SHF.L.U32 R17, R5, 0x10, RZ ;  /* 0x0000001005117819 */ /* 0x000fe400000006ff */
[----:B------:R-:W-:Y:S02]  /*0920*/  SHF.L.U32 R0, R0, 0x10, RZ ;  /* 0x0000001000007819 */ /* 0x000fe400000006ff */
        /* <DEDUP_REMOVED lines=47> */
.L_x_2224:
[----:B------:R-:W-:Y:S05]  /*0c20*/  BSYNC.RECONVERGENT B0 ;  /* 0x0000000000007941 */ /* 0x000fea0003800200 */
.L_x_2223:
        /* <DEDUP_REMOVED lines=46> */
.L_x_2226:
[----:B------:R-:W-:Y:S05]  /*0f10*/  BSYNC.RECONVERGENT B0 ;  /* 0x0000000000007941 */ /* 0x000fea0003800200 */
.L_x_2225:
        /* <DEDUP_REMOVED lines=31> */
.L_x_2229:
[----:B---3--:R-:W3:Y:S04]  /*1110*/  LDG.E.STRONG.GPU R4, desc[UR14][R6.64] ;  /* 0x0000000e06047981 */ /* 0x008ee8000c1ef900 */
[----:B---3--:R-:W-:Y:S01]  /*1120*/  CCTL.IVALL ;  /* 0x00000000ff00798f */ /* 0x008fe20002000000 */
[----:B------:R-:W-:Y:S05]  /*1130*/  YIELD ;  /* 0x0000000000007946 */ /* 0x000fea0003800000 */
[----:B------:R-:W-:-:S13]  /*1140*/  ISETP.NE.AND P2, PT, R4, R11, PT ;  /* 0x0000000b0400720c */ /* 0x000fda0003f45270 */
[----:B------:R-:W-:Y:S05]  /*1150*/  @P2 BRA `(.L_x_2229) ;  /* 0xfffffffc00ec2947 */ /* 0x000fea000383ffff */
.L_x_2228:
        /* <DEDUP_REMOVED lines=15> */
.L_x_2231:
[----:B------:R-:W-:Y:S01]  /*1250*/  ISETP.EQ.OR P2, PT, RZ, UR22, P3 ;  /* 0x00000016ff007c0c */ /* 0x000fe20009f42670 */
[----:B------:R-:W-:Y:S02]  /*1260*/  UIADD3 UR23, UPT, UPT, UR5, 0x1, URZ ;  /* 0x0000000105177890 */ /* 0x000fe4000fffe0ff */
[----:B------:R-:W-:-:S04]  /*1270*/  UIADD3 UR24, UPT, UPT, UR5, 0x2, URZ ;  /* 0x0000000205187890 */ /* 0x000fc8000fffe0ff */
[----:B---3--:R-:W-:Y:S01]  /*1280*/  MOV R4, UR23 ;  /* 0x0000001700047c02 */ /* 0x008fe20008000f00 */
[----:B------:R-:W-:Y:S01]  /*1290*/  UIADD3 UR23, UPT, UPT, UR5, 0x3, URZ ;  /* 0x0000000305177890 */ /* 0x000fe2000fffe0ff */
[----:B------:R-:W-:Y:S02]  /*12a0*/  IMAD.U32 R5, RZ, RZ, UR24 ;  /* 0x00000018ff057e24 */ /* 0x000fe4000f8e00ff */
[----:B------:R-:W-:Y:S02]  /*12b0*/  ISETP.EQ.OR P4, PT, R4, UR18, P3 ;  /* 0x0000001204007c0c */ /* 0x000fe40009f82670 */
[----:B------:R-:W-:Y:S01]  /*12c0*/  VOTEU.ALL UP0, P2 ;  /* 0x0000000000ff7886 */ /* 0x000fe20001000000 */
[----:B------:R-:W-:Y:S02]  /*12d0*/  ISETP.EQ.OR P6, PT, R5, UR18, P3 ;  /* 0x0000001205007c0c */ /* 0x000fe40009fc2670 */
[----:B------:R-:W-:Y:S02]  /*12e0*/  MOV R4, UR23 ;  /* 0x0000001700047c02 */ /* 0x000fe40008000f00 */
[----:B------:R-:W-:-:S02]  /*12f0*/  @!UP0 UIMAD.WIDE.U32 UR24, UR8, 0x8, UR16 ;  /* 0x00000008081888a5 */ /* 0x000fc4000f8e0010 */
[----:B------:R-:W-:-:S04]  /*1300*/  ISETP.EQ.OR P5, PT, R4, UR18, P3 ;  /* 0x0000001204007c0c */ /* 0x000fc80009fa2670 */
[----:B------:R-:W-:Y:S01]  /*1310*/  MOV R4, UR24 ;  /* 0x0000001800047c02 */ /* 0x000fe20008000f00 */
[----:B------:R-:W-:Y:S01]  /*1320*/  VOTEU.ALL UP0, P4 ;  /* 0x0000000000ff7886 */ /* 0x000fe20002000000 */
[----:B------:R-:W-:Y:S01]  /*1330*/  MOV R5, UR25 ;  /* 0x0000001900057c02 */ /* 0x000fe20008000f00 */
[----:B------:R-:W-:-:S03]  /*1340*/  VOTEU.ALL UP1, P6 ;  /* 0x0000000000ff7886 */ /* 0x000fc60003020000 */
[----:B------:R-:W-:Y:S02]  /*1350*/  @!UP0 UIMAD.WIDE.U32 UR24, UR21, 0x8, UR16 ;  /* 0x00000008151888a5 */ /* 0x000fe4000f8e0010 */
[----:B------:R-:W0:Y:S01]  /*1360*/  @!P2 LDG.E.64 R4, desc[UR14][R4.64] ;  /* 0x0000000e0404a981 */ /* 0x000e22000c1e1b00 */
[----:B------:R-:W-:Y:S01]  /*1370*/  VOTEU.ALL UP0, P5 ;  /* 0x0000000000ff7886 */ /* 0x000fe20002800000 */
[----:B------:R-:W-:Y:S02]  /*1380*/  @!UP1 UIMAD.WIDE.U32 UR26, UR20, 0x8, UR16 ;  /* 0x00000008141a98a5 */ /* 0x000fe4000f8e0010 */
[----:B------:R-:W-:Y:S02]  /*1390*/  MOV R6, UR24 ;  /* 0x0000001800067c02 */ /* 0x000fe40008000f00 */
[----:B------:R-:W-:Y:S01]  /*13a0*/  MOV R7, UR25 ;  /* 0x0000001900077c02 */ /* 0x000fe20008000f00 */
[----:B------:R-:W-:Y:S01]  /*13b0*/  @!UP0 UIMAD.WIDE.U32 UR24, UR11, 0x8, UR16 ;  /* 0x000000080b1888a5 */ /* 0x000fe2000f8e0010 */
[----:B------:R-:W-:Y:S01]  /*13c0*/  IMAD.U32 R10, RZ, RZ, UR26 ;  /* 0x0000001aff0a7e24 */ /* 0x000fe2000f8e00ff */
[----:B------:R-:W-:-:S03]  /*13d0*/  MOV R11, UR27 ;  /* 0x0000001b000b7c02 */ /* 0x000fc60008000f00 */
        /* <DEDUP_REMOVED lines=66> */
.L_x_2230:
        /* <DEDUP_REMOVED lines=52> */
.L_x_2232:
        /* <DEDUP_REMOVED lines=28> */
.L_x_2233:
[----:B------:R-:W-:Y:S01]  /*1d00*/  IMAD.U32 R5, RZ, RZ, UR5 ;  /* 0x00000005ff057e24 */ /* 0x000fe2000f8e00ff */
[----:B------:R-:W-:Y:S01]  /*1d10*/  LOP3.LUT R4, R22, 0x1, RZ, 0xc0, !PT ;  /* 0x0000000116047812 */ /* 0x000fe200078ec0ff */
[----:B------:R-:W-:Y:S03]  /*1d20*/  BSSY.RECONVERGENT B0, `(.L_x_2227) ;  /* 0x000000b000007945 */ /* 0x000fe60003800200 */
        /* <DEDUP_REMOVED lines=10> */
.L_x_2234:
[----:B------:R-:W-:Y:S05]  /*1dd0*/  BSYNC.RECONVERGENT B0 ;  /* 0x0000000000007941 */ /* 0x000fea0003800200 */
.L_x_2227:
        /* <DEDUP_REMOVED lines=9> */
[----:B--2---:R-:W-:Y:S01]  /*1e70*/  SHF.L.U32 R12, R12, 0x1, RZ ;  /* 0x000000010c0c7819 */ /* 0x004fe200000006ff */
[----:B------:R-:W-:Y:S03]  /*1e80*/  @!P3 STS.64 [UR5+0x98], R8 ;  /* 0x00009808ff00b988 */ /* 0x000fe60008000a05 */
        /* <DEDUP_REMOVED lines=32> */
[----:B------:R-:W-:Y:S01]  /*2090*/  BSSY.RECONVERGENT B1, `(.L_x_2237) ;  /* 0x0000019000017945 */ /* 0x000fe20003800200 */
[C---:B------:R-:W-:Y:S01]  /*20a0*/  VIADD R20, R23.reuse, 0x20 ;  /* 0x0000002017147836 */ /* 0x040fe20000000000 */
        /* <DEDUP_REMOVED lines=23> */
.L_x_2238:
[----:B------:R-:W-:Y:S05]  /*2220*/  BSYNC.RECONVERGENT B1 ;  /* 0x0000000000017941 */ /* 0x000fea0003800200 */
.L_x_2237:
        /* <DEDUP_REMOVED lines=29> */
.L_x_2240:
[----:B------:R-:W-:Y:S05]  /*2400*/  BSYNC.RECONVERGENT B1 ;  /* 0x0000000000017941 */ /* 0x000fea0003800200 */
.L_x_2239:
        /* <DEDUP_REMOVED lines=20> */
.L_x_2242:
[----:B------:R-:W-:Y:S05]  /*2550*/  BSYNC.RECONVERGENT B1 ;  /* 0x0000000000017941 */ /* 0x000fea0003800200 */
.L_x_2241:
        /* <DEDUP_REMOVED lines=19> */
.L_x_2236:
[----:B------:R-:W0:Y:S01]  /*2690*/  LDCU.64 UR8, c[0x0][0x3e8] ;  /* 0x00007d00ff0877ac */ /* 0x000e220008000a00 */
[----:B------:R-:W-:Y:S01]  /*26a0*/  SHF.R.S32.HI R6, RZ, 0x1f, R23 ;  /* 0x0000001fff067819 */ /* 0x000fe20000011417 */
[C---:B------:R-:W-:Y:S01]  /*26b0*/  VIADD R14, R23.reuse, 0x40 ;  /* 0x00000040170e7836 */ /* 0x040fe20000000000 */
[C---:B------:R-:W-:Y:S01]  /*26c0*/  IADD3 R15, PT, PT, R23.reuse, 0x60, RZ ;  /* 0x00000060170f7810 */ /* 0x040fe20007ffe0ff */
[----:B------:R-:W-:Y:S03]  /*26d0*/  BSSY.RECONVERGENT B1, `(.L_x_2244) ;  /* 0x0000026000017945 */ /* 0x000fe60003800200 */
        /* <DEDUP_REMOVED lines=27> */
[----:B0-----:R-:W-:Y:S01]  /*2890*/  IMAD R9, R6, UR10, RZ ;  /* 0x0000000a06097c24 */ /* 0x001fe2000f8e02ff */
[----:B------:R-:W-:-:S03]  /*28a0*/  MOV R6, R24 ;  /* 0x0000001800067202 */ /* 0x000fc60000000f00 */
        /* <DEDUP_REMOVED lines=8> */
.L_x_2245:
[----:B------:R-:W-:Y:S05]  /*2930*/  BSYNC.RECONVERGENT B1 ;  /* 0x0000000000017941 */ /* 0x000fea0003800200 */
.L_x_2244:
        /* <DEDUP_REMOVED lines=21> */
[----:B------:R-:W-:Y:S01]  /*2a90*/  MOV R8, R24 ;  /* 0x0000001800087202 */ /* 0x000fe20000000f00 */
[----:B------:R-:W-:-:S04]  /*2aa0*/  IMAD.MOV.U32 R9, RZ, RZ, R27 ;  /* 0x000000ffff097224 */ /* 0x000fc800078e001b */
[----:B------:R-:W-:Y:S02]  /*2ab0*/  IMAD.WIDE.U32 R8, R29, UR10, R8 ;  /* 0x0000000a1d087c25 */ /* 0x000fe4000f8e0008 */
[----:B------:R-:W1:Y:S03]  /*2ac0*/  MUFU.RCP R19, R19 ;  /* 0x0000001300137308 */ /* 0x000e660000001000 */
[----:B------:R-:W-:Y:S01]  /*2ad0*/  IADD3 R21, PT, PT, R9, R21, RZ ;  /* 0x0000001509157210 */ /* 0x000fe20007ffe0ff */
[----:B0-----:R-:W-:Y:S01]  /*2ae0*/  FMUL.FTZ R18, R7, R6 ;  /* 0x0000000607127220 */ /* 0x001fe20000410000 */
[----:B--2---:R-:W-:-:S04]  /*2af0*/  LEA R6, P1, R8, UR12, 0x1 ;  /* 0x0000000c08067c11 */ /* 0x004fc8000f8208ff */
[----:B------:R-:W-:Y:S01]  /*2b00*/  LEA.HI.X R7, R8, UR13, R21, 0x1, P1 ;  /* 0x0000000d08077c11 */ /* 0x000fe200088f0c15 */
[----:B-1----:R-:W-:-:S05]  /*2b10*/  FMUL.FTZ R29, R16, R19 ;  /* 0x00000013101d7220 */ /* 0x002fca0000410000 */
[----:B------:R-:W-:-:S05]  /*2b20*/  F2FP.BF16.F32.PACK_AB R29, R29, R18 ;  /* 0x000000121d1d723e */ /* 0x000fca00000010ff */
[----:B------:R1:W-:Y:S02]  /*2b30*/  STG.E desc[UR14][R6.64], R29 ;  /* 0x0000001d06007986 */ /* 0x0003e4000c10190e */
.L_x_2247:
[----:B------:R-:W-:Y:S05]  /*2b40*/  BSYNC.RECONVERGENT B1 ;  /* 0x0000000000017941 */ /* 0x000fea0003800200 */
.L_x_2246:
        /* <DEDUP_REMOVED lines=30> */
.L_x_2249:
[----:B------:R-:W-:Y:S05]  /*2d30*/  BSYNC.RECONVERGENT B1 ;  /* 0x0000000000017941 */ /* 0x000fea0003800200 */
.L_x_2248:
        /* <DEDUP_REMOVED lines=28> */
.L_x_2243:
[----:B------:R-:W-:Y:S05]  /*2f00*/  BSYNC.RECONVERGENT B0 ;  /* 0x0000000000007941 */ /* 0x000fea0003800200 */
.L_x_2235:
        /* <DEDUP_REMOVED lines=8> */
.L_x_2251:
        /* <DEDUP_REMOVED lines=15> */
.L_x_3452:


//--------------------- .text._Z35group_norm_nhwc_fwd_one_pass_kernelI11Bf16IOFp16WLi256ELi32ELi512EEv26Group_norm_nhwc_fwd_params --------------------------
	.section	.text._Z35group_norm_nhwc_fwd_one_pass_kernelI11Bf16IOFp16WLi256ELi32ELi512EEv26Group_norm_nhwc_fwd_params,"ax",@progbits
	.align	128
        .global         _Z35group_norm_nhwc_fwd_one_pass_kernelI11Bf16IOFp16WLi256ELi32ELi512EEv26Group_norm_nhwc_fwd_params
        .type           _Z35group_norm_nhwc_fwd_one_pass_kernelI11Bf16IOFp16WLi256ELi32ELi512EEv26Group_norm_nhwc_fwd_params,@function
        .size           _Z35group_norm_nhwc_fwd_one_pass_kernelI11Bf16IOFp16WLi256ELi32ELi512EEv26Group_norm_nhwc_fwd_params,(.L_x_3453 - _Z35group_norm_nhwc_fwd_one_pass_kernelI11Bf16IOFp16WLi256ELi32ELi512EEv26Group_norm_nhwc_fwd_params)
        .other          _Z35group_norm_nhwc_fwd_one_pass_kernelI11Bf16IOFp16WLi256ELi32ELi512EEv26Group_norm_nhwc_fwd_params,@"STO_CUDA_ENTRY STV_DEFAULT"
_Z35group_norm_nhwc_fwd_one_pass_kernelI11Bf16IOFp16WLi256ELi32ELi512EEv26Group_norm_nhwc_fwd_params:
.text._Z35group_norm_nhwc_fwd_one_pass_kernelI11Bf16IOFp16WLi256ELi32ELi512EEv26Group_norm_nhwc_fwd_params:
        /* <DEDUP_REMOVED lines=40> */
.L_x_2295:
        /* <DEDUP_REMOVED lines=249> */
.L_x_2253:
[----:B------:R-:W-:Y:S05]  /*1210*/  BSYNC.RECONVERGENT B0 ;  /* 0x0000000000007941 */ /* 0x000fea0003800200 */
.L_x_2252:
        /* <DEDUP_REMOVED lines=46> */
.L_x_2255:
[----:B------:R-:W-:Y:S05]  /*1500*/  BSYNC.RECONVERGENT B0 ;  /* 0x0000000000007941 */ /* 0x000fea0003800200 */
.L_x_2254:
        /* <DEDUP_REMOVED lines=25> */
.L_x_2258:
[----:B-1----:R-:W2:Y:S04]  /*16a0*/  LDG.E.STRONG.GPU R14, desc[UR8][R12.64] ;  /* 0x000000080c0e7981 */ /* 0x002ea8000c1ef900 */
[----:B--2---:R-:W-:Y:S01]  /*16b0*/  CCTL.IVALL ;  /* 0x00000000ff00798f */ /* 0x004fe20002000000 */
[----:B------:R-:W-:Y:S05]  /*16c0*/  YIELD ;  /* 0x0000000000007946 */ /* 0x000fea0003800000 */
[----:B------:R-:W-:-:S13]  /*16d0*/  ISETP.NE.AND P4, PT, R14, R21, PT ;  /* 0x000000150e00720c */ /* 0x000fda0003f85270 */
[----:B------:R-:W-:Y:S05]  /*16e0*/  @P4 BRA `(.L_x_2258) ;  /* 0xfffffffc00ec4947 */ /* 0x000fea000383ffff */
.L_x_2257:
        /* <DEDUP_REMOVED lines=15> */
.L_x_2260:
        /* <DEDUP_REMOVED lines=60> */
.L_x_2259:
        /* <DEDUP_REMOVED lines=35> */
.L_x_2261:
        /* <DEDUP_REMOVED lines=18> */
.L_x_2262:
        /* <DEDUP_REMOVED lines=9> */
.L_x_2263:
[----:B------:R-:W-:Y:S05]  /*1f80*/  BSYNC.RECONVERGENT B0 ;  /* 0x0000000000007941 */ /* 0x000fea0003800200 */
.L_x_2256:
        /* <DEDUP_REMOVED lines=31> */
[----:B--2---:R-:W-:Y:S02]  /*2180*/  HADD2.F32 R18, -RZ, R23.H0_H0 ;  /* 0x20000017ff127230 */ /* 0x004fe40000004100 */
[----:B----4-:R-:W-:Y:S02]  /*2190*/  HADD2.F32 R19, -RZ, R24.H0_H0 ;  /* 0x20000018ff137230 */ /* 0x010fe40000004100 */
[----:B-----5:R-:W-:Y:S02]  /*21a0*/  HADD2.F32 R20, -RZ, R25.H0_H0 ;  /* 0x20000019ff147230 */ /* 0x020fe40000004100 */
[----:B------:R-:W-:Y:S01]  /*21b0*/  HADD2.F32 R21, -RZ, R26.H0_H0 ;  /* 0x2000001aff157230 */ /* 0x000fe20000004100 */
        /* <DEDUP_REMOVED lines=31> */
.L_x_2267:
[----:B------:R-:W-:Y:S05]  /*23b0*/  BSYNC.RECONVERGENT B1 ;  /* 0x0000000000017941 */ /* 0x000fea0003800200 */
.L_x_2266:
        /* <DEDUP_REMOVED lines=20> */
.L_x_2269:
[----:B------:R-:W-:Y:S05]  /*2500*/  BSYNC.RECONVERGENT B1 ;  /* 0x0000000000017941 */ /* 0x000fea0003800200 */
.L_x_2268:
        /* <DEDUP_REMOVED lines=32> */
.L_x_2271:
[----:B------:R-:W-:Y:S05]  /*2710*/  BSYNC.RECONVERGENT B1 ;  /* 0x0000000000017941 */ /* 0x000fea0003800200 */
.L_x_2270:
        /* <DEDUP_REMOVED lines=20> */
.L_x_2273:
[----:B------:R-:W-:Y:S05]  /*2860*/  BSYNC.RECONVERGENT B1 ;  /* 0x0000000000017941 */ /* 0x000fea0003800200 */
.L_x_2272:
        /* <DEDUP_REMOVED lines=20> */
.L_x_2275:
[----:B------:R-:W-:Y:S05]  /*29b0*/  BSYNC.RECONVERGENT B1 ;  /* 0x0000000000017941 */ /* 0x000fea0003800200 */
.L_x_2274:
        /* <DEDUP_REMOVED lines=20> */
.L_x_2277:
[----:B------:R-:W-:Y:S05]  /*2b00*/  BSYNC.RECONVERGENT B1 ;  /* 0x0000000000017941 */ /* 0x000fea0003800200 */
.L_x_2276:
        /* <DEDUP_REMOVED lines=20> */
.L_x_2279:
[----:B------:R-:W-:Y:S05]  /*2c50*/  BSYNC.RECONVERGENT B1 ;  /* 0x0000000000017941 */ /* 0x000fea0003800200 */
.L_x_2278:
        /* <DEDUP_REMOVED lines=19> */
.L_x_2265:
        /* <DEDUP_REMOVED lines=38> */
.L_x_2282:
[----:B------:R-:W-:Y:S05]  /*2ff0*/  BSYNC.RECONVERGENT B1 ;  /* 0x0000000000017941 */ /* 0x000fea0003800200 */
.L_x_2281:
        /* <DEDUP_REMOVED lines=30> */
.L_x_2284:
[----:B------:R-:W-:Y:S05]  /*31e0*/  BSYNC.RECONVERGENT B1 ;  /* 0x0000000000017941 */ /* 0x000fea0003800200 */
.L_x_2283:
        /* <DEDUP_REMOVED lines=42> */
.L_x_2286:
[----:B------:R-:W-:Y:S05]  /*3490*/  BSYNC.RECONVERGENT B1 ;  /* 0x0000000000017941 */ /* 0x000fea0003800200 */
.L_x_2285:
        /* <DEDUP_REMOVED lines=30> */
.L_x_2288:
[----:B------:R-:W-:Y:S05]  /*3680*/  BSYNC.RECONVERGENT B1 ;  /* 0x0000000000017941 */ /* 0x000fea0003800200 */
.L_x_2287:
        /* <DEDUP_REMOVED lines=30> */
.L_x_2290:
[----:B------:R-:W-:Y:S05]  /*3870*/  BSYNC.RECONVERGENT B1 ;  /* 0x0000000000017941 */ /* 0x000fea0003800200 */
.L_x_2289:
        /* <DEDUP_REMOVED lines=30> */
.L_x_2292:
[----:B------:R-:W-:Y:S05]  /*3a60*/  BSYNC.RECONVERGENT B1 ;  /* 0x0000000000017941 */ /* 0x000fea0003800200 */
.L_x_2291:
        /* <DEDUP_REMOVED lines=30> */
.L_x_2294:
[----:B------:R-:W-:Y:S05]  /*3c50*/  BSYNC.RECONVERGENT B1 ;  /* 0x0000000000017941 */ /* 0x000fea0003800200 */
.L_x_2293:
        /* <DEDUP_REMOVED lines=29> */
.L_x_2280:
[----:B------:R-:W-:Y:S05]  /*3e30*/  BSYNC.RECONVERGENT B0 ;  /* 0x0000000000007941 */ /* 0x000fea0003800200 */
.L_x_2264:
[----:B------:R-:W-:Y:S02]  /*3e40*/  IADD3 R44, PT, PT, R4, R44, RZ ;  /* 0x0000002c042c7210 */ /* 0x000fe40007ffe0ff */
[----:B------:R-:W-:Y:S02]  /*3e50*/  IADD3 R45, PT, PT, R45, 0x1, RZ ;  /* 0x000000012d2d7810 */ /* 0x000fe40007ffe0ff */
[----:B------:R-:W-:-:S13]  /*3e60*/  ISETP.GE.AND P1, PT, R44, UR5, PT ;  /* 0x000000052c007c0c */ /* 0x000fda000bf26270 */
[----:B------:R-:W-:Y:S05]  /*3e70*/  @!P1 BRA `(.L_x_2295) ;  /* 0xffffffc400009947 */ /* 0x000fea000383ffff */
[----:B------:R-:W-:Y:S05]  /*3e80*/  EXIT ;  /* 0x000000000000794d */ /* 0x000fea0003800000 */
.L_x_2296:
        /* <DEDUP_REMOVED lines=15> */
.L_x_3453:


//--------------------- .text._Z35group_norm_nhwc_fwd_one_pass_kernelI11Bf16IOFp16WLi512ELi32ELi512EEv26Group_norm_nhwc_fwd_params --------------------------
	.section	.text._Z35group_norm_nhwc_fwd_one_pass_kernelI11Bf16IOFp16WLi512ELi32ELi512EEv26Group_norm_nhwc_fwd_params,"ax",@progbits
	.align	128
        .global         _Z35group_norm_nhwc_fwd_one_pass_kernelI11Bf16IOFp16WLi512ELi32ELi512EEv26Group_norm_nhwc_fwd_params
        .type           _Z35group_norm_nhwc_fwd_one_pass_kernelI11Bf16IOFp16WLi512ELi32ELi512EEv26Group_norm_nhwc_fwd_params,@function
        .size           _Z35group_norm_nhwc_fwd_one_pass_kernelI11Bf16IOFp16WLi512ELi32ELi512EEv26Group_norm_nhwc_fwd_params,(.L_x_3454 - _Z35group_norm_nhwc_fwd_one_pass_kernelI11Bf16IOFp16WLi512ELi32ELi512EEv26Group_norm_nhwc_fwd_params)
        .other          _Z35group_norm_nhwc_fwd_one_pass_kernelI11Bf16IOFp16WLi512ELi32ELi512EEv26Group_norm_nhwc_fwd_params,@"STO_CUDA_ENTRY STV_DEFAULT"
_Z35group_norm_nhwc_fwd_one_pass_kernelI11Bf16IOFp16WLi512ELi32ELi512EEv26Group_norm_nhwc_fwd_params:
.text._Z35group_norm_nhwc_fwd_one_pass_kernelI11Bf16IOFp16WLi512ELi32ELi512EEv26Group_norm_nhwc_fwd_params:
        /* <DEDUP_REMOVED lines=53> */
.L_x_2372:
        /* <DEDUP_REMOVED lines=425> */
.L_x_2298:
[----:B------:R-:W-:Y:S05]  /*1de0*/  BSYNC.RECONVERGENT B0 ;  /* 0x0000000000007941 */ /* 0x000fea0003800200 */
.L_x_2297:
        /* <DEDUP_REMOVED lines=46> */
.L_x_2300:
[----:B------:R-:W-:Y:S05]  /*20d0*/  BSYNC.RECONVERGENT B0 ;  /* 0x0000000000007941 */ /* 0x000fea0003800200 */
.L_x_2299:
        /* <DEDUP_REMOVED lines=24> */
.L_x_2303:
[----:B---3--:R-:W3:Y:S04]  /*2260*/  LDG.E.STRONG.GPU R38, desc[UR6][R36.64] ;  /* 0x0000000624267981 */ /* 0x008ee8000c1ef900 */
[----:B---3--:R-:W-:Y:S01]  /*2270*/  CCTL.IVALL ;  /* 0x00000000ff00798f */ /* 0x008fe20002000000 */
[----:B------:R-:W-:Y:S05]  /*2280*/  YIELD ;  /* 0x0000000000007946 */ /* 0x000fea0003800000 */
[----:B------:R-:W-:-:S13]  /*2290*/  ISETP.NE.AND P1, PT, R38, R45, PT ;  /* 0x0000002d2600720c */ /* 0x000fda0003f25270 */
[----:B------:R-:W-:Y:S05]  /*22a0*/  @P1 BRA `(.L_x_2303) ;  /* 0xfffffffc00ec1947 */ /* 0x000fea000383ffff */
.L_x_2302:
        /* <DEDUP_REMOVED lines=15> */
.L_x_2305:
        /* <DEDUP_REMOVED lines=60> */
.L_x_2304:
        /* <DEDUP_REMOVED lines=35> */
.L_x_2306:
        /* <DEDUP_REMOVED lines=18> */
.L_x_2307:
        /* <DEDUP_REMOVED lines=9> */
.L_x_2308:
[----:B------:R-:W-:Y:S05]  /*2b40*/  BSYNC.RECONVERGENT B0 ;  /* 0x0000000000007941 */ /* 0x000fea0003800200 */
.L_x_2301:
        /* <DEDUP_REMOVED lines=66> */
.L_x_2312:
[----:B------:R-:W-:Y:S05]  /*2f70*/  BSYNC.RECONVERGENT B1 ;  /* 0x0000000000017941 */ /* 0x000fea0003800200 */
.L_x_2311:
        /* <DEDUP_REMOVED lines=20> */
.L_x_2314:
[----:B------:R-:W-:Y:S05]  /*30c0*/  BSYNC.RECONVERGENT B1 ;  /* 0x0000000000017941 */ /* 0x000fea0003800200 */
.L_x_2313:
        /* <DEDUP_REMOVED lines=28> */
.L_x_2316:
[----:B------:R-:W-:Y:S05]  /*3290*/  BSYNC.RECONVERGENT B1 ;  /* 0x0000000000017941 */ /* 0x000fea0003800200 */
.L_x_2315:
        /* <DEDUP_REMOVED lines=20> */
.L_x_2318:
[----:B------:R-:W-:Y:S05]  /*33e0*/  BSYNC.RECONVERGENT B1 ;  /* 0x0000000000017941 */ /* 0x000fea0003800200 */
.L_x_2317:
        /* <DEDUP_REMOVED lines=20> */
.L_x_2320:
[----:B------:R-:W-:Y:S05]  /*3530*/  BSYNC.RECONVERGENT B1 ;  /* 0x0000000000017941 */ /* 0x000fea0003800200 */
.L_x_2319:
        /* <DEDUP_REMOVED lines=20> */
.L_x_2322:
[----:B------:R-:W-:Y:S05]  /*3680*/  BSYNC.RECONVERGENT B1 ;  /* 0x0000000000017941 */ /* 0x000fea0003800200 */
.L_x_2321:
        /* <DEDUP_REMOVED lines=28> */
.L_x_2324:
[----:B------:R-:W-:Y:S05]  /*3850*/  BSYNC.RECONVERGENT B1 ;  /* 0x0000000000017941 */ /* 0x000fea0003800200 */
.L_x_2323:
        /* <DEDUP_REMOVED lines=20> */
.L_x_2326:
[----:B------:R-:W-:Y:S05]  /*39a0*/  BSYNC.RECONVERGENT B1 ;  /* 0x0000000000017941 */ /* 0x000fea0003800200 */
.L_x_2325:
        /* <DEDUP_REMOVED lines=20> */
.L_x_2328:
[----:B------:R-:W-:Y:S05]  /*3af0*/  BSYNC.RECONVERGENT B1 ;  /* 0x0000000000017941 */ /* 0x000fea0003800200 */
.L_x_2327:
        /* <DEDUP_REMOVED lines=20> */
.L_x_2330:
[----:B------:R-:W-:Y:S05]  /*3c40*/  BSYNC.RECONVERGENT B1 ;  /* 0x0000000000017941 */ /* 0x000fea0003800200 */
.L_x_2329:
        /* <DEDUP_REMOVED lines=30> */
.L_x_2332:
[----:B------:R-:W-:Y:S05]  /*3e30*/  BSYNC.RECONVERGENT B1 ;  /* 0x0000000000017941 */ /* 0x000fea0003800200 */
.L_x_2331:
        /* <DEDUP_REMOVED lines=20> */
.L_x_2334:
[----:B------:R-:W-:Y:S05]  /*3f80*/  BSYNC.RECONVERGENT B1 ;  /* 0x0000000000017941 */ /* 0x000fea0003800200 */
.L_x_2333:
        /* <DEDUP_REMOVED lines=20> */
.L_x_2336:
[----:B------:R-:W-:Y:S05]  /*40d0*/  BSYNC.RECONVERGENT B1 ;  /* 0x0000000000017941 */ /* 0x000fea0003800200 */
.L_x_2335:
        /* <DEDUP_REMOVED lines=20> */
.L_x_2338:
[----:B------:R-:W-:Y:S05]  /*4220*/  BSYNC.RECONVERGENT B1 ;  /* 0x0000000000017941 */ /* 0x000fea0003800200 */
.L_x_2337:
        /* <DEDUP_REMOVED lines=20> */
.L_x_2340:
[----:B------:R-:W-:Y:S05]  /*4370*/  BSYNC.RECONVERGENT B1 ;  /* 0x0000000000017941 */ /* 0x000fea0003800200 */
.L_x_2339:
        /* <DEDUP_REMOVED lines=19> */
.L_x_2310:
        /* <DEDUP_REMOVED lines=35> */
.L_x_2343:
[----:B------:R-:W-:Y:S05]  /*46e0*/  BSYNC.RECONVERGENT B1 ;  /* 0x0000000000017941 */ /* 0x000fea0003800200 */
.L_x_2342:
        /* <DEDUP_REMOVED lines=30> */
.L_x_2345:
[----:B------:R-:W-:Y:S05]  /*48d0*/  BSYNC.RECONVERGENT B1 ;  /* 0x0000000000017941 */ /* 0x000fea0003800200 */
.L_x_2344:
        /* <DEDUP_REMOVED lines=38> */
.L_x_2347:
[----:B------:R-:W-:Y:S05]  /*4b40*/  BSYNC.RECONVERGENT B1 ;  /* 0x0000000000017941 */ /* 0x000fea0003800200 */
.L_x_2346:
        /* <DEDUP_REMOVED lines=30> */
.L_x_2349:
[----:B------:R-:W-:Y:S05]  /*4d30*/  BSYNC.RECONVERGENT B1 ;  /* 0x0000000000017941 */ /* 0x000fea0003800200 */
.L_x_2348:
        /* <DEDUP_REMOVED lines=30> */
.L_x_2351:
[----:B------:R-:W-:Y:S05]  /*4f20*/  BSYNC.RECONVERGENT B1 ;  /* 0x0000000000017941 */ /* 0x000fea0003800200 */
.L_x_2350:
        /* <DEDUP_REMOVED lines=30> */
.L_x_2353:
[----:B------:R-:W-:Y:S05]  /*5110*/  BSYNC.RECONVERGENT B1 ;  /* 0x0000000000017941 */ /* 0x000fea0003800200 */
.L_x_2352:
        /* <DEDUP_REMOVED lines=38> */
.L_x_2355:
[----:B------:R-:W-:Y:S05]  /*5380*/  BSYNC.RECONVERGENT B1 ;  /* 0x0000000000017941 */ /* 0x000fea0003800200 */
.L_x_2354:
        /* <DEDUP_REMOVED lines=30> */
.L_x_2357:
[----:B------:R-:W-:Y:S05]  /*5570*/  BSYNC.RECONVERGENT B1 ;  /* 0x0000000000017941 */ /* 0x000fea0003800200 */
.L_x_2356:
        /* <DEDUP_REMOVED lines=30> */
.L_x_2359:
[----:B------:R-:W-:Y:S05]  /*5760*/  BSYNC.RECONVERGENT B1 ;  /* 0x0000000000017941 */ /* 0x000fea0003800200 */
.L_x_2358:
        /* <DEDUP_REMOVED lines=30> */
.L_x_2361:
[----:B------:R-:W-:Y:S05]  /*5950*/  BSYNC.RECONVERGENT B1 ;  /* 0x0000000000017941 */ /* 0x000fea0003800200 */
.L_x_2360:
        /* <DEDUP_REMOVED lines=40> */
.L_x_2363:
[----:B------:R-:W-:Y:S05]  /*5be0*/  BSYNC.RECONVERGENT B1 ;  /* 0x0000000000017941 */ /* 0x000fea0003800200 */
.L_x_2362:
        /* <DEDUP_REMOVED lines=30> */
.L_x_2365:
[----:B------:R-:W-:Y:S05]  /*5dd0*/  BSYNC.RECONVERGENT B1 ;  /* 0x0000000000017941 */ /* 0x000fea0003800200 */
.L_x_2364:
        /* <DEDUP_REMOVED lines=30> */
.L_x_2367:
[----:B------:R-:W-:Y:S05]  /*5fc0*/  BSYNC.RECONVERGENT B1 ;  /* 0x0000000000017941 */ /* 0x000fea0003800200 */
.L_x_2366:
        /* <DEDUP_REMOVED lines=30> */
.L_x_2369:
[----:B------:R-:W-:Y:S05]  /*61b0*/  BSYNC.RECONVERGENT B1 ;  /* 0x0000000000017941 */ /* 0x000fea0003800200 */
.L_x_2368:
        /* <DEDUP_REMOVED lines=30> */
.L_x_2371:
[----:B------:R-:W-:Y:S05]  /*63a0*/  BSYNC.RECONVERGENT B1 ;  /* 0x0000000000017941 */ /* 0x000fea0003800200 */
.L_x_2370:
        /* <DEDUP_REMOVED lines=28> */
.L_x_2341:
[----:B------:R-:W-:Y:S05]  /*6570*/  BSYNC.RECONVERGENT B0 ;  /* 0x0000000000007941 */ /* 0x000fea0003800200 */
.L_x_2309:
        /* <DEDUP_REMOVED lines=8> */
.L_x_2373:
        /* <DEDUP_REMOVED lines=16> */
.L_x_3454:


//--------------------- .text._Z35group_norm_nhwc_fwd_one_pass_kernelI11Fp16IOFp32WLi64ELi32ELi512EEv26Group_norm_nhwc_fwd_params --------------------------
	.section	.text._Z35group_norm_nhwc_fwd_one_pass_kernelI11Fp16IOFp32WLi64ELi32ELi512EEv26Group_norm_nhwc_fwd_params,"ax",@progbits
	.align	128
        .global         _Z35group_norm_nhwc_fwd_one_pass_kernelI11Fp16IOFp32WLi64ELi32ELi512EEv26Group_norm_nhwc_fwd_params
        .type           _Z35group_norm_nhwc_fwd_one_pass_kernelI11Fp16IOFp32WLi64ELi32ELi512EEv26Group_norm_nhwc_fwd_params,@function
        .size           _Z35group_norm_nhwc_fwd_one_pass_kernelI11Fp16IOFp32WLi64ELi32ELi512EEv26Group_norm_nhwc_fwd_params,(.L_x_3455 - _Z35group_norm_nhwc_fwd_one_pass_kernelI11Fp16IOFp32WLi64ELi32ELi512EEv26Group_norm_nhwc_fwd_params)
        .other          _Z35group_norm_nhwc_fwd_one_pass_kernelI11Fp16IOFp32WLi64ELi32ELi512EEv26Group_norm_nhwc_fwd_params,@"STO_CUDA_ENTRY STV_DEFAULT"
_Z35group_norm_nhwc_fwd_one_pass_kernelI11Fp16IOFp32WLi64ELi32ELi512EEv26Group_norm_nhwc_fwd_params:
.text._Z35group_norm_nhwc_fwd_one_pass_kernelI11Fp16IOFp32WLi64ELi32ELi512EEv26Group_norm_nhwc_fwd_params:
        /* <DEDUP_REMOVED lines=23> */
.L_x_2393:
[----:B01----:R-:W0:Y:S01]  /*0170*/  LDC R9, c[0x0][0x3f8] ;  /* 0x0000fe00ff097b82 */ /* 0x003e220000000800 */
[----:B------:R-:W1:Y:S01]  /*0180*/  LDCU.64 UR10, c[0x0][0x3e8] ;  /* 0x00007d00ff0a77ac */ /* 0x000e620008000a00 */
[----:B--2---:R-:W2:Y:S01]  /*0190*/  S2R R14, SR_TID.X ;  /* 0x00000000000e7919 */ /* 0x004ea20000002100 */
[----:B------:R-:W-:Y:S01]  /*01a0*/  IADD3 R12, PT, PT, R23, 0x20, RZ ;  /* 0x00000020170c7810 */ /* 0x000fe20007ffe0ff */
[----:B------:R-:W-:Y:S01]  /*01b0*/  HFMA2 R21, -RZ, RZ, 0, 0 ;  /* 0x00000000ff157431 */ /* 0x000fe200000001ff */
[----:B------:R-:W-:Y:S02]  /*01c0*/  SHF.R.S32.HI R15, RZ, 0x1f, R23 ;  /* 0x0000001fff0f7819 */ /* 0x000fe40000011417 */
[----:B------:R-:W-:Y:S02]  /*01d0*/  SHF.R.S32.HI R11, RZ, 0x1f, R12 ;  /* 0x0000001fff0b7819 */ /* 0x000fe4000001140c */
[----:B0----5:R-:W-:Y:S02]  /*01e0*/  IABS R5, R9 ;  /* 0x0000000900057213 */ /* 0x021fe40000000000 */
[----:B------:R-:W-:-:S02]  /*01f0*/  ISETP.NE.AND P3, PT, R9, RZ, PT ;  /* 0x000000ff0900720c */ /* 0x000fc40003f65270 */
[----:B------:R-:W0:Y:S01]  /*0200*/  I2F.RP R0, R5 ;  /* 0x0000000500007306 */ /* 0x000e220000209400 */
[----:B--2---:R-:W-:-:S07]  /*0210*/  SHF.L.U32 R25, R14, 0x1, RZ ;  /* 0x000000010e197819 */ /* 0x004fce00000006ff */
        /* <DEDUP_REMOVED lines=12> */
[----:B------:R-:W-:Y:S01]  /*02e0*/  @!P2 IMAD.IADD R0, R0, 0x1, -R5 ;  /* 0x000000010000a824 */ /* 0x000fe200078e0a05 */
[----:B------:R-:W-:Y:S02]  /*02f0*/  @!P2 IADD3 R3, PT, PT, R3, 0x1, RZ ;  /* 0x000000010303a810 */ /* 0x000fe40007ffe0ff */
[----:B-1----:R-:W-:Y:S02]  /*0300*/  ISETP.GE.U32.AND P2, PT, R12, UR10, PT ;  /* 0x0000000a0c007c0c */ /* 0x002fe4000bf46070 */
[----:B------:R-:W-:Y:S02]  /*0310*/  ISETP.GE.U32.AND P1, PT, R0, R5, PT ;  /* 0x000000050000720c */ /* 0x000fe40003f26070 */
[----:B------:R-:W-:Y:S02]  /*0320*/  LOP3.LUT R0, R9, UR8, RZ, 0x3c, !PT ;  /* 0x0000000809007c12 */ /* 0x000fe4000f8e3cff */
[----:B------:R-:W-:Y:S02]  /*0330*/  ISETP.GE.AND.EX P2, PT, R11, UR11, PT, P2 ;  /* 0x0000000b0b007c0c */ /* 0x000fe4000bf46320 */
[----:B------:R-:W-:-:S07]  /*0340*/  ISETP.GE.AND P4, PT, R0, RZ, PT ;  /* 0x000000ff0000720c */ /* 0x000fce0003f86270 */
[----:B------:R-:W-:Y:S02]  /*0350*/  @P1 IADD3 R3, PT, PT, R3, 0x1, RZ ;  /* 0x0000000103031810 */ /* 0x000fe40007ffe0ff */
[----:B------:R-:W-:Y:S02]  /*0360*/  ISETP.GE.U32.AND P1, PT, R23, UR10, PT ;  /* 0x0000000a17007c0c */ /* 0x000fe4000bf26070 */
[----:B------:R-:W-:Y:S01]  /*0370*/  MOV R13, R3 ;  /* 0x00000003000d7202 */ /* 0x000fe20000000f00 */
[----:B------:R-:W0:Y:S01]  /*0380*/  @!P2 LDC.64 R4, c[0x0][0x390] ;  /* 0x0000e400ff04ab82 */ /* 0x000e220000000a00 */
[----:B------:R-:W-:Y:S01]  /*0390*/  ISETP.GE.AND.EX P1, PT, R15, UR11, PT, P1 ;  /* 0x0000000b0f007c0c */ /* 0x000fe2000bf26310 */
[----:B------:R-:W1:Y:S01]  /*03a0*/  LDCU.64 UR10, c[0x0][0x3f0] ;  /* 0x00007e00ff0a77ac */ /* 0x000e620008000a00 */
[----:B------:R-:W-:Y:S02]  /*03b0*/  @!P4 IADD3 R13, PT, PT, -R13, RZ, RZ ;  /* 0x000000ff0d0dc210 */ /* 0x000fe40007ffe1ff */
[----:B------:R-:W-:-:S04]  /*03c0*/  @!P3 LOP3.LUT R13, RZ, R9, RZ, 0x33, !PT ;  /* 0x00000009ff0db212 */ /* 0x000fc800078e33ff */
[--C-:B------:R-:W-:Y:S01]  /*03d0*/  SHF.R.S32.HI R0, RZ, 0x1f, R13.reuse ;  /* 0x0000001fff007819 */ /* 0x100fe2000001140d */
[----:B------:R-:W-:-:S04]  /*03e0*/  IMAD.MOV R20, RZ, RZ, -R13 ;  /* 0x000000ffff147224 */ /* 0x000fc800078e0a0d */
[----:B------:R-:W-:Y:S01]  /*03f0*/  IMAD R20, R9, R20, UR8 ;  /* 0x0000000809147e24 */ /* 0x000fe2000f8e0214 */
[----:B------:R-:W2:Y:S04]  /*0400*/  @!P1 LDC.64 R6, c[0x0][0x3e0] ;  /* 0x0000f800ff069b82 */ /* 0x000ea80000000a00 */
[----:B------:R-:W-:Y:S01]  /*0410*/  SHF.L.U32 R20, R20, 0x5, RZ ;  /* 0x0000000514147819 */ /* 0x000fe200000006ff */
[----:B-1----:R-:W-:-:S03]  /*0420*/  IMAD R0, R0, UR10, RZ ;  /* 0x0000000a00007c24 */ /* 0x002fc6000f8e02ff */
[----:B------:R-:W1:Y:S01]  /*0430*/  @!P2 LDC.64 R8, c[0x0][0x3e0] ;  /* 0x0000f800ff08ab82 */ /* 0x000e620000000a00 */
[----:B------:R-:W-:Y:S01]  /*0440*/  LOP3.LUT R24, R20, 0x1e, R25, 0xf8, !PT ;  /* 0x0000001e14187812 */ /* 0x000fe200078ef819 */
[----:B------:R-:W-:Y:S01]  /*0450*/  IMAD R27, R13, UR11, R0 ;  /* 0x0000000b0d1b7c24 */ /* 0x000fe2000f8e0200 */
[----:B------:R-:W-:-:S05]  /*0460*/  SHF.R.S32.HI R25, RZ, 0x1f, R20 ;  /* 0x0000001fff197819 */ /* 0x000fca0000011414 */
[----:B------:R-:W3:Y:S01]  /*0470*/  @!P1 LDC.64 R2, c[0x0][0x390] ;  /* 0x0000e400ff029b82 */ /* 0x000ee20000000a00 */
[----:B------:R-:W-:-:S05]  /*0480*/  IMAD.WIDE.U32 R24, R13, UR10, R24 ;  /* 0x0000000a0d187c25 */ /* 0x000fca000f8e0018 */
[----:B------:R-:W-:Y:S01]  /*0490*/  IADD3 R27, PT, PT, R25, R27, RZ ;  /* 0x0000001b191b7210 */ /* 0x000fe20007ffe0ff */
[----:B--2---:R-:W-:Y:S01]  /*04a0*/  @!P1 IMAD R0, R15, R6, RZ ;  /* 0x000000060f009224 */ /* 0x004fe200078e02ff */
[-C--:B------:R-:W-:Y:S02]  /*04b0*/  @!P1 MOV R26, R24.reuse ;  /* 0x00000018001a9202 */ /* 0x080fe40000000f00 */
[----:B------:R-:W-:Y:S01]  /*04c0*/  @!P2 MOV R10, R24 ;  /* 0x00000018000aa202 */ /* 0x000fe20000000f00 */
[C---:B------:R-:W-:Y:S02]  /*04d0*/  @!P1 IMAD R15, R23.reuse, R7, R0 ;  /* 0x00000007170f9224 */ /* 0x040fe400078e0200 */
[----:B------:R-:W-:-:S04]  /*04e0*/  @!P1 IMAD.WIDE.U32 R6, R23, R6, R26 ;  /* 0x0000000617069225 */ /* 0x000fc800078e001a */
[----:B-1----:R-:W-:Y:S01]  /*04f0*/  @!P2 IMAD R11, R11, R8, RZ ;  /* 0x000000080b0ba224 */ /* 0x002fe200078e02ff */
[----:B------:R-:W-:-:S03]  /*0500*/  @!P1 IADD3 R7, PT, PT, R7, R15, RZ ;  /* 0x0000000f07079210 */ /* 0x000fc60007ffe0ff */
[C---:B------:R-:W-:Y:S02]  /*0510*/  @!P2 IMAD R9, R12.reuse, R9, R11 ;  /* 0x000000090c09a224 */ /* 0x040fe400078e020b */
[----:B------:R-:W-:Y:S02]  /*0520*/  @!P2 IMAD.MOV.U32 R11, RZ, RZ, R27 ;  /* 0x000000ffff0ba224 */ /* 0x000fe400078e001b */
[----:B------:R-:W-:Y:S01]  /*0530*/  @!P2 IMAD.WIDE.U32 R12, R12, R8, R10 ;  /* 0x000000080c0ca225 */ /* 0x000fe200078e000a */
[----:B---3--:R-:W-:-:S04]  /*0540*/  @!P1 LEA R8, P3, R6, R2, 0x1 ;  /* 0x0000000206089211 */ /* 0x008fc800078608ff */
[----:B------:R-:W-:Y:S02]  /*0550*/  @!P2 IADD3 R0, PT, PT, R13, R9, RZ ;  /* 0x000000090d00a210 */ /* 0x000fe40007ffe0ff */
[----:B0-----:R-:W-:Y:S02]  /*0560*/  @!P2 LEA R10, P4, R12, R4, 0x1 ;  /* 0x000000040c0aa211 */ /* 0x001fe400078808ff */
        /* <DEDUP_REMOVED lines=8> */
[----:B------:R-:W-:Y:S01]  /*05f0*/  ISETP.GT.AND P3, PT, R4, 0xf, PT ;  /* 0x0000000f0400780c */ /* 0x000fe20003f64270 */
[--C-:B--2---:R-:W-:Y:S02]  /*0600*/  HADD2.F32 R2, -RZ, R21.reuse.H1_H1 ;  /* 0x30000015ff027230 */ /* 0x104fe40000004100 */
[----:B------:R-:W-:Y:S02]  /*0610*/  HADD2.F32 R21, -RZ, R21.H0_H0 ;  /* 0x20000015ff157230 */ /* 0x000fe40000004100 */
[--C-:B---3--:R-:W-:Y:S02]  /*0620*/  HADD2.F32 R0, -RZ, R3.reuse.H1_H1 ;  /* 0x30000003ff007230 */ /* 0x108fe40000004100 */
[----:B------:R-:W-:Y:S01]  /*0630*/  FMUL.FTZ R6, R2, R2 ;  /* 0x0000000202067220 */ /* 0x000fe20000410000 */
[----:B------:R-:W-:Y:S02]  /*0640*/  HADD2.F32 R3, -RZ, R3.H0_H0 ;  /* 0x20000003ff037230 */ /* 0x000fe40000004100 */
[C---:B------:R-:W-:Y:S01]  /*0650*/  FADD.FTZ R5, R21.reuse, R2 ;  /* 0x0000000215057221 */ /* 0x040fe20000010000 */
[----:B------:R-:W-:Y:S01]  /*0660*/  FMUL.FTZ R12, R0, R0 ;  /* 0x00000000000c7220 */ /* 0x000fe20000410000 */
[----:B------:R-:W-:Y:S01]  /*0670*/  FFMA.FTZ R6, R21, R21, R6 ;  /* 0x0000001515067223 */ /* 0x000fe20000010006 */
[C---:B------:R-:W-:Y:S01]  /*0680*/  FADD.FTZ R8, R3.reuse, R0 ;  /* 0x0000000003087221 */ /* 0x040fe20000010000 */
[----:B------:R-:W-:Y:S01]  /*0690*/  FADD.FTZ R5, RZ, R5 ;  /* 0x00000005ff057221 */ /* 0x000fe20000010000 */
[----:B------:R-:W-:Y:S01]  /*06a0*/  FFMA.FTZ R7, R3, R3, R12 ;  /* 0x0000000303077223 */ /* 0x000fe2000001000c */
[----:B------:R-:W-:-:S02]  /*06b0*/  FADD.FTZ R6, RZ, R6 ;  /* 0x00000006ff067221 */ /* 0x000fc40000010000 */
        /* <DEDUP_REMOVED lines=36> */
.L_x_2375:
[----:B------:R-:W-:Y:S05]  /*0900*/  BSYNC.RECONVERGENT B0 ;  /* 0x0000000000007941 */ /* 0x000fea0003800200 */
.L_x_2374:
        /* <DEDUP_REMOVED lines=46> */
.L_x_2377:
[----:B------:R-:W-:Y:S05]  /*0bf0*/  BSYNC.RECONVERGENT B0 ;  /* 0x0000000000007941 */ /* 0x000fea0003800200 */
.L_x_2376:
        /* <DEDUP_REMOVED lines=31> */
.L_x_2380:
[----:B---3--:R-:W3:Y:S04]  /*0df0*/  LDG.E.STRONG.GPU R6, desc[UR14][R4.64] ;  /* 0x0000000e04067981 */ /* 0x008ee8000c1ef900 */
[----:B---3--:R-:W-:Y:S01]  /*0e00*/  CCTL.IVALL ;  /* 0x00000000ff00798f */ /* 0x008fe20002000000 */
[----:B------:R-:W-:Y:S05]  /*0e10*/  YIELD ;  /* 0x0000000000007946 */ /* 0x000fea0003800000 */
[----:B------:R-:W-:-:S13]  /*0e20*/  ISETP.NE.AND P2, PT, R6, R9, PT ;  /* 0x000000090600720c */ /* 0x000fda0003f45270 */
[----:B------:R-:W-:Y:S05]  /*0e30*/  @P2 BRA `(.L_x_2380) ;  /* 0xfffffffc00ec2947 */ /* 0x000fea000383ffff */
.L_x_2379:
        /* <DEDUP_REMOVED lines=15> */
.L_x_2382:
[----:B------:R-:W-:Y:S01]  /*0f30*/  UIADD3 UR24, UPT, UPT, UR5, 0x1, URZ ;  /* 0x0000000105187890 */ /* 0x000fe2000fffe0ff */
[----:B------:R-:W-:Y:S01]  /*0f40*/  ISETP.EQ.OR P2, PT, RZ, UR23, P3 ;  /* 0x00000017ff007c0c */ /* 0x000fe20009f42670 */
[----:B------:R-:W-:-:S04]  /*0f50*/  UIADD3 UR25, UPT, UPT, UR5, 0x2, URZ ;  /* 0x0000000205197890 */ /* 0x000fc8000fffe0ff */
[----:B---3--:R-:W-:Y:S01]  /*0f60*/  MOV R4, UR24 ;  /* 0x0000001800047c02 */ /* 0x008fe20008000f00 */
[----:B------:R-:W-:Y:S01]  /*0f70*/  UIADD3 UR24, UPT, UPT, UR5, 0x3, URZ ;  /* 0x0000000305187890 */ /* 0x000fe2000fffe0ff */
[----:B------:R-:W-:Y:S02]  /*0f80*/  IMAD.U32 R5, RZ, RZ, UR25 ;  /* 0x00000019ff057e24 */ /* 0x000fe4000f8e00ff */
[----:B------:R-:W-:-:S03]  /*0f90*/  ISETP.EQ.OR P4, PT, R4, UR18, P3 ;  /* 0x0000001204007c0c */ /* 0x000fc60009f82670 */
[----:B------:R-:W-:Y:S01]  /*0fa0*/  ISETP.EQ.OR P6, PT, R5, UR18, P3 ;  /* 0x0000001205007c0c */ /* 0x000fe20009fc2670 */
[----:B------:R-:W-:Y:S01]  /*0fb0*/  VOTEU.ALL UP0, P2 ;  /* 0x0000000000ff7886 */ /* 0x000fe20001000000 */
[----:B------:R-:W-:-:S04]  /*0fc0*/  MOV R4, UR24 ;  /* 0x0000001800047c02 */ /* 0x000fc80008000f00 */
[----:B------:R-:W-:Y:S01]  /*0fd0*/  ISETP.EQ.OR P5, PT, R4, UR18, P3 ;  /* 0x0000001204007c0c */ /* 0x000fe20009fa2670 */
[----:B------:R-:W-:-:S03]  /*0fe0*/  @!UP0 UIMAD.WIDE.U32 UR24, UR9, 0x8, UR16 ;  /* 0x00000008091888a5 */ /* 0x000fc6000f8e0010 */
[----:B------:R-:W-:-:S03]  /*0ff0*/  VOTEU.ALL UP0, P4 ;  /* 0x0000000000ff7886 */ /* 0x000fc60002000000 */
        /* <DEDUP_REMOVED lines=47> */
[----:B------:R-:W-:-:S02]  /*12f0*/  MOV R6, UR26 ;  /* 0x0000001a00067c02 */ /* 0x000fc40008000f00 */
        /* <DEDUP_REMOVED lines=30> */
.L_x_2381:
        /* <DEDUP_REMOVED lines=11> */
[----:B------:R-:W-:Y:S01]  /*1590*/  IMAD.U32 R4, RZ, RZ, UR10 ;  /* 0x0000000aff047e24 */ /* 0x000fe2000f8e00ff */
[----:B------:R-:W-:-:S06]  /*15a0*/  MOV R5, UR11 ;  /* 0x0000000b00057c02 */ /* 0x000fcc0008000f00 */
[----:B------:R-:W0:Y:S01]  /*15b0*/  @!P6 LDG.E.64 R4, desc[UR14][R4.64] ;  /* 0x0000000e0404e981 */ /* 0x000e22000c1e1b00 */
[----:B------:R-:W-:Y:S02]  /*15c0*/  UIADD3 UR10, UPT, UPT, UR5, 0x1, URZ ;  /* 0x00000001050a7890 */ /* 0x000fe4000fffe0ff */
[----:B------:R-:W-:Y:S02]  /*15d0*/  UIADD3 UR12, UPT, UPT, UR5, 0x2, URZ ;  /* 0x00000002050c7890 */ /* 0x000fe4000fffe0ff */
[----:B------:R-:W-:Y:S02]  /*15e0*/  UIADD3 UR5, UPT, UPT, UR5, 0x3, URZ ;  /* 0x0000000305057890 */ /* 0x000fe4000fffe0ff */
[----:B------:R-:W-:Y:S02]  /*15f0*/  MOV R6, UR10 ;  /* 0x0000000a00067c02 */ /* 0x000fe40008000f00 */
[----:B------:R-:W-:Y:S02]  /*1600*/  MOV R7, UR12 ;  /* 0x0000000c00077c02 */ /* 0x000fe40008000f00 */
[----:B------:R-:W-:-:S02]  /*1610*/  ISETP.EQ.OR P5, PT, R6, UR18, P3 ;  /* 0x0000001206007c0c */ /* 0x000fc40009fa2670 */
        /* <DEDUP_REMOVED lines=8> */
[----:B------:R-:W-:Y:S02]  /*16a0*/  MOV R8, UR12 ;  /* 0x0000000c00087c02 */ /* 0x000fe40008000f00 */
[----:B-1----:R-:W-:-:S06]  /*16b0*/  MOV R9, UR13 ;  /* 0x0000000d00097c02 */ /* 0x002fcc0008000f00 */
[----:B------:R-:W2:Y:S01]  /*16c0*/  @!P4 LDG.E.64 R8, desc[UR14][R8.64] ;  /* 0x0000000e0808c981 */ /* 0x000ea2000c1e1b00 */
[----:B0-----:R-:W-:Y:S01]  /*16d0*/  @!P6 FADD.FTZ R12, R12, R4 ;  /* 0x000000040c0ce221 */ /* 0x001fe20000010000 */
[----:B------:R-:W-:Y:S01]  /*16e0*/  @!P6 FADD.FTZ R13, R13, R5 ;  /* 0x000000050d0de221 */ /* 0x000fe20000010000 */
[----:B------:R-:W-:Y:S01]  /*16f0*/  ISETP.EQ.OR P6, PT, R6, UR18, P3 ;  /* 0x0000001206007c0c */ /* 0x000fe20009fc2670 */
[----:B------:R-:W-:Y:S01]  /*1700*/  IMAD.U32 R5, RZ, RZ, UR11 ;  /* 0x0000000bff057e24 */ /* 0x000fe2000f8e00ff */
[----:B------:R-:W-:-:S06]  /*1710*/  MOV R4, UR10 ;  /* 0x0000000a00047c02 */ /* 0x000fcc0008000f00 */
[----:B------:R-:W3:Y:S05]  /*1720*/  @!P5 LDG.E.64 R4, desc[UR14][R4.64] ;  /* 0x0000000e0404d981 */ /* 0x000eea000c1e1b00 */
        /* <DEDUP_REMOVED lines=14> */
.L_x_2383:
        /* <DEDUP_REMOVED lines=26> */
.L_x_2384:
        /* <DEDUP_REMOVED lines=13> */
.L_x_2385:
[----:B------:R-:W-:Y:S05]  /*1a80*/  BSYNC.RECONVERGENT B0 ;  /* 0x0000000000007941 */ /* 0x000fea0003800200 */
.L_x_2378:
[----:B------:R-:W4:Y:S01]  /*1a90*/  S2UR UR9, SR_CgaCtaId ;  /* 0x00000000000979c3 */ /* 0x000f220000008800 */
[----:B------:R-:W0:Y:S01]  /*1aa0*/  S2R R8, SR_TID.X ;  /* 0x0000000000087919 */ /* 0x000e220000002100 */
[----:B------:R-:W2:Y:S01]  /*1ab0*/  LDCU UR10, c[0x0][0x414] ;  /* 0x00008280ff0a77ac */ /* 0x000ea20008000800 */
[----:B------:R-:W-:Y:S01]  /*1ac0*/  MOV R11, UR8 ;  /* 0x00000008000b7c02 */ /* 0x000fe20008000f00 */
        /* <DEDUP_REMOVED lines=11> */
[----:B------:R-:W-:-:S05]  /*1b80*/  LOP3.LUT R9, R8, 0x1e, RZ, 0xc0, !PT ;  /* 0x0000001e08097812 */ /* 0x000fca00078ec0ff */
[----:B------:R-:W-:-:S04]  /*1b90*/  IMAD.IADD R9, R20, 0x1, R9 ;  /* 0x0000000114097824 */ /* 0x000fc800078e0209 */
        /* <DEDUP_REMOVED lines=31> */
[----:B------:R-:W-:Y:S01]  /*1d90*/  MOV R13, R27 ;  /* 0x0000001b000d7202 */ /* 0x000fe20000000f00 */
[----:B------:R-:W2:Y:S01]  /*1da0*/  LDCU.64 UR10, c[0x0][0x380] ;  /* 0x00007000ff0a77ac */ /* 0x000ea20008000a00 */
[----:B------:R-:W-:Y:S01]  /*1db0*/  FADD.FTZ R2, R2, -R8 ;  /* 0x8000000802027221 */ /* 0x000fe20000010000 */
[----:B-1----:R-:W-:-:S03]  /*1dc0*/  FMUL.FTZ R15, R14, R9 ;  /* 0x000000090e0f7220 */ /* 0x002fc60000410000 */
        /* <DEDUP_REMOVED lines=8> */
[----:B------:R-:W-:Y:S02]  /*1e50*/  F2FP.F16.F32.PACK_AB R13, R17, R16 ;  /* 0x00000010110d723e */ /* 0x000fe400000000ff */
[----:B------:R-:W-:-:S05]  /*1e60*/  LEA.HI.X R15, R12, UR11, R19, 0x1, P1 ;  /* 0x0000000b0c0f7c11 */ /* 0x000fca00088f0c13 */
[----:B------:R0:W-:Y:S02]  /*1e70*/  STG.E desc[UR14][R14.64], R13 ;  /* 0x0000000d0e007986 */ /* 0x0001e4000c10190e */
.L_x_2389:
[----:B------:R-:W-:Y:S05]  /*1e80*/  BSYNC.RECONVERGENT B1 ;  /* 0x0000000000017941 */ /* 0x000fea0003800200 */
.L_x_2388:
        /* <DEDUP_REMOVED lines=10> */
[----:B------:R-:W-:Y:S01]  /*1f30*/  F2FP.F16.F32.PACK_AB R5, R5, R4 ;  /* 0x000000040505723e */ /* 0x000fe200000000ff */
[----:B--2---:R-:W-:Y:S02]  /*1f40*/  IMAD R11, R11, UR10, RZ ;  /* 0x0000000a0b0b7c24 */ /* 0x004fe4000f8e02ff */
[----:B------:R-:W-:-:S04]  /*1f50*/  IMAD.WIDE.U32 R24, R10, UR10, R24 ;  /* 0x0000000a0a187c25 */ /* 0x000fc8000f8e0018 */
[----:B------:R-:W-:Y:S01]  /*1f60*/  IMAD R11, R10, UR11, R11 ;  /* 0x0000000b0a0b7c24 */ /* 0x000fe2000f8e020b */
[----:B---3--:R-:W-:-:S03]  /*1f70*/  LEA R2, P1, R24, UR12, 0x1 ;  /* 0x0000000c18027c11 */ /* 0x008fc6000f8208ff */
[----:B------:R-:W-:-:S05]  /*1f80*/  IMAD.IADD R11, R25, 0x1, R11 ;  /* 0x00000001190b7824 */ /* 0x000fca00078e020b */
[----:B------:R-:W-:-:S05]  /*1f90*/  LEA.HI.X R3, R24, UR13, R11, 0x1, P1 ;  /* 0x0000000d18037c11 */ /* 0x000fca00088f0c0b */
[----:B------:R2:W-:Y:S01]  /*1fa0*/  STG.E desc[UR14][R2.64], R5 ;  /* 0x0000000502007986 */ /* 0x0005e2000c10190e */
[----:B------:R-:W-:Y:S05]  /*1fb0*/  BRA `(.L_x_2390) ;  /* 0x0000000400047947 */ /* 0x000fea0003800000 */
.L_x_2387:
        /* <DEDUP_REMOVED lines=10> */
[----:B------:R-:W-:-:S02]  /*2060*/  MOV R11, R27 ;  /* 0x0000001b000b7202 */ /* 0x000fc40000000f00 */
        /* <DEDUP_REMOVED lines=18> */
[----:B------:R-:W-:-:S05]  /*2190*/  F2FP.F16.F32.PACK_AB R17, R17, R2 ;  /* 0x000000021111723e */ /* 0x000fca00000000ff */
[----:B------:R2:W-:Y:S02]  /*21a0*/  STG.E desc[UR14][R12.64], R17 ;  /* 0x000000110c007986 */ /* 0x0005e4000c10190e */
.L_x_2392:
[----:B------:R-:W-:Y:S05]  /*21b0*/  BSYNC.RECONVERGENT B1 ;  /* 0x0000000000017941 */ /* 0x000fea0003800200 */
.L_x_2391:
        /* <DEDUP_REMOVED lines=31> */
[----:B------:R-:W-:-:S05]  /*23b0*/  F2FP.F16.F32.PACK_AB R7, R7, R0 ;  /* 0x000000000707723e */ /* 0x000fca00000000ff */
[----:B------:R3:W-:Y:S02]  /*23c0*/  STG.E desc[UR14][R2.64], R7 ;  /* 0x0000000702007986 */ /* 0x0007e4000c10190e */
.L_x_2390:
[----:B------:R-:W-:Y:S05]  /*23d0*/  BSYNC.RECONVERGENT B0 ;  /* 0x0000000000007941 */ /* 0x000fea0003800200 */
.L_x_2386:
[----:B------:R-:W-:Y:S02]  /*23e0*/  UIADD3 UR8, UPT, UPT, UR19, UR8, URZ ;  /* 0x0000000813087290 */ /* 0x000fe4000fffe0ff */
[----:B------:R-:W-:Y:S02]  /*23f0*/  UIADD3 UR4, UPT, UPT, UR4, 0x1, URZ ;  /* 0x0000000104047890 */ /* 0x000fe4000fffe0ff */
[----:B------:R-:W-:-:S09]  /*2400*/  UISETP.GE.AND UP0, UPT, UR8, UR7, UPT ;  /* 0x000000070800728c */ /* 0x000fd2000bf06270 */
[----:B------:R-:W-:Y:S05]  /*2410*/  BRA.U !UP0, `(.L_x_2393) ;  /* 0xffffffdd08547547 */ /* 0x000fea000b83ffff */
[----:B------:R-:W-:Y:S05]  /*2420*/  EXIT ;  /* 0x000000000000794d */ /* 0x000fea0003800000 */
.L_x_2394:
        /* <DEDUP_REMOVED lines=13> */
.L_x_3455:


//--------------------- .text._Z35group_norm_nhwc_fwd_one_pass_kernelI11Fp16IOFp32WLi128ELi32ELi512EEv26Group_norm_nhwc_fwd_params --------------------------
	.section	.text._Z35group_norm_nhwc_fwd_one_pass_kernelI11Fp16IOFp32WLi128ELi32ELi512EEv26Group_norm_nhwc_fwd_params,"ax",@progbits
	.align	128
        .global         _Z35group_norm_nhwc_fwd_one_pass_kernelI11Fp16IOFp32WLi128ELi32ELi512EEv26Group_norm_nhwc_fwd_params
        .type           _Z35group_norm_nhwc_fwd_one_pass_kernelI11Fp16IOFp32WLi128ELi32ELi512EEv26Group_norm_nhwc_fwd_params,@function
        .size           _Z35group_norm_nhwc_fwd_one_pass_kernelI11Fp16IOFp32WLi128ELi32ELi512EEv26Group_norm_nhwc_fwd_params,(.L_x_3456 - _Z35group_norm_nhwc_fwd_one_pass_kernelI11Fp16IOFp32WLi128ELi32ELi512EEv26Group_norm_nhwc_fwd_params)
        .other          _Z35group_norm_nhwc_fwd_one_pass_kernelI11Fp16IOFp32WLi128ELi32ELi512EEv26Group_norm_nhwc_fwd_params,@"STO_CUDA_ENTRY STV_DEFAULT"
_Z35group_norm_nhwc_fwd_one_pass_kernelI11Fp16IOFp32WLi128ELi32ELi512EEv26Group_norm_nhwc_fwd_params:
.text._Z35group_norm_nhwc_fwd_one_pass_kernelI11Fp16IOFp32WLi128ELi32ELi512EEv26Group_norm_nhwc_fwd_params:
        /* <DEDUP_REMOVED lines=23> */
.L_x_2422:
        /* <DEDUP_REMOVED lines=30> */
[----:B------:R-:W-:Y:S02]  /*0350*/  IADD3 R0, PT, PT, R23, 0x40, RZ ;  /* 0x0000004017007810 */ /* 0x000fe40007ffe0ff */
[----:B0-----:R-:W-:Y:S02]  /*0360*/  SHF.L.U32 R25, R4, 0x1, RZ ;  /* 0x0000000104197819 */ /* 0x001fe400000006ff */
[----:B------:R-:W-:Y:S02]  /*0370*/  @P1 IADD3 R3, PT, PT, R3, 0x1, RZ ;  /* 0x0000000103031810 */ /* 0x000fe40007ffe0ff */
[----:B------:R-:W-:Y:S02]  /*0380*/  ISETP.GE.U32.AND P1, PT, R16, UR8, PT ;  /* 0x0000000810007c0c */ /* 0x000fe4000bf26070 */
[----:B------:R-:W-:Y:S01]  /*0390*/  SHF.R.S32.HI R5, RZ, 0x1f, R0 ;  /* 0x0000001fff057819 */ /* 0x000fe20000011400 */
[----:B------:R-:W-:Y:S01]  /*03a0*/  IMAD.MOV.U32 R13, RZ, RZ, R3 ;  /* 0x000000ffff0d7224 */ /* 0x000fe200078e0003 */
[----:B------:R-:W-:Y:S01]  /*03b0*/  ISETP.GE.AND.EX P1, PT, R17, UR9, PT, P1 ;  /* 0x0000000911007c0c */ /* 0x000fe2000bf26310 */
[----:B------:R-:W0:Y:S03]  /*03c0*/  @!P2 LDC.64 R6, c[0x0][0x3e0] ;  /* 0x0000f800ff06ab82 */ /* 0x000e260000000a00 */
[----:B------:R-:W-:-:S02]  /*03d0*/  @!P4 IADD3 R13, PT, PT, -R13, RZ, RZ ;  /* 0x000000ff0d0dc210 */ /* 0x000fc40007ffe1ff */
[----:B------:R-:W-:Y:S02]  /*03e0*/  @!P3 LOP3.LUT R13, RZ, R9, RZ, 0x33, !PT ;  /* 0x00000009ff0db212 */ /* 0x000fe400078e33ff */
        /* <DEDUP_REMOVED lines=21> */
[----:B---3--:R-:W-:Y:S02]  /*0540*/  @!P1 IMAD R21, R17, R8, RZ ;  /* 0x0000000811159224 */ /* 0x008fe400078e02ff */
[C---:B------:R-:W-:Y:S01]  /*0550*/  @!P2 IMAD R17, R23.reuse, R7, R18 ;  /* 0x000000071711a224 */ /* 0x040fe200078e0212 */
[----:B------:R-:W-:Y:S01]  /*0560*/  @!P1 MOV R18, R24 ;  /* 0x0000001800129202 */ /* 0x000fe20000000f00 */
[----:B------:R-:W-:Y:S02]  /*0570*/  @!P2 IMAD.WIDE.U32 R28, R23, R6, R26 ;  /* 0x00000006171ca225 */ /* 0x000fe400078e001a */
[----:B------:R-:W3:Y:S02]  /*0580*/  @!P4 LDC.64 R6, c[0x0][0x3e0] ;  /* 0x0000f800ff06cb82 */ /* 0x000ee40000000a00 */
[----:B------:R-:W-:Y:S01]  /*0590*/  @!P1 IMAD.MOV.U32 R19, RZ, RZ, R27 ;  /* 0x000000ffff139224 */ /* 0x000fe200078e001b */
[----:B------:R-:W-:Y:S01]  /*05a0*/  @!P2 IADD3 R17, PT, PT, R29, R17, RZ ;  /* 0x000000111d11a210 */ /* 0x000fe20007ffe0ff */
[----:B------:R-:W-:-:S02]  /*05b0*/  @!P1 IMAD R21, R16, R9, R21 ;  /* 0x0000000910159224 */ /* 0x000fc400078e0215 */
[----:B------:R-:W-:Y:S01]  /*05c0*/  @!P1 IMAD.WIDE.U32 R18, R16, R8, R18 ;  /* 0x0000000810129225 */ /* 0x000fe200078e0012 */
[C---:B-1----:R-:W-:Y:S01]  /*05d0*/  @!P2 LEA R16, P5, R28.reuse, R10, 0x1 ;  /* 0x0000000a1c10a211 */ /* 0x042fe200078a08ff */
[----:B------:R-:W1:Y:S02]  /*05e0*/  @!P3 LDC.64 R8, c[0x0][0x390] ;  /* 0x0000e400ff08bb82 */ /* 0x000e640000000a00 */
[----:B0-----:R-:W-:Y:S01]  /*05f0*/  @!P3 IMAD R5, R5, R14, RZ ;  /* 0x0000000e0505b224 */ /* 0x001fe200078e02ff */
[----:B------:R-:W-:Y:S02]  /*0600*/  @!P2 LEA.HI.X R17, R28, R11, R17, 0x1, P5 ;  /* 0x0000000b1c11a211 */ /* 0x000fe400028f0c11 */
[----:B------:R-:W-:Y:S01]  /*0610*/  @!P1 IADD3 R21, PT, PT, R19, R21, RZ ;  /* 0x0000001513159210 */ /* 0x000fe20007ffe0ff */
[----:B------:R-:W-:Y:S01]  /*0620*/  @!P3 IMAD R15, R0, R15, R5 ;  /* 0x0000000f000fb224 */ /* 0x000fe200078e0205 */
[C---:B--2---:R-:W-:Y:S01]  /*0630*/  @!P1 LEA R12, P5, R18.reuse, R12, 0x1 ;  /* 0x0000000c120c9211 */ /* 0x044fe200078a08ff */
[----:B------:R-:W0:Y:S01]  /*0640*/  @!P4 LDC.64 R10, c[0x0][0x390] ;  /* 0x0000e400ff0acb82 */ /* 0x000e220000000a00 */
[----:B------:R-:W-:Y:S01]  /*0650*/  @!P3 MOV R19, R27 ;  /* 0x0000001b0013b202 */ /* 0x000fe20000000f00 */
[----:B------:R-:W-:Y:S01]  /*0660*/  HFMA2 R5, -RZ, RZ, 0, 0 ;  /* 0x00000000ff057431 */ /* 0x000fe200000001ff */
[----:B------:R-:W-:-:S02]  /*0670*/  @!P1 LEA.HI.X R13, R18, R13, R21, 0x1, P5 ;  /* 0x0000000d120d9211 */ /* 0x000fc400028f0c15 */
[----:B------:R-:W-:Y:S01]  /*0680*/  @!P3 MOV R18, R24 ;  /* 0x000000180012b202 */ /* 0x000fe20000000f00 */
[----:B---3--:R-:W-:Y:S02]  /*0690*/  @!P4 IMAD R3, R3, R6, RZ ;  /* 0x000000060303c224 */ /* 0x008fe400078e02ff */
[----:B------:R-:W2:Y:S02]  /*06a0*/  @!P2 LDG.E R5, desc[UR14][R16.64] ;  /* 0x0000000e1005a981 */ /* 0x000ea4000c1e1900 */
[----:B------:R-:W-:-:S04]  /*06b0*/  @!P3 IMAD.WIDE.U32 R18, R0, R14, R18 ;  /* 0x0000000e0012b225 */ /* 0x000fc800078e0012 */
[----:B------:R-:W-:-:S06]  /*06c0*/  HFMA2 R0, -RZ, RZ, 0, 0 ;  /* 0x00000000ff007431 */ /* 0x000fcc00000001ff */
        /* <DEDUP_REMOVED lines=19> */
[--C-:B--2---:R-:W-:Y:S02]  /*0800*/  HADD2.F32 R18, -RZ, R5.reuse.H1_H1 ;  /* 0x30000005ff127230 */ /* 0x104fe40000004100 */
[----:B------:R-:W-:-:S03]  /*0810*/  HADD2.F32 R21, -RZ, R5.H0_H0 ;  /* 0x20000005ff157230 */ /* 0x000fc60000004100 */
[----:B------:R-:W-:Y:S01]  /*0820*/  FMUL.FTZ R2, R18, R18 ;  /* 0x0000001212027220 */ /* 0x000fe20000410000 */
[--C-:B-----5:R-:W-:Y:S02]  /*0830*/  HADD2.F32 R16, -RZ, R0.reuse.H1_H1 ;  /* 0x30000000ff107230 */ /* 0x120fe40000004100 */
[----:B------:R-:W-:Y:S02]  /*0840*/  HADD2.F32 R19, -RZ, R0.H0_H0 ;  /* 0x20000000ff137230 */ /* 0x000fe40000004100 */
[C---:B------:R-:W-:Y:S01]  /*0850*/  FADD.FTZ R0, R21.reuse, R18 ;  /* 0x0000001215007221 */ /* 0x040fe20000010000 */
[----:B------:R-:W-:Y:S01]  /*0860*/  FFMA.FTZ R5, R21, R21, R2 ;  /* 0x0000001515057223 */ /* 0x000fe20000010002 */
[----:B------:R-:W-:Y:S02]  /*0870*/  FMUL.FTZ R8, R16, R16 ;  /* 0x0000001010087220 */ /* 0x000fe40000410000 */
[----:B------:R-:W-:Y:S01]  /*0880*/  FADD.FTZ R2, RZ, R0 ;  /* 0x00000000ff027221 */ /* 0x000fe20000010000 */
[----:B------:R-:W-:Y:S01]  /*0890*/  FADD.FTZ R5, RZ, R5 ;  /* 0x00000005ff057221 */ /* 0x000fe20000010000 */
[C---:B------:R-:W-:Y:S01]  /*08a0*/  FFMA.FTZ R8, R19.reuse, R19, R8 ;  /* 0x0000001313087223 */ /* 0x040fe20000010008 */
[----:B------:R-:W-:-:S03]  /*08b0*/  FADD.FTZ R7, R19, R16 ;  /* 0x0000001013077221 */ /* 0x000fc60000010000 */
[----:B------:R-:W-:Y:S01]  /*08c0*/  FADD.FTZ R5, R5, R8 ;  /* 0x0000000805057221 */ /* 0x000fe20000010000 */
[----:B------:R-:W-:Y:S01]  /*08d0*/  FADD.FTZ R7, R2, R7 ;  /* 0x0000000702077221 */ /* 0x000fe20000010000 */
[--C-:B---3--:R-:W-:Y:S02]  /*08e0*/  HADD2.F32 R0, -RZ, R6.reuse.H1_H1 ;  /* 0x30000006ff007230 */ /* 0x108fe40000004100 */
[----:B------:R-:W-:-:S03]  /*08f0*/  HADD2.F32 R17, -RZ, R6.H0_H0 ;  /* 0x20000006ff117230 */ /* 0x000fc60000004100 */
[----:B------:R-:W-:Y:S01]  /*0900*/  FMUL.FTZ R8, R0, R0 ;  /* 0x0000000000087220 */ /* 0x000fe20000410000 */
[----:B----4-:R-:W-:-:S03]  /*0910*/  HADD2.F32 R2, -RZ, R3.H1_H1 ;  /* 0x30000003ff027230 */ /* 0x010fc60000004100 */
[C---:B------:R-:W-:Y:S01]  /*0920*/  FFMA.FTZ R8, R17.reuse, R17, R8 ;  /* 0x0000001111087223 */ /* 0x040fe20000010008 */
[----:B------:R-:W-:Y:S02]  /*0930*/  HADD2.F32 R3, -RZ, R3.H0_H0 ;  /* 0x20000003ff037230 */ /* 0x000fe40000004100 */
[----:B------:R-:W-:Y:S01]  /*0940*/  FADD.FTZ R6, R17, R0 ;  /* 0x0000000011067221 */ /* 0x000fe20000010000 */
[----:B------:R-:W-:Y:S01]  /*0950*/  FMUL.FTZ R10, R2, R2 ;  /* 0x00000002020a7220 */ /* 0x000fe20000410000 */
[----:B------:R-:W-:Y:S02]  /*0960*/  FADD.FTZ R8, R5, R8 ;  /* 0x0000000805087221 */ /* 0x000fe40000010000 */
        /* <DEDUP_REMOVED lines=39> */
.L_x_2396:
[----:B------:R-:W-:Y:S05]  /*0be0*/  BSYNC.RECONVERGENT B0 ;  /* 0x0000000000007941 */ /* 0x000fea0003800200 */
.L_x_2395:
        /* <DEDUP_REMOVED lines=46> */
.L_x_2398:
[----:B------:R-:W-:Y:S05]  /*0ed0*/  BSYNC.RECONVERGENT B0 ;  /* 0x0000000000007941 */ /* 0x000fea0003800200 */
.L_x_2397:
        /* <DEDUP_REMOVED lines=31> */
.L_x_2401:
[----:B---3--:R-:W3:Y:S04]  /*10d0*/  LDG.E.STRONG.GPU R4, desc[UR14][R6.64] ;  /* 0x0000000e06047981 */ /* 0x008ee8000c1ef900 */
[----:B---3--:R-:W-:Y:S01]  /*10e0*/  CCTL.IVALL ;  /* 0x00000000ff00798f */ /* 0x008fe20002000000 */
[----:B------:R-:W-:Y:S05]  /*10f0*/  YIELD ;  /* 0x0000000000007946 */ /* 0x000fea0003800000 */
[----:B------:R-:W-:-:S13]  /*1100*/  ISETP.NE.AND P2, PT, R4, R11, PT ;  /* 0x0000000b0400720c */ /* 0x000fda0003f45270 */
[----:B------:R-:W-:Y:S05]  /*1110*/  @P2 BRA `(.L_x_2401) ;  /* 0xfffffffc00ec2947 */ /* 0x000fea000383ffff */
.L_x_2400:
        /* <DEDUP_REMOVED lines=15> */
.L_x_2403:
        /* <DEDUP_REMOVED lines=23> */
[----:B------:R-:W-:-:S02]  /*1380*/  MOV R10, UR26 ;  /* 0x0000001a000a7c02 */ /* 0x000fc40008000f00 */
[----:B------:R-:W-:Y:S02]  /*1390*/  MOV R11, UR27 ;  /* 0x0000001b000b7c02 */ /* 0x000fe40008000f00 */
        /* <DEDUP_REMOVED lines=8> */
[----:B------:R-:W-:Y:S01]  /*1420*/  IMAD.U32 R4, RZ, RZ, UR23 ;  /* 0x00000017ff047e24 */ /* 0x000fe2000f8e00ff */
        /* <DEDUP_REMOVED lines=29> */
[----:B------:R-:W-:Y:S02]  /*1600*/  MOV R10, UR26 ;  /* 0x0000001a000a7c02 */ /* 0x000fe40008000f00 */
[----:B------:R-:W-:Y:S02]  /*1610*/  MOV R11, UR27 ;  /* 0x0000001b000b7c02 */ /* 0x000fe40008000f00 */
[----:B------:R-:W3:Y:S01]  /*1620*/  @!P4 LDG.E.64 R6, desc[UR14][R6.64] ;  /* 0x0000000e0606c981 */ /* 0x000ee2000c1e1b00 */
[----:B------:R-:W-:Y:S01]  /*1630*/  IMAD.U32 R12, RZ, RZ, UR24 ;  /* 0x00000018ff0c7e24 */ /* 0x000fe2000f8e00ff */
[----:B------:R-:W-:-:S02]  /*1640*/  MOV R13, UR25 ;  /* 0x00000019000d7c02 */ /* 0x000fc40008000f00 */
        /* <DEDUP_REMOVED lines=23> */
.L_x_2402:
        /* <DEDUP_REMOVED lines=52> */
.L_x_2404:
        /* <DEDUP_REMOVED lines=16> */
[----:B------:R-:W-:-:S05]  /*1c00*/  IMAD.U32 R5, RZ, RZ, UR11 ;  /* 0x0000000bff057e24 */ /* 0x000fca000f8e00ff */
        /* <DEDUP_REMOVED lines=11> */
.L_x_2405:
        /* <DEDUP_REMOVED lines=13> */
.L_x_2406:
[----:B------:R-:W-:Y:S05]  /*1d90*/  BSYNC.RECONVERGENT B0 ;  /* 0x0000000000007941 */ /* 0x000fea0003800200 */
.L_x_2399:
        /* <DEDUP_REMOVED lines=49> */
[----:B------:R-:W-:Y:S01]  /*20b0*/  MOV R9, R27 ;  /* 0x0000001b00097202 */ /* 0x000fe20000000f00 */
        /* <DEDUP_REMOVED lines=12> */
.L_x_2410:
[----:B------:R-:W-:Y:S05]  /*2180*/  BSYNC.RECONVERGENT B1 ;  /* 0x0000000000017941 */ /* 0x000fea0003800200 */
.L_x_2409:
        /* <DEDUP_REMOVED lines=24> */
[----:B--2---:R-:W-:-:S03]  /*2310*/  LEA R10, P1, R8, UR12, 0x1 ;  /* 0x0000000c080a7c11 */ /* 0x004fc6000f8208ff */
[----:B------:R-:W-:Y:S01]  /*2320*/  IMAD.IADD R11, R9, 0x1, R11 ;  /* 0x00000001090b7824 */ /* 0x000fe200078e020b */
[----:B------:R-:W-:-:S04]  /*2330*/  F2FP.F16.F32.PACK_AB R9, R16, R19 ;  /* 0x000000131009723e */ /* 0x000fc800000000ff */
[----:B------:R-:W-:-:S05]  /*2340*/  LEA.HI.X R11, R8, UR13, R11, 0x1, P1 ;  /* 0x0000000d080b7c11 */ /* 0x000fca00088f0c0b */
[----:B------:R0:W-:Y:S02]  /*2350*/  STG.E desc[UR14][R10.64], R9 ;  /* 0x000000090a007986 */ /* 0x0001e4000c10190e */
.L_x_2412:
[----:B------:R-:W-:Y:S05]  /*2360*/  BSYNC.RECONVERGENT B1 ;  /* 0x0000000000017941 */ /* 0x000fea0003800200 */
.L_x_2411:
[----:B------:R-:W-:Y:S04]  /*2370*/  BSSY.RECONVERGENT B1, `(.L_x_2413) ;  /* 0x0000014000017945 */ /* 0x000fe80003800200 */
[----:B------:R-:W-:Y:S05]  /*2380*/  @P2 BRA `(.L_x_2414) ;  /* 0x0000000000482947 */ /* 0x000fea0003800000 */
[----:B------:R-:W2:Y:S01]  /*2390*/  LDCU.64 UR8, c[0x0][0x3e0] ;  /* 0x00007c00ff0877ac */ /* 0x000ea20008000a00 */
[----:B------:R-:W-:Y:S01]  /*23a0*/  MOV R8, R24 ;  /* 0x0000001800087202 */ /* 0x000fe20000000f00 */
[--C-:B0-----:R-:W-:Y:S01]  /*23b0*/  FADD.FTZ R10, R17, -R12.reuse ;  /* 0x8000000c110a7221 */ /* 0x101fe20000010000 */
[----:B------:R-:W-:Y:S01]  /*23c0*/  MOV R9, R27 ;  /* 0x0000001b00097202 */ /* 0x000fe20000000f00 */
[----:B------:R-:W0:Y:S01]  /*23d0*/  LDCU.64 UR12, c[0x0][0x380] ;  /* 0x00007000ff0c77ac */ /* 0x000e220008000a00 */
[----:B------:R-:W-:Y:S01]  /*23e0*/  FADD.FTZ R0, R0, -R12 ;  /* 0x8000000c00007221 */ /* 0x000fe20000010000 */
[----:B-1----:R-:W-:-:S03]  /*23f0*/  FMUL.FTZ R11, R10, R13 ;  /* 0x0000000d0a0b7220 */ /* 0x002fc60000410000 */
        /* <DEDUP_REMOVED lines=8> */
[----:B------:R-:W-:Y:S02]  /*2480*/  F2FP.F16.F32.PACK_AB R9, R17, R14 ;  /* 0x0000000e1109723e */ /* 0x000fe400000000ff */
[----:B------:R-:W-:-:S05]  /*2490*/  LEA.HI.X R11, R8, UR13, R21, 0x1, P1 ;  /* 0x0000000d080b7c11 */ /* 0x000fca00088f0c15 */
[----:B------:R2:W-:Y:S02]  /*24a0*/  STG.E desc[UR14][R10.64], R9 ;  /* 0x000000090a007986 */ /* 0x0005e4000c10190e */
.L_x_2414:
[----:B------:R-:W-:Y:S05]  /*24b0*/  BSYNC.RECONVERGENT B1 ;  /* 0x0000000000017941 */ /* 0x000fea0003800200 */
.L_x_2413:
        /* <DEDUP_REMOVED lines=10> */
[----:B------:R-:W-:Y:S01]  /*2560*/  F2FP.F16.F32.PACK_AB R5, R5, R4 ;  /* 0x000000040505723e */ /* 0x000fe200000000ff */
        /* <DEDUP_REMOVED lines=8> */
.L_x_2408:
        /* <DEDUP_REMOVED lines=37> */
[----:B------:R-:W-:Y:S01]  /*2840*/  IMAD.IADD R11, R9, 0x1, R11 ;  /* 0x00000001090b7824 */ /* 0x000fe200078e020b */
[----:B-1----:R-:W-:-:S03]  /*2850*/  LEA R10, P4, R8, UR12, 0x1 ;  /* 0x0000000c080a7c11 */ /* 0x002fc6000f8808ff */
[----:B------:R-:W-:Y:S02]  /*2860*/  F2FP.F16.F32.PACK_AB R21, R21, R18 ;  /* 0x000000121515723e */ /* 0x000fe400000000ff */
[----:B------:R-:W-:-:S05]  /*2870*/  LEA.HI.X R11, R8, UR13, R11, 0x1, P4 ;  /* 0x0000000d080b7c11 */ /* 0x000fca000a0f0c0b */
[----:B------:R0:W-:Y:S03]  /*2880*/  STG.E desc[UR14][R10.64], R21 ;  /* 0x000000150a007986 */ /* 0x0001e6000c10190e */
.L_x_2417:
[----:B------:R-:W-:Y:S05]  /*2890*/  BSYNC.RECONVERGENT B1 ;  /* 0x0000000000017941 */ /* 0x000fea0003800200 */
.L_x_2416:
        /* <DEDUP_REMOVED lines=24> */
[----:B------:R-:W-:-:S05]  /*2a20*/  IMAD.WIDE.U32 R10, R29, UR10, R10 ;  /* 0x0000000a1d0a7c25 */ /* 0x000fca000f8e000a */
[----:B------:R-:W-:Y:S01]  /*2a30*/  IADD3 R21, PT, PT, R11, R21, RZ ;  /* 0x000000150b157210 */ /* 0x000fe20007ffe0ff */
[----:B0-----:R-:W-:Y:S01]  /*2a40*/  FMUL.FTZ R18, R9, R8 ;  /* 0x0000000809127220 */ /* 0x001fe20000410000 */
[----:B-1----:R-:W-:-:S04]  /*2a50*/  LEA R8, P1, R10, UR12, 0x1 ;  /* 0x0000000c0a087c11 */ /* 0x002fc8000f8208ff */
[----:B------:R-:W-:Y:S01]  /*2a60*/  LEA.HI.X R9, R10, UR13, R21, 0x1, P1 ;  /* 0x0000000d0a097c11 */ /* 0x000fe200088f0c15 */
[----:B--2---:R-:W-:-:S05]  /*2a70*/  FMUL.FTZ R29, R16, R19 ;  /* 0x00000013101d7220 */ /* 0x004fca0000410000 */
[----:B------:R-:W-:-:S05]  /*2a80*/  F2FP.F16.F32.PACK_AB R29, R29, R18 ;  /* 0x000000121d1d723e */ /* 0x000fca00000000ff */
[----:B------:R2:W-:Y:S02]  /*2a90*/  STG.E desc[UR14][R8.64], R29 ;  /* 0x0000001d08007986 */ /* 0x0005e4000c10190e */
.L_x_2419:
[----:B------:R-:W-:Y:S05]  /*2aa0*/  BSYNC.RECONVERGENT B1 ;  /* 0x0000000000017941 */ /* 0x000fea0003800200 */
.L_x_2418:
        /* <DEDUP_REMOVED lines=28> */
[----:B------:R-:W-:-:S05]  /*2c70*/  F2FP.F16.F32.PACK_AB R19, R19, R14 ;  /* 0x0000000e1313723e */ /* 0x000fca00000000ff */
[----:B------:R3:W-:Y:S02]  /*2c80*/  STG.E desc[UR14][R10.64], R19 ;  /* 0x000000130a007986 */ /* 0x0007e4000c10190e */
.L_x_2421:
[----:B------:R-:W-:Y:S05]  /*2c90*/  BSYNC.RECONVERGENT B1 ;  /* 0x0000000000017941 */ /* 0x000fea0003800200 */
.L_x_2420:
        /* <DEDUP_REMOVED lines=26> */
[----:B------:R-:W-:-:S05]  /*2e40*/  F2FP.F16.F32.PACK_AB R5, R5, R0 ;  /* 0x000000000505723e */ /* 0x000fca00000000ff */
[----:B------:R4:W-:Y:S02]  /*2e50*/  STG.E desc[UR14][R2.64], R5 ;  /* 0x0000000502007986 */ /* 0x0009e4000c10190e */
.L_x_2415:
[----:B------:R-:W-:Y:S05]  /*2e60*/  BSYNC.RECONVERGENT B0 ;  /* 0x0000000000007941 */ /* 0x000fea0003800200 */
.L_x_2407:
        /* <DEDUP_REMOVED lines=8> */
.L_x_2423:
        /* <DEDUP_REMOVED lines=9> */
.L_x_3456:


//--------------------- .text._Z35group_norm_nhwc_fwd_one_pass_kernelI11Fp16IOFp32WLi256ELi32ELi512EEv26Group_norm_nhwc_fwd_params --------------------------
	.section	.text._Z35group_norm_nhwc_fwd_one_pass_kernelI11Fp16IOFp32WLi256ELi32ELi512EEv26Group_norm_nhwc_fwd_params,"ax",@progbits
	.align	128
        .global         _Z35group_norm_nhwc_fwd_one_pass_kernelI11Fp16IOFp32WLi256ELi32ELi512EEv26Group_norm_nhwc_fwd_params
        .type           _Z35group_norm_nhwc_fwd_one_pass_kernelI11Fp16IOFp32WLi256ELi32ELi512EEv26Group_norm_nhwc_fwd_params,@function
        .size           _Z35group_norm_nhwc_fwd_one_pass_kernelI11Fp16IOFp32WLi256ELi32ELi512EEv26Group_norm_nhwc_fwd_params,(.L_x_3457 - _Z35group_norm_nhwc_fwd_one_pass_kernelI11Fp16IOFp32WLi256ELi32ELi512EEv26Group_norm_nhwc_fwd_params)
        .other          _Z35group_norm_nhwc_fwd_one_pass_kernelI11Fp16IOFp32WLi256ELi32ELi512EEv26Group_norm_nhwc_fwd_params,@"STO_CUDA_ENTRY STV_DEFAULT"
_Z35group_norm_nhwc_fwd_one_pass_kernelI11Fp16IOFp32WLi256ELi32ELi512EEv26Group_norm_nhwc_fwd_params:
.text._Z35group_norm_nhwc_fwd_one_pass_kernelI11Fp16IOFp32WLi256ELi32ELi512EEv26Group_norm_nhwc_fwd_params:
        /* <DEDUP_REMOVED lines=40> */
.L_x_2467:
        /* <DEDUP_REMOVED lines=8> */
[----:B------:R-:W-:-:S02]  /*0300*/  MOV R34, RZ ;  /* 0x000000ff00227202 */ /* 0x000fc40000000f00 */
[----:B--2---:R-:W-:Y:S02]  /*0310*/  ISETP.GE.U32.AND P4, PT, R31, UR10, PT ;  /* 0x0000000a1f007c0c */ /* 0x004fe4000bf86070 */
[----:B------:R-:W-:Y:S02]  /*0320*/  ISETP.GE.U32.AND P5, PT, R29, UR10, PT ;  /* 0x0000000a1d007c0c */ /* 0x000fe4000bfa6070 */
[----:B-1---5:R-:W-:Y:S02]  /*0330*/  IABS R14, R17 ;  /* 0x00000011000e7213 */ /* 0x022fe40000000000 */
[----:B------:R-:W-:Y:S02]  /*0340*/  ISETP.GE.AND.EX P4, PT, R19, UR11, PT, P4 ;  /* 0x0000000b13007c0c */ /* 0x000fe4000bf86340 */
[----:B------:R-:W1:Y:S01]  /*0350*/  I2F.RP R11, R14 ;  /* 0x0000000e000b7306 */ /* 0x000e620000209400 */
[----:B------:R-:W-:-:S10]  /*0360*/  ISETP.GE.AND.EX P5, PT, R33, UR11, PT, P5 ;  /* 0x0000000b21007c0c */ /* 0x000fd4000bfa6350 */
[----:B------:R-:W2:Y:S01]  /*0370*/  @!P4 LDC.64 R22, c[0x0][0x390] ;  /* 0x0000e400ff16cb82 */ /* 0x000ea20000000a00 */
[----:B-1----:R-:W1:Y:S07]  /*0380*/  MUFU.RCP R11, R11 ;  /* 0x0000000b000b7308 */ /* 0x002e6e0000001000 */
[----:B------:R-:W5:Y:S08]  /*0390*/  @!P5 LDC.64 R24, c[0x0][0x3e0] ;  /* 0x0000f800ff18db82 */ /* 0x000f700000000a00 */
[----:B------:R-:W4:Y:S01]  /*03a0*/  @!P5 LDC.64 R20, c[0x0][0x390] ;  /* 0x0000e400ff14db82 */ /* 0x000f220000000a00 */
[----:B-1----:R-:W-:-:S04]  /*03b0*/  IADD3 R12, PT, PT, R11, 0xffffffe, RZ ;  /* 0x0ffffffe0b0c7810 */ /* 0x002fc80007ffe0ff */
[----:B------:R1:W0:Y:S02]  /*03c0*/  F2I.FTZ.U32.TRUNC.NTZ R13, R12 ;  /* 0x0000000c000d7305 */ /* 0x000224000021f000 */
[----:B-1----:R-:W-:Y:S02]  /*03d0*/  MOV R12, RZ ;  /* 0x000000ff000c7202 */ /* 0x002fe40000000f00 */
[----:B0-----:R-:W-:-:S05]  /*03e0*/  IADD3 R15, PT, PT, RZ, -R13, RZ ;  /* 0x8000000dff0f7210 */ /* 0x001fca0007ffe0ff */
[----:B------:R-:W-:-:S04]  /*03f0*/  IMAD R15, R15, R14, RZ ;  /* 0x0000000e0f0f7224 */ /* 0x000fc800078e02ff */
[----:B------:R-:W-:Y:S01]  /*0400*/  IMAD.HI.U32 R13, R13, R15, R12 ;  /* 0x0000000f0d0d7227 */ /* 0x000fe200078e000c */
[----:B------:R-:W-:-:S03]  /*0410*/  MOV R15, R16 ;  /* 0x00000010000f7202 */ /* 0x000fc60000000f00 */
[----:B-----5:R-:W-:Y:S02]  /*0420*/  @!P5 IMAD R16, R33, R24, RZ ;  /* 0x000000182110d224 */ /* 0x020fe400078e02ff */
        /* <DEDUP_REMOVED lines=9> */
[----:B------:R-:W-:-:S02]  /*04c0*/  ISETP.GE.AND P3, PT, R11, RZ, PT ;  /* 0x000000ff0b00720c */ /* 0x000fc40003f66270 */
[----:B------:R-:W-:-:S04]  /*04d0*/  IADD3 R11, PT, PT, R51, 0x40, RZ ;  /* 0x00000040330b7810 */ /* 0x000fc80007ffe0ff */
[----:B------:R-:W-:Y:S02]  /*04e0*/  SHF.R.S32.HI R27, RZ, 0x1f, R11 ;  /* 0x0000001fff1b7819 */ /* 0x000fe4000001140b */
[----:B------:R-:W-:Y:S02]  /*04f0*/  @P1 IADD3 R13, PT, PT, R13, 0x1, RZ ;  /* 0x000000010d0d1810 */ /* 0x000fe40007ffe0ff */
[----:B------:R-:W-:Y:S02]  /*0500*/  ISETP.GE.U32.AND P1, PT, R51, UR10, PT ;  /* 0x0000000a33007c0c */ /* 0x000fe4000bf26070 */
[----:B------:R-:W-:Y:S02]  /*0510*/  MOV R15, R13 ;  /* 0x0000000d000f7202 */ /* 0x000fe40000000f00 */
[----:B------:R-:W0:Y:S01]  /*0520*/  @!P4 LDC.64 R12, c[0x0][0x3e0] ;  /* 0x0000f800ff0ccb82 */ /* 0x000e220000000a00 */
[----:B------:R-:W-:Y:S02]  /*0530*/  ISETP.GE.AND.EX P1, PT, R6, UR11, PT, P1 ;  /* 0x0000000b06007c0c */ /* 0x000fe4000bf26310 */
[----:B------:R-:W-:-:S02]  /*0540*/  @!P3 IADD3 R15, PT, PT, -R15, RZ, RZ ;  /* 0x000000ff0f0fb210 */ /* 0x000fc40007ffe1ff */
[----:B------:R-:W-:Y:S02]  /*0550*/  @!P2 LOP3.LUT R15, RZ, R17, RZ, 0x33, !PT ;  /* 0x00000011ff0fa212 */ /* 0x000fe400078e33ff */
[----:B------:R-:W-:Y:S02]  /*0560*/  ISETP.GE.U32.AND P2, PT, R11, UR10, PT ;  /* 0x0000000a0b007c0c */ /* 0x000fe4000bf46070 */
[----:B------:R-:W-:Y:S02]  /*0570*/  IADD3 R53, PT, PT, -R15, RZ, RZ ;  /* 0x000000ff0f357210 */ /* 0x000fe40007ffe1ff */
[----:B------:R-:W-:Y:S02]  /*0580*/  SHF.R.S32.HI R14, RZ, 0x1f, R15 ;  /* 0x0000001fff0e7819 */ /* 0x000fe4000001140f */
[----:B------:R-:W-:Y:S01]  /*0590*/  ISETP.GE.AND.EX P2, PT, R27, UR11, PT, P2 ;  /* 0x0000000b1b007c0c */ /* 0x000fe2000bf46320 */
[----:B------:R-:W-:Y:S02]  /*05a0*/  IMAD R53, R17, R53, R44 ;  /* 0x0000003511357224 */ /* 0x000fe400078e022c */
[----:B---3--:R-:W-:-:S03]  /*05b0*/  IMAD R14, R14, UR12, RZ ;  /* 0x0000000c0e0e7c24 */ /* 0x008fc6000f8e02ff */
[----:B------:R-:W-:Y:S01]  /*05c0*/  SHF.L.U32 R53, R53, 0x5, RZ ;  /* 0x0000000535357819 */ /* 0x000fe200000006ff */
[----:B------:R-:W-:-:S03]  /*05d0*/  IMAD R55, R15, UR13, R14 ;  /* 0x0000000d0f377c24 */ /* 0x000fc6000f8e020e */
[----:B------:R-:W-:Y:S01]  /*05e0*/  SHF.R.S32.HI R57, RZ, 0x1f, R53 ;  /* 0x0000001fff397819 */ /* 0x000fe20000011435 */
[----:B0-----:R-:W-:Y:S01]  /*05f0*/  @!P4 IMAD R14, R19, R12, RZ ;  /* 0x0000000c130ec224 */ /* 0x001fe200078e02ff */
[----:B------:R-:W-:Y:S01]  /*0600*/  LOP3.LUT R56, R53, R52, RZ, 0xfc, !PT ;  /* 0x0000003435387212 */ /* 0x000fe200078efcff */
[----:B------:R-:W0:Y:S02]  /*0610*/  @!P2 LDC.64 R18, c[0x0][0x3e0] ;  /* 0x0000f800ff12ab82 */ /* 0x000e240000000a00 */
[----:B------:R-:W-:Y:S02]  /*0620*/  @!P4 IMAD R17, R31, R13, R14 ;  /* 0x0000000d1f11c224 */ /* 0x000fe400078e020e */
[----:B------:R-:W-:-:S04]  /*0630*/  IMAD.WIDE.U32 R56, R15, UR12, R56 ;  /* 0x0000000c0f387c25 */ /* 0x000fc8000f8e0038 */
[----:B------:R-:W1:Y:S01]  /*0640*/  @!P1 LDC.64 R14, c[0x0][0x3e0] ;  /* 0x0000f800ff0e9b82 */ /* 0x000e620000000a00 */
[----:B------:R-:W-:Y:S02]  /*0650*/  IADD3 R55, PT, PT, R57, R55, RZ ;  /* 0x0000003739377210 */ /* 0x000fe40007ffe0ff */
[----:B------:R-:W-:-:S05]  /*0660*/  @!P4 MOV R54, R56 ;  /* 0x000000380036c202 */ /* 0x000fca0000000f00 */
[----:B------:R-:W-:-:S04]  /*0670*/  @!P4 IMAD.WIDE.U32 R12, R31, R12, R54 ;  /* 0x0000000c1f0cc225 */ /* 0x000fc800078e0036 */
[----:B------:R-:W-:Y:S01]  /*0680*/  @!P5 IMAD R31, R29, R25, R16 ;  /* 0x000000191d1fd224 */ /* 0x000fe200078e0210 */
[----:B------:R-:W-:Y:S02]  /*0690*/  @!P4 IADD3 R13, PT, PT, R13, R17, RZ ;  /* 0x000000110d0dc210 */ /* 0x000fe40007ffe0ff */
[C---:B--2---:R-:W-:Y:S01]  /*06a0*/  @!P4 LEA R22, P3, R12.reuse, R22, 0x1 ;  /* 0x000000160c16c211 */ /* 0x044fe200078608ff */
[----:B------:R-:W2:Y:S01]  /*06b0*/  @!P2 LDC.64 R16, c[0x0][0x390] ;  /* 0x0000e400ff10ab82 */ /* 0x000ea20000000a00 */
[----:B0-----:R-:W-:Y:S02]  /*06c0*/  @!P2 IMAD R26, R27, R18, RZ ;  /* 0x000000121b1aa224 */ /* 0x001fe400078e02ff */
[----:B------:R-:W-:Y:S02]  /*06d0*/  @!P4 LEA.HI.X R23, R12, R23, R13, 0x1, P3 ;  /* 0x000000170c17c211 */ /* 0x000fe400018f0c0d */
[----:B------:R-:W-:Y:S02]  /*06e0*/  @!P5 MOV R12, R56 ;  /* 0x00000038000cd202 */ /* 0x000fe40000000f00 */
[----:B------:R-:W-:Y:S01]  /*06f0*/  @!P5 MOV R13, R55 ;  /* 0x00000037000dd202 */ /* 0x000fe20000000f00 */
[----:B------:R0:W3:Y:S01]  /*0700*/  @!P4 LDG.E R34, desc[UR8][R22.64] ;  /* 0x000000081622c981 */ /* 0x0000e2000c1e1900 */
[----:B------:R-:W-:Y:S01]  /*0710*/  ISETP.GE.U32.AND P3, PT, R49, UR10, PT ;  /* 0x0000000a31007c0c */ /* 0x000fe2000bf66070 */
[----:B------:R-:W-:-:S03]  /*0720*/  @!P5 IMAD.WIDE.U32 R24, R29, R24, R12 ;  /* 0x000000181d18d225 */ /* 0x000fc600078e000c */
[----:B------:R-:W-:Y:S01]  /*0730*/  ISETP.GE.AND.EX P3, PT, R7, UR11, PT, P3 ;  /* 0x0000000b07007c0c */ /* 0x000fe2000bf66330 */
[----:B------:R-:W5:Y:S01]  /*0740*/  @!P1 LDC.64 R12, c[0x0][0x390] ;  /* 0x0000e400ff0c9b82 */ /* 0x000f620000000a00 */
[----:B------:R-:W-:Y:S02]  /*0750*/  ISETP.GE.U32.AND P4, PT, R48, UR10, PT ;  /* 0x0000000a30007c0c */ /* 0x000fe4000bf86070 */
[----:B------:R-:W-:Y:S02]  /*0760*/  @!P5 IADD3 R25, PT, PT, R25, R31, RZ ;  /* 0x0000001f1919d210 */ /* 0x000fe40007ffe0ff */
[----:B0-----:R-:W-:Y:S02]  /*0770*/  @!P2 MOV R22, R56 ;  /* 0x000000380016a202 */ /* 0x001fe40000000f00 */
[----:B------:R-:W-:Y:S02]  /*0780*/  @!P2 MOV R23, R55 ;  /* 0x000000370017a202 */ /* 0x000fe40000000f00 */
[----:B----4-:R-:W-:Y:S01]  /*0790*/  @!P5 LEA R20, P6, R24, R20, 0x1 ;  /* 0x000000141814d211 */ /* 0x010fe200078c08ff */
[C---:B------:R-:W-:Y:S01]  /*07a0*/  @!P2 IMAD R29, R11.reuse, R19, R26 ;  /* 0x000000130b1da224 */ /* 0x040fe200078e021a */
[----:B------:R-:W-:Y:S01]  /*07b0*/  ISETP.GE.AND.EX P4, PT, R8, UR11, PT, P4 ;  /* 0x0000000b08007c0c */ /* 0x000fe2000bf86340 */
[----:B------:R-:W-:Y:S01]  /*07c0*/  @!P2 IMAD.WIDE.U32 R18, R11, R18, R22 ;  /* 0x000000120b12a225 */ /* 0x000fe200078e0016 */
[----:B------:R-:W-:Y:S01]  /*07d0*/  @!P5 LEA.HI.X R21, R24, R21, R25, 0x1, P6 ;  /* 0x000000151815d211 */ /* 0x000fe200030f0c19 */
[----:B------:R-:W0:Y:S01]  /*07e0*/  @!P3 LDC.64 R26, c[0x0][0x3e0] ;  /* 0x0000f800ff1abb82 */ /* 0x000e220000000a00 */
[----:B------:R-:W-:Y:S01]  /*07f0*/  @!P1 MOV R22, R56 ;  /* 0x0000003800169202 */ /* 0x000fe20000000f00 */
[----:B-1----:R-:W-:Y:S01]  /*0800*/  @!P1 IMAD R24, R6, R14, RZ ;  /* 0x0000000e06189224 */ /* 0x002fe200078e02ff */
[----:B------:R-:W-:-:S02]  /*0810*/  @!P1 MOV R23, R55 ;  /* 0x0000003700179202 */ /* 0x000fc40000000f00 */
[----:B------:R-:W-:Y:S01]  /*0820*/  MOV R30, RZ ;  /* 0x000000ff001e7202 */ /* 0x000fe20000000f00 */
[----:B------:R-:W-:Y:S01]  /*0830*/  @!P1 IMAD R25, R51, R15, R24 ;  /* 0x0000000f33199224 */ /* 0x000fe200078e0218 */
[----:B------:R-:W-:Y:S01]  /*0840*/  @!P2 IADD3 R11, PT, PT, R19, R29, RZ ;  /* 0x0000001d130ba210 */ /* 0x000fe20007ffe0ff */
[----:B------:R-:W-:Y:S01]  /*0850*/  @!P1 IMAD.WIDE.U32 R14, R51, R14, R22 ;  /* 0x0000000e330e9225 */ /* 0x000fe200078e0016 */
[C---:B--2---:R-:W-:Y:S01]  /*0860*/  @!P2 LEA R16, P6, R18.reuse, R16, 0x1 ;  /* 0x000000101210a211 */ /* 0x044fe200078c08ff */
[----:B------:R-:W1:Y:S01]  /*0870*/  @!P4 LDC.64 R22, c[0x0][0x3e0] ;  /* 0x0000f800ff16cb82 */ /* 0x000e620000000a00 */
[----:B------:R2:W4:Y:S01]  /*0880*/  @!P5 LDG.E R30, desc[UR8][R20.64] ;  /* 0x00000008141ed981 */ /* 0x000522000c1e1900 */
[----:B------:R-:W-:Y:S02]  /*0890*/  ISETP.GE.U32.AND P5, PT, R47, UR10, PT ;  /* 0x0000000a2f007c0c */ /* 0x000fe4000bfa6070 */
[----:B------:R-:W-:Y:S02]  /*08a0*/  @!P2 LEA.HI.X R17, R18, R17, R11, 0x1, P6 ;  /* 0x000000111211a211 */ /* 0x000fe400030f0c0b */
[----:B------:R-:W-:-:S02]  /*08b0*/  @!P1 IADD3 R11, PT, PT, R15, R25, RZ ;  /* 0x000000190f0b9210 */ /* 0x000fc40007ffe0ff */
[C---:B-----5:R-:W-:Y:S02]  /*08c0*/  @!P1 LEA R12, P6, R14.reuse, R12, 0x1 ;  /* 0x0000000c0e0c9211 */ /* 0x060fe400078c08ff */
[----:B------:R-:W-:Y:S01]  /*08d0*/  ISETP.GE.AND.EX P5, PT, R9, UR11, PT, P5 ;  /* 0x0000000b09007c0c */ /* 0x000fe2000bfa6350 */
[----:B--2---:R-:W2:Y:S01]  /*08e0*/  @!P3 LDC.64 R20, c[0x0][0x390] ;  /* 0x0000e400ff14bb82 */ /* 0x004ea20000000a00 */
[----:B------:R-:W-:Y:S02]  /*08f0*/  @!P1 LEA.HI.X R13, R14, R13, R11, 0x1, P6 ;  /* 0x0000000d0e0d9211 */ /* 0x000fe400030f0c0b */
[----:B------:R-:W-:-:S04]  /*0900*/  ISETP.GE.U32.AND P6, PT, R46, UR10, PT ;  /* 0x0000000a2e007c0c */ /* 0x000fc8000bfc6070 */
[----:B------:R-:W-:Y:S01]  /*0910*/  ISETP.GE.AND.EX P6, PT, R10, UR11, PT, P6 ;  /* 0x0000000b0a007c0c */ /* 0x000fe2000bfc6360 */
[----:B------:R-:W5:Y:S01]  /*0920*/  @!P4 LDC.64 R14, c[0x0][0x390] ;  /* 0x0000e400ff0ecb82 */ /* 0x000f620000000a00 */
[----:B0-----:R-:W-:Y:S01]  /*0930*/  @!P3 IMAD R24, R7, R26, RZ ;  /* 0x0000001a0718b224 */ /* 0x001fe200078e02ff */
[----:B------:R-:W-:Y:S02]  /*0940*/  MOV R28, RZ ;  /* 0x000000ff001c7202 */ /* 0x000fe40000000f00 */
[----:B------:R-:W-:Y:S01]  /*0950*/  MOV R32, RZ ;  /* 0x000000ff00207202 */ /* 0x000fe20000000f00 */
[----:B------:R-:W-:Y:S01]  /*0960*/  @!P3 IMAD R11, R49, R27, R24 ;  /* 0x0000001b310bb224 */ /* 0x000fe200078e0218 */
[----:B------:R-:W-:Y:S02]  /*0970*/  @!P3 MOV R24, R56 ;  /* 0x000000380018b202 */ /* 0x000fe40000000f00 */
[----:B------:R-:W0:Y:S01]  /*0980*/  @!P5 LDC.64 R18, c[0x0][0x3e0] ;  /* 0x0000f800ff12db82 */ /* 0x000e220000000a00 */
[----:B------:R-:W-:Y:S01]  /*0990*/  @!P3 MOV R25, R55 ;  /* 0x000000370019b202 */ /* 0x000fe20000000f00 */
[----:B------:R1:W4:Y:S02]  /*09a0*/  @!P1 LDG.E R28, desc[UR8][R12.64] ;  /* 0x000000080c1c9981 */ /* 0x000324000c1e1900 */
[----:B-1----:R-:W-:-:S02]  /*09b0*/  @!P4 IMAD R29, R8, R22, RZ ;  /* 0x00000016081dc224 */ /* 0x002fc400078e02ff */
[----:B------:R-:W-:Y:S01]  /*09c0*/  @!P3 IMAD.WIDE.U32 R26, R49, R26, R24 ;  /* 0x0000001a311ab225 */ /* 0x000fe200078e0018 */
[----:B------:R1:W4:Y:S01]  /*09d0*/  @!P2 LDG.E R32, desc[UR8][R16.64] ;  /* 0x000000081020a981 */ /* 0x000322000c1e1900 */
[----:B------:R-:W-:Y:S01]  /*09e0*/  @!P4 MOV R24, R56 ;  /* 0x000000380018c202 */ /* 0x000fe20000000f00 */
[----:B------:R-:W0:Y:S01]  /*09f0*/  @!P6 LDC.64 R12, c[0x0][0x3e0] ;  /* 0x0000f800ff0ceb82 */ /* 0x000e220000000a00 */
[----:B------:R-:W-:Y:S01]  /*0a00*/  @!P4 MOV R25, R55 ;  /* 0x000000370019c202 */ /* 0x000fe20000000f00 */
[----:B------:R-:W-:Y:S01]  /*0a10*/  @!P4 IMAD R29, R48, R23, R29 ;  /* 0x00000017301dc224 */ /* 0x000fe200078e021d */
[----:B------:R-:W-:-:S05]  /*0a20*/  @!P3 IADD3 R11, PT, PT, R27, R11, RZ ;  /* 0x0000000b1b0bb210 */ /* 0x000fca0007ffe0ff */
[----:B-1----:R-:W1:Y:S01]  /*0a30*/  @!P5 LDC.64 R16, c[0x0][0x390] ;  /* 0x0000e400ff10db82 */ /* 0x002e620000000a00 */
[----:B--2---:R-:W-:Y:S01]  /*0a40*/  @!P3 LEA R20, P2, R26, R20, 0x1 ;  /* 0x000000141a14b211 */ /* 0x004fe200078408ff */
[----:B------:R-:W-:Y:S01]  /*0a50*/  @!P4 IMAD.WIDE.U32 R24, R48, R22, R24 ;  /* 0x000000163018c225 */ /* 0x000fe200078e0018 */
[----:B------:R-:W-:Y:S02]  /*0a60*/  MOV R36, RZ ;  /* 0x000000ff00247202 */ /* 0x000fe40000000f00 */
[----:B------:R-:W-:-:S03]  /*0a70*/  @!P3 LEA.HI.X R21, R26, R21, R11, 0x1, P2 ;  /* 0x000000151a15b211 */ /* 0x000fc600010f0c0b */
[----:B------:R-:W2:Y:S01]  /*0a80*/  @!P6 LDC.64 R22, c[0x0][0x390] ;  /* 0x0000e400ff16eb82 */ /* 0x000ea20000000a00 */
[----:B------:R-:W-:Y:S01]  /*0a90*/  @!P4 IADD3 R11, PT, PT, R25, R29, RZ ;  /* 0x0000001d190bc210 */ /* 0x000fe20007ffe0ff */
[----:B------:R0:W4:Y:S01]  /*0aa0*/  @!P3 LDG.E R36, desc[UR8][R20.64] ;  /* 0x000000081424b981 */ /* 0x000122000c1e1900 */
[C---:B-----5:R-:W-:Y:S02]  /*0ab0*/  @!P4 LEA R14, P2, R24.reuse, R14, 0x1 ;  /* 0x0000000e180ec211 */ /* 0x060fe400078408ff */
[----:B------:R-:W-:Y:S02]  /*0ac0*/  MOV R38, RZ ;  /* 0x000000ff00267202 */ /* 0x000fe40000000f00 */
[----:B------:R-:W-:Y:S01]  /*0ad0*/  @!P4 LEA.HI.X R15, R24, R15, R11, 0x1, P2 ;  /* 0x0000000f180fc211 */ /* 0x000fe200010f0c0b */
[----:B0-----:R-:W-:Y:S01]  /*0ae0*/  @!P5 IMAD R26, R9, R18, RZ ;  /* 0x00000012091ad224 */ /* 0x001fe200078e02ff */
[----:B------:R-:W-:-:S03]  /*0af0*/  @!P5 MOV R20, R56 ;  /* 0x000000380014d202 */ /* 0x000fc60000000f00 */
[----:B------:R0:W5:Y:S01]  /*0b00*/  @!P4 LDG.E R38, desc[UR8][R14.64] ;  /* 0x000000080e26c981 */ /* 0x000162000c1e1900 */
[----:B------:R-:W-:Y:S01]  /*0b10*/  @!P5 MOV R21, R55 ;  /* 0x000000370015d202 */ /* 0x000fe20000000f00 */
[C---:B------:R-:W-:Y:S02]  /*0b20*/  @!P5 IMAD R11, R47.reuse, R19, R26 ;  /* 0x000000132f0bd224 */ /* 0x040fe400078e021a */
[----:B------:R-:W-:Y:S02]  /*0b30*/  @!P6 IMAD R19, R10, R12, RZ ;  /* 0x0000000c0a13e224 */ /* 0x000fe400078e02ff */
[----:B------:R-:W-:Y:S01]  /*0b40*/  @!P5 IMAD.WIDE.U32 R20, R47, R18, R20 ;  /* 0x000000122f14d225 */ /* 0x000fe200078e0014 */
[----:B0-----:R-:W-:Y:S02]  /*0b50*/  @!P6 MOV R14, R56 ;  /* 0x00000038000ee202 */ /* 0x001fe40000000f00 */
[----:B------:R-:W-:Y:S01]  /*0b60*/  @!P6 MOV R15, R55 ;  /* 0x00000037000fe202 */ /* 0x000fe20000000f00 */
[----:B------:R-:W-:Y:S01]  /*0b70*/  @!P6 IMAD R13, R46, R13, R19 ;  /* 0x0000000d2e0de224 */ /* 0x000fe200078e0213 */
[----:B------:R-:W-:-:S02]  /*0b80*/  @!P5 IADD3 R11, PT, PT, R21, R11, RZ ;  /* 0x0000000b150bd210 */ /* 0x000fc40007ffe0ff */
[----:B-1----:R-:W-:Y:S01]  /*0b90*/  @!P5 LEA R16, P2, R20, R16, 0x1 ;  /* 0x000000101410d211 */ /* 0x002fe200078408ff */
[----:B------:R-:W-:Y:S01]  /*0ba0*/  @!P6 IMAD.WIDE.U32 R14, R46, R12, R14 ;  /* 0x0000000c2e0ee225 */ /* 0x000fe200078e000e */
[----:B------:R-:W-:Y:S02]  /*0bb0*/  MOV R40, RZ ;  /* 0x000000ff00287202 */ /* 0x000fe40000000f00 */
[----:B------:R-:W-:Y:S02]  /*0bc0*/  @!P5 LEA.HI.X R17, R20, R17, R11, 0x1, P2 ;  /* 0x000000111411d211 */ /* 0x000fe400010f0c0b */
[----:B------:R-:W-:Y:S02]  /*0bd0*/  @!P6 IADD3 R11, PT, PT, R15, R13, RZ ;  /* 0x0000000d0f0be210 */ /* 0x000fe40007ffe0ff */
[----:B--2---:R-:W-:Y:S01]  /*0be0*/  @!P6 LEA R22, P2, R14, R22, 0x1 ;  /* 0x000000160e16e211 */ /* 0x004fe200078408ff */
[----:B------:R0:W2:Y:S01]  /*0bf0*/  @!P5 LDG.E R40, desc[UR8][R16.64] ;  /* 0x000000081028d981 */ /* 0x0000a2000c1e1900 */
[----:B------:R-:W-:-:S02]  /*0c00*/  MOV R42, RZ ;  /* 0x000000ff002a7202 */ /* 0x000fc40000000f00 */
[----:B------:R-:W-:-:S05]  /*0c10*/  @!P6 LEA.HI.X R23, R14, R23, R11, 0x1, P2 ;  /* 0x000000170e17e211 */ /* 0x000fca00010f0c0b */
[----:B------:R-:W2:Y:S01]  /*0c20*/  @!P6 LDG.E R42, desc[UR8][R22.64] ;  /* 0x00000008162ae981 */ /* 0x000ea2000c1e1900 */
[C---:B------:R-:W-:Y:S02]  /*0c30*/  ISETP.GT.AND P2, PT, R3.reuse, 0x1e, PT ;  /* 0x0000001e0300780c */ /* 0x040fe40003f44270 */
[----:B------:R-:W-:Y:S01]  /*0c40*/  ISETP.GT.AND P3, PT, R3, 0xf, PT ;  /* 0x0000000f0300780c */ /* 0x000fe20003f64270 */
[----:B------:R-:W-:Y:S01]  /*0c50*/  BSSY.RECONVERGENT B0, `(.L_x_2424) ;  /* 0x0000055000007945 */ /* 0x000fe20003800200 */
[--C-:B---3--:R-:W-:Y:S02]  /*0c60*/  HADD2.F32 R33, -RZ, R34.reuse.H1_H1 ;  /* 0x30000022ff217230 */ /* 0x108fe40000004100 */
[----:B------:R-:W-:Y:S02]  /*0c70*/  HADD2.F32 R34, -RZ, R34.H0_H0 ;  /* 0x20000022ff227230 */ /* 0x000fe40000004100 */
[--C-:B----4-:R-:W-:Y:S02]  /*0c80*/  HADD2.F32 R29, -RZ, R30.reuse.H0_H0 ;  /* 0x2000001eff1d7230 */ /* 0x110fe40000004100 */
[----:B------:R-:W-:-:S05]  /*0c90*/  HADD2.F32 R30, -RZ, R30.H1_H1 ;  /* 0x3000001eff1e7230 */ /* 0x000fca0000004100 */
[----:B------:R-:W-:Y:S01]  /*0ca0*/  FADD.FTZ R13, R29, R30 ;  /* 0x0000001e1d0d7221 */ /* 0x000fe20000010000 */
[----:B0-----:R-:W-:Y:S01]  /*0cb0*/  FMUL.FTZ R16, R30, R30 ;  /* 0x0000001e1e107220 */ /* 0x001fe20000410000 */
[--C-:B------:R-:W-:Y:S02]  /*0cc0*/  HADD2.F32 R11, -RZ, R28.reuse.H0_H0 ;  /* 0x2000001cff0b7230 */ /* 0x100fe40000004100 */
[----:B------:R-:W-:-:S05]  /*0cd0*/  HADD2.F32 R28, -RZ, R28.H1_H1 ;  /* 0x3000001cff1c7230 */ /* 0x000fca0000004100 */
[C---:B------:R-:W-:Y:S01]  /*0ce0*/  FADD.FTZ R12, R11.reuse, R28 ;  /* 0x0000001c0b0c7221 */ /* 0x040fe20000010000 */
[----:B------:R-:W-:Y:S01]  /*0cf0*/  FMUL.FTZ R14, R28, R28 ;  /* 0x0000001c1c0e7220 */ /* 0x000fe20000410000 */
[--C-:B------:R-:W-:Y:S02]  /*0d00*/  HADD2.F32 R31, -RZ, R32.reuse.H1_H1 ;  /* 0x30000020ff1f7230 */ /* 0x100fe40000004100 */
[----:B------:R-:W-:Y:S01]  /*0d10*/  FADD.FTZ R12, RZ, R12 ;  /* 0x0000000cff0c7221 */ /* 0x000fe20000010000 */
[----:B------:R-:W-:Y:S01]  /*0d20*/  FFMA.FTZ R14, R11, R11, R14 ;  /* 0x0000000b0b0e7223 */ /* 0x000fe2000001000e */
[----:B------:R-:W-:Y:S02]  /*0d30*/  HADD2.F32 R32, -RZ, R32.H0_H0 ;  /* 0x20000020ff207230 */ /* 0x000fe40000004100 */
[----:B------:R-:W-:Y:S01]  /*0d40*/  FADD.FTZ R12, R12, R13 ;  /* 0x0000000d0c0c7221 */ /* 0x000fe20000010000 */
[----:B------:R-:W-:Y:S01]  /*0d50*/  FFMA.FTZ R13, R29, R29, R16 ;  /* 0x0000001d1d0d7223 */ /* 0x000fe20000010010 */
[----:B------:R-:W-:Y:S01]  /*0d60*/  FADD.FTZ R14, RZ, R14 ;  /* 0x0000000eff0e7221 */ /* 0x000fe20000010000 */
[----:B------:R-:W-:Y:S01]  /*0d70*/  FMUL.FTZ R17, R31, R31 ;  /* 0x0000001f1f117220 */ /* 0x000fe20000410000 */
[----:B------:R-:W-:-:S02]  /*0d80*/  FADD.FTZ R15, R32, R31 ;  /* 0x0000001f200f7221 */ /* 0x000fc40000010000 */
[----:B------:R-:W-:Y:S01]  /*0d90*/  FADD.FTZ R13, R14, R13 ;  /* 0x0000000d0e0d7221 */ /* 0x000fe20000010000 */
[----:B------:R-:W-:Y:S01]  /*0da0*/  FFMA.FTZ R14, R32, R32, R17 ;  /* 0x00000020200e7223 */ /* 0x000fe20000010011 */
[----:B------:R-:W-:Y:S01]  /*0db0*/  FMUL.FTZ R17, R33, R33 ;  /* 0x0000002121117220 */ /* 0x000fe20000410000 */
[----:B------:R-:W-:Y:S01]  /*0dc0*/  FADD.FTZ R12, R12, R15 ;  /* 0x0000000f0c0c7221 */ /* 0x000fe20000010000 */
[--C-:B------:R-:W-:Y:S02]  /*0dd0*/  HADD2.F32 R35, -RZ, R36.reuse.H1_H1 ;  /* 0x30000024ff237230 */ /* 0x100fe40000004100 */
[----:B------:R-:W-:Y:S01]  /*0de0*/  FADD.FTZ R13, R13, R14 ;  /* 0x0000000e0d0d7221 */ /* 0x000fe20000010000 */
[C---:B------:R-:W-:Y:S01]  /*0df0*/  FADD.FTZ R15, R34.reuse, R33 ;  /* 0x00000021220f7221 */ /* 0x040fe20000010000 */
[----:B------:R-:W-:Y:S01]  /*0e00*/  FFMA.FTZ R14, R34, R34, R17 ;  /* 0x00000022220e7223 */ /* 0x000fe20000010011 */
[----:B------:R-:W-:Y:S02]  /*0e10*/  HADD2.F32 R36, -RZ, R36.H0_H0 ;  /* 0x20000024ff247230 */ /* 0x000fe40000004100 */
[----:B------:R-:W-:Y:S01]  /*0e20*/  FMUL.FTZ R17, R35, R35 ;  /* 0x0000002323117220 */ /* 0x000fe20000410000 */
[----:B------:R-:W-:Y:S01]  /*0e30*/  FADD.FTZ R12, R12, R15 ;  /* 0x0000000f0c0c7221 */ /* 0x000fe20000010000 */
[----:B------:R-:W-:Y:S01]  /*0e40*/  FADD.FTZ R13, R13, R14 ;  /* 0x0000000e0d0d7221 */ /* 0x000fe20000010000 */
[----:B-----5:R-:W-:-:S02]  /*0e50*/  HADD2.F32 R37, -RZ, R38.H1_H1 ;  /* 0x30000026ff257230 */ /* 0x020fc40000004100 */
[C---:B------:R-:W-:Y:S01]  /*0e60*/  FADD.FTZ R15, R36.reuse, R35 ;  /* 0x00000023240f7221 */ /* 0x040fe20000010000 */
[----:B------:R-:W-:Y:S02]  /*0e70*/  HADD2.F32 R38, -RZ, R38.H0_H0 ;  /* 0x20000026ff267230 */ /* 0x000fe40000004100 */
[----:B------:R-:W-:Y:S01]  /*0e80*/  FFMA.FTZ R14, R36, R36, R17 ;  /* 0x00000024240e7223 */ /* 0x000fe20000010011 */
[----:B------:R-:W-:Y:S01]  /*0e90*/  FMUL.FTZ R17, R37, R37 ;  /* 0x0000002525117220 */ /* 0x000fe20000410000 */
[----:B------:R-:W-:Y:S02]  /*0ea0*/  FADD.FTZ R12, R12, R15 ;  /* 0x0000000f0c0c7221 */ /* 0x000fe40000010000 */
[----:B------:R-:W-:Y:S01]  /*0eb0*/  FADD.FTZ R13, R13, R14 ;  /* 0x0000000e0d0d7221 */ /* 0x000fe20000010000 */
[C---:B------:R-:W-:Y:S01]  /*0ec0*/  FADD.FTZ R15, R38.reuse, R37 ;  /* 0x00000025260f7221 */ /* 0x040fe20000010000 */
[----:B------:R-:W-:-:S03]  /*0ed0*/  FFMA.FTZ R14, R38, R38, R17 ;  /* 0x00000026260e7223 */ /* 0x000fc60000010011 */
[----:B------:R-:W-:Y:S01]  /*0ee0*/  FADD.FTZ R12, R12, R15 ;  /* 0x0000000f0c0c7221 */ /* 0x000fe20000010000 */
[----:B------:R-:W-:Y:S01]  /*0ef0*/  FADD.FTZ R13, R13, R14 ;  /* 0x0000000e0d0d7221 */ /* 0x000fe20000010000 */
[--C-:B--2---:R-:W-:Y:S02]  /*0f00*/  HADD2.F32 R39, -RZ, R40.reuse.H1_H1 ;  /* 0x30000028ff277230 */ /* 0x104fe40000004100 */
[----:B------:R-:W-:-:S03]  /*0f10*/  HADD2.F32 R40, -RZ, R40.H0_H0 ;  /* 0x20000028ff287230 */ /* 0x000fc60000004100 */
[----:B------:R-:W-:Y:S01]  /*0f20*/  FMUL.FTZ R17, R39, R39 ;  /* 0x0000002727117220 */ /* 0x000fe20000410000 */
[--C-:B------:R-:W-:Y:S02]  /*0f30*/  HADD2.F32 R41, -RZ, R42.reuse.H1_H1 ;  /* 0x3000002aff297230 */ /* 0x100fe40000004100 */
        /* <DEDUP_REMOVED lines=38> */
.L_x_2425:
[----:B------:R-:W-:Y:S05]  /*11a0*/  BSYNC.RECONVERGENT B0 ;  /* 0x0000000000007941 */ /* 0x000fea0003800200 */
.L_x_2424:
        /* <DEDUP_REMOVED lines=46> */
.L_x_2427:
[----:B------:R-:W-:Y:S05]  /*1490*/  BSYNC.RECONVERGENT B0 ;  /* 0x0000000000007941 */ /* 0x000fea0003800200 */
.L_x_2426:
        /* <DEDUP_REMOVED lines=25> */
.L_x_2430:
[----:B-1----:R-:W2:Y:S04]  /*1630*/  LDG.E.STRONG.GPU R14, desc[UR8][R12.64] ;  /* 0x000000080c0e7981 */ /* 0x002ea8000c1ef900 */
[----:B--2---:R-:W-:Y:S01]  /*1640*/  CCTL.IVALL ;  /* 0x00000000ff00798f */ /* 0x004fe20002000000 */
[----:B------:R-:W-:Y:S05]  /*1650*/  YIELD ;  /* 0x0000000000007946 */ /* 0x000fea0003800000 */
[----:B------:R-:W-:-:S13]  /*1660*/  ISETP.NE.AND P4, PT, R14, R21, PT ;  /* 0x000000150e00720c */ /* 0x000fda0003f85270 */
[----:B------:R-:W-:Y:S05]  /*1670*/  @P4 BRA `(.L_x_2430) ;  /* 0xfffffffc00ec4947 */ /* 0x000fea000383ffff */
.L_x_2429:
        /* <DEDUP_REMOVED lines=15> */
.L_x_2432:
        /* <DEDUP_REMOVED lines=60> */
.L_x_2431:
        /* <DEDUP_REMOVED lines=35> */
.L_x_2433:
        /* <DEDUP_REMOVED lines=18> */
.L_x_2434:
        /* <DEDUP_REMOVED lines=9> */
.L_x_2435:
[----:B------:R-:W-:Y:S05]  /*1f10*/  BSYNC.RECONVERGENT B0 ;  /* 0x0000000000007941 */ /* 0x000fea0003800200 */
.L_x_2428:
        /* <DEDUP_REMOVED lines=53> */
[----:B------:R-:W-:Y:S01]  /*2270*/  F2FP.F16.F32.PACK_AB R11, R28, R11 ;  /* 0x0000000b1c0b723e */ /* 0x000fe200000000ff */
[----:B------:R-:W-:-:S04]  /*2280*/  IMAD.WIDE.U32 R16, R51, UR14, R16 ;  /* 0x0000000e33107c25 */ /* 0x000fc8000f8e0010 */
[----:B------:R-:W-:Y:S01]  /*2290*/  IMAD R19, R51, UR15, R26 ;  /* 0x0000000f33137c24 */ /* 0x000fe2000f8e021a */
[----:B0-----:R-:W-:-:S04]  /*22a0*/  LEA R18, P2, R16, UR10, 0x1 ;  /* 0x0000000a10127c11 */ /* 0x001fc8000f8408ff */
[----:B------:R-:W-:-:S04]  /*22b0*/  IADD3 R19, PT, PT, R17, R19, RZ ;  /* 0x0000001311137210 */ /* 0x000fc80007ffe0ff */
[----:B------:R-:W-:-:S05]  /*22c0*/  LEA.HI.X R19, R16, UR11, R19, 0x1, P2 ;  /* 0x0000000b10137c11 */ /* 0x000fca00090f0c13 */
[----:B------:R2:W-:Y:S02]  /*22d0*/  STG.E desc[UR8][R18.64], R11 ;  /* 0x0000000b12007986 */ /* 0x0005e4000c101908 */
.L_x_2439:
[----:B------:R-:W-:Y:S05]  /*22e0*/  BSYNC.RECONVERGENT B1 ;  /* 0x0000000000017941 */ /* 0x000fea0003800200 */
.L_x_2438:
        /* <DEDUP_REMOVED lines=13> */
[----:B------:R-:W-:Y:S01]  /*23c0*/  F2FP.F16.F32.PACK_AB R11, R30, R11 ;  /* 0x0000000b1e0b723e */ /* 0x000fe200000000ff */
[----:B------:R-:W-:-:S04]  /*23d0*/  IMAD.WIDE.U32 R16, R22, UR10, R16 ;  /* 0x0000000a16107c25 */ /* 0x000fc8000f8e0010 */
[----:B------:R-:W-:Y:S01]  /*23e0*/  IMAD R25, R22, UR11, R25 ;  /* 0x0000000b16197c24 */ /* 0x000fe2000f8e0219 */
[----:B0-----:R-:W-:-:S04]  /*23f0*/  LEA R18, P2, R16, UR14, 0x1 ;  /* 0x0000000e10127c11 */ /* 0x001fc8000f8408ff */
[----:B------:R-:W-:-:S04]  /*2400*/  IADD3 R25, PT, PT, R17, R25, RZ ;  /* 0x0000001911197210 */ /* 0x000fc80007ffe0ff */
[----:B------:R-:W-:-:S05]  /*2410*/  LEA.HI.X R19, R16, UR15, R25, 0x1, P2 ;  /* 0x0000000f10137c11 */ /* 0x000fca00090f0c19 */
[----:B------:R3:W-:Y:S02]  /*2420*/  STG.E desc[UR8][R18.64], R11 ;  /* 0x0000000b12007986 */ /* 0x0007e4000c101908 */
.L_x_2441:
[----:B------:R-:W-:Y:S05]  /*2430*/  BSYNC.RECONVERGENT B1 ;  /* 0x0000000000017941 */ /* 0x000fea0003800200 */
.L_x_2440:
        /* <DEDUP_REMOVED lines=32> */
.L_x_2443:
[----:B------:R-:W-:Y:S05]  /*2640*/  BSYNC.RECONVERGENT B1 ;  /* 0x0000000000017941 */ /* 0x000fea0003800200 */
.L_x_2442:
        /* <DEDUP_REMOVED lines=17> */
[----:B------:R-:W-:Y:S02]  /*2760*/  F2FP.F16.F32.PACK_AB R11, R22, R11 ;  /* 0x0000000b160b723e */ /* 0x000fe400000000ff */
[----:B------:R-:W-:-:S05]  /*2770*/  LEA.HI.X R19, R16, UR15, R23, 0x1, P1 ;  /* 0x0000000f10137c11 */ /* 0x000fca00088f0c17 */
[----:B------:R3:W-:Y:S02]  /*2780*/  STG.E desc[UR8][R18.64], R11 ;  /* 0x0000000b12007986 */ /* 0x0007e4000c101908 */
.L_x_2445:
[----:B------:R-:W-:Y:S05]  /*2790*/  BSYNC.RECONVERGENT B1 ;  /* 0x0000000000017941 */ /* 0x000fea0003800200 */
.L_x_2444:
[----:B------:R-:W-:Y:S04]  /*27a0*/  BSSY.RECONVERGENT B1, `(.L_x_2446) ;  /* 0x0000014000017945 */ /* 0x000fe80003800200 */
[----:B------:R-:W-:Y:S05]  /*27b0*/  @P6 BRA `(.L_x_2447) ;  /* 0x0000000000486947 */ /* 0x000fea0003800000 */
[----:B------:R-:W4:Y:S01]  /*27c0*/  LDCU.64 UR10, c[0x0][0x3e0] ;  /* 0x00007c00ff0a77ac */ /* 0x000f220008000a00 */
[----:B0-----:R-:W-:Y:S01]  /*27d0*/  MOV R16, R56 ;  /* 0x0000003800107202 */ /* 0x001fe20000000f00 */
[--C-:B------:R-:W-:Y:S01]  /*27e0*/  FADD.FTZ R36, R36, -R20.reuse ;  /* 0x8000001424247221 */ /* 0x100fe20000010000 */
[----:B--2---:R-:W-:Y:S01]  /*27f0*/  MOV R17, R55 ;  /* 0x0000003700117202 */ /* 0x004fe20000000f00 */
[----:B------:R-:W0:Y:S01]  /*2800*/  LDCU.64 UR14, c[0x0][0x380] ;  /* 0x00007000ff0e77ac */ /* 0x000e220008000a00 */
[----:B---3--:R-:W-:Y:S01]  /*2810*/  FADD.FTZ R18, R35, -R20 ;  /* 0x8000001423127221 */ /* 0x008fe20000010000 */
[----:B-1----:R-:W-:-:S03]  /*2820*/  FMUL.FTZ R11, R36, R21 ;  /* 0x00000015240b7220 */ /* 0x002fc60000410000 */
[----:B------:R-:W-:Y:S01]  /*2830*/  FMUL.FTZ R18, R18, R21 ;  /* 0x0000001512127220 */ /* 0x000fe20000410000 */
[----:B-----5:R-:W-:Y:S01]  /*2840*/  FFMA.FTZ R11, R12, R11, R14 ;  /* 0x0000000b0c0b7223 */ /* 0x020fe2000001000e */
[----:B----4-:R-:W-:Y:S02]  /*2850*/  IMAD R22, R7, UR10, RZ ;  /* 0x0000000a07167c24 */ /* 0x010fe4000f8e02ff */
[----:B------:R-:W-:-:S04]  /*2860*/  IMAD.WIDE.U32 R16, R49, UR10, R16 ;  /* 0x0000000a31107c25 */ /* 0x000fc8000f8e0010 */
[----:B------:R-:W-:Y:S02]  /*2870*/  IMAD R19, R49, UR11, R22 ;  /* 0x0000000b31137c24 */ /* 0x000fe4000f8e0216 */
[----:B------:R-:W-:Y:S01]  /*2880*/  FFMA.FTZ R22, R13, R18, R15 ;  /* 0x000000120d167223 */ /* 0x000fe2000001000f */
[----:B0-----:R-:W-:Y:S02]  /*2890*/  LEA R18, P1, R16, UR14, 0x1 ;  /* 0x0000000e10127c11 */ /* 0x001fe4000f8208ff */
[----:B------:R-:W-:Y:S02]  /*28a0*/  IADD3 R19, PT, PT, R17, R19, RZ ;  /* 0x0000001311137210 */ /* 0x000fe40007ffe0ff */
[----:B------:R-:W-:Y:S02]  /*28b0*/  F2FP.F16.F32.PACK_AB R11, R22, R11 ;  /* 0x0000000b160b723e */ /* 0x000fe400000000ff */
[----:B------:R-:W-:-:S05]  /*28c0*/  LEA.HI.X R19, R16, UR15, R19, 0x1, P1 ;  /* 0x0000000f10137c11 */ /* 0x000fca00088f0c13 */
[----:B------:R4:W-:Y:S02]  /*28d0*/  STG.E desc[UR8][R18.64], R11 ;  /* 0x0000000b12007986 */ /* 0x0009e4000c101908 */
.L_x_2447:
[----:B------:R-:W-:Y:S05]  /*28e0*/  BSYNC.RECONVERGENT B1 ;  /* 0x0000000000017941 */ /* 0x000fea0003800200 */
.L_x_2446:
        /* <DEDUP_REMOVED lines=13> */
[----:B------:R-:W-:Y:S01]  /*29c0*/  F2FP.F16.F32.PACK_AB R11, R22, R11 ;  /* 0x0000000b160b723e */ /* 0x000fe200000000ff */
[----:B------:R-:W-:-:S04]  /*29d0*/  IMAD.WIDE.U32 R16, R48, UR10, R16 ;  /* 0x0000000a30107c25 */ /* 0x000fc8000f8e0010 */
[----:B------:R-:W-:Y:S01]  /*29e0*/  IMAD R19, R48, UR11, R19 ;  /* 0x0000000b30137c24 */ /* 0x000fe2000f8e0213 */
[----:B0-----:R-:W-:-:S04]  /*29f0*/  LEA R18, P1, R16, UR14, 0x1 ;  /* 0x0000000e10127c11 */ /* 0x001fc8000f8208ff */
[----:B------:R-:W-:-:S04]  /*2a00*/  IADD3 R19, PT, PT, R17, R19, RZ ;  /* 0x0000001311137210 */ /* 0x000fc80007ffe0ff */
[----:B------:R-:W-:-:S05]  /*2a10*/  LEA.HI.X R19, R16, UR15, R19, 0x1, P1 ;  /* 0x0000000f10137c11 */ /* 0x000fca00088f0c13 */
[----:B------:R0:W-:Y:S02]  /*2a20*/  STG.E desc[UR8][R18.64], R11 ;  /* 0x0000000b12007986 */ /* 0x0001e4000c101908 */
.L_x_2449:
[----:B------:R-:W-:Y:S05]  /*2a30*/  BSYNC.RECONVERGENT B1 ;  /* 0x0000000000017941 */ /* 0x000fea0003800200 */
.L_x_2448:
        /* <DEDUP_REMOVED lines=20> */
.L_x_2451:
[----:B------:R-:W-:Y:S05]  /*2b80*/  BSYNC.RECONVERGENT B1 ;  /* 0x0000000000017941 */ /* 0x000fea0003800200 */
.L_x_2450:
        /* <DEDUP_REMOVED lines=11> */
[----:B------:R-:W-:Y:S01]  /*2c40*/  F2FP.F16.F32.PACK_AB R11, R20, R11 ;  /* 0x0000000b140b723e */ /* 0x000fe200000000ff */
        /* <DEDUP_REMOVED lines=8> */
.L_x_2437:
        /* <DEDUP_REMOVED lines=36> */
[----:B------:R-:W-:-:S05]  /*2f10*/  F2FP.F16.F32.PACK_AB R27, R58, R27 ;  /* 0x0000001b3a1b723e */ /* 0x000fca00000000ff */
[----:B------:R2:W-:Y:S02]  /*2f20*/  STG.E desc[UR8][R16.64], R27 ;  /* 0x0000001b10007986 */ /* 0x0005e4000c101908 */
.L_x_2454:
[----:B------:R-:W-:Y:S05]  /*2f30*/  BSYNC.RECONVERGENT B1 ;  /* 0x0000000000017941 */ /* 0x000fea0003800200 */
.L_x_2453:
        /* <DEDUP_REMOVED lines=28> */
[----:B------:R-:W-:-:S05]  /*3100*/  F2FP.F16.F32.PACK_AB R11, R22, R11 ;  /* 0x0000000b160b723e */ /* 0x000fca00000000ff */
[----:B------:R3:W-:Y:S02]  /*3110*/  STG.E desc[UR8][R16.64], R11 ;  /* 0x0000000b10007986 */ /* 0x0007e4000c101908 */
.L_x_2456:
[----:B------:R-:W-:Y:S05]  /*3120*/  BSYNC.RECONVERGENT B1 ;  /* 0x0000000000017941 */ /* 0x000fea0003800200 */
.L_x_2455:
        /* <DEDUP_REMOVED lines=42> */
.L_x_2458:
[----:B------:R-:W-:Y:S05]  /*33d0*/  BSYNC.RECONVERGENT B1 ;  /* 0x0000000000017941 */ /* 0x000fea0003800200 */
.L_x_2457:
        /* <DEDUP_REMOVED lines=28> */
[----:B------:R-:W-:-:S05]  /*35a0*/  F2FP.F16.F32.PACK_AB R11, R24, R11 ;  /* 0x0000000b180b723e */ /* 0x000fca00000000ff */
[----:B------:R3:W-:Y:S02]  /*35b0*/  STG.E desc[UR8][R18.64], R11 ;  /* 0x0000000b12007986 */ /* 0x0007e4000c101908 */
.L_x_2460:
[----:B------:R-:W-:Y:S05]  /*35c0*/  BSYNC.RECONVERGENT B1 ;  /* 0x0000000000017941 */ /* 0x000fea0003800200 */
.L_x_2459:
[----:B------:R-:W-:Y:S04]  /*35d0*/  BSSY.RECONVERGENT B1, `(.L_x_2461) ;  /* 0x000001e000017945 */ /* 0x000fe80003800200 */
[----:B------:R-:W-:Y:S05]  /*35e0*/  @P1 BRA `(.L_x_2462) ;  /* 0x0000000000701947 */ /* 0x000fea0003800000 */
[--C-:B------:R-:W-:Y:S01]  /*35f0*/  FADD.FTZ R36, R36, -R20.reuse ;  /* 0x8000001424247221 */ /* 0x100fe20000010000 */
[----:B0-----:R-:W-:Y:S01]  /*3600*/  FADD.FTZ R16, R35, -R20 ;  /* 0x8000001423107221 */ /* 0x001fe20000010000 */
        /* <DEDUP_REMOVED lines=24> */
[----:B------:R-:W-:-:S05]  /*3790*/  F2FP.F16.F32.PACK_AB R11, R24, R11 ;  /* 0x0000000b180b723e */ /* 0x000fca00000000ff */
[----:B------:R4:W-:Y:S02]  /*37a0*/  STG.E desc[UR8][R16.64], R11 ;  /* 0x0000000b10007986 */ /* 0x0009e4000c101908 */
.L_x_2462:
[----:B------:R-:W-:Y:S05]  /*37b0*/  BSYNC.RECONVERGENT B1 ;  /* 0x0000000000017941 */ /* 0x000fea0003800200 */
.L_x_2461:
        /* <DEDUP_REMOVED lines=30> */
.L_x_2464:
[----:B------:R-:W-:Y:S05]  /*39a0*/  BSYNC.RECONVERGENT B1 ;  /* 0x0000000000017941 */ /* 0x000fea0003800200 */
.L_x_2463:
        /* <DEDUP_REMOVED lines=30> */
.L_x_2466:
[----:B------:R-:W-:Y:S05]  /*3b90*/  BSYNC.RECONVERGENT B1 ;  /* 0x0000000000017941 */ /* 0x000fea0003800200 */
.L_x_2465:
        /* <DEDUP_REMOVED lines=27> */
[----:B------:R-:W-:-:S05]  /*3d50*/  F2FP.F16.F32.PACK_AB R11, R18, R11 ;  /* 0x0000000b120b723e */ /* 0x000fca00000000ff */
[----:B------:R0:W-:Y:S02]  /*3d60*/  STG.E desc[UR8][R14.64], R11 ;  /* 0x0000000b0e007986 */ /* 0x0001e4000c101908 */
.L_x_2452:
[----:B------:R-:W-:Y:S05]  /*3d70*/  BSYNC.RECONVERGENT B0 ;  /* 0x0000000000007941 */ /* 0x000fea0003800200 */
.L_x_2436:
[----:B------:R-:W-:Y:S02]  /*3d80*/  IADD3 R44, PT, PT, R4, R44, RZ ;  /* 0x0000002c042c7210 */ /* 0x000fe40007ffe0ff */
[----:B------:R-:W-:Y:S02]  /*3d90*/  IADD3 R45, PT, PT, R45, 0x1, RZ ;  /* 0x000000012d2d7810 */ /* 0x000fe40007ffe0ff */
[----:B------:R-:W-:-:S13]  /*3da0*/  ISETP.GE.AND P1, PT, R44, UR5, PT ;  /* 0x000000052c007c0c */ /* 0x000fda000bf26270 */
[----:B------:R-:W-:Y:S05]  /*3db0*/  @!P1 BRA `(.L_x_2467) ;  /* 0xffffffc400309947 */ /* 0x000fea000383ffff */
[----:B------:R-:W-:Y:S05]  /*3dc0*/  EXIT ;  /* 0x000000000000794d */ /* 0x000fea0003800000 */
.L_x_2468:
        /* <DEDUP_REMOVED lines=11> */
.L_x_3457:


//--------------------- .text._Z35group_norm_nhwc_fwd_one_pass_kernelI11Fp16IOFp32WLi512ELi32ELi512EEv26Group_norm_nhwc_fwd_params --------------------------
	.section	.text._Z35group_norm_nhwc_fwd_one_pass_kernelI11Fp16IOFp32WLi512ELi32ELi512EEv26Group_norm_nhwc_fwd_params,"ax",@progbits
	.align	128
        .global         _Z35group_norm_nhwc_fwd_one_pass_kernelI11Fp16IOFp32WLi512ELi32ELi512EEv26Group_norm_nhwc_fwd_params
        .type           _Z35group_norm_nhwc_fwd_one_pass_kernelI11Fp16IOFp32WLi512ELi32ELi512EEv26Group_norm_nhwc_fwd_params,@function
        .size           _Z35group_norm_nhwc_fwd_one_pass_kernelI11Fp16IOFp32WLi512ELi32ELi512EEv26Group_norm_nhwc_fwd_params,(.L_x_3458 - _Z35group_norm_nhwc_fwd_one_pass_kernelI11Fp16IOFp32WLi512ELi32ELi512EEv26Group_norm_nhwc_fwd_params)
        .other          _Z35group_norm_nhwc_fwd_one_pass_kernelI11Fp16IOFp32WLi512ELi32ELi512EEv26Group_norm_nhwc_fwd_params,@"STO_CUDA_ENTRY STV_DEFAULT"
_Z35group_norm_nhwc_fwd_one_pass_kernelI11Fp16IOFp32WLi512ELi32ELi512EEv26Group_norm_nhwc_fwd_params:
.text._Z35group_norm_nhwc_fwd_one_pass_kernelI11Fp16IOFp32WLi512ELi32ELi512EEv26Group_norm_nhwc_fwd_params:
        /* <DEDUP_REMOVED lines=53> */
.L_x_2544:
[----:B0--34-:R-:W0:Y:S01]  /*0350*/  LDC R43, c[0x0][0x3f8] ;  /* 0x0000fe00ff2b7b82 */ /* 0x019e220000000800 */
[----:B------:R-:W1:Y:S01]  /*0360*/  LDCU.64 UR4, c[0x0][0x3e8] ;  /* 0x00007d00ff0477ac */ /* 0x000e620008000a00 */
[----:B------:R-:W-:Y:S02]  /*0370*/  SHF.L.U32 R103, R2, 0x1, RZ ;  /* 0x0000000102677819 */ /* 0x000fe400000006ff */
[----:B------:R-:W-:Y:S01]  /*0380*/  MOV R71, RZ ;  /* 0x000000ff00477202 */ /* 0x000fe20000000f00 */
[----:B--2---:R-:W2:Y:S01]  /*0390*/  LDCU.64 UR8, c[0x0][0x3f0] ;  /* 0x00007e00ff0877ac */ /* 0x004ea20008000a00 */
[----:B-1----:R-:W-:Y:S02]  /*03a0*/  ISETP.GE.U32.AND P2, PT, R90, UR4, PT ;  /* 0x000000045a007c0c */ /* 0x002fe4000bf46070 */
[----:B------:R-:W-:Y:S02]  /*03b0*/  ISETP.GE.U32.AND P5, PT, R88, UR4, PT ;  /* 0x0000000458007c0c */ /* 0x000fe4000bfa6070 */
[----:B------:R-:W-:-:S02]  /*03c0*/  ISETP.GE.AND.EX P2, PT, R15, UR5, PT, P2 ;  /* 0x000000050f007c0c */ /* 0x000fc4000bf46320 */
[----:B0----5:R-:W-:Y:S02]  /*03d0*/  IABS R39, R43 ;  /* 0x0000002b00277213 */ /* 0x021fe40000000000 */
[----:B------:R-:W-:Y:S02]  /*03e0*/  ISETP.GE.AND.EX P5, PT, R17, UR5, PT, P5 ;  /* 0x0000000511007c0c */ /* 0x000fe4000bfa6350 */
[----:B------:R-:W0:Y:S07]  /*03f0*/  I2F.RP R14, R39 ;  /* 0x00000027000e7306 */ /* 0x000e2e0000209400 */
[----:B------:R-:W1:Y:S01]  /*0400*/  @!P2 LDC.64 R44, c[0x0][0x3e0] ;  /* 0x0000f800ff2cab82 */ /* 0x000e620000000a00 */
[----:B0-----:R-:W0:Y:S02]  /*0410*/  MUFU.RCP R14, R14 ;  /* 0x0000000e000e7308 */ /* 0x001e240000001000 */
[----:B0-----:R-:W-:-:S06]  /*0420*/  IADD3 R36, PT, PT, R14, 0xffffffe, RZ ;  /* 0x0ffffffe0e247810 */ /* 0x001fcc0007ffe0ff */
[----:B------:R0:W3:Y:S02]  /*0430*/  F2I.FTZ.U32.TRUNC.NTZ R37, R36 ;  /* 0x0000002400257305 */ /* 0x0000e4000021f000 */
[----:B0-----:R-:W-:Y:S02]  /*0440*/  MOV R36, RZ ;  /* 0x000000ff00247202 */ /* 0x001fe40000000f00 */
[----:B---3--:R-:W-:-:S05]  /*0450*/  IADD3 R16, PT, PT, RZ, -R37, RZ ;  /* 0x80000025ff107210 */ /* 0x008fca0007ffe0ff */
[----:B------:R-:W-:Y:S01]  /*0460*/  IMAD R41, R16, R39, RZ ;  /* 0x0000002710297224 */ /* 0x000fe200078e02ff */
[----:B------:R-:W-:-:S03]  /*0470*/  IABS R16, R8 ;  /* 0x0000000800107213 */ /* 0x000fc60000000000 */
        /* <DEDUP_REMOVED lines=8> */
[----:B------:R-:W-:Y:S01]  /*0500*/  LOP3.LUT R14, R8, R43, RZ, 0x3c, !PT ;  /* 0x0000002b080e7212 */ /* 0x000fe200078e3cff */
[----:B------:R-:W0:Y:S01]  /*0510*/  @!P5 LDC.64 R38, c[0x0][0x3e0] ;  /* 0x0000f800ff26db82 */ /* 0x000e220000000a00 */
[----:B------:R-:W-:Y:S02]  /*0520*/  ISETP.NE.AND P1, PT, R43, RZ, PT ;  /* 0x000000ff2b00720c */ /* 0x000fe40003f25270 */
[----:B------:R-:W-:-:S07]  /*0530*/  ISETP.GE.AND P3, PT, R14, RZ, PT ;  /* 0x000000ff0e00720c */ /* 0x000fce0003f66270 */
[----:B------:R-:W-:Y:S02]  /*0540*/  @P4 IADD3 R37, PT, PT, R37, 0x1, RZ ;  /* 0x0000000125254810 */ /* 0x000fe40007ffe0ff */
[----:B------:R-:W-:Y:S02]  /*0550*/  ISETP.GE.U32.AND P4, PT, R82, UR4, PT ;  /* 0x0000000452007c0c */ /* 0x000fe4000bf86070 */
[----:B------:R-:W-:Y:S02]  /*0560*/  MOV R41, R37 ;  /* 0x0000002500297202 */ /* 0x000fe40000000f00 */
[----:B------:R-:W-:Y:S02]  /*0570*/  ISETP.GE.AND.EX P4, PT, R23, UR5, PT, P4 ;  /* 0x0000000517007c0c */ /* 0x000fe4000bf86340 */
[----:B------:R-:W-:Y:S02]  /*0580*/  @!P3 IADD3 R41, PT, PT, -R41, RZ, RZ ;  /* 0x000000ff2929b210 */ /* 0x000fe40007ffe1ff */
[----:B------:R-:W-:-:S02]  /*0590*/  @!P1 LOP3.LUT R41, RZ, R43, RZ, 0x33, !PT ;  /* 0x0000002bff299212 */ /* 0x000fc400078e33ff */
[----:B------:R-:W-:Y:S02]  /*05a0*/  ISETP.GE.U32.AND P1, PT, R86, UR4, PT ;  /* 0x0000000456007c0c */ /* 0x000fe4000bf26070 */
[----:B------:R-:W-:Y:S02]  /*05b0*/  IADD3 R37, PT, PT, -R41, RZ, RZ ;  /* 0x000000ff29257210 */ /* 0x000fe40007ffe1ff */
[----:B------:R-:W-:Y:S02]  /*05c0*/  SHF.R.S32.HI R14, RZ, 0x1f, R41 ;  /* 0x0000001fff0e7819 */ /* 0x000fe40000011429 */
[----:B------:R-:W-:Y:S01]  /*05d0*/  ISETP.GE.AND.EX P1, PT, R19, UR5, PT, P1 ;  /* 0x0000000513007c0c */ /* 0x000fe2000bf26310 */
[----:B------:R-:W-:Y:S01]  /*05e0*/  IMAD R94, R43, R37, R8 ;  /* 0x000000252b5e7224 */ /* 0x000fe200078e0208 */
[----:B------:R-:W-:Y:S01]  /*05f0*/  ISETP.GE.U32.AND P3, PT, R84, UR4, PT ;  /* 0x0000000454007c0c */ /* 0x000fe2000bf66070 */
[----:B------:R-:W3:Y:S01]  /*0600*/  @!P2 LDC.64 R36, c[0x0][0x390] ;  /* 0x0000e400ff24ab82 */ /* 0x000ee20000000a00 */
[----:B--2---:R-:W-:-:S02]  /*0610*/  IMAD R14, R14, UR8, RZ ;  /* 0x000000080e0e7c24 */ /* 0x004fc4000f8e02ff */
[----:B------:R-:W-:Y:S02]  /*0620*/  SHF.L.U32 R94, R94, 0x5, RZ ;  /* 0x000000055e5e7819 */ /* 0x000fe400000006ff */
[----:B------:R-:W-:Y:S01]  /*0630*/  IMAD R101, R41, UR9, R14 ;  /* 0x0000000929657c24 */ /* 0x000fe2000f8e020e */
[----:B------:R-:W-:Y:S01]  /*0640*/  ISETP.GE.AND.EX P3, PT, R21, UR5, PT, P3 ;  /* 0x0000000515007c0c */ /* 0x000fe2000bf66330 */
[----:B-1----:R-:W-:Y:S01]  /*0650*/  @!P2 IMAD R14, R15, R44, RZ ;  /* 0x0000002c0f0ea224 */ /* 0x002fe200078e02ff */
[----:B------:R-:W-:Y:S01]  /*0660*/  LOP3.LUT R102, R94, 0x1e, R103, 0xf8, !PT ;  /* 0x0000001e5e667812 */ /* 0x000fe200078ef867 */
[----:B------:R-:W1:Y:S01]  /*0670*/  @!P5 LDC.64 R42, c[0x0][0x390] ;  /* 0x0000e400ff2adb82 */ /* 0x000e620000000a00 */
[----:B------:R-:W-:Y:S01]  /*0680*/  SHF.R.S32.HI R103, RZ, 0x1f, R94 ;  /* 0x0000001fff677819 */ /* 0x000fe2000001145e */
[----:B------:R-:W-:Y:S02]  /*0690*/  @!P2 IMAD R45, R90, R45, R14 ;  /* 0x0000002d5a2da224 */ /* 0x000fe400078e020e */
[----:B0-----:R-:W-:-:S02]  /*06a0*/  @!P5 IMAD R14, R17, R38, RZ ;  /* 0x00000026110ed224 */ /* 0x001fc400078e02ff */
[----:B------:R-:W-:Y:S02]  /*06b0*/  IMAD.WIDE.U32 R102, R41, UR8, R102 ;  /* 0x0000000829667c25 */ /* 0x000fe4000f8e0066 */
[----:B------:R-:W0:Y:S02]  /*06c0*/  @!P1 LDC.64 R40, c[0x0][0x3e0] ;  /* 0x0000f800ff289b82 */ /* 0x000e240000000a00 */
[----:B------:R-:W-:Y:S01]  /*06d0*/  @!P5 IMAD R53, R88, R39, R14 ;  /* 0x000000275835d224 */ /* 0x000fe200078e020e */
[----:B------:R-:W-:Y:S02]  /*06e0*/  IADD3 R101, PT, PT, R103, R101, RZ ;  /* 0x0000006567657210 */ /* 0x000fe40007ffe0ff */
[-C--:B------:R-:W-:Y:S02]  /*06f0*/  @!P2 MOV R100, R102.reuse ;  /* 0x000000660064a202 */ /* 0x080fe40000000f00 */
[----:B------:R-:W-:Y:S02]  /*0700*/  @!P5 MOV R50, R102 ;  /* 0x000000660032d202 */ /* 0x000fe40000000f00 */
[----:B------:R-:W-:Y:S01]  /*0710*/  @!P5 MOV R51, R101 ;  /* 0x000000650033d202 */ /* 0x000fe20000000f00 */
[----:B------:R-:W-:-:S04]  /*0720*/  @!P2 IMAD.WIDE.U32 R46, R90, R44, R100 ;  /* 0x0000002c5a2ea225 */ /* 0x000fc800078e0064 */
[----:B------:R-:W-:Y:S01]  /*0730*/  @!P5 IMAD.WIDE.U32 R50, R88, R38, R50 ;  /* 0x000000265832d225 */ /* 0x000fe200078e0032 */
[----:B------:R-:W-:Y:S01]  /*0740*/  @!P2 IADD3 R14, PT, PT, R47, R45, RZ ;  /* 0x0000002d2f0ea210 */ /* 0x000fe20007ffe0ff */
[----:B------:R-:W2:Y:S01]  /*0750*/  @!P3 LDC.64 R38, c[0x0][0x3e0] ;  /* 0x0000f800ff26bb82 */ /* 0x000ea20000000a00 */
[----:B---3--:R-:W-:-:S04]  /*0760*/  @!P2 LEA R48, P6, R46, R36, 0x1 ;  /* 0x000000242e30a211 */ /* 0x008fc800078c08ff */
[----:B------:R-:W-:Y:S02]  /*0770*/  @!P2 LEA.HI.X R49, R46, R37, R14, 0x1, P6 ;  /* 0x000000252e31a211 */ /* 0x000fe400030f0c0e */
[----:B------:R-:W-:Y:S01]  /*0780*/  @!P5 IADD3 R14, PT, PT, R51, R53, RZ ;  /* 0x00000035330ed210 */ /* 0x000fe20007ffe0ff */
[----:B------:R-:W3:Y:S01]  /*0790*/  @!P1 LDC.64 R44, c[0x0][0x390] ;  /* 0x0000e400ff2c9b82 */ /* 0x000ee20000000a00 */
[C---:B-1----:R-:W-:Y:S01]  /*07a0*/  @!P5 LEA R46, P6, R50.reuse, R42, 0x1 ;  /* 0x0000002a322ed211 */ /* 0x042fe200078c08ff */
[----:B0-----:R-:W-:Y:S01]  /*07b0*/  @!P1 IMAD R16, R19, R40, RZ ;  /* 0x0000002813109224 */ /* 0x001fe200078e02ff */
[----:B------:R-:W-:Y:S01]  /*07c0*/  @!P1 MOV R51, R101 ;  /* 0x0000006500339202 */ /* 0x000fe20000000f00 */
[----:B------:R3:W4:Y:S01]  /*07d0*/  @!P2 LDG.E R71, desc[UR6][R48.64] ;  /* 0x000000063047a981 */ /* 0x000722000c1e1900 */
[----:B------:R-:W-:-:S03]  /*07e0*/  @!P5 LEA.HI.X R47, R50, R43, R14, 0x1, P6 ;  /* 0x0000002b322fd211 */ /* 0x000fc600030f0c0e */
[----:B------:R-:W0:Y:S01]  /*07f0*/  @!P4 LDC.64 R36, c[0x0][0x3e0] ;  /* 0x0000f800ff24cb82 */ /* 0x000e220000000a00 */
[----:B------:R-:W-:Y:S02]  /*0800*/  @!P1 MOV R50, R102 ;  /* 0x0000006600329202 */ /* 0x000fe40000000f00 */
[----:B------:R-:W-:Y:S02]  /*0810*/  MOV R73, RZ ;  /* 0x000000ff00497202 */ /* 0x000fe40000000f00 */
[----:B------:R-:W-:-:S03]  /*0820*/  ISETP.GE.U32.AND P6, PT, R80, UR4, PT ;  /* 0x0000000450007c0c */ /* 0x000fc6000bfc6070 */
[----:B------:R-:W1:Y:S01]  /*0830*/  @!P3 LDC.64 R42, c[0x0][0x390] ;  /* 0x0000e400ff2abb82 */ /* 0x000e620000000a00 */
[C---:B------:R-:W-:Y:S01]  /*0840*/  @!P1 IMAD R53, R86.reuse, R41, R16 ;  /* 0x0000002956359224 */ /* 0x040fe200078e0210 */
[----:B------:R5:W4:Y:S01]  /*0850*/  @!P5 LDG.E R73, desc[UR6][R46.64] ;  /* 0x000000062e49d981 */ /* 0x000b22000c1e1900 */
[----:B------:R-:W-:Y:S01]  /*0860*/  @!P1 IMAD.WIDE.U32 R50, R86, R40, R50 ;  /* 0x0000002856329225 */ /* 0x000fe200078e0032 */
[----:B------:R-:W-:Y:S02]  /*0870*/  ISETP.GE.AND.EX P5, PT, R25, UR5, PT, P6 ;  /* 0x0000000519007c0c */ /* 0x000fe4000bfa6360 */
[----:B------:R-:W-:Y:S02]  /*0880*/  ISETP.GE.U32.AND P2, PT, R78, UR4, PT ;  /* 0x000000044e007c0c */ /* 0x000fe4000bf46070 */
[----:B------:R-:W-:Y:S01]  /*0890*/  @!P1 IADD3 R14, PT, PT, R51, R53, RZ ;  /* 0x00000035330e9210 */ /* 0x000fe20007ffe0ff */
[----:B------:R-:W1:Y:S01]  /*08a0*/  @!P4 LDC.64 R40, c[0x0][0x390] ;  /* 0x0000e400ff28cb82 */ /* 0x000e620000000a00 */
[----:B---3--:R-:W-:-:S02]  /*08b0*/  @!P1 LEA R48, P6, R50, R44, 0x1 ;  /* 0x0000002c32309211 */ /* 0x008fc400078c08ff */
[----:B------:R-:W-:Y:S02]  /*08c0*/  ISETP.GE.AND.EX P2, PT, R27, UR5, PT, P2 ;  /* 0x000000051b007c0c */ /* 0x000fe4000bf46320 */
[----:B------:R-:W-:Y:S01]  /*08d0*/  @!P1 LEA.HI.X R49, R50, R45, R14, 0x1, P6 ;  /* 0x0000002d32319211 */ /* 0x000fe200030f0c0e */
[----:B--2---:R-:W-:Y:S01]  /*08e0*/  @!P3 IMAD R16, R21, R38, RZ ;  /* 0x000000261510b224 */ /* 0x004fe200078e02ff */
[----:B------:R-:W-:Y:S01]  /*08f0*/  @!P3 MOV R44, R102 ;  /* 0x00000066002cb202 */ /* 0x000fe20000000f00 */
[----:B-----5:R-:W2:Y:S01]  /*0900*/  @!P5 LDC.64 R46, c[0x0][0x3e0] ;  /* 0x0000f800ff2edb82 */ /* 0x020ea20000000a00 */
[----:B------:R-:W-:Y:S01]  /*0910*/  @!P3 MOV R45, R101 ;  /* 0x00000065002db202 */ /* 0x000fe20000000f00 */
[C---:B------:R-:W-:Y:S02]  /*0920*/  @!P3 IMAD R51, R84.reuse, R39, R16 ;  /* 0x000000275433b224 */ /* 0x040fe400078e0210 */
[----:B0-----:R-:W-:Y:S02]  /*0930*/  @!P4 IMAD R14, R23, R36, RZ ;  /* 0x00000024170ec224 */ /* 0x001fe400078e02ff */
[----:B------:R-:W-:-:S02]  /*0940*/  @!P3 IMAD.WIDE.U32 R44, R84, R38, R44 ;  /* 0x00000026542cb225 */ /* 0x000fc400078e002c */
[----:B------:R-:W0:Y:S02]  /*0950*/  @!P2 LDC.64 R38, c[0x0][0x3e0] ;  /* 0x0000f800ff26ab82 */ /* 0x000e240000000a00 */
[----:B------:R-:W-:Y:S01]  /*0960*/  @!P4 IMAD R55, R82, R37, R14 ;  /* 0x000000255237c224 */ /* 0x000fe200078e020e */
[----:B------:R-:W-:Y:S02]  /*0970*/  @!P3 IADD3 R14, PT, PT, R45, R51, RZ ;  /* 0x000000332d0eb210 */ /* 0x000fe40007ffe0ff */
[----:B-1----:R-:W-:Y:S02]  /*0980*/  @!P3 LEA R50, P6, R44, R42, 0x1 ;  /* 0x0000002a2c32b211 */ /* 0x002fe400078c08ff */
[----:B------:R-:W-:Y:S02]  /*0990*/  MOV R75, RZ ;  /* 0x000000ff004b7202 */ /* 0x000fe40000000f00 */
[----:B------:R-:W-:Y:S02]  /*09a0*/  @!P4 MOV R52, R102 ;  /* 0x000000660034c202 */ /* 0x000fe40000000f00 */
[----:B------:R-:W-:-:S02]  /*09b0*/  @!P4 MOV R53, R101 ;  /* 0x000000650035c202 */ /* 0x000fc40000000f00 */
[----:B------:R-:W-:Y:S01]  /*09c0*/  @!P3 LEA.HI.X R51, R44, R43, R14, 0x1, P6 ;  /* 0x0000002b2c33b211 */ /* 0x000fe200030f0c0e */
[----:B------:R1:W3:Y:S01]  /*09d0*/  @!P1 LDG.E R75, desc[UR6][R48.64] ;  /* 0x00000006304b9981 */ /* 0x0002e2000c1e1900 */
[----:B------:R-:W5:Y:S01]  /*09e0*/  @!P5 LDC.64 R44, c[0x0][0x390] ;  /* 0x0000e400ff2cdb82 */ /* 0x000f620000000a00 */
[----:B------:R-:W-:Y:S01]  /*09f0*/  MOV R77, RZ ;  /* 0x000000ff004d7202 */ /* 0x000fe20000000f00 */
[----:B------:R-:W-:Y:S01]  /*0a00*/  @!P4 IMAD.WIDE.U32 R36, R82, R36, R52 ;  /* 0x000000245224c225 */ /* 0x000fe200078e0034 */
[----:B------:R-:W-:-:S04]  /*0a10*/  ISETP.GE.U32.AND P1, PT, R76, UR4, PT ;  /* 0x000000044c007c0c */ /* 0x000fc8000bf26070 */
[----:B------:R0:W3:Y:S01]  /*0a20*/  @!P3 LDG.E R77, desc[UR6][R50.64] ;  /* 0x00000006324db981 */ /* 0x0000e2000c1e1900 */
[----:B------:R-:W-:Y:S01]  /*0a30*/  ISETP.GE.U32.AND P3, PT, R92, UR4, PT ;  /* 0x000000045c007c0c */ /* 0x000fe2000bf66070 */
[----:B------:R-:W5:Y:S01]  /*0a40*/  @!P2 LDC.64 R42, c[0x0][0x390] ;  /* 0x0000e400ff2aab82 */ /* 0x000f620000000a00 */
[----:B------:R-:W-:Y:S02]  /*0a50*/  ISETP.GE.AND.EX P1, PT, R29, UR5, PT, P1 ;  /* 0x000000051d007c0c */ /* 0x000fe4000bf26310 */
[----:B------:R-:W-:Y:S02]  /*0a60*/  @!P4 IADD3 R14, PT, PT, R37, R55, RZ ;  /* 0x00000037250ec210 */ /* 0x000fe40007ffe0ff */
[----:B------:R-:W-:Y:S02]  /*0a70*/  @!P4 LEA R52, P6, R36, R40, 0x1 ;  /* 0x000000282434c211 */ /* 0x000fe400078c08ff */
[----:B------:R-:W-:Y:S02]  /*0a80*/  MOV R79, RZ ;  /* 0x000000ff004f7202 */ /* 0x000fe40000000f00 */
[----:B------:R-:W-:-:S02]  /*0a90*/  ISETP.GE.AND.EX P3, PT, R9, UR5, PT, P3 ;  /* 0x0000000509007c0c */ /* 0x000fc4000bf66330 */
[----:B------:R-:W-:Y:S01]  /*0aa0*/  @!P4 LEA.HI.X R53, R36, R41, R14, 0x1, P6 ;  /* 0x000000292435c211 */ /* 0x000fe200030f0c0e */
[----:B--2---:R-:W-:Y:S01]  /*0ab0*/  @!P5 IMAD R14, R25, R46, RZ ;  /* 0x0000002e190ed224 */ /* 0x004fe200078e02ff */
[----:B------:R-:W-:Y:S01]  /*0ac0*/  @!P5 MOV R36, R102 ;  /* 0x000000660024d202 */ /* 0x000fe20000000f00 */
[----:B------:R-:W2:Y:S01]  /*0ad0*/  @!P1 LDC.64 R40, c[0x0][0x3e0] ;  /* 0x0000f800ff289b82 */ /* 0x000ea20000000a00 */
[----:B------:R-:W-:Y:S01]  /*0ae0*/  @!P5 MOV R37, R101 ;  /* 0x000000650025d202 */ /* 0x000fe20000000f00 */
[----:B------:R5:W3:Y:S01]  /*0af0*/  @!P4 LDG.E R79, desc[UR6][R52.64] ;  /* 0x00000006344fc981 */ /* 0x000ae2000c1e1900 */
[----:B-1----:R-:W-:Y:S01]  /*0b00*/  @!P5 IMAD R49, R80, R47, R14 ;  /* 0x0000002f5031d224 */ /* 0x002fe200078e020e */
[----:B------:R-:W-:Y:S01]  /*0b10*/  ISETP.GE.U32.AND P4, PT, R74, UR4, PT ;  /* 0x000000044a007c0c */ /* 0x000fe2000bf86070 */
[----:B0-----:R-:W-:Y:S01]  /*0b20*/  @!P2 IMAD R14, R27, R38, RZ ;  /* 0x000000261b0ea224 */ /* 0x001fe200078e02ff */
[----:B------:R-:W-:Y:S01]  /*0b30*/  @!P2 MOV R50, R102 ;  /* 0x000000660032a202 */ /* 0x000fe20000000f00 */
[----:B------:R-:W-:Y:S01]  /*0b40*/  @!P5 IMAD.WIDE.U32 R46, R80, R46, R36 ;  /* 0x0000002e502ed225 */ /* 0x000fe200078e0024 */
[----:B------:R-:W-:Y:S01]  /*0b50*/  @!P2 MOV R51, R101 ;  /* 0x000000650033a202 */ /* 0x000fe20000000f00 */
[----:B------:R-:W0:Y:S01]  /*0b60*/  @!P3 LDC.64 R36, c[0x0][0x3e0] ;  /* 0x0000f800ff24bb82 */ /* 0x000e220000000a00 */
[----:B------:R-:W-:Y:S01]  /*0b70*/  ISETP.GE.AND.EX P4, PT, R31, UR5, PT, P4 ;  /* 0x000000051f007c0c */ /* 0x000fe2000bf86340 */
[C---:B------:R-:W-:Y:S01]  /*0b80*/  @!P2 IMAD R39, R78.reuse, R39, R14 ;  /* 0x000000274e27a224 */ /* 0x040fe200078e020e */
[----:B------:R-:W-:Y:S01]  /*0b90*/  @!P5 IADD3 R14, PT, PT, R47, R49, RZ ;  /* 0x000000312f0ed210 */ /* 0x000fe20007ffe0ff */
[----:B------:R-:W-:Y:S01]  /*0ba0*/  @!P2 IMAD.WIDE.U32 R50, R78, R38, R50 ;  /* 0x000000264e32a225 */ /* 0x000fe200078e0032 */
[----:B-----5:R-:W-:-:S04]  /*0bb0*/  @!P5 LEA R48, P6, R46, R44, 0x1 ;  /* 0x0000002c2e30d211 */ /* 0x020fc800078c08ff */
[----:B------:R-:W-:Y:S02]  /*0bc0*/  @!P5 LEA.HI.X R49, R46, R45, R14, 0x1, P6 ;  /* 0x0000002d2e31d211 */ /* 0x000fe400030f0c0e */
[----:B------:R-:W-:Y:S01]  /*0bd0*/  @!P2 IADD3 R14, PT, PT, R51, R39, RZ ;  /* 0x00000027330ea210 */ /* 0x000fe20007ffe0ff */
[----:B------:R-:W1:Y:S01]  /*0be0*/  @!P3 LDC.64 R46, c[0x0][0x390] ;  /* 0x0000e400ff2ebb82 */ /* 0x000e620000000a00 */
[----:B------:R-:W-:Y:S02]  /*0bf0*/  MOV R81, RZ ;  /* 0x000000ff00517202 */ /* 0x000fe40000000f00 */
[----:B------:R-:W-:-:S04]  /*0c00*/  @!P2 LEA R52, P6, R50, R42, 0x1 ;  /* 0x0000002a3234a211 */ /* 0x000fc800078c08ff */
[----:B------:R5:W3:Y:S01]  /*0c10*/  @!P5 LDG.E R81, desc[UR6][R48.64] ;  /* 0x000000063051d981 */ /* 0x000ae2000c1e1900 */
[----:B------:R-:W1:Y:S01]  /*0c20*/  @!P1 LDC.64 R38, c[0x0][0x390] ;  /* 0x0000e400ff269b82 */ /* 0x000e620000000a00 */
[----:B------:R-:W-:Y:S02]  /*0c30*/  ISETP.GE.U32.AND P5, PT, R72, UR4, PT ;  /* 0x0000000448007c0c */ /* 0x000fe4000bfa6070 */
[----:B------:R-:W-:-:S05]  /*0c40*/  MOV R83, RZ ;  /* 0x000000ff00537202 */ /* 0x000fca0000000f00 */
[----:B------:R-:W1:Y:S01]  /*0c50*/  @!P4 LDC.64 R44, c[0x0][0x3e0] ;  /* 0x0000f800ff2ccb82 */ /* 0x000e620000000a00 */
[----:B------:R-:W-:Y:S02]  /*0c60*/  @!P2 LEA.HI.X R53, R50, R43, R14, 0x1, P6 ;  /* 0x0000002b3235a211 */ /* 0x000fe400030f0c0e */
[----:B------:R-:W-:Y:S01]  /*0c70*/  ISETP.GE.AND.EX P5, PT, R33, UR5, PT, P5 ;  /* 0x0000000521007c0c */ /* 0x000fe2000bfa6350 */
[----:B--2---:R-:W-:Y:S01]  /*0c80*/  @!P1 IMAD R16, R29, R40, RZ ;  /* 0x000000281d109224 */ /* 0x004fe200078e02ff */
[----:B-----5:R-:W-:Y:S01]  /*0c90*/  @!P1 MOV R48, R102 ;  /* 0x0000006600309202 */ /* 0x020fe20000000f00 */
[----:B------:R2:W5:Y:S01]  /*0ca0*/  @!P2 LDG.E R83, desc[UR6][R52.64] ;  /* 0x000000063453a981 */ /* 0x000562000c1e1900 */
[----:B------:R-:W-:Y:S01]  /*0cb0*/  @!P1 MOV R49, R101 ;  /* 0x0000006500319202 */ /* 0x000fe20000000f00 */
[----:B------:R-:W2:Y:S01]  /*0cc0*/  @!P4 LDC.64 R42, c[0x0][0x390] ;  /* 0x0000e400ff2acb82 */ /* 0x000ea20000000a00 */
[----:B------:R-:W-:Y:S01]  /*0cd0*/  ISETP.GE.U32.AND P2, PT, R70, UR4, PT ;  /* 0x0000000446007c0c */ /* 0x000fe2000bf46070 */
[----:B0-----:R-:W-:Y:S01]  /*0ce0*/  @!P3 IMAD R14, R9, R36, RZ ;  /* 0x00000024090eb224 */ /* 0x001fe200078e02ff */
[----:B------:R-:W-:Y:S01]  /*0cf0*/  @!P3 MOV R50, R102 ;  /* 0x000000660032b202 */ /* 0x000fe20000000f00 */
[C---:B------:R-:W-:Y:S01]  /*0d00*/  @!P1 IMAD R57, R76.reuse, R41, R16 ;  /* 0x000000294c399224 */ /* 0x040fe200078e0210 */
[----:B------:R-:W-:Y:S01]  /*0d10*/  @!P3 MOV R51, R101 ;  /* 0x000000650033b202 */ /* 0x000fe20000000f00 */
[----:B------:R-:W-:Y:S01]  /*0d20*/  @!P1 IMAD.WIDE.U32 R48, R76, R40, R48 ;  /* 0x000000284c309225 */ /* 0x000fe200078e0030 */
[----:B------:R-:W-:Y:S01]  /*0d30*/  ISETP.GE.AND.EX P2, PT, R35, UR5, PT, P2 ;  /* 0x0000000523007c0c */ /* 0x000fe2000bf46320 */
[----:B------:R-:W0:Y:S02]  /*0d40*/  @!P5 LDC.64 R40, c[0x0][0x3e0] ;  /* 0x0000f800ff28db82 */ /* 0x000e240000000a00 */
[C---:B------:R-:W-:Y:S01]  /*0d50*/  @!P3 IMAD R55, R92.reuse, R37, R14 ;  /* 0x000000255c37b224 */ /* 0x040fe200078e020e */
[----:B------:R-:W-:Y:S01]  /*0d60*/  @!P1 IADD3 R14, PT, PT, R49, R57, RZ ;  /* 0x00000039310e9210 */ /* 0x000fe20007ffe0ff */
[----:B------:R-:W-:Y:S01]  /*0d70*/  @!P3 IMAD.WIDE.U32 R36, R92, R36, R50 ;  /* 0x000000245c24b225 */ /* 0x000fe200078e0032 */
[----:B-1----:R-:W-:-:S02]  /*0d80*/  @!P1 LEA R38, P6, R48, R38, 0x1 ;  /* 0x0000002630269211 */ /* 0x002fc400078c08ff */
[----:B------:R-:W-:Y:S02]  /*0d90*/  @!P4 MOV R49, R101 ;  /* 0x000000650031c202 */ /* 0x000fe40000000f00 */
[----:B------:R-:W-:Y:S01]  /*0da0*/  @!P1 LEA.HI.X R39, R48, R39, R14, 0x1, P6 ;  /* 0x0000002730279211 */ /* 0x000fe200030f0c0e */
[----:B------:R-:W-:Y:S01]  /*0db0*/  @!P4 IMAD R16, R31, R44, RZ ;  /* 0x0000002c1f10c224 */ /* 0x000fe200078e02ff */
[----:B------:R-:W-:Y:S01]  /*0dc0*/  @!P4 MOV R48, R102 ;  /* 0x000000660030c202 */ /* 0x000fe20000000f00 */
[----:B--2---:R-:W1:Y:S01]  /*0dd0*/  @!P2 LDC.64 R52, c[0x0][0x390] ;  /* 0x0000e400ff34ab82 */ /* 0x004e620000000a00 */
[----:B------:R-:W-:Y:S02]  /*0de0*/  @!P3 IADD3 R14, PT, PT, R37, R55, RZ ;  /* 0x00000037250eb210 */ /* 0x000fe40007ffe0ff */
[----:B------:R-:W-:Y:S01]  /*0df0*/  @!P3 LEA R46, P6, R36, R46, 0x1 ;  /* 0x0000002e242eb211 */ /* 0x000fe200078c08ff */
[C---:B------:R-:W-:Y:S02]  /*0e00*/  @!P4 IMAD R51, R74.reuse, R45, R16 ;  /* 0x0000002d4a33c224 */ /* 0x040fe400078e0210 */
[----:B------:R-:W-:Y:S01]  /*0e10*/  @!P4 IMAD.WIDE.U32 R48, R74, R44, R48 ;  /* 0x0000002c4a30c225 */ /* 0x000fe200078e0030 */
[----:B------:R-:W-:Y:S01]  /*0e20*/  @!P3 LEA.HI.X R47, R36, R47, R14, 0x1, P6 ;  /* 0x0000002f242fb211 */ /* 0x000fe200030f0c0e */
[----:B------:R-:W2:Y:S01]  /*0e30*/  @!P5 LDC.64 R44, c[0x0][0x390] ;  /* 0x0000e400ff2cdb82 */ /* 0x000ea20000000a00 */
[----:B------:R-:W-:-:S07]  /*0e40*/  MOV R85, RZ ;  /* 0x000000ff00557202 */ /* 0x000fce0000000f00 */
[----:B------:R-:W1:Y:S01]  /*0e50*/  @!P2 LDC.64 R36, c[0x0][0x3e0] ;  /* 0x0000f800ff24ab82 */ /* 0x000e620000000a00 */
[----:B------:R-:W-:Y:S01]  /*0e60*/  @!P4 IADD3 R14, PT, PT, R49, R51, RZ ;  /* 0x00000033310ec210 */ /* 0x000fe20007ffe0ff */
[----:B------:R0:W5:Y:S01]  /*0e70*/  @!P1 LDG.E R85, desc[UR6][R38.64] ;  /* 0x0000000626559981 */ /* 0x000162000c1e1900 */
[----:B------:R-:W-:Y:S02]  /*0e80*/  @!P4 LEA R42, P6, R48, R42, 0x1 ;  /* 0x0000002a302ac211 */ /* 0x000fe400078c08ff */
[----:B------:R-:W-:Y:S02]  /*0e90*/  ISETP.GE.U32.AND P1, PT, R10, UR4, PT ;  /* 0x000000040a007c0c */ /* 0x000fe4000bf26070 */
[----:B------:R-:W-:Y:S02]  /*0ea0*/  MOV R87, RZ ;  /* 0x000000ff00577202 */ /* 0x000fe40000000f00 */
[----:B------:R-:W-:Y:S02]  /*0eb0*/  @!P4 LEA.HI.X R43, R48, R43, R14, 0x1, P6 ;  /* 0x0000002b302bc211 */ /* 0x000fe400030f0c0e */
[----:B------:R-:W-:Y:S01]  /*0ec0*/  ISETP.GE.AND.EX P1, PT, R61, UR5, PT, P1 ;  /* 0x000000053d007c0c */ /* 0x000fe2000bf26310 */
[----:B0-----:R-:W-:Y:S01]  /*0ed0*/  @!P5 IMAD R16, R33, R40, RZ ;  /* 0x000000282110d224 */ /* 0x001fe200078e02ff */
[----:B------:R-:W-:Y:S01]  /*0ee0*/  ISETP.GE.U32.AND P6, PT, R11, UR4, PT ;  /* 0x000000040b007c0c */ /* 0x000fe2000bfc6070 */
[----:B------:R0:W5:Y:S01]  /*0ef0*/  @!P4 LDG.E R87, desc[UR6][R42.64] ;  /* 0x000000062a57c981 */ /* 0x000162000c1e1900 */
[----:B------:R-:W-:-:S02]  /*0f00*/  MOV R69, RZ ;  /* 0x000000ff00457202 */ /* 0x000fc40000000f00 */
[----:B------:R-:W-:Y:S02]  /*0f10*/  @!P5 MOV R38, R102 ;  /* 0x000000660026d202 */ /* 0x000fe40000000f00 */
[----:B------:R-:W-:Y:S01]  /*0f20*/  @!P5 MOV R39, R101 ;  /* 0x000000650027d202 */ /* 0x000fe20000000f00 */
[C---:B------:R-:W-:Y:S01]  /*0f30*/  @!P5 IMAD R49, R72.reuse, R41, R16 ;  /* 0x000000294831d224 */ /* 0x040fe200078e0210 */
[----:B------:R-:W-:Y:S01]  /*0f40*/  ISETP.GE.AND.EX P4, PT, R63, UR5, PT, P6 ;  /* 0x000000053f007c0c */ /* 0x000fe2000bf86360 */
[----:B------:R2:W3:Y:S01]  /*0f50*/  @!P3 LDG.E R69, desc[UR6][R46.64] ;  /* 0x000000062e45b981 */ /* 0x0004e2000c1e1900 */
[----:B------:R-:W-:Y:S01]  /*0f60*/  @!P5 IMAD.WIDE.U32 R40, R72, R40, R38 ;  /* 0x000000284828d225 */ /* 0x000fe200078e0026 */
[----:B------:R-:W-:Y:S01]  /*0f70*/  @!P2 MOV R38, R102 ;  /* 0x000000660026a202 */ /* 0x000fe20000000f00 */
[----:B0-----:R-:W0:Y:S01]  /*0f80*/  @!P1 LDC.64 R42, c[0x0][0x390] ;  /* 0x0000e400ff2a9b82 */ /* 0x001e220000000a00 */
[----:B------:R-:W-:Y:S01]  /*0f90*/  @!P2 MOV R39, R101 ;  /* 0x000000650027a202 */ /* 0x000fe20000000f00 */
[----:B-1----:R-:W-:Y:S01]  /*0fa0*/  @!P2 IMAD R16, R35, R36, RZ ;  /* 0x000000242310a224 */ /* 0x002fe200078e02ff */
[----:B------:R-:W-:-:S02]  /*0fb0*/  @!P5 IADD3 R14, PT, PT, R41, R49, RZ ;  /* 0x00000031290ed210 */ /* 0x000fc40007ffe0ff */
[----:B--2---:R-:W-:-:S03]  /*0fc0*/  @!P5 LEA R44, P6, R40, R44, 0x1 ;  /* 0x0000002c282cd211 */ /* 0x004fc600078c08ff */
[----:B------:R-:W1:Y:S01]  /*0fd0*/  @!P1 LDC.64 R48, c[0x0][0x3e0] ;  /* 0x0000f800ff309b82 */ /* 0x000e620000000a00 */
[----:B------:R-:W-:Y:S01]  /*0fe0*/  MOV R89, RZ ;  /* 0x000000ff00597202 */ /* 0x000fe20000000f00 */
[----:B------:R-:W-:Y:S01]  /*0ff0*/  @!P2 IMAD R41, R70, R37, R16 ;  /* 0x000000254629a224 */ /* 0x000fe200078e0210 */
[----:B------:R-:W-:Y:S01]  /*1000*/  @!P5 LEA.HI.X R45, R40, R45, R14, 0x1, P6 ;  /* 0x0000002d282dd211 */ /* 0x000fe200030f0c0e */
[----:B------:R-:W-:-:S04]  /*1010*/  @!P2 IMAD.WIDE.U32 R36, R70, R36, R38 ;  /* 0x000000244624a225 */ /* 0x000fc800078e0026 */
[----:B------:R-:W2:Y:S01]  /*1020*/  @!P4 LDC.64 R46, c[0x0][0x3e0] ;  /* 0x0000f800ff2ecb82 */ /* 0x000ea20000000a00 */
[----:B------:R0:W5:Y:S01]  /*1030*/  @!P5 LDG.E R89, desc[UR6][R44.64] ;  /* 0x000000062c59d981 */ /* 0x000162000c1e1900 */
[----:B------:R-:W-:Y:S02]  /*1040*/  ISETP.GE.U32.AND P5, PT, R12, UR4, PT ;  /* 0x000000040c007c0c */ /* 0x000fe4000bfa6070 */
[----:B------:R-:W-:Y:S02]  /*1050*/  @!P2 IADD3 R14, PT, PT, R37, R41, RZ ;  /* 0x00000029250ea210 */ /* 0x000fe40007ffe0ff */
[C---:B------:R-:W-:Y:S02]  /*1060*/  @!P2 LEA R52, P6, R36.reuse, R52, 0x1 ;  /* 0x000000342434a211 */ /* 0x040fe400078c08ff */
[----:B------:R-:W-:Y:S02]  /*1070*/  ISETP.GE.AND.EX P5, PT, R65, UR5, PT, P5 ;  /* 0x0000000541007c0c */ /* 0x000fe4000bfa6350 */
[----:B------:R-:W-:-:S02]  /*1080*/  @!P2 LEA.HI.X R53, R36, R53, R14, 0x1, P6 ;  /* 0x000000352435a211 */ /* 0x000fc400030f0c0e */
[----:B------:R-:W-:Y:S01]  /*1090*/  ISETP.GE.U32.AND P6, PT, R13, UR4, PT ;  /* 0x000000040d007c0c */ /* 0x000fe2000bfc6070 */
[----:B------:R-:W4:Y:S03]  /*10a0*/  @!P4 LDC.64 R36, c[0x0][0x390] ;  /* 0x0000e400ff24cb82 */ /* 0x000f260000000a00 */
[----:B------:R-:W-:Y:S01]  /*10b0*/  ISETP.GE.AND.EX P6, PT, R67, UR5, PT, P6 ;  /* 0x0000000543007c0c */ /* 0x000fe2000bfc6360 */
[----:B-1----:R-:W-:Y:S01]  /*10c0*/  @!P1 IMAD R14, R61, R48, RZ ;  /* 0x000000303d0e9224 */ /* 0x002fe200078e02ff */
[----:B0-----:R-:W-:Y:S02]  /*10d0*/  @!P1 MOV R44, R102 ;  /* 0x00000066002c9202 */ /* 0x001fe40000000f00 */
[----:B------:R-:W-:Y:S01]  /*10e0*/  @!P1 MOV R45, R101 ;  /* 0x00000065002d9202 */ /* 0x000fe20000000f00 */
[----:B------:R-:W0:Y:S01]  /*10f0*/  @!P5 LDC.64 R38, c[0x0][0x3e0] ;  /* 0x0000f800ff26db82 */ /* 0x000e220000000a00 */
[----:B------:R-:W-:-:S02]  /*1100*/  @!P1 IMAD R51, R10, R49, R14 ;  /* 0x000000310a339224 */ /* 0x000fc400078e020e */
[----:B--2---:R-:W-:Y:S02]  /*1110*/  @!P4 IMAD R14, R63, R46, RZ ;  /* 0x0000002e3f0ec224 */ /* 0x004fe400078e02ff */
[----:B------:R-:W-:Y:S01]  /*1120*/  @!P1 IMAD.WIDE.U32 R48, R10, R48, R44 ;  /* 0x000000300a309225 */ /* 0x000fe200078e002c */
[----:B------:R-:W-:Y:S02]  /*1130*/  MOV R91, RZ ;  /* 0x000000ff005b7202 */ /* 0x000fe40000000f00 */
[----:B------:R-:W1:Y:S01]  /*1140*/  @!P6 LDC.64 R40, c[0x0][0x3e0] ;  /* 0x0000f800ff28eb82 */ /* 0x000e620000000a00 */
[----:B------:R-:W-:Y:S01]  /*1150*/  @!P4 IMAD R55, R11, R47, R14 ;  /* 0x0000002f0b37c224 */ /* 0x000fe200078e020e */
[----:B------:R-:W-:Y:S02]  /*1160*/  @!P1 IADD3 R14, PT, PT, R49, R51, RZ ;  /* 0x00000033310e9210 */ /* 0x000fe40007ffe0ff */
[----:B------:R-:W-:Y:S01]  /*1170*/  @!P4 MOV R50, R102 ;  /* 0x000000660032c202 */ /* 0x000fe20000000f00 */
[----:B------:R-:W2:Y:S01]  /*1180*/  @!P2 LDG.E R91, desc[UR6][R52.64] ;  /* 0x00000006345ba981 */ /* 0x000ea2000c1e1900 */
[----:B------:R-:W-:-:S02]  /*1190*/  @!P4 MOV R51, R101 ;  /* 0x000000650033c202 */ /* 0x000fc40000000f00 */
[----:B------:R-:W1:Y:S01]  /*11a0*/  @!P5 LDC.64 R44, c[0x0][0x390] ;  /* 0x0000e400ff2cdb82 */ /* 0x000e620000000a00 */
[----:B------:R-:W-:Y:S01]  /*11b0*/  @!P1 LEA R42, P2, R48, R42, 0x1 ;  /* 0x0000002a302a9211 */ /* 0x000fe200078408ff */
[----:B------:R-:W-:Y:S01]  /*11c0*/  @!P4 IMAD.WIDE.U32 R50, R11, R46, R50 ;  /* 0x0000002e0b32c225 */ /* 0x000fe200078e0032 */
[----:B------:R-:W-:-:S05]  /*11d0*/  MOV R93, RZ ;  /* 0x000000ff005d7202 */ /* 0x000fca0000000f00 */
[----:B------:R-:W1:Y:S01]  /*11e0*/  @!P6 LDC.64 R46, c[0x0][0x390] ;  /* 0x0000e400ff2eeb82 */ /* 0x000e620000000a00 */
[----:B------:R-:W-:Y:S02]  /*11f0*/  @!P1 LEA.HI.X R43, R48, R43, R14, 0x1, P2 ;  /* 0x0000002b302b9211 */ /* 0x000fe400010f0c0e */
[----:B------:R-:W-:Y:S02]  /*1200*/  @!P4 IADD3 R14, PT, PT, R51, R55, RZ ;  /* 0x00000037330ec210 */ /* 0x000fe40007ffe0ff */
[C---:B----4-:R-:W-:Y:S01]  /*1210*/  @!P4 LEA R36, P2, R50.reuse, R36, 0x1 ;  /* 0x000000243224c211 */ /* 0x050fe200078408ff */
[----:B------:R4:W2:Y:S01]  /*1220*/  @!P1 LDG.E R93, desc[UR6][R42.64] ;  /* 0x000000062a5d9981 */ /* 0x0008a2000c1e1900 */
[----:B------:R-:W-:Y:S01]  /*1230*/  MOV R95, RZ ;  /* 0x000000ff005f7202 */ /* 0x000fe20000000f00 */
[----:B0-----:R-:W-:Y:S01]  /*1240*/  @!P5 IMAD R16, R65, R38, RZ ;  /* 0x000000264110d224 */ /* 0x001fe200078e02ff */
[----:B------:R-:W-:Y:S01]  /*1250*/  @!P4 LEA.HI.X R37, R50, R37, R14, 0x1, P2 ;  /* 0x000000253225c211 */ /* 0x000fe200010f0c0e */
[----:B-1----:R-:W-:-:S02]  /*1260*/  @!P6 IMAD R14, R67, R40, RZ ;  /* 0x00000028430ee224 */ /* 0x002fc400078e02ff */
[C---:B------:R-:W-:Y:S02]  /*1270*/  @!P5 IMAD R49, R12.reuse, R39, R16 ;  /* 0x000000270c31d224 */ /* 0x040fe400078e0210 */
[----:B------:R0:W2:Y:S01]  /*1280*/  @!P4 LDG.E R95, desc[UR6][R36.64] ;  /* 0x00000006245fc981 */ /* 0x0000a2000c1e1900 */
[----:B----4-:R-:W-:Y:S02]  /*1290*/  @!P5 MOV R42, R102 ;  /* 0x00000066002ad202 */ /* 0x010fe40000000f00 */
[----:B------:R-:W-:Y:S01]  /*12a0*/  @!P5 MOV R43, R101 ;  /* 0x00000065002bd202 */ /* 0x000fe20000000f00 */
[----:B------:R-:W-:Y:S02]  /*12b0*/  @!P6 IMAD R51, R13, R41, R14 ;  /* 0x000000290d33e224 */ /* 0x000fe400078e020e */
[----:B------:R-:W-:Y:S01]  /*12c0*/  @!P5 IMAD.WIDE.U32 R38, R12, R38, R42 ;  /* 0x000000260c26d225 */ /* 0x000fe200078e002a */
[----:B0-----:R-:W-:Y:S02]  /*12d0*/  @!P6 MOV R36, R102 ;  /* 0x000000660024e202 */ /* 0x001fe40000000f00 */
[----:B------:R-:W-:-:S02]  /*12e0*/  @!P6 MOV R37, R101 ;  /* 0x000000650025e202 */ /* 0x000fc40000000f00 */
[----:B------:R-:W-:Y:S02]  /*12f0*/  @!P5 IADD3 R14, PT, PT, R39, R49, RZ ;  /* 0x00000031270ed210 */ /* 0x000fe40007ffe0ff */
[C---:B------:R-:W-:Y:S01]  /*1300*/  @!P5 LEA R44, P1, R38.reuse, R44, 0x1 ;  /* 0x0000002c262cd211 */ /* 0x040fe200078208ff */
[----:B------:R-:W-:Y:S01]  /*1310*/  @!P6 IMAD.WIDE.U32 R40, R13, R40, R36 ;  /* 0x000000280d28e225 */ /* 0x000fe200078e0024 */
[----:B------:R-:W-:Y:S02]  /*1320*/  MOV R97, RZ ;  /* 0x000000ff00617202 */ /* 0x000fe40000000f00 */
[----:B------:R-:W-:Y:S02]  /*1330*/  @!P5 LEA.HI.X R45, R38, R45, R14, 0x1, P1 ;  /* 0x0000002d262dd211 */ /* 0x000fe400008f0c0e */
[----:B------:R-:W-:Y:S02]  /*1340*/  @!P6 IADD3 R14, PT, PT, R41, R51, RZ ;  /* 0x00000033290ee210 */ /* 0x000fe40007ffe0ff */
[----:B------:R-:W-:Y:S01]  /*1350*/  @!P6 LEA R46, P1, R40, R46, 0x1 ;  /* 0x0000002e282ee211 */ /* 0x000fe200078208ff */
[----:B------:R-:W4:Y:S01]  /*1360*/  @!P5 LDG.E R97, desc[UR6][R44.64] ;  /* 0x000000062c61d981 */ /* 0x000f22000c1e1900 */
[----:B------:R-:W-:-:S02]  /*1370*/  MOV R99, RZ ;  /* 0x000000ff00637202 */ /* 0x000fc40000000f00 */
[----:B------:R-:W-:-:S05]  /*1380*/  @!P6 LEA.HI.X R47, R40, R47, R14, 0x1, P1 ;  /* 0x0000002f282fe211 */ /* 0x000fca00008f0c0e */
[----:B------:R-:W4:Y:S01]  /*1390*/  @!P6 LDG.E R99, desc[UR6][R46.64] ;  /* 0x000000062e63e981 */ /* 0x000f22000c1e1900 */
[--C-:B------:R-:W-:Y:S02]  /*13a0*/  HADD2.F32 R16, -RZ, R71.reuse.H0_H0 ;  /* 0x20000047ff107230 */ /* 0x100fe40000004100 */
[----:B------:R-:W-:-:S05]  /*13b0*/  HADD2.F32 R71, -RZ, R71.H1_H1 ;  /* 0x30000047ff477230 */ /* 0x000fca0000004100 */
[C---:B------:R-:W-:Y:S01]  /*13c0*/  FADD.FTZ R39, R16.reuse, R71 ;  /* 0x0000004710277221 */ /* 0x040fe20000010000 */
[----:B------:R-:W-:Y:S01]  /*13d0*/  FMUL.FTZ R41, R71, R71 ;  /* 0x0000004747297220 */ /* 0x000fe20000410000 */
[--C-:B------:R-:W-:Y:S02]  /*13e0*/  HADD2.F32 R18, -RZ, R73.reuse.H0_H0 ;  /* 0x20000049ff127230 */ /* 0x100fe40000004100 */
[----:B------:R-:W-:Y:S02]  /*13f0*/  HADD2.F32 R73, -RZ, R73.H1_H1 ;  /* 0x30000049ff497230 */ /* 0x000fe40000004100 */
[----:B------:R-:W-:-:S03]  /*1400*/  FFMA.FTZ R22, R16, R16, R41 ;  /* 0x0000001010167223 */ /* 0x000fc60000010029 */
[----:B------:R-:W-:Y:S01]  /*1410*/  FADD.FTZ R24, R18, R73 ;  /* 0x0000004912187221 */ /* 0x000fe20000010000 */
[----:B------:R-:W-:-:S04]  /*1420*/  FMUL.FTZ R41, R73, R73 ;  /* 0x0000004949297220 */ /* 0x000fc80000410000 */
[----:B------:R-:W-:Y:S01]  /*1430*/  FFMA.FTZ R26, R18, R18, R41 ;  /* 0x00000012121a7223 */ /* 0x000fe20000010029 */
[----:B------:R-:W-:Y:S01]  /*1440*/  ISETP.GT.AND P1, PT, R4, 0x1e, PT ;  /* 0x0000001e0400780c */ /* 0x000fe20003f24270 */
[--C-:B---3--:R-:W-:Y:S02]  /*1450*/  HADD2.F32 R14, -RZ, R69.reuse.H0_H0 ;  /* 0x20000045ff0e7230 */ /* 0x108fe40000004100 */
[----:B------:R-:W-:-:S05]  /*1460*/  HADD2.F32 R69, -RZ, R69.H1_H1 ;  /* 0x30000045ff457230 */ /* 0x000fca0000004100 */
[----:B------:R-:W-:Y:S01]  /*1470*/  FADD.FTZ R20, R14, R69 ;  /* 0x000000450e147221 */ /* 0x000fe20000010000 */
[----:B------:R-:W-:-:S03]  /*1480*/  FMUL.FTZ R37, R69, R69 ;  /* 0x0000004545257220 */ /* 0x000fc60000410000 */
[----:B------:R-:W-:Y:S01]  /*1490*/  FADD.FTZ R20, RZ, R20 ;  /* 0x00000014ff147221 */ /* 0x000fe20000010000 */
[----:B------:R-:W-:-:S03]  /*14a0*/  FFMA.FTZ R37, R14, R14, R37 ;  /* 0x0000000e0e257223 */ /* 0x000fc60000010025 */
[----:B------:R-:W-:Y:S01]  /*14b0*/  FADD.FTZ R39, R20, R39 ;  /* 0x0000002714277221 */ /* 0x000fe20000010000 */
[--C-:B------:R-:W-:Y:S02]  /*14c0*/  HADD2.F32 R20, -RZ, R75.reuse.H0_H0 ;  /* 0x2000004bff147230 */ /* 0x100fe40000004100 */
[----:B------:R-:W-:Y:S01]  /*14d0*/  FADD.FTZ R37, RZ, R37 ;  /* 0x00000025ff257221 */ /* 0x000fe20000010000 */
[----:B------:R-:W-:Y:S02]  /*14e0*/  HADD2.F32 R75, -RZ, R75.H1_H1 ;  /* 0x3000004bff4b7230 */ /* 0x000fe40000004100 */
[----:B------:R-:W-:Y:S01]  /*14f0*/  FADD.FTZ R24, R39, R24 ;  /* 0x0000001827187221 */ /* 0x000fe20000010000 */
[----:B------:R-:W-:Y:S01]  /*1500*/  FADD.FTZ R37, R37, R22 ;  /* 0x0000001625257221 */ /* 0x000fe20000010000 */
[--C-:B------:R-:W-:Y:S02]  /*1510*/  HADD2.F32 R22, -RZ, R77.reuse.H0_H0 ;  /* 0x2000004dff167230 */ /* 0x100fe40000004100 */
[----:B------:R-:W-:Y:S01]  /*1520*/  FADD.FTZ R39, R20, R75 ;  /* 0x0000004b14277221 */ /* 0x000fe20000010000 */
[----:B------:R-:W-:-:S02]  /*1530*/  HADD2.F32 R77, -RZ, R77.H1_H1 ;  /* 0x3000004dff4d7230 */ /* 0x000fc40000004100 */
[----:B------:R-:W-:Y:S01]  /*1540*/  FMUL.FTZ R41, R75, R75 ;  /* 0x0000004b4b297220 */ /* 0x000fe20000410000 */
[----:B------:R-:W-:Y:S01]  /*1550*/  FADD.FTZ R26, R37, R26 ;  /* 0x0000001a251a7221 */ /* 0x000fe20000010000 */
[----:B------:R-:W-:Y:S01]  /*1560*/  FADD.FTZ R39, R24, R39 ;  /* 0x0000002718277221 */ /* 0x000fe20000010000 */
[--C-:B------:R-:W-:Y:S02]  /*1570*/  HADD2.F32 R24, -RZ, R79.reuse.H0_H0 ;  /* 0x2000004fff187230 */ /* 0x100fe40000004100 */
[----:B------:R-:W-:Y:S01]  /*1580*/  FFMA.FTZ R41, R20, R20, R41 ;  /* 0x0000001414297223 */ /* 0x000fe20000010029 */
[----:B------:R-:W-:Y:S02]  /*1590*/  HADD2.F32 R79, -RZ, R79.H1_H1 ;  /* 0x3000004fff4f7230 */ /* 0x000fe40000004100 */
[----:B------:R-:W-:Y:S01]  /*15a0*/  FMUL.FTZ R37, R77, R77 ;  /* 0x0000004d4d257220 */ /* 0x000fe20000410000 */
[----:B------:R-:W-:Y:S01]  /*15b0*/  FADD.FTZ R28, R22, R77 ;  /* 0x0000004d161c7221 */ /* 0x000fe20000010000 */
[----:B------:R-:W-:Y:S01]  /*15c0*/  FADD.FTZ R41, R26, R41 ;  /* 0x000000291a297221 */ /* 0x000fe20000010000 */
[----:B------:R-:W-:-:S02]  /*15d0*/  HADD2.F32 R26, -RZ, R81.H0_H0 ;  /* 0x20000051ff1a7230 */ /* 0x000fc40000004100 */
[----:B------:R-:W-:Y:S01]  /*15e0*/  FFMA.FTZ R30, R22, R22, R37 ;  /* 0x00000016161e7223 */ /* 0x000fe20000010025 */
[----:B------:R-:W-:Y:S01]  /*15f0*/  FADD.FTZ R28, R39, R28 ;  /* 0x0000001c271c7221 */ /* 0x000fe20000010000 */
[----:B------:R-:W-:Y:S01]  /*1600*/  FADD.FTZ R37, R24, R79 ;  /* 0x0000004f18257221 */ /* 0x000fe20000010000 */
[----:B------:R-:W-:Y:S02]  /*1610*/  HADD2.F32 R81, -RZ, R81.H1_H1 ;  /* 0x30000051ff517230 */ /* 0x000fe40000004100 */
[----:B------:R-:W-:Y:S01]  /*1620*/  FMUL.FTZ R39, R79, R79 ;  /* 0x0000004f4f277220 */ /* 0x000fe20000410000 */
[----:B------:R-:W-:Y:S01]  /*1630*/  FADD.FTZ R37, R28, R37 ;  /* 0x000000251c257221 */ /* 0x000fe20000010000 */
[--C-:B-----5:R-:W-:Y:S02]  /*1640*/  HADD2.F32 R28, -RZ, R83.reuse.H0_H0 ;  /* 0x20000053ff1c7230 */ /* 0x120fe40000004100 */
[----:B------:R-:W-:Y:S01]  /*1650*/  FADD.FTZ R30, R41, R30 ;  /* 0x0000001e291e7221 */ /* 0x000fe20000010000 */
[----:B------:R-:W-:Y:S01]  /*1660*/  FFMA.FTZ R39, R24, R24, R39 ;  /* 0x0000001818277223 */ /* 0x000fe20000010027 */
[----:B------:R-:W-:Y:S01]  /*1670*/  FADD.FTZ R32, R26, R81 ;  /* 0x000000511a207221 */ /* 0x000fe20000010000 */
[----:B------:R-:W-:-:S02]  /*1680*/  HADD2.F32 R83, -RZ, R83.H1_H1 ;  /* 0x30000053ff537230 */ /* 0x000fc40000004100 */
[----:B------:R-:W-:Y:S01]  /*1690*/  FMUL.FTZ R41, R81, R81 ;  /* 0x0000005151297220 */ /* 0x000fe20000410000 */
[----:B------:R-:W-:Y:S01]  /*16a0*/  FADD.FTZ R39, R30, R39 ;  /* 0x000000271e277221 */ /* 0x000fe20000010000 */
[----:B------:R-:W-:Y:S01]  /*16b0*/  FADD.FTZ R32, R37, R32 ;  /* 0x0000002025207221 */ /* 0x000fe20000010000 */
[--C-:B------:R-:W-:Y:S02]  /*16c0*/  HADD2.F32 R30, -RZ, R85.reuse.H0_H0 ;  /* 0x20000055ff1e7230 */ /* 0x100fe40000004100 */
[----:B------:R-:W-:Y:S01]  /*16d0*/  FADD.FTZ R37, R28, R83 ;  /* 0x000000531c257221 */ /* 0x000fe20000010000 */
[----:B------:R-:W-:Y:S01]  /*16e0*/  FFMA.FTZ R34, R26, R26, R41 ;  /* 0x0000001a1a227223 */ /* 0x000fe20000010029 */
[----:B------:R-:W-:Y:S02]  /*16f0*/  HADD2.F32 R85, -RZ, R85.H1_H1 ;  /* 0x30000055ff557230 */ /* 0x000fe40000004100 */
[----:B------:R-:W-:Y:S01]  /*1700*/  FMUL.FTZ R41, R83, R83 ;  /* 0x0000005353297220 */ /* 0x000fe20000410000 */
[----:B------:R-:W-:Y:S01]  /*1710*/  FADD.FTZ R37, R32, R37 ;  /* 0x0000002520257221 */ /* 0x000fe20000010000 */
[----:B------:R-:W-:Y:S01]  /*1720*/  FADD.FTZ R34, R39, R34 ;  /* 0x0000002227227221 */ /* 0x000fe20000010000 */
[----:B------:R-:W-:-:S02]  /*1730*/  HADD2.F32 R32, -RZ, R87.H0_H0 ;  /* 0x20000057ff207230 */ /* 0x000fc40000004100 */
[----:B------:R-:W-:Y:S01]  /*1740*/  FFMA.FTZ R41, R28, R28, R41 ;  /* 0x0000001c1c297223 */ /* 0x000fe20000010029 */
[----:B------:R-:W-:Y:S01]  /*1750*/  FMUL.FTZ R39, R85, R85 ;  /* 0x0000005555277220 */ /* 0x000fe20000410000 */
[----:B------:R-:W-:Y:S02]  /*1760*/  HADD2.F32 R87, -RZ, R87.H1_H1 ;  /* 0x30000057ff577230 */ /* 0x000fe40000004100 */
[----:B------:R-:W-:Y:S01]  /*1770*/  FADD.FTZ R36, R30, R85 ;  /* 0x000000551e247221 */ /* 0x000fe20000010000 */
[----:B------:R-:W-:Y:S01]  /*1780*/  FADD.FTZ R41, R34, R41 ;  /* 0x0000002922297221 */ /* 0x000fe20000010000 */
[----:B------:R-:W-:Y:S01]  /*1790*/  FFMA.FTZ R38, R30, R30, R39 ;  /* 0x0000001e1e267223 */ /* 0x000fe20000010027 */
[--C-:B------:R-:W-:Y:S02]  /*17a0*/  HADD2.F32 R34, -RZ, R89.reuse.H1_H1 ;  /* 0x30000059ff227230 */ /* 0x100fe40000004100 */
[----:B------:R-:W-:Y:S01]  /*17b0*/  FMUL.FTZ R39, R87, R87 ;  /* 0x0000005757277220 */ /* 0x000fe20000410000 */
[----:B------:R-:W-:Y:S01]  /*17c0*/  FADD.FTZ R36, R37, R36 ;  /* 0x0000002425247221 */ /* 0x000fe20000010000 */
[----:B------:R-:W-:Y:S01]  /*17d0*/  FADD.FTZ R37, R32, R87 ;  /* 0x0000005720257221 */ /* 0x000fe20000010000 */
[----:B------:R-:W-:Y:S01]  /*17e0*/  FADD.FTZ R38, R41, R38 ;  /* 0x0000002629267221 */ /* 0x000fe20000010000 */
[----:B------:R-:W-:-:S02]  /*17f0*/  HADD2.F32 R89, -RZ, R89.H0_H0 ;  /* 0x20000059ff597230 */ /* 0x000fc40000004100 */
[----:B------:R-:W-:Y:S01]  /*1800*/  FFMA.FTZ R39, R32, R32, R39 ;  /* 0x0000002020277223 */ /* 0x000fe20000010027 */
[----:B------:R-:W-:Y:S01]  /*1810*/  FMUL.FTZ R40, R34, R34 ;  /* 0x0000002222287220 */ /* 0x000fe20000410000 */
[--C-:B--2---:R-:W-:Y:S02]  /*1820*/  HADD2.F32 R60, -RZ, R91.reuse.H1_H1 ;  /* 0x3000005bff3c7230 */ /* 0x104fe40000004100 */
[----:B------:R-:W-:Y:S01]  /*1830*/  FADD.FTZ R36, R36, R37 ;  /* 0x0000002524247221 */ /* 0x000fe20000010000 */
[----:B------:R-:W-:Y:S01]  /*1840*/  FADD.FTZ R38, R38, R39 ;  /* 0x0000002726267221 */ /* 0x000fe20000010000 */
[C---:B------:R-:W-:Y:S01]  /*1850*/  FADD.FTZ R37, R89.reuse, R34 ;  /* 0x0000002259257221 */ /* 0x040fe20000010000 */
[----:B------:R-:W-:Y:S01]  /*1860*/  FFMA.FTZ R39, R89, R89, R40 ;  /* 0x0000005959277223 */ /* 0x000fe20000010028 */
[----:B------:R-:W-:Y:S02]  /*1870*/  HADD2.F32 R91, -RZ, R91.H0_H0 ;  /* 0x2000005bff5b7230 */ /* 0x000fe40000004100 */
[----:B------:R-:W-:Y:S01]  /*1880*/  FMUL.FTZ R40, R60, R60 ;  /* 0x0000003c3c287220 */ /* 0x000fe20000410000 */
[----:B------:R-:W-:-:S02]  /*1890*/  HADD2.F32 R62, -RZ, R93.H1_H1 ;  /* 0x3000005dff3e7230 */ /* 0x000fc40000004100 */
[----:B------:R-:W-:Y:S01]  /*18a0*/  FADD.FTZ R36, R36, R37 ;  /* 0x0000002524247221 */ /* 0x000fe20000010000 */
[----:B------:R-:W-:Y:S01]  /*18b0*/  FADD.FTZ R38, R38, R39 ;  /* 0x0000002726267221 */ /* 0x000fe20000010000 */
[C---:B------:R-:W-:Y:S01]  /*18c0*/  FADD.FTZ R37, R91.reuse, R60 ;  /* 0x0000003c5b257221 */ /* 0x040fe20000010000 */
[----:B------:R-:W-:Y:S01]  /*18d0*/  FFMA.FTZ R39, R91, R91, R40 ;  /* 0x0000005b5b277223 */ /* 0x000fe20000010028 */
[----:B------:R-:W-:Y:S02]  /*18e0*/  HADD2.F32 R93, -RZ, R93.H0_H0 ;  /* 0x2000005dff5d7230 */ /* 0x000fe40000004100 */
[----:B------:R-:W-:Y:S01]  /*18f0*/  FMUL.FTZ R40, R62, R62 ;  /* 0x0000003e3e287220 */ /* 0x000fe20000410000 */
[--C-:B------:R-:W-:Y:S02]  /*1900*/  HADD2.F32 R64, -RZ, R95.reuse.H1_H1 ;  /* 0x3000005fff407230 */ /* 0x100fe40000004100 */
[----:B------:R-:W-:Y:S01]  /*1910*/  FADD.FTZ R36, R36, R37 ;  /* 0x0000002524247221 */ /* 0x000fe20000010000 */
[----:B------:R-:W-:Y:S01]  /*1920*/  FADD.FTZ R38, R38, R39 ;  /* 0x0000002726267221 */ /* 0x000fe20000010000 */
[----:B------:R-:W-:Y:S01]  /*1930*/  FADD.FTZ R37, R93, R62 ;  /* 0x0000003e5d257221 */ /* 0x000fe20000010000 */
[----:B------:R-:W-:-:S02]  /*1940*/  HADD2.F32 R95, -RZ, R95.H0_H0 ;  /* 0x2000005fff5f7230 */ /* 0x000fc40000004100 */
[----:B------:R-:W-:Y:S01]  /*1950*/  FFMA.FTZ R39, R93, R93, R40 ;  /* 0x0000005d5d277223 */ /* 0x000fe20000010028 */
[----:B------:R-:W-:Y:S01]  /*1960*/  FMUL.FTZ R40, R64, R64 ;  /* 0x0000004040287220 */ /* 0x000fe20000410000 */
[----:B------:R-:W-:Y:S02]  /*1970*/  FADD.FTZ R36, R36, R37 ;  /* 0x0000002524247221 */ /* 0x000fe40000010000 */
[----:B------:R-:W-:Y:S01]  /*1980*/  FADD.FTZ R38, R38, R39 ;  /* 0x0000002726267221 */ /* 0x000fe20000010000 */
[C---:B------:R-:W-:Y:S01]  /*1990*/  FADD.FTZ R37, R95.reuse, R64 ;  /* 0x000000405f257221 */ /* 0x040fe20000010000 */
[----:B------:R-:W-:Y:S01]  /*19a0*/  FFMA.FTZ R39, R95, R95, R40 ;  /* 0x0000005f5f277223 */ /* 0x000fe20000010028 */
[--C-:B----4-:R-:W-:Y:S02]  /*19b0*/  HADD2.F32 R66, -RZ, R97.reuse.H1_H1 ;  /* 0x30000061ff427230 */ /* 0x110fe40000004100 */
[----:B------:R-:W-:-:S03]  /*19c0*/  HADD2.F32 R97, -RZ, R97.H0_H0 ;  /* 0x20000061ff617230 */ /* 0x000fc60000004100 */
[----:B------:R-:W-:Y:S01]  /*19d0*/  FMUL.FTZ R40, R66, R66 ;  /* 0x0000004242287220 */ /* 0x000fe20000410000 */
[--C-:B------:R-:W-:Y:S02]  /*19e0*/  HADD2.F32 R68, -RZ, R99.reuse.H1_H1 ;  /* 0x30000063ff447230 */ /* 0x100fe40000004100 */
[----:B------:R-:W-:Y:S01]  /*19f0*/  FADD.FTZ R36, R36, R37 ;  /* 0x0000002524247221 */ /* 0x000fe20000010000 */
[----:B------:R-:W-:Y:S01]  /*1a00*/  FADD.FTZ R38, R38, R39 ;  /* 0x0000002726267221 */ /* 0x000fe20000010000 */
[----:B------:R-:W-:Y:S02]  /*1a10*/  HADD2.F32 R99, -RZ, R99.H0_H0 ;  /* 0x20000063ff637230 */ /* 0x000fe40000004100 */
[C---:B------:R-:W-:Y:S01]  /*1a20*/  FADD.FTZ R37, R97.reuse, R66 ;  /* 0x0000004261257221 */ /* 0x040fe20000010000 */
[----:B------:R-:W-:Y:S01]  /*1a30*/  FFMA.FTZ R39, R97, R97, R40 ;  /* 0x0000006161277223 */ /* 0x000fe20000010028 */
[----:B------:R-:W-:Y:S02]  /*1a40*/  FMUL.FTZ R40, R68, R68 ;  /* 0x0000004444287220 */ /* 0x000fe40000410000 */
        /* <DEDUP_REMOVED lines=42> */
.L_x_2470:
[----:B------:R-:W-:Y:S05]  /*1cf0*/  BSYNC.RECONVERGENT B0 ;  /* 0x0000000000007941 */ /* 0x000fea0003800200 */
.L_x_2469:
        /* <DEDUP_REMOVED lines=46> */
.L_x_2472:
[----:B------:R-:W-:Y:S05]  /*1fe0*/  BSYNC.RECONVERGENT B0 ;  /* 0x0000000000007941 */ /* 0x000fea0003800200 */
.L_x_2471:
        /* <DEDUP_REMOVED lines=24> */
.L_x_2475:
[----:B---3--:R-:W3:Y:S04]  /*2170*/  LDG.E.STRONG.GPU R38, desc[UR6][R36.64] ;  /* 0x0000000624267981 */ /* 0x008ee8000c1ef900 */
[----:B---3--:R-:W-:Y:S01]  /*2180*/  CCTL.IVALL ;  /* 0x00000000ff00798f */ /* 0x008fe20002000000 */
[----:B------:R-:W-:Y:S05]  /*2190*/  YIELD ;  /* 0x0000000000007946 */ /* 0x000fea0003800000 */
[----:B------:R-:W-:-:S13]  /*21a0*/  ISETP.NE.AND P1, PT, R38, R45, PT ;  /* 0x0000002d2600720c */ /* 0x000fda0003f25270 */
[----:B------:R-:W-:Y:S05]  /*21b0*/  @P1 BRA `(.L_x_2475) ;  /* 0xfffffffc00ec1947 */ /* 0x000fea000383ffff */
.L_x_2474:
        /* <DEDUP_REMOVED lines=15> */
.L_x_2477:
        /* <DEDUP_REMOVED lines=60> */
.L_x_2476:
        /* <DEDUP_REMOVED lines=35> */
.L_x_2478:
        /* <DEDUP_REMOVED lines=18> */
.L_x_2479:
        /* <DEDUP_REMOVED lines=9> */
.L_x_2480:
[----:B------:R-:W-:Y:S05]  /*2a50*/  BSYNC.RECONVERGENT B0 ;  /* 0x0000000000007941 */ /* 0x000fea0003800200 */
.L_x_2473:
        /* <DEDUP_REMOVED lines=49> */
[----:B------:R-:W-:-:S04]  /*2d70*/  FMUL.FTZ R14, R69, R44 ;  /* 0x0000002c450e7220 */ /* 0x000fc80000410000 */
[----:B-----5:R-:W-:Y:S01]  /*2d80*/  FFMA.FTZ R14, R37, R14, R39 ;  /* 0x0000000e250e7223 */ /* 0x020fe20000010027 */
[----:B---3--:R-:W-:Y:S02]  /*2d90*/  IMAD R45, R9, UR10, RZ ;  /* 0x0000000a092d7c24 */ /* 0x008fe4000f8e02ff */
[----:B------:R-:W-:-:S04]  /*2da0*/  IMAD.WIDE.U32 R40, R92, UR10, R40 ;  /* 0x0000000a5c287c25 */ /* 0x000fc8000f8e0028 */
[----:B------:R-:W-:Y:S02]  /*2db0*/  IMAD R47, R92, UR11, R45 ;  /* 0x0000000b5c2f7c24 */ /* 0x000fe4000f8e022d */
[----:B------:R-:W-:Y:S01]  /*2dc0*/  FFMA.FTZ R45, R36, R43, R38 ;  /* 0x0000002b242d7223 */ /* 0x000fe20000010026 */
[----:B--2---:R-:W-:Y:S02]  /*2dd0*/  LEA R42, P1, R40, UR4, 0x1 ;  /* 0x00000004282a7c11 */ /* 0x004fe4000f8208ff */
[----:B------:R-:W-:Y:S02]  /*2de0*/  IADD3 R47, PT, PT, R41, R47, RZ ;  /* 0x0000002f292f7210 */ /* 0x000fe40007ffe0ff */
[----:B------:R-:W-:Y:S02]  /*2df0*/  F2FP.F16.F32.PACK_AB R41, R14, R45 ;  /* 0x0000002d0e29723e */ /* 0x000fe400000000ff */
[----:B------:R-:W-:-:S05]  /*2e00*/  LEA.HI.X R43, R40, UR5, R47, 0x1, P1 ;  /* 0x00000005282b7c11 */ /* 0x000fca00088f0c2f */
[----:B------:R3:W-:Y:S02]  /*2e10*/  STG.E desc[UR6][R42.64], R41 ;  /* 0x000000292a007986 */ /* 0x0007e4000c101906 */
.L_x_2484:
[----:B------:R-:W-:Y:S05]  /*2e20*/  BSYNC.RECONVERGENT B1 ;  /* 0x0000000000017941 */ /* 0x000fea0003800200 */
.L_x_2483:
        /* <DEDUP_REMOVED lines=20> */
.L_x_2486:
[----:B------:R-:W-:Y:S05]  /*2f70*/  BSYNC.RECONVERGENT B1 ;  /* 0x0000000000017941 */ /* 0x000fea0003800200 */
.L_x_2485:
        /* <DEDUP_REMOVED lines=28> */
.L_x_2488:
[----:B------:R-:W-:Y:S05]  /*3140*/  BSYNC.RECONVERGENT B1 ;  /* 0x0000000000017941 */ /* 0x000fea0003800200 */
.L_x_2487:
        /* <DEDUP_REMOVED lines=20> */
.L_x_2490:
[----:B------:R-:W-:Y:S05]  /*3290*/  BSYNC.RECONVERGENT B1 ;  /* 0x0000000000017941 */ /* 0x000fea0003800200 */
.L_x_2489:
        /* <DEDUP_REMOVED lines=20> */
.L_x_2492:
[----:B------:R-:W-:Y:S05]  /*33e0*/  BSYNC.RECONVERGENT B1 ;  /* 0x0000000000017941 */ /* 0x000fea0003800200 */
.L_x_2491:
        /* <DEDUP_REMOVED lines=20> */
.L_x_2494:
[----:B------:R-:W-:Y:S05]  /*3530*/  BSYNC.RECONVERGENT B1 ;  /* 0x0000000000017941 */ /* 0x000fea0003800200 */
.L_x_2493:
        /* <DEDUP_REMOVED lines=28> */
.L_x_2496:
[----:B------:R-:W-:Y:S05]  /*3700*/  BSYNC.RECONVERGENT B1 ;  /* 0x0000000000017941 */ /* 0x000fea0003800200 */
.L_x_2495:
        /* <DEDUP_REMOVED lines=20> */
.L_x_2498:
[----:B------:R-:W-:Y:S05]  /*3850*/  BSYNC.RECONVERGENT B1 ;  /* 0x0000000000017941 */ /* 0x000fea0003800200 */
.L_x_2497:
        /* <DEDUP_REMOVED lines=20> */
.L_x_2500:
[----:B------:R-:W-:Y:S05]  /*39a0*/  BSYNC.RECONVERGENT B1 ;  /* 0x0000000000017941 */ /* 0x000fea0003800200 */
.L_x_2499:
        /* <DEDUP_REMOVED lines=20> */
.L_x_2502:
[----:B------:R-:W-:Y:S05]  /*3af0*/  BSYNC.RECONVERGENT B1 ;  /* 0x0000000000017941 */ /* 0x000fea0003800200 */
.L_x_2501:
        /* <DEDUP_REMOVED lines=27> */
[----:B------:R-:W-:Y:S02]  /*3cb0*/  F2FP.F16.F32.PACK_AB R41, R14, R89 ;  /* 0x000000590e29723e */ /* 0x000fe400000000ff */
[----:B------:R-:W-:-:S05]  /*3cc0*/  LEA.HI.X R43, R40, UR11, R45, 0x1, P6 ;  /* 0x0000000b282b7c11 */ /* 0x000fca000b0f0c2d */
[----:B------:R0:W-:Y:S02]  /*3cd0*/  STG.E desc[UR6][R42.64], R41 ;  /* 0x000000292a007986 */ /* 0x0001e4000c101906 */
.L_x_2504:
[----:B------:R-:W-:Y:S05]  /*3ce0*/  BSYNC.RECONVERGENT B1 ;  /* 0x0000000000017941 */ /* 0x000fea0003800200 */
.L_x_2503:
        /* <DEDUP_REMOVED lines=20> */
.L_x_2506:
[----:B------:R-:W-:Y:S05]  /*3e30*/  BSYNC.RECONVERGENT B1 ;  /* 0x0000000000017941 */ /* 0x000fea0003800200 */
.L_x_2505:
        /* <DEDUP_REMOVED lines=20> */
.L_x_2508:
[----:B------:R-:W-:Y:S05]  /*3f80*/  BSYNC.RECONVERGENT B1 ;  /* 0x0000000000017941 */ /* 0x000fea0003800200 */
.L_x_2507:
        /* <DEDUP_REMOVED lines=20> */
.L_x_2510:
[----:B------:R-:W-:Y:S05]  /*40d0*/  BSYNC.RECONVERGENT B1 ;  /* 0x0000000000017941 */ /* 0x000fea0003800200 */
.L_x_2509:
        /* <DEDUP_REMOVED lines=20> */
.L_x_2512:
[----:B------:R-:W-:Y:S05]  /*4220*/  BSYNC.RECONVERGENT B1 ;  /* 0x0000000000017941 */ /* 0x000fea0003800200 */
.L_x_2511:
        /* <DEDUP_REMOVED lines=19> */
.L_x_2482:
[----:B------:R-:W3:Y:S01]  /*4360*/  LDCU.64 UR10, c[0x0][0x3e8] ;  /* 0x00007d00ff0a77ac */ /* 0x000ee20008000a00 */
[----:B------:R-:W-:Y:S01]  /*4370*/  BSSY.RECONVERGENT B1, `(.L_x_2514) ;  /* 0x0000022000017945 */ /* 0x000fe20003800200 */
[----:B---3--:R-:W-:Y:S02]  /*4380*/  ISETP.GE.U32.AND P4, PT, R90, UR10, PT ;  /* 0x0000000a5a007c0c */ /* 0x008fe4000bf86070 */
[----:B------:R-:W-:Y:S02]  /*4390*/  ISETP.GE.U32.AND P1, PT, R88, UR10, PT ;  /* 0x0000000a58007c0c */ /* 0x000fe4000bf26070 */
[----:B------:R-:W-:Y:S02]  /*43a0*/  ISETP.GE.U32.AND P2, PT, R86, UR10, PT ;  /* 0x0000000a56007c0c */ /* 0x000fe4000bf46070 */
[----:B------:R-:W-:Y:S01]  /*43b0*/  ISETP.GE.AND.EX P4, PT, R15, UR11, PT, P4 ;  /* 0x0000000b0f007c0c */ /* 0x000fe2000bf86340 */
[----:B------:R-:W-:-:S12]  /*43c0*/  @P3 BRA `(.L_x_2515) ;  /* 0x0000000000703947 */ /* 0x000fd80003800000 */
[--C-:B0-----:R-:W-:Y:S01]  /*43d0*/  FADD.FTZ R41, R14, -R50.reuse ;  /* 0x800000320e297221 */ /* 0x101fe20000010000 */
        /* <DEDUP_REMOVED lines=27> */
.L_x_2515:
[----:B------:R-:W-:Y:S05]  /*4590*/  BSYNC.RECONVERGENT B1 ;  /* 0x0000000000017941 */ /* 0x000fea0003800200 */
.L_x_2514:
        /* <DEDUP_REMOVED lines=28> */
[----:B------:R-:W-:-:S05]  /*4760*/  F2FP.F16.F32.PACK_AB R47, R47, R14 ;  /* 0x0000000e2f2f723e */ /* 0x000fca00000000ff */
[----:B------:R4:W-:Y:S02]  /*4770*/  STG.E desc[UR6][R40.64], R47 ;  /* 0x0000002f28007986 */ /* 0x0009e4000c101906 */
.L_x_2517:
[----:B------:R-:W-:Y:S05]  /*4780*/  BSYNC.RECONVERGENT B1 ;  /* 0x0000000000017941 */ /* 0x000fea0003800200 */
.L_x_2516:
        /* <DEDUP_REMOVED lines=38> */
.L_x_2519:
[----:B------:R-:W-:Y:S05]  /*49f0*/  BSYNC.RECONVERGENT B1 ;  /* 0x0000000000017941 */ /* 0x000fea0003800200 */
.L_x_2518:
        /* <DEDUP_REMOVED lines=28> */
[----:B------:R-:W-:-:S05]  /*4bc0*/  F2FP.F16.F32.PACK_AB R45, R45, R14 ;  /* 0x0000000e2d2d723e */ /* 0x000fca00000000ff */
[----:B------:R0:W-:Y:S02]  /*4bd0*/  STG.E desc[UR6][R40.64], R45 ;  /* 0x0000002d28007986 */ /* 0x0001e4000c101906 */
.L_x_2521:
[----:B------:R-:W-:Y:S05]  /*4be0*/  BSYNC.RECONVERGENT B1 ;  /* 0x0000000000017941 */ /* 0x000fea0003800200 */
.L_x_2520:
        /* <DEDUP_REMOVED lines=30> */
.L_x_2523:
[----:B------:R-:W-:Y:S05]  /*4dd0*/  BSYNC.RECONVERGENT B1 ;  /* 0x0000000000017941 */ /* 0x000fea0003800200 */
.L_x_2522:
        /* <DEDUP_REMOVED lines=30> */
.L_x_2525:
[----:B------:R-:W-:Y:S05]  /*4fc0*/  BSYNC.RECONVERGENT B1 ;  /* 0x0000000000017941 */ /* 0x000fea0003800200 */
.L_x_2524:
        /* <DEDUP_REMOVED lines=38> */
.L_x_2527:
[----:B------:R-:W-:Y:S05]  /*5230*/  BSYNC.RECONVERGENT B1 ;  /* 0x0000000000017941 */ /* 0x000fea0003800200 */
.L_x_2526:
        /* <DEDUP_REMOVED lines=30> */
.L_x_2529:
[----:B------:R-:W-:Y:S05]  /*5420*/  BSYNC.RECONVERGENT B1 ;  /* 0x0000000000017941 */ /* 0x000fea0003800200 */
.L_x_2528:
        /* <DEDUP_REMOVED lines=30> */
.L_x_2531:
[----:B------:R-:W-:Y:S05]  /*5610*/  BSYNC.RECONVERGENT B1 ;  /* 0x0000000000017941 */ /* 0x000fea0003800200 */
.L_x_2530:
        /* <DEDUP_REMOVED lines=30> */
.L_x_2533:
[----:B------:R-:W-:Y:S05]  /*5800*/  BSYNC.RECONVERGENT B1 ;  /* 0x0000000000017941 */ /* 0x000fea0003800200 */
.L_x_2532:
        /* <DEDUP_REMOVED lines=38> */
[----:B------:R-:W-:-:S05]  /*5a70*/  F2FP.F16.F32.PACK_AB R45, R45, R14 ;  /* 0x0000000e2d2d723e */ /* 0x000fca00000000ff */
[----:B------:R0:W-:Y:S02]  /*5a80*/  STG.E desc[UR6][R42.64], R45 ;  /* 0x0000002d2a007986 */ /* 0x0001e4000c101906 */
.L_x_2535:
[----:B------:R-:W-:Y:S05]  /*5a90*/  BSYNC.RECONVERGENT B1 ;  /* 0x0000000000017941 */ /* 0x000fea0003800200 */
.L_x_2534:
        /* <DEDUP_REMOVED lines=30> */
.L_x_2537:
[----:B------:R-:W-:Y:S05]  /*5c80*/  BSYNC.RECONVERGENT B1 ;  /* 0x0000000000017941 */ /* 0x000fea0003800200 */
.L_x_2536:
        /* <DEDUP_REMOVED lines=30> */
.L_x_2539:
[----:B------:R-:W-:Y:S05]  /*5e70*/  BSYNC.RECONVERGENT B1 ;  /* 0x0000000000017941 */ /* 0x000fea0003800200 */
.L_x_2538:
        /* <DEDUP_REMOVED lines=30> */
.L_x_2541:
[----:B------:R-:W-:Y:S05]  /*6060*/  BSYNC.RECONVERGENT B1 ;  /* 0x0000000000017941 */ /* 0x000fea0003800200 */
.L_x_2540:
        /* <DEDUP_REMOVED lines=30> */
.L_x_2543:
[----:B------:R-:W-:Y:S05]  /*6250*/  BSYNC.RECONVERGENT B1 ;  /* 0x0000000000017941 */ /* 0x000fea0003800200 */
.L_x_2542:
        /* <DEDUP_REMOVED lines=28> */
.L_x_2513:
[----:B------:R-:W-:Y:S05]  /*6420*/  BSYNC.RECONVERGENT B0 ;  /* 0x0000000000007941 */ /* 0x000fea0003800200 */
.L_x_2481:
        /* <DEDUP_REMOVED lines=8> */
.L_x_2545:
        /* <DEDUP_REMOVED lines=13> */
.L_x_3458:


//--------------------- .text._Z35group_norm_nhwc_fwd_one_pass_kernelI11Fp16IOBf16WLi64ELi32ELi512EEv26Group_norm_nhwc_fwd_params --------------------------
	.section	.text._Z35group_norm_nhwc_fwd_one_pass_kernelI11Fp16IOBf16WLi64ELi32ELi512EEv26Group_norm_nhwc_fwd_params,"ax",@progbits
	.align	128
        .global         _Z35group_norm_nhwc_fwd_one_pass_kernelI11Fp16IOBf16WLi64ELi32ELi512EEv26Group_norm_nhwc_fwd_params
        .type           _Z35group_norm_nhwc_fwd_one_pass_kernelI11Fp16IOBf16WLi64ELi32ELi512EEv26Group_norm_nhwc_fwd_params,@function
        .size           _Z35group_norm_nhwc_fwd_one_pass_kernelI11Fp16IOBf16WLi64ELi32ELi512EEv26Group_norm_nhwc_fwd_params,(.L_x_3459 - _Z35group_norm_nhwc_fwd_one_pass_kernelI11Fp16IOBf16WLi64ELi32ELi512EEv26Group_norm_nhwc_fwd_params)
        .other          _Z35group_norm_nhwc_fwd_one_pass_kernelI11Fp16IOBf16WLi64ELi32ELi512EEv26Group_norm_nhwc_fwd_params,@"STO_CUDA_ENTRY STV_DEFAULT"
_Z35group_norm_nhwc_fwd_one_pass_kernelI11Fp16IOBf16WLi64ELi32ELi512EEv26Group_norm_nhwc_fwd_params:
.text._Z35group_norm_nhwc_fwd_one_pass_kernelI11Fp16IOBf16WLi64ELi32ELi512EEv26Group_norm_nhwc_fwd_params:
        /* <DEDUP_REMOVED lines=23> */
.L_x_2565:
        /* <DEDUP_REMOVED lines=121> */
.L_x_2547:
[----:B------:R-:W-:Y:S05]  /*0900*/  BSYNC.RECONVERGENT B0 ;  /* 0x0000000000007941 */ /* 0x000fea0003800200 */
.L_x_2546:
        /* <DEDUP_REMOVED lines=46> */
.L_x_2549:
[----:B------:R-:W-:Y:S05]  /*0bf0*/  BSYNC.RECONVERGENT B0 ;  /* 0x0000000000007941 */ /* 0x000fea0003800200 */
.L_x_2548:
        /* <DEDUP_REMOVED lines=17> */
[----:B------:R-:W-:Y:S01]  /*0d10*/  IMAD.U32 R7, RZ, RZ, UR12 ;  /* 0x0000000cff077e24 */ /* 0x000fe2000f8e00ff */
        /* <DEDUP_REMOVED lines=13> */
.L_x_2552:
[----:B---3--:R-:W3:Y:S04]  /*0df0*/  LDG.E.STRONG.GPU R6, desc[UR14][R4.64] ;  /* 0x0000000e04067981 */ /* 0x008ee8000c1ef900 */
[----:B---3--:R-:W-:Y:S01]  /*0e00*/  CCTL.IVALL ;  /* 0x00000000ff00798f */ /* 0x008fe20002000000 */
[----:B------:R-:W-:Y:S05]  /*0e10*/  YIELD ;  /* 0x0000000000007946 */ /* 0x000fea0003800000 */
[----:B------:R-:W-:-:S13]  /*0e20*/  ISETP.NE.AND P2, PT, R6, R9, PT ;  /* 0x000000090600720c */ /* 0x000fda0003f45270 */
[----:B------:R-:W-:Y:S05]  /*0e30*/  @P2 BRA `(.L_x_2552) ;  /* 0xfffffffc00ec2947 */ /* 0x000fea000383ffff */
.L_x_2551:
        /* <DEDUP_REMOVED lines=15> */
.L_x_2554:
        /* <DEDUP_REMOVED lines=91> */
.L_x_2553:
        /* <DEDUP_REMOVED lines=51> */
.L_x_2555:
        /* <DEDUP_REMOVED lines=26> */
.L_x_2556:
        /* <DEDUP_REMOVED lines=13> */
.L_x_2557:
[----:B------:R-:W-:Y:S05]  /*1a80*/  BSYNC.RECONVERGENT B0 ;  /* 0x0000000000007941 */ /* 0x000fea0003800200 */
.L_x_2550:
        /* <DEDUP_REMOVED lines=14> */
[----:B------:R-:W-:-:S04]  /*1b70*/  @P0 FMUL.FTZ R6, R12, UR10 ;  /* 0x0000000a0c060c20 */ /* 0x000fc80008410000 */
[----:B------:R-:W-:Y:S01]  /*1b80*/  IMAD.IADD R17, R20, 0x1, R17 ;  /* 0x0000000114117824 */ /* 0x000fe200078e0211 */
        /* <DEDUP_REMOVED lines=50> */
[----:B------:R-:W-:Y:S02]  /*1eb0*/  F2FP.F16.F32.PACK_AB R5, R2, R21 ;  /* 0x000000150205723e */ /* 0x000fe400000000ff */
[----:B------:R-:W-:-:S05]  /*1ec0*/  LEA.HI.X R7, R4, UR11, R17, 0x1, P1 ;  /* 0x0000000b04077c11 */ /* 0x000fca00088f0c11 */
[----:B------:R0:W-:Y:S02]  /*1ed0*/  STG.E desc[UR14][R6.64], R5 ;  /* 0x0000000506007986 */ /* 0x0001e4000c10190e */
.L_x_2561:
[----:B------:R-:W-:Y:S05]  /*1ee0*/  BSYNC.RECONVERGENT B1 ;  /* 0x0000000000017941 */ /* 0x000fea0003800200 */
.L_x_2560:
        /* <DEDUP_REMOVED lines=10> */
[----:B------:R-:W-:Y:S01]  /*1f90*/  F2FP.F16.F32.PACK_AB R5, R14, R9 ;  /* 0x000000090e05723e */ /* 0x000fe200000000ff */
        /* <DEDUP_REMOVED lines=8> */
.L_x_2559:
        /* <DEDUP_REMOVED lines=29> */
[----:B------:R-:W-:-:S05]  /*21f0*/  F2FP.F16.F32.PACK_AB R13, R13, R2 ;  /* 0x000000020d0d723e */ /* 0x000fca00000000ff */
[----:B------:R0:W-:Y:S02]  /*2200*/  STG.E desc[UR14][R6.64], R13 ;  /* 0x0000000d06007986 */ /* 0x0001e4000c10190e */
.L_x_2564:
[----:B------:R-:W-:Y:S05]  /*2210*/  BSYNC.RECONVERGENT B1 ;  /* 0x0000000000017941 */ /* 0x000fea0003800200 */
.L_x_2563:
        /* <DEDUP_REMOVED lines=33> */
.L_x_2562:
[----:B------:R-:W-:Y:S05]  /*2430*/  BSYNC.RECONVERGENT B0 ;  /* 0x0000000000007941 */ /* 0x000fea0003800200 */
.L_x_2558:
[----:B------:R-:W-:Y:S02]  /*2440*/  UIADD3 UR8, UPT, UPT, UR19, UR8, URZ ;  /* 0x0000000813087290 */ /* 0x000fe4000fffe0ff */
[----:B------:R-:W-:Y:S02]  /*2450*/  UIADD3 UR4, UPT, UPT, UR4, 0x1, URZ ;  /* 0x0000000104047890 */ /* 0x000fe4000fffe0ff */
[----:B------:R-:W-:-:S09]  /*2460*/  UISETP.GE.AND UP0, UPT, UR8, UR7, UPT ;  /* 0x000000070800728c */ /* 0x000fd2000bf06270 */
[----:B------:R-:W-:Y:S05]  /*2470*/  BRA.U !UP0, `(.L_x_2565) ;  /* 0xffffffdd083c7547 */ /* 0x000fea000b83ffff */
[----:B------:R-:W-:Y:S05]  /*2480*/  EXIT ;  /* 0x000000000000794d */ /* 0x000fea0003800000 */
.L_x_2566:
        /* <DEDUP_REMOVED lines=15> */
.L_x_3459:


//--------------------- .text._Z35group_norm_nhwc_fwd_one_pass_kernelI11Fp16IOBf16WLi128ELi32ELi512EEv26Group_norm_nhwc_fwd_params --------------------------
	.section	.text._Z35group_norm_nhwc_fwd_one_pass_kernelI11Fp16IOBf16WLi128ELi32ELi512EEv26Group_norm_nhwc_fwd_params,"ax",@progbits
	.align	128
        .global         _Z35group_norm_nhwc_fwd_one_pass_kernelI11Fp16IOBf16WLi128ELi32ELi512EEv26Group_norm_nhwc_fwd_params
        .type           _Z35group_norm_nhwc_fwd_one_pass_kernelI11Fp16IOBf16WLi128ELi32ELi512EEv26Group_norm_nhwc_fwd_params,@function
        .size           _Z35group_norm_nhwc_fwd_one_pass_kernelI11Fp16IOBf16WLi128ELi32ELi512EEv26Group_norm_nhwc_fwd_params,(.L_x_3460 - _Z35group_norm_nhwc_fwd_one_pass_kernelI11Fp16IOBf16WLi128ELi32ELi512EEv26Group_norm_nhwc_fwd_params)
        .other          _Z35group_norm_nhwc_fwd_one_pass_kernelI11Fp16IOBf16WLi128ELi32ELi512EEv26Group_norm_nhwc_fwd_params,@"STO_CUDA_ENTRY STV_DEFAULT"
_Z35group_norm_nhwc_fwd_one_pass_kernelI11Fp16IOBf16WLi128ELi32ELi512EEv26Group_norm_nhwc_fwd_params:
.text._Z35group_norm_nhwc_fwd_one_pass_kernelI11Fp16IOBf16WLi128ELi32ELi512EEv26Group_norm_nhwc_fwd_params:
        /* <DEDUP_REMOVED lines=23> */
.L_x_2594:
[----:B012---:R-:W0:Y:S01]  /*0170*/  LDC R9, c[0x0][0x3f8] ;  /* 0x0000fe00ff097b82 */ /* 0x007e220000000800 */
[----:B------:R-:W1:Y:S01]  /*0180*/  LDCU.64 UR8, c[0x0][0x3e8] ;  /* 0x00007d00ff0877ac */ /* 0x000e620008000a00 */
[----:B------:R-:W-:Y:S01]  /*0190*/  SHF.R.S32.HI R15, RZ, 0x1f, R23 ;  /* 0x0000001fff0f7819 */ /* 0x000fe20000011417 */
[----:B------:R-:W-:Y:S01]  /*01a0*/  VIADD R16, R23, 0x20 ;  /* 0x0000002017107836 */ /* 0x000fe20000000000 */
[----:B------:R-:W2:Y:S04]  /*01b0*/  LDCU.64 UR10, c[0x0][0x3f0] ;  /* 0x00007e00ff0a77ac */ /* 0x000ea80008000a00 */
        /* <DEDUP_REMOVED lines=29> */
[----:B------:R-:W-:-:S02]  /*0390*/  MOV R13, R3 ;  /* 0x00000003000d7202 */ /* 0x000fc40000000f00 */
[----:B------:R-:W-:Y:S01]  /*03a0*/  ISETP.GE.AND.EX P1, PT, R17, UR9, PT, P1 ;  /* 0x0000000911007c0c */ /* 0x000fe2000bf26310 */
[----:B------:R-:W0:Y:S01]  /*03b0*/  @!P2 LDC.64 R6, c[0x0][0x3e0] ;  /* 0x0000f800ff06ab82 */ /* 0x000e220000000a00 */
[----:B------:R-:W-:Y:S02]  /*03c0*/  @!P4 IADD3 R13, PT, PT, -R13, RZ, RZ ;  /* 0x000000ff0d0dc210 */ /* 0x000fe40007ffe1ff */
[----:B------:R-:W-:Y:S02]  /*03d0*/  @!P3 LOP3.LUT R13, RZ, R9, RZ, 0x33, !PT ;  /* 0x00000009ff0db212 */ /* 0x000fe400078e33ff */
[----:B------:R-:W-:Y:S02]  /*03e0*/  ISETP.GE.U32.AND P3, PT, R0, UR8, PT ;  /* 0x0000000800007c0c */ /* 0x000fe4000bf66070 */
[----:B------:R-:W-:Y:S01]  /*03f0*/  IADD3 R20, PT, PT, -R13, RZ, RZ ;  /* 0x000000ff0d147210 */ /* 0x000fe20007ffe1ff */
[----:B------:R-:W1:Y:S01]  /*0400*/  @!P2 LDC.64 R10, c[0x0][0x390] ;  /* 0x0000e400ff0aab82 */ /* 0x000e620000000a00 */
[----:B------:R-:W-:-:S02]  /*0410*/  SHF.R.S32.HI R5, RZ, 0x1f, R0 ;  /* 0x0000001fff057819 */ /* 0x000fc40000011400 */
[----:B------:R-:W-:Y:S01]  /*0420*/  SHF.R.S32.HI R3, RZ, 0x1f, R13 ;  /* 0x0000001fff037819 */ /* 0x000fe2000001140d */
[----:B------:R-:W-:Y:S01]  /*0430*/  IMAD R20, R9, R20, UR7 ;  /* 0x0000000709147e24 */ /* 0x000fe2000f8e0214 */
[----:B------:R-:W-:Y:S02]  /*0440*/  ISETP.GE.AND.EX P3, PT, R5, UR9, PT, P3 ;  /* 0x0000000905007c0c */ /* 0x000fe4000bf66330 */
[----:B------:R-:W-:Y:S01]  /*0450*/  ISETP.GE.U32.AND P4, PT, R2, UR8, PT ;  /* 0x0000000802007c0c */ /* 0x000fe2000bf86070 */
[----:B------:R-:W3:Y:S01]  /*0460*/  @!P1 LDC.64 R8, c[0x0][0x3e0] ;  /* 0x0000f800ff089b82 */ /* 0x000ee20000000a00 */
[----:B------:R-:W-:Y:S01]  /*0470*/  SHF.L.U32 R20, R20, 0x5, RZ ;  /* 0x0000000514147819 */ /* 0x000fe200000006ff */
[----:B--2---:R-:W-:Y:S01]  /*0480*/  IMAD R12, R3, UR10, RZ ;  /* 0x0000000a030c7c24 */ /* 0x004fe2000f8e02ff */
[----:B------:R-:W-:Y:S02]  /*0490*/  SHF.R.S32.HI R3, RZ, 0x1f, R2 ;  /* 0x0000001fff037819 */ /* 0x000fe40000011402 */
[----:B------:R-:W-:Y:S01]  /*04a0*/  LOP3.LUT R24, R20, 0x1e, R25, 0xf8, !PT ;  /* 0x0000001e14187812 */ /* 0x000fe200078ef819 */
[----:B------:R-:W-:Y:S01]  /*04b0*/  IMAD R27, R13, UR11, R12 ;  /* 0x0000000b0d1b7c24 */ /* 0x000fe2000f8e020c */
[----:B------:R-:W-:Y:S01]  /*04c0*/  SHF.R.S32.HI R25, RZ, 0x1f, R20 ;  /* 0x0000001fff197819 */ /* 0x000fe20000011414 */
[----:B0-----:R-:W-:Y:S01]  /*04d0*/  @!P2 IMAD R18, R15, R6, RZ ;  /* 0x000000060f12a224 */ /* 0x001fe200078e02ff */
[----:B------:R-:W-:Y:S01]  /*04e0*/  ISETP.GE.AND.EX P4, PT, R3, UR9, PT, P4 ;  /* 0x0000000903007c0c */ /* 0x000fe2000bf86340 */
[----:B------:R-:W0:Y:S01]  /*04f0*/  @!P3 LDC.64 R14, c[0x0][0x3e0] ;  /* 0x0000f800ff0ebb82 */ /* 0x000e220000000a00 */
[----:B------:R-:W-:-:S04]  /*0500*/  IMAD.WIDE.U32 R24, R13, UR10, R24 ;  /* 0x0000000a0d187c25 */ /* 0x000fc8000f8e0018 */
[----:B------:R-:W-:Y:S01]  /*0510*/  IMAD.IADD R27, R25, 0x1, R27 ;  /* 0x00000001191b7824 */ /* 0x000fe200078e021b */
[----:B------:R-:W-:Y:S02]  /*0520*/  @!P2 MOV R26, R24 ;  /* 0x00000018001aa202 */ /* 0x000fe40000000f00 */
[----:B------:R-:W2:Y:S02]  /*0530*/  @!P1 LDC.64 R12, c[0x0][0x390] ;  /* 0x0000e400ff0c9b82 */ /* 0x000ea40000000a00 */
[----:B------:R-:W-:Y:S01]  /*0540*/  @!P1 MOV R19, R27 ;  /* 0x0000001b00139202 */ /* 0x000fe20000000f00 */
[----:B------:R-:W-:-:S04]  /*0550*/  @!P2 IMAD.WIDE.U32 R28, R23, R6, R26 ;  /* 0x00000006171ca225 */ /* 0x000fc800078e001a */
[----:B---3--:R-:W-:Y:S02]  /*0560*/  @!P1 IMAD R21, R17, R8, RZ ;  /* 0x0000000811159224 */ /* 0x008fe400078e02ff */
[----:B------:R-:W-:Y:S01]  /*0570*/  @!P2 IMAD R17, R23, R7, R18 ;  /* 0x000000071711a224 */ /* 0x000fe200078e0212 */
[----:B------:R-:W-:Y:S01]  /*0580*/  @!P1 MOV R18, R24 ;  /* 0x0000001800129202 */ /* 0x000fe20000000f00 */
[C---:B------:R-:W-:Y:S01]  /*0590*/  @!P1 IMAD R21, R16.reuse, R9, R21 ;  /* 0x0000000910159224 */ /* 0x040fe200078e0215 */
[----:B------:R-:W3:Y:S02]  /*05a0*/  @!P4 LDC.64 R6, c[0x0][0x3e0] ;  /* 0x0000f800ff06cb82 */ /* 0x000ee40000000a00 */
[----:B------:R-:W-:Y:S01]  /*05b0*/  @!P2 IADD3 R17, PT, PT, R29, R17, RZ ;  /* 0x000000111d11a210 */ /* 0x000fe20007ffe0ff */
[----:B------:R-:W-:Y:S01]  /*05c0*/  @!P1 IMAD.WIDE.U32 R18, R16, R8, R18 ;  /* 0x0000000810129225 */ /* 0x000fe200078e0012 */
[----:B-1----:R-:W-:-:S03]  /*05d0*/  @!P2 LEA R16, P5, R28, R10, 0x1 ;  /* 0x0000000a1c10a211 */ /* 0x002fc600078a08ff */
[----:B0-----:R-:W-:Y:S01]  /*05e0*/  @!P3 IMAD R5, R5, R14, RZ ;  /* 0x0000000e0505b224 */ /* 0x001fe200078e02ff */
[----:B------:R-:W-:Y:S01]  /*05f0*/  @!P2 LEA.HI.X R17, R28, R11, R17, 0x1, P5 ;  /* 0x0000000b1c11a211 */ /* 0x000fe200028f0c11 */
[----:B------:R-:W0:Y:S01]  /*0600*/  @!P3 LDC.64 R8, c[0x0][0x390] ;  /* 0x0000e400ff08bb82 */ /* 0x000e220000000a00 */
[----:B------:R-:W-:Y:S01]  /*0610*/  @!P1 IADD3 R21, PT, PT, R19, R21, RZ ;  /* 0x0000001513159210 */ /* 0x000fe20007ffe0ff */
[----:B------:R-:W-:Y:S01]  /*0620*/  @!P3 IMAD.MOV.U32 R19, RZ, RZ, R27 ;  /* 0x000000ffff13b224 */ /* 0x000fe200078e001b */
[----:B--2---:R-:W-:Y:S01]  /*0630*/  @!P1 LEA R12, P5, R18, R12, 0x1 ;  /* 0x0000000c120c9211 */ /* 0x004fe200078a08ff */
[----:B------:R-:W-:Y:S02]  /*0640*/  @!P3 IMAD R15, R0, R15, R5 ;  /* 0x0000000f000fb224 */ /* 0x000fe400078e0205 */
[----:B------:R-:W-:Y:S01]  /*0650*/  HFMA2 R5, -RZ, RZ, 0, 0 ;  /* 0x00000000ff057431 */ /* 0x000fe200000001ff */
[----:B------:R-:W-:Y:S01]  /*0660*/  @!P1 LEA.HI.X R13, R18, R13, R21, 0x1, P5 ;  /* 0x0000000d120d9211 */ /* 0x000fe200028f0c15 */
[----:B------:R-:W1:Y:S01]  /*0670*/  @!P4 LDC.64 R10, c[0x0][0x390] ;  /* 0x0000e400ff0acb82 */ /* 0x000e620000000a00 */
[----:B------:R-:W-:-:S03]  /*0680*/  @!P3 MOV R18, R24 ;  /* 0x000000180012b202 */ /* 0x000fc60000000f00 */
[----:B------:R-:W2:Y:S02]  /*0690*/  @!P2 LDG.E R5, desc[UR14][R16.64] ;  /* 0x0000000e1005a981 */ /* 0x000ea4000c1e1900 */
[----:B------:R-:W-:-:S04]  /*06a0*/  @!P3 IMAD.WIDE.U32 R18, R0, R14, R18 ;  /* 0x0000000e0012b225 */ /* 0x000fc800078e0012 */
[----:B------:R-:W-:Y:S02]  /*06b0*/  HFMA2 R0, -RZ, RZ, 0, 0 ;  /* 0x00000000ff007431 */ /* 0x000fe400000001ff */
[----:B---3--:R-:W-:-:S04]  /*06c0*/  @!P4 IMAD R3, R3, R6, RZ ;  /* 0x000000060303c224 */ /* 0x008fc800078e02ff */
[----:B------:R3:W5:Y:S01]  /*06d0*/  @!P1 LDG.E R0, desc[UR14][R12.64] ;  /* 0x0000000e0c009981 */ /* 0x000762000c1e1900 */
[----:B------:R-:W-:Y:S01]  /*06e0*/  @!P4 IMAD R7, R2, R7, R3 ;  /* 0x000000070207c224 */ /* 0x000fe200078e0203 */
[----:B------:R-:W-:Y:S02]  /*06f0*/  @!P3 IADD3 R15, PT, PT, R19, R15, RZ ;  /* 0x0000000f130fb210 */ /* 0x000fe40007ffe0ff */
[----:B0-----:R-:W-:Y:S02]  /*0700*/  @!P3 LEA R8, P2, R18, R8, 0x1 ;  /* 0x000000081208b211 */ /* 0x001fe400078408ff */
[----:B---3--:R-:W-:Y:S02]  /*0710*/  @!P4 MOV R12, R24 ;  /* 0x00000018000cc202 */ /* 0x008fe40000000f00 */
[----:B------:R-:W-:-:S03]  /*0720*/  @!P4 MOV R13, R27 ;  /* 0x0000001b000dc202 */ /* 0x000fc60000000f00 */
[----:B------:R-:W-:Y:S01]  /*0730*/  @!P4 IMAD.WIDE.U32 R2, R2, R6, R12 ;  /* 0x000000060202c225 */ /* 0x000fe200078e000c */
[----:B------:R-:W-:-:S03]  /*0740*/  @!P3 LEA.HI.X R9, R18, R9, R15, 0x1, P2 ;  /* 0x000000091209b211 */ /* 0x000fc600010f0c0f */
[----:B------:R-:W-:Y:S01]  /*0750*/  HFMA2 R6, -RZ, RZ, 0, 0 ;  /* 0x00000000ff067431 */ /* 0x000fe200000001ff */
[----:B------:R-:W-:Y:S02]  /*0760*/  @!P4 IADD3 R3, PT, PT, R3, R7, RZ ;  /* 0x000000070303c210 */ /* 0x000fe40007ffe0ff */
[----:B-1----:R-:W-:-:S03]  /*0770*/  @!P4 LEA R10, P2, R2, R10, 0x1 ;  /* 0x0000000a020ac211 */ /* 0x002fc600078408ff */
[----:B------:R-:W3:Y:S01]  /*0780*/  @!P3 LDG.E R6, desc[UR14][R8.64] ;  /* 0x0000000e0806b981 */ /* 0x000ee2000c1e1900 */
[----:B------:R-:W-:Y:S02]  /*0790*/  @!P4 LEA.HI.X R11, R2, R11, R3, 0x1, P2 ;  /* 0x0000000b020bc211 */ /* 0x000fe400010f0c03 */
[----:B------:R-:W-:-:S06]  /*07a0*/  MOV R3, RZ ;  /* 0x000000ff00037202 */ /* 0x000fcc0000000f00 */
        /* <DEDUP_REMOVED lines=21> */
[----:B------:R-:W-:Y:S02]  /*0900*/  FMUL.FTZ R8, R0, R0 ;  /* 0x0000000000087220 */ /* 0x000fe40000410000 */
[C---:B------:R-:W-:Y:S01]  /*0910*/  FADD.FTZ R6, R17.reuse, R0 ;  /* 0x0000000011067221 */ /* 0x040fe20000010000 */
[--C-:B----4-:R-:W-:Y:S02]  /*0920*/  HADD2.F32 R2, -RZ, R3.reuse.H1_H1 ;  /* 0x30000003ff027230 */ /* 0x110fe40000004100 */
[----:B------:R-:W-:Y:S01]  /*0930*/  FFMA.FTZ R8, R17, R17, R8 ;  /* 0x0000001111087223 */ /* 0x000fe20000010008 */
[----:B------:R-:W-:Y:S02]  /*0940*/  HADD2.F32 R3, -RZ, R3.H0_H0 ;  /* 0x20000003ff037230 */ /* 0x000fe40000004100 */
[----:B------:R-:W-:Y:S01]  /*0950*/  FMUL.FTZ R10, R2, R2 ;  /* 0x00000002020a7220 */ /* 0x000fe20000410000 */
        /* <DEDUP_REMOVED lines=40> */
.L_x_2568:
[----:B------:R-:W-:Y:S05]  /*0be0*/  BSYNC.RECONVERGENT B0 ;  /* 0x0000000000007941 */ /* 0x000fea0003800200 */
.L_x_2567:
        /* <DEDUP_REMOVED lines=46> */
.L_x_2570:
[----:B------:R-:W-:Y:S05]  /*0ed0*/  BSYNC.RECONVERGENT B0 ;  /* 0x0000000000007941 */ /* 0x000fea0003800200 */
.L_x_2569:
        /* <DEDUP_REMOVED lines=31> */
.L_x_2573:
[----:B---3--:R-:W3:Y:S04]  /*10d0*/  LDG.E.STRONG.GPU R4, desc[UR14][R6.64] ;  /* 0x0000000e06047981 */ /* 0x008ee8000c1ef900 */
[----:B---3--:R-:W-:Y:S01]  /*10e0*/  CCTL.IVALL ;  /* 0x00000000ff00798f */ /* 0x008fe20002000000 */
[----:B------:R-:W-:Y:S05]  /*10f0*/  YIELD ;  /* 0x0000000000007946 */ /* 0x000fea0003800000 */
[----:B------:R-:W-:-:S13]  /*1100*/  ISETP.NE.AND P2, PT, R4, R11, PT ;  /* 0x0000000b0400720c */ /* 0x000fda0003f45270 */
[----:B------:R-:W-:Y:S05]  /*1110*/  @P2 BRA `(.L_x_2573) ;  /* 0xfffffffc00ec2947 */ /* 0x000fea000383ffff */
.L_x_2572:
        /* <DEDUP_REMOVED lines=15> */
.L_x_2575:
        /* <DEDUP_REMOVED lines=12> */
[----:B------:R-:W-:Y:S01]  /*12d0*/  MOV R4, UR24 ;  /* 0x0000001800047c02 */ /* 0x000fe20008000f00 */
[----:B------:R-:W-:Y:S01]  /*12e0*/  IMAD.U32 R5, RZ, RZ, UR25 ;  /* 0x00000019ff057e24 */ /* 0x000fe2000f8e00ff */
        /* <DEDUP_REMOVED lines=52> */
[----:B------:R-:W-:Y:S01]  /*1630*/  MOV R12, UR24 ;  /* 0x00000018000c7c02 */ /* 0x000fe20008000f00 */
[----:B------:R-:W-:-:S02]  /*1640*/  IMAD.U32 R13, RZ, RZ, UR25 ;  /* 0x00000019ff0d7e24 */ /* 0x000fc4000f8e00ff */
        /* <DEDUP_REMOVED lines=23> */
.L_x_2574:
        /* <DEDUP_REMOVED lines=52> */
.L_x_2576:
        /* <DEDUP_REMOVED lines=28> */
.L_x_2577:
        /* <DEDUP_REMOVED lines=13> */
.L_x_2578:
[----:B------:R-:W-:Y:S05]  /*1d90*/  BSYNC.RECONVERGENT B0 ;  /* 0x0000000000007941 */ /* 0x000fea0003800200 */
.L_x_2571:
        /* <DEDUP_REMOVED lines=43> */
[----:B------:R-:W-:Y:S01]  /*2050*/  BSSY.RECONVERGENT B1, `(.L_x_2581) ;  /* 0x0000019000017945 */ /* 0x000fe20003800200 */
[C---:B------:R-:W-:Y:S01]  /*2060*/  IADD3 R20, PT, PT, R23.reuse, 0x20, RZ ;  /* 0x0000002017147810 */ /* 0x040fe20007ffe0ff */
[C---:B------:R-:W-:Y:S01]  /*2070*/  VIADD R14, R23.reuse, 0x40 ;  /* 0x00000040170e7836 */ /* 0x040fe20000000000 */
        /* <DEDUP_REMOVED lines=22> */
.L_x_2582:
[----:B------:R-:W-:Y:S05]  /*21e0*/  BSYNC.RECONVERGENT B1 ;  /* 0x0000000000017941 */ /* 0x000fea0003800200 */
.L_x_2581:
        /* <DEDUP_REMOVED lines=29> */
.L_x_2584:
[----:B------:R-:W-:Y:S05]  /*23c0*/  BSYNC.RECONVERGENT B1 ;  /* 0x0000000000017941 */ /* 0x000fea0003800200 */
.L_x_2583:
        /* <DEDUP_REMOVED lines=20> */
.L_x_2586:
[----:B------:R-:W-:Y:S05]  /*2510*/  BSYNC.RECONVERGENT B1 ;  /* 0x0000000000017941 */ /* 0x000fea0003800200 */
.L_x_2585:
        /* <DEDUP_REMOVED lines=10> */
[----:B------:R-:W-:Y:S01]  /*25c0*/  F2FP.F16.F32.PACK_AB R5, R5, R0 ;  /* 0x000000000505723e */ /* 0x000fe200000000ff */
        /* <DEDUP_REMOVED lines=8> */
.L_x_2580:
        /* <DEDUP_REMOVED lines=39> */
[----:B------:R-:W-:Y:S02]  /*28c0*/  F2FP.F16.F32.PACK_AB R21, R21, R18 ;  /* 0x000000121515723e */ /* 0x000fe400000000ff */
[----:B------:R-:W-:-:S05]  /*28d0*/  LEA.HI.X R9, R6, UR13, R9, 0x1, P4 ;  /* 0x0000000d06097c11 */ /* 0x000fca000a0f0c09 */
[----:B------:R0:W-:Y:S04]  /*28e0*/  STG.E desc[UR14][R8.64], R21 ;  /* 0x0000001508007986 */ /* 0x0001e8000c10190e */
.L_x_2589:
[----:B------:R-:W-:Y:S05]  /*28f0*/  BSYNC.RECONVERGENT B1 ;  /* 0x0000000000017941 */ /* 0x000fea0003800200 */
.L_x_2588:
[----:B------:R-:W-:Y:S04]  /*2900*/  BSSY.RECONVERGENT B1, `(.L_x_2590) ;  /* 0x0000020000017945 */ /* 0x000fe80003800200 */
[----:B------:R-:W-:Y:S05]  /*2910*/  @P1 BRA `(.L_x_2591) ;  /* 0x0000000000781947 */ /* 0x000fea0003800000 */
[--C-:B------:R-:W-:Y:S01]  /*2920*/  FADD.FTZ R6, R19, -R4.reuse ;  /* 0x8000000413067221 */ /* 0x100fe20000010000 */
[----:B------:R-:W-:Y:S01]  /*2930*/  FADD.FTZ R16, R16, -R4 ;  /* 0x8000000410107221 */ /* 0x000fe20000010000 */
[----:B------:R-:W1:Y:S01]  /*2940*/  LDCU.64 UR10, c[0x0][0x3e0] ;  /* 0x00007c00ff0a77ac */ /* 0x000e620008000a00 */
[----:B------:R-:W-:Y:S02]  /*2950*/  VIADD R29, R23, 0x20 ;  /* 0x00000020171d7836 */ /* 0x000fe40000000000 */
[-C--:B------:R-:W-:Y:S01]  /*2960*/  FMUL.FTZ R6, R6, R5.reuse ;  /* 0x0000000506067220 */ /* 0x080fe20000410000 */
[----:B------:R-:W-:Y:S01]  /*2970*/  FMUL.FTZ R16, R16, R5 ;  /* 0x0000000510107220 */ /* 0x000fe20000410000 */
[----:B------:R-:W2:Y:S02]  /*2980*/  LDCU.64 UR12, c[0x0][0x380] ;  /* 0x00007000ff0c77ac */ /* 0x000ea40008000a00 */
[----:B------:R-:W-:Y:S01]  /*2990*/  FFMA.FTZ R7, R10, R6, R13 ;  /* 0x000000060a077223 */ /* 0x000fe2000001000d */
[----:B------:R-:W-:Y:S01]  /*29a0*/  FFMA.FTZ R16, R11, R16, R12 ;  /* 0x000000100b107223 */ /* 0x000fe2000001000c */
[----:B------:R-:W-:-:S02]  /*29b0*/  SHF.R.S32.HI R18, RZ, 0x1f, R29 ;  /* 0x0000001fff127819 */ /* 0x000fc4000001141d */
        /* <DEDUP_REMOVED lines=12> */
[----:B------:R-:W-:-:S05]  /*2a80*/  IMAD.WIDE.U32 R8, R29, UR10, R8 ;  /* 0x0000000a1d087c25 */ /* 0x000fca000f8e0008 */
[----:B------:R-:W-:Y:S01]  /*2a90*/  IADD3 R21, PT, PT, R9, R21, RZ ;  /* 0x0000001509157210 */ /* 0x000fe20007ffe0ff */
[----:B0-----:R-:W-:Y:S01]  /*2aa0*/  FMUL.FTZ R18, R7, R6 ;  /* 0x0000000607127220 */ /* 0x001fe20000410000 */
[----:B--2---:R-:W-:-:S04]  /*2ab0*/  LEA R6, P1, R8, UR12, 0x1 ;  /* 0x0000000c08067c11 */ /* 0x004fc8000f8208ff */
[----:B------:R-:W-:Y:S01]  /*2ac0*/  LEA.HI.X R7, R8, UR13, R21, 0x1, P1 ;  /* 0x0000000d08077c11 */ /* 0x000fe200088f0c15 */
[----:B-1----:R-:W-:-:S05]  /*2ad0*/  FMUL.FTZ R29, R16, R19 ;  /* 0x00000013101d7220 */ /* 0x002fca0000410000 */
[----:B------:R-:W-:-:S05]  /*2ae0*/  F2FP.F16.F32.PACK_AB R29, R29, R18 ;  /* 0x000000121d1d723e */ /* 0x000fca00000000ff */
[----:B------:R1:W-:Y:S02]  /*2af0*/  STG.E desc[UR14][R6.64], R29 ;  /* 0x0000001d06007986 */ /* 0x0003e4000c10190e */
.L_x_2591:
[----:B------:R-:W-:Y:S05]  /*2b00*/  BSYNC.RECONVERGENT B1 ;  /* 0x0000000000017941 */ /* 0x000fea0003800200 */
.L_x_2590:
        /* <DEDUP_REMOVED lines=28> */
[----:B------:R-:W-:-:S05]  /*2cd0*/  F2FP.F16.F32.PACK_AB R19, R19, R14 ;  /* 0x0000000e1313723e */ /* 0x000fca00000000ff */
[----:B------:R2:W-:Y:S02]  /*2ce0*/  STG.E desc[UR14][R8.64], R19 ;  /* 0x0000001308007986 */ /* 0x0005e4000c10190e */
.L_x_2593:
[----:B------:R-:W-:Y:S05]  /*2cf0*/  BSYNC.RECONVERGENT B1 ;  /* 0x0000000000017941 */ /* 0x000fea0003800200 */
.L_x_2592:
        /* <DEDUP_REMOVED lines=26> */
[----:B------:R-:W-:-:S05]  /*2ea0*/  F2FP.F16.F32.PACK_AB R5, R5, R0 ;  /* 0x000000000505723e */ /* 0x000fca00000000ff */
[----:B------:R3:W-:Y:S02]  /*2eb0*/  STG.E desc[UR14][R2.64], R5 ;  /* 0x0000000502007986 */ /* 0x0007e4000c10190e */
.L_x_2587:
[----:B------:R-:W-:Y:S05]  /*2ec0*/  BSYNC.RECONVERGENT B0 ;  /* 0x0000000000007941 */ /* 0x000fea0003800200 */
.L_x_2579:
        /* <DEDUP_REMOVED lines=8> */
.L_x_2595:
        /* <DEDUP_REMOVED lines=11> */
.L_x_3460:


//--------------------- .text._Z35group_norm_nhwc_fwd_one_pass_kernelI11Fp16IOBf16WLi256ELi32ELi512EEv26Group_norm_nhwc_fwd_params --------------------------
	.section	.text._Z35group_norm_nhwc_fwd_one_pass_kernelI11Fp16IOBf16WLi256ELi32ELi512EEv26Group_norm_nhwc_fwd_params,"ax",@progbits
	.align	128
        .global         _Z35group_norm_nhwc_fwd_one_pass_kernelI11Fp16IOBf16WLi256ELi32ELi512EEv26Group_norm_nhwc_fwd_params
        .type           _Z35group_norm_nhwc_fwd_one_pass_kernelI11Fp16IOBf16WLi256ELi32ELi512EEv26Group_norm_nhwc_fwd_params,@function
        .size           _Z35group_norm_nhwc_fwd_one_pass_kernelI11Fp16IOBf16WLi256ELi32ELi512EEv26Group_norm_nhwc_fwd_params,(.L_x_3461 - _Z35group_norm_nhwc_fwd_one_pass_kernelI11Fp16IOBf16WLi256ELi32ELi512EEv26Group_norm_nhwc_fwd_params)
        .other          _Z35group_norm_nhwc_fwd_one_pass_kernelI11Fp16IOBf16WLi256ELi32ELi512EEv26Group_norm_nhwc_fwd_params,@"STO_CUDA_ENTRY STV_DEFAULT"
_Z35group_norm_nhwc_fwd_one_pass_kernelI11Fp16IOBf16WLi256ELi32ELi512EEv26Group_norm_nhwc_fwd_params:
.text._Z35group_norm_nhwc_fwd_one_pass_kernelI11Fp16IOBf16WLi256ELi32ELi512EEv26Group_norm_nhwc_fwd_params:
        /* <DEDUP_REMOVED lines=40> */
.L_x_2639:
[----:B-1----:R-:W1:Y:S01]  /*0280*/  LDC R17, c[0x0][0x3f8] ;  /* 0x0000fe00ff117b82 */ /* 0x002e620000000800 */
[----:B------:R-:W-:Y:S01]  /*0290*/  IABS R16, R44 ;  /* 0x0000002c00107213 */ /* 0x000fe20000000000 */
[----:B--2---:R-:W2:Y:S01]  /*02a0*/  LDCU.64 UR10, c[0x0][0x3e8] ;  /* 0x00007d00ff0a77ac */ /* 0x004ea20008000a00 */
        /* <DEDUP_REMOVED lines=8> */
[----:B01--4-:R-:W-:Y:S02]  /*0330*/  IABS R14, R17 ;  /* 0x00000011000e7213 */ /* 0x013fe40000000000 */
        /* <DEDUP_REMOVED lines=230> */
.L_x_2597:
[----:B------:R-:W-:Y:S05]  /*11a0*/  BSYNC.RECONVERGENT B0 ;  /* 0x0000000000007941 */ /* 0x000fea0003800200 */
.L_x_2596:
        /* <DEDUP_REMOVED lines=46> */
.L_x_2599:
[----:B------:R-:W-:Y:S05]  /*1490*/  BSYNC.RECONVERGENT B0 ;  /* 0x0000000000007941 */ /* 0x000fea0003800200 */
.L_x_2598:
        /* <DEDUP_REMOVED lines=25> */
.L_x_2602:
[----:B-1----:R-:W2:Y:S04]  /*1630*/  LDG.E.STRONG.GPU R14, desc[UR8][R12.64] ;  /* 0x000000080c0e7981 */ /* 0x002ea8000c1ef900 */
[----:B--2---:R-:W-:Y:S01]  /*1640*/  CCTL.IVALL ;  /* 0x00000000ff00798f */ /* 0x004fe20002000000 */
[----:B------:R-:W-:Y:S05]  /*1650*/  YIELD ;  /* 0x0000000000007946 */ /* 0x000fea0003800000 */
[----:B------:R-:W-:-:S13]  /*1660*/  ISETP.NE.AND P4, PT, R14, R21, PT ;  /* 0x000000150e00720c */ /* 0x000fda0003f85270 */
[----:B------:R-:W-:Y:S05]  /*1670*/  @P4 BRA `(.L_x_2602) ;  /* 0xfffffffc00ec4947 */ /* 0x000fea000383ffff */
.L_x_2601:
        /* <DEDUP_REMOVED lines=15> */
.L_x_2604:
        /* <DEDUP_REMOVED lines=60> */
.L_x_2603:
        /* <DEDUP_REMOVED lines=35> */
.L_x_2605:
        /* <DEDUP_REMOVED lines=18> */
.L_x_2606:
        /* <DEDUP_REMOVED lines=9> */
.L_x_2607:
[----:B------:R-:W-:Y:S05]  /*1f10*/  BSYNC.RECONVERGENT B0 ;  /* 0x0000000000007941 */ /* 0x000fea0003800200 */
.L_x_2600:
        /* <DEDUP_REMOVED lines=59> */
[----:B------:R-:W-:Y:S01]  /*22d0*/  F2FP.F16.F32.PACK_AB R11, R28, R11 ;  /* 0x0000000b1c0b723e */ /* 0x000fe200000000ff */
[----:B------:R-:W-:-:S04]  /*22e0*/  IMAD.WIDE.U32 R12, R51, UR14, R12 ;  /* 0x0000000e330c7c25 */ /* 0x000fc8000f8e000c */
[----:B------:R-:W-:Y:S01]  /*22f0*/  IMAD R15, R51, UR15, R26 ;  /* 0x0000000f330f7c24 */ /* 0x000fe2000f8e021a */
[----:B-1----:R-:W-:-:S04]  /*2300*/  LEA R14, P2, R12, UR10, 0x1 ;  /* 0x0000000a0c0e7c11 */ /* 0x002fc8000f8408ff */
[----:B------:R-:W-:-:S04]  /*2310*/  IADD3 R15, PT, PT, R13, R15, RZ ;  /* 0x0000000f0d0f7210 */ /* 0x000fc80007ffe0ff */
[----:B------:R-:W-:-:S05]  /*2320*/  LEA.HI.X R15, R12, UR11, R15, 0x1, P2 ;  /* 0x0000000b0c0f7c11 */ /* 0x000fca00090f0c0f */
[----:B------:R0:W-:Y:S02]  /*2330*/  STG.E desc[UR8][R14.64], R11 ;  /* 0x0000000b0e007986 */ /* 0x0001e4000c101908 */
.L_x_2611:
[----:B------:R-:W-:Y:S05]  /*2340*/  BSYNC.RECONVERGENT B1 ;  /* 0x0000000000017941 */ /* 0x000fea0003800200 */
.L_x_2610:
        /* <DEDUP_REMOVED lines=13> */
[----:B------:R-:W-:Y:S01]  /*2420*/  F2FP.F16.F32.PACK_AB R11, R30, R11 ;  /* 0x0000000b1e0b723e */ /* 0x000fe200000000ff */
[----:B------:R-:W-:-:S04]  /*2430*/  IMAD.WIDE.U32 R12, R22, UR10, R12 ;  /* 0x0000000a160c7c25 */ /* 0x000fc8000f8e000c */
[----:B------:R-:W-:Y:S01]  /*2440*/  IMAD R25, R22, UR11, R25 ;  /* 0x0000000b16197c24 */ /* 0x000fe2000f8e0219 */
[----:B0-----:R-:W-:-:S04]  /*2450*/  LEA R14, P2, R12, UR14, 0x1 ;  /* 0x0000000e0c0e7c11 */ /* 0x001fc8000f8408ff */
[----:B------:R-:W-:-:S04]  /*2460*/  IADD3 R25, PT, PT, R13, R25, RZ ;  /* 0x000000190d197210 */ /* 0x000fc80007ffe0ff */
[----:B------:R-:W-:-:S05]  /*2470*/  LEA.HI.X R15, R12, UR15, R25, 0x1, P2 ;  /* 0x0000000f0c0f7c11 */ /* 0x000fca00090f0c19 */
[----:B------:R1:W-:Y:S02]  /*2480*/  STG.E desc[UR8][R14.64], R11 ;  /* 0x0000000b0e007986 */ /* 0x0003e4000c101908 */
.L_x_2613:
[----:B------:R-:W-:Y:S05]  /*2490*/  BSYNC.RECONVERGENT B1 ;  /* 0x0000000000017941 */ /* 0x000fea0003800200 */
.L_x_2612:
        /* <DEDUP_REMOVED lines=29> */
[----:B------:R-:W-:Y:S02]  /*2670*/  F2FP.F16.F32.PACK_AB R13, R25, R22 ;  /* 0x00000016190d723e */ /* 0x000fe400000000ff */
[----:B------:R-:W-:-:S05]  /*2680*/  LEA.HI.X R15, R12, UR15, R27, 0x1, P5 ;  /* 0x0000000f0c0f7c11 */ /* 0x000fca000a8f0c1b */
[----:B------:R0:W-:Y:S02]  /*2690*/  STG.E desc[UR8][R14.64], R13 ;  /* 0x0000000d0e007986 */ /* 0x0001e4000c101908 */
.L_x_2615:
[----:B------:R-:W-:Y:S05]  /*26a0*/  BSYNC.RECONVERGENT B1 ;  /* 0x0000000000017941 */ /* 0x000fea0003800200 */
.L_x_2614:
        /* <DEDUP_REMOVED lines=17> */
[----:B------:R-:W-:Y:S02]  /*27c0*/  F2FP.F16.F32.PACK_AB R11, R22, R11 ;  /* 0x0000000b160b723e */ /* 0x000fe400000000ff */
[----:B------:R-:W-:-:S05]  /*27d0*/  LEA.HI.X R15, R12, UR15, R23, 0x1, P1 ;  /* 0x0000000f0c0f7c11 */ /* 0x000fca00088f0c17 */
[----:B------:R1:W-:Y:S02]  /*27e0*/  STG.E desc[UR8][R14.64], R11 ;  /* 0x0000000b0e007986 */ /* 0x0003e4000c101908 */
.L_x_2617:
[----:B------:R-:W-:Y:S05]  /*27f0*/  BSYNC.RECONVERGENT B1 ;  /* 0x0000000000017941 */ /* 0x000fea0003800200 */
.L_x_2616:
[----:B------:R-:W-:Y:S04]  /*2800*/  BSSY.RECONVERGENT B1, `(.L_x_2618) ;  /* 0x0000014000017945 */ /* 0x000fe80003800200 */
[----:B------:R-:W-:Y:S05]  /*2810*/  @P6 BRA `(.L_x_2619) ;  /* 0x0000000000486947 */ /* 0x000fea0003800000 */
[----:B------:R-:W2:Y:S01]  /*2820*/  LDCU.64 UR10, c[0x0][0x3e0] ;  /* 0x00007c00ff0a77ac */ /* 0x000ea20008000a00 */
[----:B------:R-:W-:Y:S01]  /*2830*/  MOV R12, R56 ;  /* 0x00000038000c7202 */ /* 0x000fe20000000f00 */
[--C-:B------:R-:W-:Y:S01]  /*2840*/  FADD.FTZ R36, R36, -R16.reuse ;  /* 0x8000001024247221 */ /* 0x100fe20000010000 */
[----:B0-----:R-:W-:Y:S01]  /*2850*/  MOV R13, R55 ;  /* 0x00000037000d7202 */ /* 0x001fe20000000f00 */
[----:B------:R-:W0:Y:S01]  /*2860*/  LDCU.64 UR14, c[0x0][0x380] ;  /* 0x00007000ff0e77ac */ /* 0x000e220008000a00 */
[----:B-1----:R-:W-:Y:S01]  /*2870*/  FADD.FTZ R14, R35, -R16 ;  /* 0x80000010230e7221 */ /* 0x002fe20000010000 */
[----:B------:R-:W-:-:S03]  /*2880*/  FMUL.FTZ R11, R36, R17 ;  /* 0x00000011240b7220 */ /* 0x000fc60000410000 */
[----:B------:R-:W-:Y:S01]  /*2890*/  FMUL.FTZ R14, R14, R17 ;  /* 0x000000110e0e7220 */ /* 0x000fe20000410000 */
[----:B------:R-:W-:Y:S01]  /*28a0*/  FFMA.FTZ R11, R18, R11, R20 ;  /* 0x0000000b120b7223 */ /* 0x000fe20000010014 */
[----:B--2---:R-:W-:Y:S02]  /*28b0*/  IMAD R22, R7, UR10, RZ ;  /* 0x0000000a07167c24 */ /* 0x004fe4000f8e02ff */
        /* <DEDUP_REMOVED lines=8> */
.L_x_2619:
[----:B------:R-:W-:Y:S05]  /*2940*/  BSYNC.RECONVERGENT B1 ;  /* 0x0000000000017941 */ /* 0x000fea0003800200 */
.L_x_2618:
        /* <DEDUP_REMOVED lines=20> */
.L_x_2621:
[----:B------:R-:W-:Y:S05]  /*2a90*/  BSYNC.RECONVERGENT B1 ;  /* 0x0000000000017941 */ /* 0x000fea0003800200 */
.L_x_2620:
        /* <DEDUP_REMOVED lines=20> */
.L_x_2623:
[----:B------:R-:W-:Y:S05]  /*2be0*/  BSYNC.RECONVERGENT B1 ;  /* 0x0000000000017941 */ /* 0x000fea0003800200 */
.L_x_2622:
        /* <DEDUP_REMOVED lines=10> */
[----:B------:R-:W-:Y:S01]  /*2c90*/  F2FP.F16.F32.PACK_AB R11, R16, R11 ;  /* 0x0000000b100b723e */ /* 0x000fe200000000ff */
        /* <DEDUP_REMOVED lines=8> */
.L_x_2609:
        /* <DEDUP_REMOVED lines=38> */
.L_x_2626:
[----:B------:R-:W-:Y:S05]  /*2f80*/  BSYNC.RECONVERGENT B1 ;  /* 0x0000000000017941 */ /* 0x000fea0003800200 */
.L_x_2625:
        /* <DEDUP_REMOVED lines=30> */
.L_x_2628:
[----:B------:R-:W-:Y:S05]  /*3170*/  BSYNC.RECONVERGENT B1 ;  /* 0x0000000000017941 */ /* 0x000fea0003800200 */
.L_x_2627:
        /* <DEDUP_REMOVED lines=42> */
.L_x_2630:
[----:B------:R-:W-:Y:S05]  /*3420*/  BSYNC.RECONVERGENT B1 ;  /* 0x0000000000017941 */ /* 0x000fea0003800200 */
.L_x_2629:
        /* <DEDUP_REMOVED lines=28> */
[----:B------:R-:W-:-:S05]  /*35f0*/  F2FP.F16.F32.PACK_AB R11, R24, R11 ;  /* 0x0000000b180b723e */ /* 0x000fca00000000ff */
[----:B------:R1:W-:Y:S02]  /*3600*/  STG.E desc[UR8][R14.64], R11 ;  /* 0x0000000b0e007986 */ /* 0x0003e4000c101908 */
.L_x_2632:
[----:B------:R-:W-:Y:S05]  /*3610*/  BSYNC.RECONVERGENT B1 ;  /* 0x0000000000017941 */ /* 0x000fea0003800200 */
.L_x_2631:
        /* <DEDUP_REMOVED lines=30> */
.L_x_2634:
[----:B------:R-:W-:Y:S05]  /*3800*/  BSYNC.RECONVERGENT B1 ;  /* 0x0000000000017941 */ /* 0x000fea0003800200 */
.L_x_2633:
        /* <DEDUP_REMOVED lines=30> */
.L_x_2636:
[----:B------:R-:W-:Y:S05]  /*39f0*/  BSYNC.RECONVERGENT B1 ;  /* 0x0000000000017941 */ /* 0x000fea0003800200 */
.L_x_2635:
        /* <DEDUP_REMOVED lines=30> */
.L_x_2638:
[----:B------:R-:W-:Y:S05]  /*3be0*/  BSYNC.RECONVERGENT B1 ;  /* 0x0000000000017941 */ /* 0x000fea0003800200 */
.L_x_2637:
        /* <DEDUP_REMOVED lines=29> */
.L_x_2624:
[----:B------:R-:W-:Y:S05]  /*3dc0*/  BSYNC.RECONVERGENT B0 ;  /* 0x0000000000007941 */ /* 0x000fea0003800200 */
.L_x_2608:
[----:B------:R-:W-:Y:S02]  /*3dd0*/  IADD3 R44, PT, PT, R4, R44, RZ ;  /* 0x0000002c042c7210 */ /* 0x000fe40007ffe0ff */
[----:B------:R-:W-:Y:S02]  /*3de0*/  IADD3 R45, PT, PT, R45, 0x1, RZ ;  /* 0x000000012d2d7810 */ /* 0x000fe40007ffe0ff */
[----:B------:R-:W-:-:S13]  /*3df0*/  ISETP.GE.AND P1, PT, R44, UR5, PT ;  /* 0x000000052c007c0c */ /* 0x000fda000bf26270 */
[----:B------:R-:W-:Y:S05]  /*3e00*/  @!P1 BRA `(.L_x_2639) ;  /* 0xffffffc4001c9947 */ /* 0x000fea000383ffff */
[----:B------:R-:W-:Y:S05]  /*3e10*/  EXIT ;  /* 0x000000000000794d */ /* 0x000fea0003800000 */
.L_x_2640:
        /* <DEDUP_REMOVED lines=14> */
.L_x_3461:


//--------------------- .text._Z35group_norm_nhwc_fwd_one_pass_kernelI11Fp16IOBf16WLi512ELi32ELi512EEv26Group_norm_nhwc_fwd_params --------------------------
	.section	.text._Z35group_norm_nhwc_fwd_one_pass_kernelI11Fp16IOBf16WLi512ELi32ELi512EEv26Group_norm_nhwc_fwd_params,"ax",@progbits
	.align	128
        .global         _Z35group_norm_nhwc_fwd_one_pass_kernelI11Fp16IOBf16WLi512ELi32ELi512EEv26Group_norm_nhwc_fwd_params
        .type           _Z35group_norm_nhwc_fwd_one_pass_kernelI11Fp16IOBf16WLi512ELi32ELi512EEv26Group_norm_nhwc_fwd_params,@function
        .size           _Z35group_norm_nhwc_fwd_one_pass_kernelI11Fp16IOBf16WLi512ELi32ELi512EEv26Group_norm_nhwc_fwd_params,(.L_x_3462 - _Z35group_norm_nhwc_fwd_one_pass_kernelI11Fp16IOBf16WLi512ELi32ELi512EEv26Group_norm_nhwc_fwd_params)
        .other          _Z35group_norm_nhwc_fwd_one_pass_kernelI11Fp16IOBf16WLi512ELi32ELi512EEv26Group_norm_nhwc_fwd_params,@"STO_CUDA_ENTRY STV_DEFAULT"
_Z35group_norm_nhwc_fwd_one_pass_kernelI11Fp16IOBf16WLi512ELi32ELi512EEv26Group_norm_nhwc_fwd_params:
.text._Z35group_norm_nhwc_fwd_one_pass_kernelI11Fp16IOBf16WLi512ELi32ELi512EEv26Group_norm_nhwc_fwd_params:
        /* <DEDUP_REMOVED lines=53> */
.L_x_2716:
[----:B0-----:R-:W0:Y:S01]  /*0350*/  LDC R43, c[0x0][0x3f8] ;  /* 0x0000fe00ff2b7b82 */ /* 0x001e220000000800 */
[----:B-1----:R-:W1:Y:S01]  /*0360*/  LDCU.64 UR4, c[0x0][0x3e8] ;  /* 0x00007d00ff0477ac */ /* 0x002e620008000a00 */
[----:B------:R-:W-:Y:S02]  /*0370*/  SHF.L.U32 R103, R2, 0x1, RZ ;  /* 0x0000000102677819 */ /* 0x000fe400000006ff */
[----:B------:R-:W-:Y:S01]  /*0380*/  MOV R71, RZ ;  /* 0x000000ff00477202 */ /* 0x000fe20000000f00 */
[----:B--2---:R-:W2:Y:S01]  /*0390*/  LDCU.64 UR8, c[0x0][0x3f0] ;  /* 0x00007e00ff0877ac */ /* 0x004ea20008000a00 */
[----:B-1----:R-:W-:Y:S02]  /*03a0*/  ISETP.GE.U32.AND P2, PT, R90, UR4, PT ;  /* 0x000000045a007c0c */ /* 0x002fe4000bf46070 */
[----:B------:R-:W-:Y:S02]  /*03b0*/  ISETP.GE.U32.AND P5, PT, R88, UR4, PT ;  /* 0x0000000458007c0c */ /* 0x000fe4000bfa6070 */
[----:B------:R-:W-:-:S02]  /*03c0*/  ISETP.GE.AND.EX P2, PT, R15, UR5, PT, P2 ;  /* 0x000000050f007c0c */ /* 0x000fc4000bf46320 */
[----:B0--34-:R-:W-:Y:S02]  /*03d0*/  IABS R39, R43 ;  /* 0x0000002b00277213 */ /* 0x019fe40000000000 */
        /* <DEDUP_REMOVED lines=170> */
[C---:B------:R-:W-:Y:S02]  /*0e80*/  @!P4 LEA R42, P6, R48.reuse, R42, 0x1 ;  /* 0x0000002a302ac211 */ /* 0x040fe400078c08ff */
[----:B------:R-:W-:Y:S02]  /*0e90*/  ISETP.GE.U32.AND P1, PT, R11, UR4, PT ;  /* 0x000000040b007c0c */ /* 0x000fe4000bf26070 */
[----:B------:R-:W-:Y:S02]  /*0ea0*/  MOV R87, RZ ;  /* 0x000000ff00577202 */ /* 0x000fe40000000f00 */
[----:B------:R-:W-:Y:S02]  /*0eb0*/  @!P4 LEA.HI.X R43, R48, R43, R16, 0x1, P6 ;  /* 0x0000002b302bc211 */ /* 0x000fe400030f0c10 */
[----:B------:R-:W-:Y:S01]  /*0ec0*/  ISETP.GE.AND.EX P1, PT, R61, UR5, PT, P1 ;  /* 0x000000053d007c0c */ /* 0x000fe2000bf26310 */
[----:B0-----:R-:W-:Y:S01]  /*0ed0*/  @!P5 IMAD R18, R33, R40, RZ ;  /* 0x000000282112d224 */ /* 0x001fe200078e02ff */
[----:B------:R-:W-:Y:S01]  /*0ee0*/  ISETP.GE.U32.AND P6, PT, R12, UR4, PT ;  /* 0x000000040c007c0c */ /* 0x000fe2000bfc6070 */
[----:B------:R0:W5:Y:S01]  /*0ef0*/  @!P4 LDG.E R87, desc[UR6][R42.64] ;  /* 0x000000062a57c981 */ /* 0x000162000c1e1900 */
[----:B------:R-:W-:-:S02]  /*0f00*/  @!P5 MOV R38, R102 ;  /* 0x000000660026d202 */ /* 0x000fc40000000f00 */
[----:B------:R-:W-:Y:S02]  /*0f10*/  @!P5 MOV R39, R101 ;  /* 0x000000650027d202 */ /* 0x000fe40000000f00 */
[----:B------:R-:W-:Y:S01]  /*0f20*/  MOV R69, RZ ;  /* 0x000000ff00457202 */ /* 0x000fe20000000f00 */
[C---:B------:R-:W-:Y:S01]  /*0f30*/  @!P5 IMAD R49, R72.reuse, R41, R18 ;  /* 0x000000294831d224 */ /* 0x040fe200078e0212 */
[----:B------:R-:W-:Y:S01]  /*0f40*/  ISETP.GE.AND.EX P4, PT, R63, UR5, PT, P6 ;  /* 0x000000053f007c0c */ /* 0x000fe2000bf86360 */
[----:B------:R-:W-:Y:S01]  /*0f50*/  @!P5 IMAD.WIDE.U32 R40, R72, R40, R38 ;  /* 0x000000284828d225 */ /* 0x000fe200078e0026 */
[----:B------:R-:W-:Y:S01]  /*0f60*/  MOV R89, RZ ;  /* 0x000000ff00597202 */ /* 0x000fe20000000f00 */
[----:B0-----:R-:W0:Y:S01]  /*0f70*/  @!P1 LDC.64 R42, c[0x0][0x390] ;  /* 0x0000e400ff2a9b82 */ /* 0x001e220000000a00 */
[----:B------:R2:W3:Y:S01]  /*0f80*/  @!P3 LDG.E R69, desc[UR6][R46.64] ;  /* 0x000000062e45b981 */ /* 0x0004e2000c1e1900 */
[----:B-1----:R-:W-:Y:S01]  /*0f90*/  @!P2 IMAD R18, R35, R36, RZ ;  /* 0x000000242312a224 */ /* 0x002fe200078e02ff */
[----:B------:R-:W-:-:S02]  /*0fa0*/  @!P5 IADD3 R16, PT, PT, R41, R49, RZ ;  /* 0x000000312910d210 */ /* 0x000fc40007ffe0ff */
[----:B--2---:R-:W-:Y:S02]  /*0fb0*/  @!P5 LEA R44, P6, R40, R44, 0x1 ;  /* 0x0000002c282cd211 */ /* 0x004fe400078c08ff */
[----:B------:R-:W-:Y:S01]  /*0fc0*/  @!P2 MOV R38, R102 ;  /* 0x000000660026a202 */ /* 0x000fe20000000f00 */
[----:B------:R-:W1:Y:S01]  /*0fd0*/  @!P1 LDC.64 R48, c[0x0][0x3e0] ;  /* 0x0000f800ff309b82 */ /* 0x000e620000000a00 */
[----:B------:R-:W-:Y:S01]  /*0fe0*/  @!P2 MOV R39, R101 ;  /* 0x000000650027a202 */ /* 0x000fe20000000f00 */
        /* <DEDUP_REMOVED lines=49> */
[----:B------:R-:W-:Y:S01]  /*1300*/  @!P5 LEA R44, P1, R38, R44, 0x1 ;  /* 0x0000002c262cd211 */ /* 0x000fe200078208ff */
        /* <DEDUP_REMOVED lines=53> */
[----:B------:R-:W-:-:S02]  /*1660*/  HADD2.F32 R83, -RZ, R83.H1_H1 ;  /* 0x30000053ff537230 */ /* 0x000fc40000004100 */
[----:B------:R-:W-:Y:S01]  /*1670*/  FADD.FTZ R32, R41, R32 ;  /* 0x0000002029207221 */ /* 0x000fe20000010000 */
[----:B------:R-:W-:Y:S01]  /*1680*/  FFMA.FTZ R39, R26, R26, R39 ;  /* 0x0000001a1a277223 */ /* 0x000fe20000010027 */
[----:B------:R-:W-:Y:S01]  /*1690*/  FMUL.FTZ R41, R81, R81 ;  /* 0x0000005151297220 */ /* 0x000fe20000410000 */
[----:B------:R-:W-:Y:S01]  /*16a0*/  FADD.FTZ R34, R37, R34 ;  /* 0x0000002225227221 */ /* 0x000fe20000010000 */
[----:B------:R-:W-:Y:S01]  /*16b0*/  FADD.FTZ R37, R30, R83 ;  /* 0x000000531e257221 */ /* 0x000fe20000010000 */
[----:B------:R-:W-:Y:S01]  /*16c0*/  FADD.FTZ R39, R32, R39 ;  /* 0x0000002720277221 */ /* 0x000fe20000010000 */
[--C-:B------:R-:W-:Y:S02]  /*16d0*/  HADD2.F32 R32, -RZ, R85.reuse.H0_H0 ;  /* 0x20000055ff207230 */ /* 0x100fe40000004100 */
[----:B------:R-:W-:Y:S01]  /*16e0*/  FFMA.FTZ R36, R28, R28, R41 ;  /* 0x0000001c1c247223 */ /* 0x000fe20000010029 */
[----:B------:R-:W-:Y:S02]  /*16f0*/  HADD2.F32 R85, -RZ, R85.H1_H1 ;  /* 0x30000055ff557230 */ /* 0x000fe40000004100 */
[----:B------:R-:W-:Y:S01]  /*1700*/  FMUL.FTZ R41, R83, R83 ;  /* 0x0000005353297220 */ /* 0x000fe20000410000 */
[----:B------:R-:W-:Y:S01]  /*1710*/  FADD.FTZ R37, R34, R37 ;  /* 0x0000002522257221 */ /* 0x000fe20000010000 */
[----:B------:R-:W-:-:S02]  /*1720*/  HADD2.F32 R34, -RZ, R87.H0_H0 ;  /* 0x20000057ff227230 */ /* 0x000fc40000004100 */
[----:B------:R-:W-:Y:S01]  /*1730*/  FADD.FTZ R36, R39, R36 ;  /* 0x0000002427247221 */ /* 0x000fe20000010000 */
[----:B------:R-:W-:Y:S01]  /*1740*/  FFMA.FTZ R41, R30, R30, R41 ;  /* 0x0000001e1e297223 */ /* 0x000fe20000010029 */
[----:B------:R-:W-:Y:S02]  /*1750*/  HADD2.F32 R87, -RZ, R87.H1_H1 ;  /* 0x30000057ff577230 */ /* 0x000fe40000004100 */
[----:B------:R-:W-:Y:S01]  /*1760*/  FMUL.FTZ R39, R85, R85 ;  /* 0x0000005555277220 */ /* 0x000fe20000410000 */
[----:B------:R-:W-:Y:S01]  /*1770*/  FADD.FTZ R38, R32, R85 ;  /* 0x0000005520267221 */ /* 0x000fe20000010000 */
[----:B------:R-:W-:Y:S01]  /*1780*/  FADD.FTZ R36, R36, R41 ;  /* 0x0000002924247221 */ /* 0x000fe20000010000 */
[--C-:B------:R-:W-:Y:S02]  /*1790*/  HADD2.F32 R60, -RZ, R89.reuse.H1_H1 ;  /* 0x30000059ff3c7230 */ /* 0x100fe40000004100 */
[----:B------:R-:W-:Y:S01]  /*17a0*/  FFMA.FTZ R39, R32, R32, R39 ;  /* 0x0000002020277223 */ /* 0x000fe20000010027 */
[----:B------:R-:W-:Y:S01]  /*17b0*/  FMUL.FTZ R41, R87, R87 ;  /* 0x0000005757297220 */ /* 0x000fe20000410000 */
[----:B------:R-:W-:Y:S01]  /*17c0*/  FADD.FTZ R37, R37, R38 ;  /* 0x0000002625257221 */ /* 0x000fe20000010000 */
[----:B------:R-:W-:Y:S01]  /*17d0*/  FADD.FTZ R38, R34, R87 ;  /* 0x0000005722267221 */ /* 0x000fe20000010000 */
[----:B------:R-:W-:-:S02]  /*17e0*/  HADD2.F32 R89, -RZ, R89.H0_H0 ;  /* 0x20000059ff597230 */ /* 0x000fc40000004100 */
[----:B------:R-:W-:Y:S01]  /*17f0*/  FADD.FTZ R36, R36, R39 ;  /* 0x0000002724247221 */ /* 0x000fe20000010000 */
[----:B------:R-:W-:Y:S01]  /*1800*/  FFMA.FTZ R41, R34, R34, R41 ;  /* 0x0000002222297223 */ /* 0x000fe20000010029 */
[----:B------:R-:W-:Y:S01]  /*1810*/  FMUL.FTZ R40, R60, R60 ;  /* 0x0000003c3c287220 */ /* 0x000fe20000410000 */
[--C-:B--2---:R-:W-:Y:S02]  /*1820*/  HADD2.F32 R62, -RZ, R91.reuse.H1_H1 ;  /* 0x3000005bff3e7230 */ /* 0x104fe40000004100 */
[----:B------:R-:W-:Y:S01]  /*1830*/  FADD.FTZ R37, R37, R38 ;  /* 0x0000002625257221 */ /* 0x000fe20000010000 */
[C---:B------:R-:W-:Y:S01]  /*1840*/  FADD.FTZ R38, R89.reuse, R60 ;  /* 0x0000003c59267221 */ /* 0x040fe20000010000 */
[----:B------:R-:W-:Y:S01]  /*1850*/  FADD.FTZ R36, R36, R41 ;  /* 0x0000002924247221 */ /* 0x000fe20000010000 */
        /* <DEDUP_REMOVED lines=19> */
[--C-:B----4-:R-:W-:Y:S02]  /*1990*/  HADD2.F32 R68, -RZ, R97.reuse.H1_H1 ;  /* 0x30000061ff447230 */ /* 0x110fe40000004100 */
[C---:B------:R-:W-:Y:S01]  /*19a0*/  FADD.FTZ R38, R95.reuse, R66 ;  /* 0x000000425f267221 */ /* 0x040fe20000010000 */
[----:B------:R-:W-:Y:S01]  /*19b0*/  FFMA.FTZ R39, R95, R95, R40 ;  /* 0x0000005f5f277223 */ /* 0x000fe20000010028 */
[----:B------:R-:W-:Y:S02]  /*19c0*/  HADD2.F32 R97, -RZ, R97.H0_H0 ;  /* 0x20000061ff617230 */ /* 0x000fe40000004100 */
[----:B------:R-:W-:Y:S01]  /*19d0*/  FMUL.FTZ R40, R68, R68 ;  /* 0x0000004444287220 */ /* 0x000fe20000410000 */
[----:B------:R-:W-:-:S02]  /*19e0*/  HADD2.F32 R70, -RZ, R99.H1_H1 ;  /* 0x30000063ff467230 */ /* 0x000fc40000004100 */
        /* <DEDUP_REMOVED lines=48> */
.L_x_2642:
[----:B------:R-:W-:Y:S05]  /*1cf0*/  BSYNC.RECONVERGENT B0 ;  /* 0x0000000000007941 */ /* 0x000fea0003800200 */
.L_x_2641:
        /* <DEDUP_REMOVED lines=46> */
.L_x_2644:
[----:B------:R-:W-:Y:S05]  /*1fe0*/  BSYNC.RECONVERGENT B0 ;  /* 0x0000000000007941 */ /* 0x000fea0003800200 */
.L_x_2643:
        /* <DEDUP_REMOVED lines=24> */
.L_x_2647:
[----:B---3--:R-:W3:Y:S04]  /*2170*/  LDG.E.STRONG.GPU R38, desc[UR6][R36.64] ;  /* 0x0000000624267981 */ /* 0x008ee8000c1ef900 */
[----:B---3--:R-:W-:Y:S01]  /*2180*/  CCTL.IVALL ;  /* 0x00000000ff00798f */ /* 0x008fe20002000000 */
[----:B------:R-:W-:Y:S05]  /*2190*/  YIELD ;  /* 0x0000000000007946 */ /* 0x000fea0003800000 */
[----:B------:R-:W-:-:S13]  /*21a0*/  ISETP.NE.AND P1, PT, R38, R45, PT ;  /* 0x0000002d2600720c */ /* 0x000fda0003f25270 */
[----:B------:R-:W-:Y:S05]  /*21b0*/  @P1 BRA `(.L_x_2647) ;  /* 0xfffffffc00ec1947 */ /* 0x000fea000383ffff */
.L_x_2646:
        /* <DEDUP_REMOVED lines=15> */
.L_x_2649:
        /* <DEDUP_REMOVED lines=60> */
.L_x_2648:
        /* <DEDUP_REMOVED lines=35> */
.L_x_2650:
        /* <DEDUP_REMOVED lines=18> */
.L_x_2651:
        /* <DEDUP_REMOVED lines=9> */
.L_x_2652:
[----:B------:R-:W-:Y:S05]  /*2a50*/  BSYNC.RECONVERGENT B0 ;  /* 0x0000000000007941 */ /* 0x000fea0003800200 */
.L_x_2645:
        /* <DEDUP_REMOVED lines=66> */
.L_x_2656:
[----:B------:R-:W-:Y:S05]  /*2e80*/  BSYNC.RECONVERGENT B1 ;  /* 0x0000000000017941 */ /* 0x000fea0003800200 */
.L_x_2655:
        /* <DEDUP_REMOVED lines=17> */
[----:B------:R-:W-:Y:S02]  /*2fa0*/  F2FP.F16.F32.PACK_AB R37, R71, R16 ;  /* 0x000000104725723e */ /* 0x000fe400000000ff */
[----:B------:R-:W-:-:S05]  /*2fb0*/  LEA.HI.X R39, R36, UR11, R45, 0x1, P1 ;  /* 0x0000000b24277c11 */ /* 0x000fca00088f0c2d */
[----:B------:R1:W-:Y:S02]  /*2fc0*/  STG.E desc[UR6][R38.64], R37 ;  /* 0x0000002526007986 */ /* 0x0003e4000c101906 */
.L_x_2658:
[----:B------:R-:W-:Y:S05]  /*2fd0*/  BSYNC.RECONVERGENT B1 ;  /* 0x0000000000017941 */ /* 0x000fea0003800200 */
.L_x_2657:
        /* <DEDUP_REMOVED lines=28> */
.L_x_2660:
[----:B------:R-:W-:Y:S05]  /*31a0*/  BSYNC.RECONVERGENT B1 ;  /* 0x0000000000017941 */ /* 0x000fea0003800200 */
.L_x_2659:
[----:B------:R-:W-:Y:S04]  /*31b0*/  BSSY.RECONVERGENT B1, `(.L_x_2661) ;  /* 0x0000014000017945 */ /* 0x000fe80003800200 */
[----:B------:R-:W-:Y:S05]  /*31c0*/  @P6 BRA `(.L_x_2662) ;  /* 0x0000000000486947 */ /* 0x000fea0003800000 */
[----:B------:R-:W3:Y:S01]  /*31d0*/  LDCU.64 UR4, c[0x0][0x3e0] ;  /* 0x00007c00ff0477ac */ /* 0x000ee20008000a00 */
[----:B------:R-:W-:Y:S01]  /*31e0*/  MOV R36, R102 ;  /* 0x0000006600247202 */ /* 0x000fe20000000f00 */
[--C-:B012---:R-:W-:Y:S01]  /*31f0*/  FADD.FTZ R39, R22, -R48.reuse ;  /* 0x8000003016277221 */ /* 0x107fe20000010000 */
[----:B------:R-:W-:Y:S01]  /*3200*/  MOV R37, R101 ;  /* 0x0000006500257202 */ /* 0x000fe20000000f00 */
        /* <DEDUP_REMOVED lines=11> */
[----:B------:R-:W-:Y:S02]  /*32c0*/  F2FP.F16.F32.PACK_AB R37, R75, R16 ;  /* 0x000000104b25723e */ /* 0x000fe400000000ff */
[----:B------:R-:W-:-:S05]  /*32d0*/  LEA.HI.X R39, R36, UR11, R45, 0x1, P5 ;  /* 0x0000000b24277c11 */ /* 0x000fca000a8f0c2d */
[----:B------:R3:W-:Y:S02]  /*32e0*/  STG.E desc[UR6][R38.64], R37 ;  /* 0x0000002526007986 */ /* 0x0007e4000c101906 */
.L_x_2662:
[----:B------:R-:W-:Y:S05]  /*32f0*/  BSYNC.RECONVERGENT B1 ;  /* 0x0000000000017941 */ /* 0x000fea0003800200 */
.L_x_2661:
[----:B------:R-:W-:Y:S04]  /*3300*/  BSSY.RECONVERGENT B1, `(.L_x_2663) ;  /* 0x0000014000017945 */ /* 0x000fe80003800200 */
[----:B------:R-:W-:Y:S05]  /*3310*/  @P1 BRA `(.L_x_2664) ;  /* 0x0000000000481947 */ /* 0x000fea0003800000 */
[----:B------:R-:W4:Y:S01]  /*3320*/  LDCU.64 UR4, c[0x0][0x3e0] ;  /* 0x00007c00ff0477ac */ /* 0x000f220008000a00 */
[----:B------:R-:W-:Y:S01]  /*3330*/  MOV R36, R102 ;  /* 0x0000006600247202 */ /* 0x000fe20000000f00 */
[--C-:B0123--:R-:W-:Y:S01]  /*3340*/  FADD.FTZ R39, R24, -R48.reuse ;  /* 0x8000003018277221 */ /* 0x10ffe20000010000 */
[----:B------:R-:W-:Y:S01]  /*3350*/  MOV R37, R101 ;  /* 0x0000006500257202 */ /* 0x000fe20000000f00 */
        /* <DEDUP_REMOVED lines=11> */
[----:B------:R-:W-:Y:S02]  /*3410*/  F2FP.F16.F32.PACK_AB R37, R77, R16 ;  /* 0x000000104d25723e */ /* 0x000fe400000000ff */
[----:B------:R-:W-:-:S05]  /*3420*/  LEA.HI.X R39, R36, UR11, R45, 0x1, P1 ;  /* 0x0000000b24277c11 */ /* 0x000fca00088f0c2d */
[----:B------:R4:W-:Y:S02]  /*3430*/  STG.E desc[UR6][R38.64], R37 ;  /* 0x0000002526007986 */ /* 0x0009e4000c101906 */
.L_x_2664:
[----:B------:R-:W-:Y:S05]  /*3440*/  BSYNC.RECONVERGENT B1 ;  /* 0x0000000000017941 */ /* 0x000fea0003800200 */
.L_x_2663:
        /* <DEDUP_REMOVED lines=17> */
[----:B------:R-:W-:Y:S02]  /*3560*/  F2FP.F16.F32.PACK_AB R37, R79, R16 ;  /* 0x000000104f25723e */ /* 0x000fe400000000ff */
[----:B------:R-:W-:-:S05]  /*3570*/  LEA.HI.X R39, R36, UR11, R45, 0x1, P1 ;  /* 0x0000000b24277c11 */ /* 0x000fca00088f0c2d */
[----:B------:R0:W-:Y:S02]  /*3580*/  STG.E desc[UR6][R38.64], R37 ;  /* 0x0000002526007986 */ /* 0x0001e4000c101906 */
.L_x_2666:
[----:B------:R-:W-:Y:S05]  /*3590*/  BSYNC.RECONVERGENT B1 ;  /* 0x0000000000017941 */ /* 0x000fea0003800200 */
.L_x_2665:
        /* <DEDUP_REMOVED lines=28> */
.L_x_2668:
[----:B------:R-:W-:Y:S05]  /*3760*/  BSYNC.RECONVERGENT B1 ;  /* 0x0000000000017941 */ /* 0x000fea0003800200 */
.L_x_2667:
        /* <DEDUP_REMOVED lines=20> */
.L_x_2670:
[----:B------:R-:W-:Y:S05]  /*38b0*/  BSYNC.RECONVERGENT B1 ;  /* 0x0000000000017941 */ /* 0x000fea0003800200 */
.L_x_2669:
        /* <DEDUP_REMOVED lines=20> */
.L_x_2672:
[----:B------:R-:W-:Y:S05]  /*3a00*/  BSYNC.RECONVERGENT B1 ;  /* 0x0000000000017941 */ /* 0x000fea0003800200 */
.L_x_2671:
        /* <DEDUP_REMOVED lines=20> */
.L_x_2674:
[----:B------:R-:W-:Y:S05]  /*3b50*/  BSYNC.RECONVERGENT B1 ;  /* 0x0000000000017941 */ /* 0x000fea0003800200 */
.L_x_2673:
        /* <DEDUP_REMOVED lines=30> */
.L_x_2676:
[----:B------:R-:W-:Y:S05]  /*3d40*/  BSYNC.RECONVERGENT B1 ;  /* 0x0000000000017941 */ /* 0x000fea0003800200 */
.L_x_2675:
        /* <DEDUP_REMOVED lines=20> */
.L_x_2678:
[----:B------:R-:W-:Y:S05]  /*3e90*/  BSYNC.RECONVERGENT B1 ;  /* 0x0000000000017941 */ /* 0x000fea0003800200 */
.L_x_2677:
        /* <DEDUP_REMOVED lines=10> */
[----:B------:R-:W-:Y:S01]  /*3f40*/  FFMA.FTZ R93, R41, R93, R44 ;  /* 0x0000005d295d7223 */ /* 0x000fe2000001002c */
[----:B-----5:R-:W-:Y:S02]  /*3f50*/  IMAD R16, R61, UR4, RZ ;  /* 0x000000043d107c24 */ /* 0x020fe4000f8e02ff */
        /* <DEDUP_REMOVED lines=8> */
.L_x_2680:
[----:B------:R-:W-:Y:S05]  /*3fe0*/  BSYNC.RECONVERGENT B1 ;  /* 0x0000000000017941 */ /* 0x000fea0003800200 */
.L_x_2679:
        /* <DEDUP_REMOVED lines=20> */
.L_x_2682:
[----:B------:R-:W-:Y:S05]  /*4130*/  BSYNC.RECONVERGENT B1 ;  /* 0x0000000000017941 */ /* 0x000fea0003800200 */
.L_x_2681:
        /* <DEDUP_REMOVED lines=20> */
.L_x_2684:
[----:B------:R-:W-:Y:S05]  /*4280*/  BSYNC.RECONVERGENT B1 ;  /* 0x0000000000017941 */ /* 0x000fea0003800200 */
.L_x_2683:
        /* <DEDUP_REMOVED lines=17> */
[----:B------:R0:W-:Y:S01]  /*43a0*/  STG.E desc[UR6][R36.64], R39 ;  /* 0x0000002724007986 */ /* 0x0001e2000c101906 */
[----:B------:R-:W-:Y:S05]  /*43b0*/  BRA `(.L_x_2685) ;  /* 0x0000002000307947 */ /* 0x000fea0003800000 */
.L_x_2654:
        /* <DEDUP_REMOVED lines=35> */
.L_x_2687:
[----:B------:R-:W-:Y:S05]  /*45f0*/  BSYNC.RECONVERGENT B1 ;  /* 0x0000000000017941 */ /* 0x000fea0003800200 */
.L_x_2686:
        /* <DEDUP_REMOVED lines=30> */
.L_x_2689:
[----:B------:R-:W-:Y:S05]  /*47e0*/  BSYNC.RECONVERGENT B1 ;  /* 0x0000000000017941 */ /* 0x000fea0003800200 */
.L_x_2688:
        /* <DEDUP_REMOVED lines=38> */
.L_x_2691:
[----:B------:R-:W-:Y:S05]  /*4a50*/  BSYNC.RECONVERGENT B1 ;  /* 0x0000000000017941 */ /* 0x000fea0003800200 */
.L_x_2690:
[----:B------:R-:W-:Y:S04]  /*4a60*/  BSSY.RECONVERGENT B1, `(.L_x_2692) ;  /* 0x000001e000017945 */ /* 0x000fe80003800200 */
[----:B------:R-:W-:Y:S05]  /*4a70*/  @P2 BRA `(.L_x_2693) ;  /* 0x0000000000702947 */ /* 0x000fea0003800000 */
[--C-:B012---:R-:W-:Y:S01]  /*4a80*/  FADD.FTZ R37, R22, -R48.reuse ;  /* 0x8000003016257221 */ /* 0x107fe20000010000 */
        /* <DEDUP_REMOVED lines=27> */
.L_x_2693:
[----:B------:R-:W-:Y:S05]  /*4c40*/  BSYNC.RECONVERGENT B1 ;  /* 0x0000000000017941 */ /* 0x000fea0003800200 */
.L_x_2692:
[----:B------:R-:W-:Y:S04]  /*4c50*/  BSSY.RECONVERGENT B1, `(.L_x_2694) ;  /* 0x000001e000017945 */ /* 0x000fe80003800200 */
[----:B------:R-:W-:Y:S05]  /*4c60*/  @P5 BRA `(.L_x_2695) ;  /* 0x0000000000705947 */ /* 0x000fea0003800000 */
[--C-:B0123--:R-:W-:Y:S01]  /*4c70*/  FADD.FTZ R37, R24, -R48.reuse ;  /* 0x8000003018257221 */ /* 0x10ffe20000010000 */
        /* <DEDUP_REMOVED lines=27> */
.L_x_2695:
[----:B------:R-:W-:Y:S05]  /*4e30*/  BSYNC.RECONVERGENT B1 ;  /* 0x0000000000017941 */ /* 0x000fea0003800200 */
.L_x_2694:
        /* <DEDUP_REMOVED lines=30> */
.L_x_2697:
[----:B------:R-:W-:Y:S05]  /*5020*/  BSYNC.RECONVERGENT B1 ;  /* 0x0000000000017941 */ /* 0x000fea0003800200 */
.L_x_2696:
        /* <DEDUP_REMOVED lines=38> */
.L_x_2699:
[----:B------:R-:W-:Y:S05]  /*5290*/  BSYNC.RECONVERGENT B1 ;  /* 0x0000000000017941 */ /* 0x000fea0003800200 */
.L_x_2698:
        /* <DEDUP_REMOVED lines=30> */
.L_x_2701:
[----:B------:R-:W-:Y:S05]  /*5480*/  BSYNC.RECONVERGENT B1 ;  /* 0x0000000000017941 */ /* 0x000fea0003800200 */
.L_x_2700:
        /* <DEDUP_REMOVED lines=30> */
.L_x_2703:
[----:B------:R-:W-:Y:S05]  /*5670*/  BSYNC.RECONVERGENT B1 ;  /* 0x0000000000017941 */ /* 0x000fea0003800200 */
.L_x_2702:
        /* <DEDUP_REMOVED lines=30> */
.L_x_2705:
[----:B------:R-:W-:Y:S05]  /*5860*/  BSYNC.RECONVERGENT B1 ;  /* 0x0000000000017941 */ /* 0x000fea0003800200 */
.L_x_2704:
        /* <DEDUP_REMOVED lines=40> */
.L_x_2707:
[----:B------:R-:W-:Y:S05]  /*5af0*/  BSYNC.RECONVERGENT B1 ;  /* 0x0000000000017941 */ /* 0x000fea0003800200 */
.L_x_2706:
        /* <DEDUP_REMOVED lines=30> */
.L_x_2709:
[----:B------:R-:W-:Y:S05]  /*5ce0*/  BSYNC.RECONVERGENT B1 ;  /* 0x0000000000017941 */ /* 0x000fea0003800200 */
.L_x_2708:
        /* <DEDUP_REMOVED lines=30> */
.L_x_2711:
[----:B------:R-:W-:Y:S05]  /*5ed0*/  BSYNC.RECONVERGENT B1 ;  /* 0x0000000000017941 */ /* 0x000fea0003800200 */
.L_x_2710:
        /* <DEDUP_REMOVED lines=30> */
.L_x_2713:
[----:B------:R-:W-:Y:S05]  /*60c0*/  BSYNC.RECONVERGENT B1 ;  /* 0x0000000000017941 */ /* 0x000fea0003800200 */
.L_x_2712:
        /* <DEDUP_REMOVED lines=30> */
.L_x_2715:
[----:B------:R-:W-:Y:S05]  /*62b0*/  BSYNC.RECONVERGENT B1 ;  /* 0x0000000000017941 */ /* 0x000fea0003800200 */
.L_x_2714:
        /* <DEDUP_REMOVED lines=26> */
[----:B------:R-:W-:-:S05]  /*6460*/  F2FP.F16.F32.PACK_AB R39, R39, R16 ;  /* 0x000000102727723e */ /* 0x000fca00000000ff */
[----:B------:R0:W-:Y:S02]  /*6470*/  STG.E desc[UR6][R36.64], R39 ;  /* 0x0000002724007986 */ /* 0x0001e4000c101906 */
.L_x_2685:
[----:B------:R-:W-:Y:S05]  /*6480*/  BSYNC.RECONVERGENT B0 ;  /* 0x0000000000007941 */ /* 0x000fea0003800200 */
.L_x_2653:
        /* <DEDUP_REMOVED lines=8> */
.L_x_2717:
        /* <DEDUP_REMOVED lines=15> */
.L_x_3462:


//--------------------- .text._Z35group_norm_nhwc_fwd_one_pass_kernelI11Fp16IOFp16WLi64ELi32ELi512EEv26Group_norm_nhwc_fwd_params --------------------------
	.section	.text._Z35group_norm_nhwc_fwd_one_pass_kernelI11Fp16IOFp16WLi64ELi32ELi512EEv26Group_norm_nhwc_fwd_params,"ax",@progbits
	.align	128
        .global         _Z35group_norm_nhwc_fwd_one_pass_kernelI11Fp16IOFp16WLi64ELi32ELi512EEv26Group_norm_nhwc_fwd_params
        .type           _Z35group_norm_nhwc_fwd_one_pass_kernelI11Fp16IOFp16WLi64ELi32ELi512EEv26Group_norm_nhwc_fwd_params,@function
        .size           _Z35group_norm_nhwc_fwd_one_pass_kernelI11Fp16IOFp16WLi64ELi32ELi512EEv26Group_norm_nhwc_fwd_params,(.L_x_3463 - _Z35group_norm_nhwc_fwd_one_pass_kernelI11Fp16IOFp16WLi64ELi32ELi512EEv26Group_norm_nhwc_fwd_params)
        .other          _Z35group_norm_nhwc_fwd_one_pass_kernelI11Fp16IOFp16WLi64ELi32ELi512EEv26Group_norm_nhwc_fwd_params,@"STO_CUDA_ENTRY STV_DEFAULT"
_Z35group_norm_nhwc_fwd_one_pass_kernelI11Fp16IOFp16WLi64ELi32ELi512EEv26Group_norm_nhwc_fwd_params:
.text._Z35group_norm_nhwc_fwd_one_pass_kernelI11Fp16IOFp16WLi64ELi32ELi512EEv26Group_norm_nhwc_fwd_params:
        /* <DEDUP_REMOVED lines=23> */
.L_x_2737:
[----:B0-----:R-:W0:Y:S01]  /*0170*/  LDC R9, c[0x0][0x3f8] ;  /* 0x0000fe00ff097b82 */ /* 0x001e220000000800 */
[----:B-1----:R-:W1:Y:S01]  /*0180*/  LDCU.64 UR10, c[0x0][0x3e8] ;  /* 0x00007d00ff0a77ac */ /* 0x002e620008000a00 */
[----:B--2---:R-:W2:Y:S01]  /*0190*/  S2R R14, SR_TID.X ;  /* 0x00000000000e7919 */ /* 0x004ea20000002100 */
[----:B------:R-:W-:Y:S01]  /*01a0*/  IADD3 R12, PT, PT, R23, 0x20, RZ ;  /* 0x00000020170c7810 */ /* 0x000fe20007ffe0ff */
[----:B------:R-:W-:Y:S01]  /*01b0*/  IMAD.MOV.U32 R21, RZ, RZ, RZ ;  /* 0x000000ffff157224 */ /* 0x000fe200078e00ff */
        /* <DEDUP_REMOVED lines=18> */
[-C--:B------:R-:W-:Y:S01]  /*02e0*/  @!P2 IADD3 R0, PT, PT, R0, -R5.reuse, RZ ;  /* 0x800000050000a210 */ /* 0x080fe20007ffe0ff */
[----:B------:R-:W-:Y:S01]  /*02f0*/  @!P2 VIADD R3, R3, 0x1 ;  /* 0x000000010303a836 */ /* 0x000fe20000000000 */
        /* <DEDUP_REMOVED lines=13> */
[----:B------:R-:W-:Y:S02]  /*03d0*/  IADD3 R20, PT, PT, -R13, RZ, RZ ;  /* 0x000000ff0d147210 */ /* 0x000fe40007ffe1ff */
[----:B------:R-:W-:-:S03]  /*03e0*/  SHF.R.S32.HI R0, RZ, 0x1f, R13 ;  /* 0x0000001fff007819 */ /* 0x000fc6000001140d */
[----:B------:R-:W-:Y:S01]  /*03f0*/  IMAD R20, R9, R20, UR8 ;  /* 0x0000000809147e24 */ /* 0x000fe2000f8e0214 */
[----:B------:R-:W2:Y:S03]  /*0400*/  @!P1 LDC.64 R6, c[0x0][0x3e0] ;  /* 0x0000f800ff069b82 */ /* 0x000ea60000000a00 */
[----:B------:R-:W-:Y:S02]  /*0410*/  IMAD.SHL.U32 R20, R20, 0x20, RZ ;  /* 0x0000002014147824 */ /* 0x000fe400078e00ff */
        /* <DEDUP_REMOVED lines=15> */
[----:B------:R-:W-:Y:S01]  /*0510*/  @!P2 IMAD R9, R12, R9, R11 ;  /* 0x000000090c09a224 */ /* 0x000fe200078e020b */
[----:B------:R-:W-:-:S03]  /*0520*/  @!P2 MOV R11, R27 ;  /* 0x0000001b000ba202 */ /* 0x000fc60000000f00 */
[----:B------:R-:W-:Y:S01]  /*0530*/  @!P2 IMAD.WIDE.U32 R12, R12, R8, R10 ;  /* 0x000000080c0ca225 */ /* 0x000fe200078e000a */
[----:B---3--:R-:W-:-:S04]  /*0540*/  @!P1 LEA R8, P3, R6, R2, 0x1 ;  /* 0x0000000206089211 */ /* 0x008fc800078608ff */
[----:B------:R-:W-:Y:S02]  /*0550*/  @!P2 IADD3 R0, PT, PT, R13, R9, RZ ;  /* 0x000000090d00a210 */ /* 0x000fe40007ffe0ff */
[----:B0-----:R-:W-:Y:S02]  /*0560*/  @!P2 LEA R10, P4, R12, R4, 0x1 ;  /* 0x000000040c0aa211 */ /* 0x001fe400078808ff */
        /* <DEDUP_REMOVED lines=8> */
[----:B------:R-:W-:Y:S01]  /*05f0*/  ISETP.GT.AND P3, PT, R4, 0xf, PT ;  /* 0x0000000f0400780c */ /* 0x000fe20003f64270 */
[----:B--2---:R-:W-:-:S02]  /*0600*/  HADD2.F32 R2, -RZ, R21.H1_H1 ;  /* 0x30000015ff027230 */ /* 0x004fc40000004100 */
        /* <DEDUP_REMOVED lines=47> */
.L_x_2719:
[----:B------:R-:W-:Y:S05]  /*0900*/  BSYNC.RECONVERGENT B0 ;  /* 0x0000000000007941 */ /* 0x000fea0003800200 */
.L_x_2718:
        /* <DEDUP_REMOVED lines=46> */
.L_x_2721:
[----:B------:R-:W-:Y:S05]  /*0bf0*/  BSYNC.RECONVERGENT B0 ;  /* 0x0000000000007941 */ /* 0x000fea0003800200 */
.L_x_2720:
        /* <DEDUP_REMOVED lines=31> */
.L_x_2724:
[----:B---3--:R-:W3:Y:S04]  /*0df0*/  LDG.E.STRONG.GPU R6, desc[UR14][R4.64] ;  /* 0x0000000e04067981 */ /* 0x008ee8000c1ef900 */
[----:B---3--:R-:W-:Y:S01]  /*0e00*/  CCTL.IVALL ;  /* 0x00000000ff00798f */ /* 0x008fe20002000000 */
[----:B------:R-:W-:Y:S05]  /*0e10*/  YIELD ;  /* 0x0000000000007946 */ /* 0x000fea0003800000 */
[----:B------:R-:W-:-:S13]  /*0e20*/  ISETP.NE.AND P2, PT, R6, R9, PT ;  /* 0x000000090600720c */ /* 0x000fda0003f45270 */
[----:B------:R-:W-:Y:S05]  /*0e30*/  @P2 BRA `(.L_x_2724) ;  /* 0xfffffffc00ec2947 */ /* 0x000fea000383ffff */
.L_x_2723:
        /* <DEDUP_REMOVED lines=15> */
.L_x_2726:
        /* <DEDUP_REMOVED lines=14> */
[----:B------:R-:W-:Y:S02]  /*1010*/  MOV R4, UR24 ;  /* 0x0000001800047c02 */ /* 0x000fe40008000f00 */
[----:B------:R-:W-:Y:S01]  /*1020*/  MOV R5, UR25 ;  /* 0x0000001900057c02 */ /* 0x000fe20008000f00 */
[----:B------:R-:W-:Y:S02]  /*1030*/  @!UP0 UIMAD.WIDE.U32 UR24, UR22, 0x8, UR16 ;  /* 0x00000008161888a5 */ /* 0x000fe4000f8e0010 */
[----:B------:R-:W-:Y:S01]  /*1040*/  VOTEU.ALL UP0, P5 ;  /* 0x0000000000ff7886 */ /* 0x000fe20002800000 */
[----:B------:R-:W-:Y:S02]  /*1050*/  @!UP1 UIMAD.WIDE.U32 UR26, UR21, 0x8, UR16 ;  /* 0x00000008151a98a5 */ /* 0x000fe4000f8e0010 */
[----:B------:R-:W0:Y:S01]  /*1060*/  @!P2 LDG.E.64 R4, desc[UR14][R4.64] ;  /* 0x0000000e0404a981 */ /* 0x000e22000c1e1b00 */
[----:B------:R-:W-:Y:S01]  /*1070*/  MOV R6, UR24 ;  /* 0x0000001800067c02 */ /* 0x000fe20008000f00 */
[----:B------:R-:W-:Y:S01]  /*1080*/  IMAD.U32 R7, RZ, RZ, UR25 ;  /* 0x00000019ff077e24 */ /* 0x000fe2000f8e00ff */
[----:B------:R-:W-:Y:S01]  /*1090*/  @!UP0 UIMAD.WIDE.U32 UR24, UR12, 0x8, UR16 ;  /* 0x000000080c1888a5 */ /* 0x000fe2000f8e0010 */
[----:B------:R-:W-:-:S02]  /*10a0*/  MOV R8, UR26 ;  /* 0x0000001a00087c02 */ /* 0x000fc40008000f00 */
[----:B-1----:R-:W-:Y:S02]  /*10b0*/  MOV R9, UR27 ;  /* 0x0000001b00097c02 */ /* 0x002fe40008000f00 */
        /* <DEDUP_REMOVED lines=38> */
[----:B------:R-:W-:Y:S01]  /*1320*/  MOV R8, UR24 ;  /* 0x0000001800087c02 */ /* 0x000fe20008000f00 */
[----:B------:R-:W-:-:S03]  /*1330*/  IMAD.U32 R9, RZ, RZ, UR25 ;  /* 0x00000019ff097e24 */ /* 0x000fc6000f8e00ff */
        /* <DEDUP_REMOVED lines=26> */
.L_x_2725:
        /* <DEDUP_REMOVED lines=40> */
[----:B------:R-:W-:Y:S01]  /*1760*/  IMAD.U32 R6, RZ, RZ, UR10 ;  /* 0x0000000aff067e24 */ /* 0x000fe2000f8e00ff */
        /* <DEDUP_REMOVED lines=10> */
.L_x_2727:
        /* <DEDUP_REMOVED lines=16> */
[----:B------:R-:W-:Y:S01]  /*1910*/  IMAD.U32 R6, RZ, RZ, UR10 ;  /* 0x0000000aff067e24 */ /* 0x000fe2000f8e00ff */
[----:B------:R-:W-:Y:S01]  /*1920*/  MOV R7, UR11 ;  /* 0x0000000b00077c02 */ /* 0x000fe20008000f00 */
        /* <DEDUP_REMOVED lines=8> */
.L_x_2728:
        /* <DEDUP_REMOVED lines=13> */
.L_x_2729:
[----:B------:R-:W-:Y:S05]  /*1a80*/  BSYNC.RECONVERGENT B0 ;  /* 0x0000000000007941 */ /* 0x000fea0003800200 */
.L_x_2722:
[----:B------:R-:W4:Y:S01]  /*1a90*/  S2R R6, SR_TID.X ;  /* 0x0000000000067919 */ /* 0x000f220000002100 */
[----:B------:R-:W5:Y:S01]  /*1aa0*/  S2UR UR9, SR_CgaCtaId ;  /* 0x00000000000979c3 */ /* 0x000f620000008800 */
[----:B------:R-:W0:Y:S01]  /*1ab0*/  LDCU UR10, c[0x0][0x414] ;  /* 0x00008280ff0a77ac */ /* 0x000e220008000800 */
[----:B------:R-:W-:Y:S01]  /*1ac0*/  IMAD.U32 R7, RZ, RZ, UR8 ;  /* 0x00000008ff077e24 */ /* 0x000fe2000f8e00ff */
        /* <DEDUP_REMOVED lines=65> */
.L_x_2733:
[----:B------:R-:W-:Y:S05]  /*1ee0*/  BSYNC.RECONVERGENT B1 ;  /* 0x0000000000017941 */ /* 0x000fea0003800200 */
.L_x_2732:
[----:B------:R-:W-:Y:S05]  /*1ef0*/  @P2 BRA `(.L_x_2734) ;  /* 0x00000004004c2947 */ /* 0x000fea0003800000 */
[----:B------:R-:W1:Y:S01]  /*1f00*/  LDCU.64 UR10, c[0x0][0x3e0] ;  /* 0x00007c00ff0a77ac */ /* 0x000e620008000a00 */
[--C-:B0-----:R-:W-:Y:S01]  /*1f10*/  FADD.FTZ R5, R0, -R10.reuse ;  /* 0x8000000a00057221 */ /* 0x101fe20000010000 */
[----:B------:R-:W-:Y:S02]  /*1f20*/  IMAD.MOV.U32 R25, RZ, RZ, R27 ;  /* 0x000000ffff197224 */ /* 0x000fe400078e001b */
[----:B------:R-:W-:Y:S01]  /*1f30*/  FADD.FTZ R3, R3, -R10 ;  /* 0x8000000a03037221 */ /* 0x000fe20000010000 */
[----:B------:R-:W0:Y:S01]  /*1f40*/  LDCU.64 UR12, c[0x0][0x380] ;  /* 0x00007000ff0c77ac */ /* 0x000e220008000a00 */
[-C--:B------:R-:W-:Y:S02]  /*1f50*/  FMUL.FTZ R5, R5, R8.reuse ;  /* 0x0000000805057220 */ /* 0x080fe40000410000 */
[----:B------:R-:W-:Y:S02]  /*1f60*/  FMUL.FTZ R3, R3, R8 ;  /* 0x0000000803037220 */ /* 0x000fe40000410000 */
[----:B------:R-:W-:-:S02]  /*1f70*/  FFMA.FTZ R14, R11, R5, R14 ;  /* 0x000000050b0e7223 */ /* 0x000fc4000001000e */
        /* <DEDUP_REMOVED lines=10> */
.L_x_2731:
        /* <DEDUP_REMOVED lines=31> */
.L_x_2736:
[----:B------:R-:W-:Y:S05]  /*2210*/  BSYNC.RECONVERGENT B1 ;  /* 0x0000000000017941 */ /* 0x000fea0003800200 */
.L_x_2735:
        /* <DEDUP_REMOVED lines=33> */
.L_x_2734:
[----:B------:R-:W-:Y:S05]  /*2430*/  BSYNC.RECONVERGENT B0 ;  /* 0x0000000000007941 */ /* 0x000fea0003800200 */
.L_x_2730:
[----:B------:R-:W-:Y:S02]  /*2440*/  UIADD3 UR8, UPT, UPT, UR19, UR8, URZ ;  /* 0x0000000813087290 */ /* 0x000fe4000fffe0ff */
[----:B------:R-:W-:Y:S02]  /*2450*/  UIADD3 UR4, UPT, UPT, UR4, 0x1, URZ ;  /* 0x0000000104047890 */ /* 0x000fe4000fffe0ff */
[----:B------:R-:W-:-:S09]  /*2460*/  UISETP.GE.AND UP0, UPT, UR8, UR7, UPT ;  /* 0x000000070800728c */ /* 0x000fd2000bf06270 */
[----:B------:R-:W-:Y:S05]  /*2470*/  BRA.U !UP0, `(.L_x_2737) ;  /* 0xffffffdd083c7547 */ /* 0x000fea000b83ffff */
[----:B------:R-:W-:Y:S05]  /*2480*/  EXIT ;  /* 0x000000000000794d */ /* 0x000fea0003800000 */
.L_x_2738:
        /* <DEDUP_REMOVED lines=15> */
.L_x_3463:


//--------------------- .text._Z35group_norm_nhwc_fwd_one_pass_kernelI11Fp16IOFp16WLi128ELi32ELi512EEv26Group_norm_nhwc_fwd_params --------------------------
	.section	.text._Z35group_norm_nhwc_fwd_one_pass_kernelI11Fp16IOFp16WLi128ELi32ELi512EEv26Group_norm_nhwc_fwd_params,"ax",@progbits
	.align	128
        .global         _Z35group_norm_nhwc_fwd_one_pass_kernelI11Fp16IOFp16WLi128ELi32ELi512EEv26Group_norm_nhwc_fwd_params
        .type           _Z35group_norm_nhwc_fwd_one_pass_kernelI11Fp16IOFp16WLi128ELi32ELi512EEv26Group_norm_nhwc_fwd_params,@function
        .size           _Z35group_norm_nhwc_fwd_one_pass_kernelI11Fp16IOFp16WLi128ELi32ELi512EEv26Group_norm_nhwc_fwd_params,(.L_x_3464 - _Z35group_norm_nhwc_fwd_one_pass_kernelI11Fp16IOFp16WLi128ELi32ELi512EEv26Group_norm_nhwc_fwd_params)
        .other          _Z35group_norm_nhwc_fwd_one_pass_kernelI11Fp16IOFp16WLi128ELi32ELi512EEv26Group_norm_nhwc_fwd_params,@"STO_CUDA_ENTRY STV_DEFAULT"
_Z35group_norm_nhwc_fwd_one_pass_kernelI11Fp16IOFp16WLi128ELi32ELi512EEv26Group_norm_nhwc_fwd_params:
.text._Z35group_norm_nhwc_fwd_one_pass_kernelI11Fp16IOFp16WLi128ELi32ELi512EEv26Group_norm_nhwc_fwd_params:
        /* <DEDUP_REMOVED lines=23> */
.L_x_2766:
        /* <DEDUP_REMOVED lines=27> */
[C---:B-1----:R-:W-:Y:S02]  /*0320*/  ISETP.GE.U32.AND P2, PT, R23.reuse, UR8, PT ;  /* 0x0000000817007c0c */ /* 0x042fe4000bf46070 */
[----:B------:R-:W-:Y:S01]  /*0330*/  ISETP.GE.AND P4, PT, R0, RZ, PT ;  /* 0x000000ff0000720c */ /* 0x000fe20003f86270 */
[----:B------:R-:W-:Y:S01]  /*0340*/  VIADD R0, R23, 0x40 ;  /* 0x0000004017007836 */ /* 0x000fe20000000000 */
[----:B------:R-:W-:-:S04]  /*0350*/  ISETP.GE.AND.EX P2, PT, R15, UR9, PT, P2 ;  /* 0x000000090f007c0c */ /* 0x000fc8000bf46320 */
[----:B------:R-:W-:Y:S02]  /*0360*/  SHF.R.S32.HI R5, RZ, 0x1f, R0 ;  /* 0x0000001fff057819 */ /* 0x000fe40000011400 */
[----:B------:R-:W-:Y:S02]  /*0370*/  @P1 IADD3 R3, PT, PT, R3, 0x1, RZ ;  /* 0x0000000103031810 */ /* 0x000fe40007ffe0ff */
[----:B------:R-:W-:Y:S02]  /*0380*/  ISETP.GE.U32.AND P1, PT, R16, UR8, PT ;  /* 0x0000000810007c0c */ /* 0x000fe4000bf26070 */
[----:B------:R-:W-:Y:S02]  /*0390*/  MOV R13, R3 ;  /* 0x00000003000d7202 */ /* 0x000fe40000000f00 */
[----:B------:R-:W-:Y:S01]  /*03a0*/  ISETP.GE.AND.EX P1, PT, R17, UR9, PT, P1 ;  /* 0x0000000911007c0c */ /* 0x000fe2000bf26310 */
[----:B------:R-:W1:Y:S01]  /*03b0*/  @!P2 LDC.64 R6, c[0x0][0x3e0] ;  /* 0x0000f800ff06ab82 */ /* 0x000e620000000a00 */
[----:B------:R-:W-:-:S02]  /*03c0*/  @!P4 IADD3 R13, PT, PT, -R13, RZ, RZ ;  /* 0x000000ff0d0dc210 */ /* 0x000fc40007ffe1ff */
[----:B------:R-:W-:Y:S02]  /*03d0*/  @!P3 LOP3.LUT R13, RZ, R9, RZ, 0x33, !PT ;  /* 0x00000009ff0db212 */ /* 0x000fe400078e33ff */
[----:B------:R-:W-:Y:S02]  /*03e0*/  ISETP.GE.U32.AND P3, PT, R0, UR8, PT ;  /* 0x0000000800007c0c */ /* 0x000fe4000bf66070 */
[----:B------:R-:W-:Y:S01]  /*03f0*/  IADD3 R20, PT, PT, -R13, RZ, RZ ;  /* 0x000000ff0d147210 */ /* 0x000fe20007ffe1ff */
[----:B------:R-:W3:Y:S01]  /*0400*/  @!P2 LDC.64 R10, c[0x0][0x390] ;  /* 0x0000e400ff0aab82 */ /* 0x000ee20000000a00 */
[----:B------:R-:W-:Y:S02]  /*0410*/  SHF.R.S32.HI R3, RZ, 0x1f, R13 ;  /* 0x0000001fff037819 */ /* 0x000fe4000001140d */
[----:B0-----:R-:W-:Y:S01]  /*0420*/  SHF.L.U32 R25, R4, 0x1, RZ ;  /* 0x0000000104197819 */ /* 0x001fe200000006ff */
[----:B------:R-:W-:Y:S01]  /*0430*/  IMAD R20, R9, R20, UR7 ;  /* 0x0000000709147e24 */ /* 0x000fe2000f8e0214 */
[----:B------:R-:W-:Y:S01]  /*0440*/  ISETP.GE.AND.EX P3, PT, R5, UR9, PT, P3 ;  /* 0x0000000905007c0c */ /* 0x000fe2000bf66330 */
[----:B--2---:R-:W-:Y:S01]  /*0450*/  IMAD R12, R3, UR10, RZ ;  /* 0x0000000a030c7c24 */ /* 0x004fe2000f8e02ff */
[----:B------:R-:W-:Y:S01]  /*0460*/  ISETP.GE.U32.AND P4, PT, R2, UR8, PT ;  /* 0x0000000802007c0c */ /* 0x000fe2000bf86070 */
[----:B------:R-:W0:Y:S01]  /*0470*/  @!P1 LDC.64 R8, c[0x0][0x3e0] ;  /* 0x0000f800ff089b82 */ /* 0x000e220000000a00 */
[----:B------:R-:W-:Y:S01]  /*0480*/  SHF.L.U32 R20, R20, 0x5, RZ ;  /* 0x0000000514147819 */ /* 0x000fe200000006ff */
[----:B------:R-:W-:Y:S01]  /*0490*/  IMAD R27, R13, UR11, R12 ;  /* 0x0000000b0d1b7c24 */ /* 0x000fe2000f8e020c */
[----:B------:R-:W-:-:S02]  /*04a0*/  SHF.R.S32.HI R3, RZ, 0x1f, R2 ;  /* 0x0000001fff037819 */ /* 0x000fc40000011402 */
[----:B------:R-:W-:Y:S02]  /*04b0*/  LOP3.LUT R24, R20, 0x1e, R25, 0xf8, !PT ;  /* 0x0000001e14187812 */ /* 0x000fe400078ef819 */
[----:B------:R-:W-:Y:S01]  /*04c0*/  SHF.R.S32.HI R25, RZ, 0x1f, R20 ;  /* 0x0000001fff197819 */ /* 0x000fe20000011414 */
[----:B-1----:R-:W-:Y:S01]  /*04d0*/  @!P2 IMAD R18, R15, R6, RZ ;  /* 0x000000060f12a224 */ /* 0x002fe200078e02ff */
[----:B------:R-:W-:Y:S01]  /*04e0*/  ISETP.GE.AND.EX P4, PT, R3, UR9, PT, P4 ;  /* 0x0000000903007c0c */ /* 0x000fe2000bf86340 */
[----:B------:R-:W1:Y:S01]  /*04f0*/  @!P3 LDC.64 R14, c[0x0][0x3e0] ;  /* 0x0000f800ff0ebb82 */ /* 0x000e620000000a00 */
[----:B------:R-:W-:-:S05]  /*0500*/  IMAD.WIDE.U32 R24, R13, UR10, R24 ;  /* 0x0000000a0d187c25 */ /* 0x000fca000f8e0018 */
[----:B------:R-:W-:Y:S02]  /*0510*/  IADD3 R27, PT, PT, R25, R27, RZ ;  /* 0x0000001b191b7210 */ /* 0x000fe40007ffe0ff */
[----:B------:R-:W2:Y:S01]  /*0520*/  @!P1 LDC.64 R12, c[0x0][0x390] ;  /* 0x0000e400ff0c9b82 */ /* 0x000ea20000000a00 */
[----:B------:R-:W-:Y:S02]  /*0530*/  @!P2 MOV R26, R24 ;  /* 0x00000018001aa202 */ /* 0x000fe40000000f00 */
[----:B------:R-:W-:Y:S01]  /*0540*/  @!P1 MOV R19, R27 ;  /* 0x0000001b00139202 */ /* 0x000fe20000000f00 */
[----:B0-----:R-:W-:Y:S02]  /*0550*/  @!P1 IMAD R21, R17, R8, RZ ;  /* 0x0000000811159224 */ /* 0x001fe400078e02ff */
[C---:B------:R-:W-:Y:S01]  /*0560*/  @!P2 IMAD R17, R23.reuse, R7, R18 ;  /* 0x000000071711a224 */ /* 0x040fe200078e0212 */
[----:B------:R-:W-:Y:S01]  /*0570*/  @!P1 MOV R18, R24 ;  /* 0x0000001800129202 */ /* 0x000fe20000000f00 */
[----:B------:R-:W-:-:S02]  /*0580*/  @!P2 IMAD.WIDE.U32 R28, R23, R6, R26 ;  /* 0x00000006171ca225 */ /* 0x000fc400078e001a */
[----:B------:R-:W0:Y:S02]  /*0590*/  @!P4 LDC.64 R6, c[0x0][0x3e0] ;  /* 0x0000f800ff06cb82 */ /* 0x000e240000000a00 */
[C---:B------:R-:W-:Y:S01]  /*05a0*/  @!P1 IMAD R21, R16.reuse, R9, R21 ;  /* 0x0000000910159224 */ /* 0x040fe200078e0215 */
[----:B------:R-:W-:Y:S01]  /*05b0*/  @!P2 IADD3 R17, PT, PT, R29, R17, RZ ;  /* 0x000000111d11a210 */ /* 0x000fe20007ffe0ff */
[----:B------:R-:W-:Y:S01]  /*05c0*/  @!P1 IMAD.WIDE.U32 R18, R16, R8, R18 ;  /* 0x0000000810129225 */ /* 0x000fe200078e0012 */
[----:B---3--:R-:W-:-:S03]  /*05d0*/  @!P2 LEA R16, P5, R28, R10, 0x1 ;  /* 0x0000000a1c10a211 */ /* 0x008fc600078a08ff */
[----:B------:R-:W3:Y:S01]  /*05e0*/  @!P3 LDC.64 R8, c[0x0][0x390] ;  /* 0x0000e400ff08bb82 */ /* 0x000ee20000000a00 */
[----:B------:R-:W-:Y:S01]  /*05f0*/  @!P2 LEA.HI.X R17, R28, R11, R17, 0x1, P5 ;  /* 0x0000000b1c11a211 */ /* 0x000fe200028f0c11 */
[----:B-1----:R-:W-:Y:S01]  /*0600*/  @!P3 IMAD R5, R5, R14, RZ ;  /* 0x0000000e0505b224 */ /* 0x002fe200078e02ff */
[----:B------:R-:W-:Y:S02]  /*0610*/  @!P1 IADD3 R21, PT, PT, R19, R21, RZ ;  /* 0x0000001513159210 */ /* 0x000fe40007ffe0ff */
[----:B--2---:R-:W-:Y:S01]  /*0620*/  @!P1 LEA R12, P5, R18, R12, 0x1 ;  /* 0x0000000c120c9211 */ /* 0x004fe200078a08ff */
[----:B------:R-:W-:Y:S01]  /*0630*/  @!P3 IMAD R15, R0, R15, R5 ;  /* 0x0000000f000fb224 */ /* 0x000fe200078e0205 */
[----:B------:R-:W-:Y:S01]  /*0640*/  @!P3 MOV R19, R27 ;  /* 0x0000001b0013b202 */ /* 0x000fe20000000f00 */
[----:B------:R-:W1:Y:S01]  /*0650*/  @!P4 LDC.64 R10, c[0x0][0x390] ;  /* 0x0000e400ff0acb82 */ /* 0x000e620000000a00 */
[----:B------:R-:W-:Y:S01]  /*0660*/  @!P1 LEA.HI.X R13, R18, R13, R21, 0x1, P5 ;  /* 0x0000000d120d9211 */ /* 0x000fe200028f0c15 */
[----:B------:R-:W-:-:S02]  /*0670*/  @!P3 IMAD.MOV.U32 R18, RZ, RZ, R24 ;  /* 0x000000ffff12b224 */ /* 0x000fc400078e0018 */
[----:B------:R-:W-:Y:S02]  /*0680*/  HFMA2 R5, -RZ, RZ, 0, 0 ;  /* 0x00000000ff057431 */ /* 0x000fe400000001ff */
[----:B------:R-:W-:-:S04]  /*0690*/  @!P3 IMAD.WIDE.U32 R18, R0, R14, R18 ;  /* 0x0000000e0012b225 */ /* 0x000fc800078e0012 */
[----:B------:R-:W-:Y:S01]  /*06a0*/  HFMA2 R0, -RZ, RZ, 0, 0 ;  /* 0x00000000ff007431 */ /* 0x000fe200000001ff */
[----:B------:R-:W2:Y:S01]  /*06b0*/  @!P2 LDG.E R5, desc[UR14][R16.64] ;  /* 0x0000000e1005a981 */ /* 0x000ea2000c1e1900 */
[----:B0-----:R-:W-:-:S04]  /*06c0*/  @!P4 IMAD R3, R3, R6, RZ ;  /* 0x000000060303c224 */ /* 0x001fc800078e02ff */
[----:B------:R0:W5:Y:S01]  /*06d0*/  @!P1 LDG.E R0, desc[UR14][R12.64] ;  /* 0x0000000e0c009981 */ /* 0x000162000c1e1900 */
[----:B------:R-:W-:Y:S01]  /*06e0*/  @!P4 IMAD R7, R2, R7, R3 ;  /* 0x000000070207c224 */ /* 0x000fe200078e0203 */
[----:B------:R-:W-:Y:S02]  /*06f0*/  @!P3 IADD3 R15, PT, PT, R19, R15, RZ ;  /* 0x0000000f130fb210 */ /* 0x000fe40007ffe0ff */
[----:B---3--:R-:W-:Y:S02]  /*0700*/  @!P3 LEA R8, P2, R18, R8, 0x1 ;  /* 0x000000081208b211 */ /* 0x008fe400078408ff */
[----:B0-----:R-:W-:Y:S02]  /*0710*/  @!P4 MOV R12, R24 ;  /* 0x00000018000cc202 */ /* 0x001fe40000000f00 */
        /* <DEDUP_REMOVED lines=15> */
[----:B------:R-:W-:-:S02]  /*0810*/  HADD2.F32 R21, -RZ, R5.H0_H0 ;  /* 0x20000005ff157230 */ /* 0x000fc40000004100 */
[--C-:B-----5:R-:W-:Y:S02]  /*0820*/  HADD2.F32 R16, -RZ, R0.reuse.H1_H1 ;  /* 0x30000000ff107230 */ /* 0x120fe40000004100 */
[----:B------:R-:W-:Y:S01]  /*0830*/  FMUL.FTZ R2, R18, R18 ;  /* 0x0000001212027220 */ /* 0x000fe20000410000 */
[----:B------:R-:W-:Y:S02]  /*0840*/  HADD2.F32 R19, -RZ, R0.H0_H0 ;  /* 0x20000000ff137230 */ /* 0x000fe40000004100 */
[C---:B------:R-:W-:Y:S01]  /*0850*/  FADD.FTZ R0, R21.reuse, R18 ;  /* 0x0000001215007221 */ /* 0x040fe20000010000 */
[----:B------:R-:W-:Y:S01]  /*0860*/  FMUL.FTZ R8, R16, R16 ;  /* 0x0000001010087220 */ /* 0x000fe20000410000 */
[----:B------:R-:W-:Y:S02]  /*0870*/  FFMA.FTZ R5, R21, R21, R2 ;  /* 0x0000001515057223 */ /* 0x000fe40000010002 */
[----:B------:R-:W-:Y:S01]  /*0880*/  FADD.FTZ R2, RZ, R0 ;  /* 0x00000000ff027221 */ /* 0x000fe20000010000 */
[C---:B------:R-:W-:Y:S01]  /*0890*/  FADD.FTZ R7, R19.reuse, R16 ;  /* 0x0000001013077221 */ /* 0x040fe20000010000 */
[----:B------:R-:W-:Y:S01]  /*08a0*/  FFMA.FTZ R8, R19, R19, R8 ;  /* 0x0000001313087223 */ /* 0x000fe20000010008 */
[----:B------:R-:W-:-:S02]  /*08b0*/  FADD.FTZ R5, RZ, R5 ;  /* 0x00000005ff057221 */ /* 0x000fc40000010000 */
[----:B------:R-:W-:Y:S02]  /*08c0*/  FADD.FTZ R7, R2, R7 ;  /* 0x0000000702077221 */ /* 0x000fe40000010000 */
        /* <DEDUP_REMOVED lines=49> */
.L_x_2740:
[----:B------:R-:W-:Y:S05]  /*0be0*/  BSYNC.RECONVERGENT B0 ;  /* 0x0000000000007941 */ /* 0x000fea0003800200 */
.L_x_2739:
        /* <DEDUP_REMOVED lines=46> */
.L_x_2742:
[----:B------:R-:W-:Y:S05]  /*0ed0*/  BSYNC.RECONVERGENT B0 ;  /* 0x0000000000007941 */ /* 0x000fea0003800200 */
.L_x_2741:
        /* <DEDUP_REMOVED lines=31> */
.L_x_2745:
[----:B---3--:R-:W3:Y:S04]  /*10d0*/  LDG.E.STRONG.GPU R4, desc[UR14][R6.64] ;  /* 0x0000000e06047981 */ /* 0x008ee8000c1ef900 */
[----:B---3--:R-:W-:Y:S01]  /*10e0*/  CCTL.IVALL ;  /* 0x00000000ff00798f */ /* 0x008fe20002000000 */
[----:B------:R-:W-:Y:S05]  /*10f0*/  YIELD ;  /* 0x0000000000007946 */ /* 0x000fea0003800000 */
[----:B------:R-:W-:-:S13]  /*1100*/  ISETP.NE.AND P2, PT, R4, R11, PT ;  /* 0x0000000b0400720c */ /* 0x000fda0003f45270 */
[----:B------:R-:W-:Y:S05]  /*1110*/  @P2 BRA `(.L_x_2745) ;  /* 0xfffffffc00ec2947 */ /* 0x000fea000383ffff */
.L_x_2744:
        /* <DEDUP_REMOVED lines=15> */
.L_x_2747:
        /* <DEDUP_REMOVED lines=26> */
[----:B--2---:R-:W-:Y:S01]  /*13b0*/  IMAD.U32 R12, RZ, RZ, UR24 ;  /* 0x00000018ff0c7e24 */ /* 0x004fe2000f8e00ff */
[----:B-1----:R-:W-:Y:S02]  /*13c0*/  MOV R13, UR25 ;  /* 0x00000019000d7c02 */ /* 0x002fe40008000f00 */
[----:B------:R-:W2:Y:S04]  /*13d0*/  @!P6 LDG.E.64 R10, desc[UR14][R10.64] ;  /* 0x0000000e0a0ae981 */ /* 0x000ea8000c1e1b00 */
[----:B------:R-:W4:Y:S01]  /*13e0*/  @!P5 LDG.E.64 R12, desc[UR14][R12.64] ;  /* 0x0000000e0c0cd981 */ /* 0x000f22000c1e1b00 */
[----:B------:R-:W-:-:S02]  /*13f0*/  UIADD3 UR23, UPT, UPT, UR5, 0x4, URZ ;  /* 0x0000000405177890 */ /* 0x000fc4000fffe0ff */
        /* <DEDUP_REMOVED lines=60> */
.L_x_2746:
        /* <DEDUP_REMOVED lines=52> */
.L_x_2748:
        /* <DEDUP_REMOVED lines=28> */
.L_x_2749:
        /* <DEDUP_REMOVED lines=13> */
.L_x_2750:
[----:B------:R-:W-:Y:S05]  /*1d90*/  BSYNC.RECONVERGENT B0 ;  /* 0x0000000000007941 */ /* 0x000fea0003800200 */
.L_x_2743:
        /* <DEDUP_REMOVED lines=68> */
.L_x_2754:
[----:B------:R-:W-:Y:S05]  /*21e0*/  BSYNC.RECONVERGENT B1 ;  /* 0x0000000000017941 */ /* 0x000fea0003800200 */
.L_x_2753:
        /* <DEDUP_REMOVED lines=29> */
.L_x_2756:
[----:B------:R-:W-:Y:S05]  /*23c0*/  BSYNC.RECONVERGENT B1 ;  /* 0x0000000000017941 */ /* 0x000fea0003800200 */
.L_x_2755:
        /* <DEDUP_REMOVED lines=20> */
.L_x_2758:
[----:B------:R-:W-:Y:S05]  /*2510*/  BSYNC.RECONVERGENT B1 ;  /* 0x0000000000017941 */ /* 0x000fea0003800200 */
.L_x_2757:
        /* <DEDUP_REMOVED lines=19> */
.L_x_2752:
        /* <DEDUP_REMOVED lines=42> */
.L_x_2761:
[----:B------:R-:W-:Y:S05]  /*28f0*/  BSYNC.RECONVERGENT B1 ;  /* 0x0000000000017941 */ /* 0x000fea0003800200 */
.L_x_2760:
        /* <DEDUP_REMOVED lines=32> */
.L_x_2763:
[----:B------:R-:W-:Y:S05]  /*2b00*/  BSYNC.RECONVERGENT B1 ;  /* 0x0000000000017941 */ /* 0x000fea0003800200 */
.L_x_2762:
        /* <DEDUP_REMOVED lines=30> */
.L_x_2765:
[----:B------:R-:W-:Y:S05]  /*2cf0*/  BSYNC.RECONVERGENT B1 ;  /* 0x0000000000017941 */ /* 0x000fea0003800200 */
.L_x_2764:
        /* <DEDUP_REMOVED lines=28> */
.L_x_2759:
[----:B------:R-:W-:Y:S05]  /*2ec0*/  BSYNC.RECONVERGENT B0 ;  /* 0x0000000000007941 */ /* 0x000fea0003800200 */
.L_x_2751:
        /* <DEDUP_REMOVED lines=8> */
.L_x_2767:
        /* <DEDUP_REMOVED lines=11> */
.L_x_3464:


//--------------------- .text._Z35group_norm_nhwc_fwd_one_pass_kernelI11Fp16IOFp16WLi256ELi32ELi512EEv26Group_norm_nhwc_fwd_params --------------------------
	.section	.text._Z35group_norm_nhwc_fwd_one_pass_kernelI11Fp16IOFp16WLi256ELi32ELi512EEv26Group_norm_nhwc_fwd_params,"ax",@progbits
	.align	128
        .global         _Z35group_norm_nhwc_fwd_one_pass_kernelI11Fp16IOFp16WLi256ELi32ELi512EEv26Group_norm_nhwc_fwd_params
        .type           _Z35group_norm_nhwc_fwd_one_pass_kernelI11Fp16IOFp16WLi256ELi32ELi512EEv26Group_norm_nhwc_fwd_params,@function
        .size           _Z35group_norm_nhwc_fwd_one_pass_kernelI11Fp16IOFp16WLi256ELi32ELi512EEv26Group_norm_nhwc_fwd_params,(.L_x_3465 - _Z35group_norm_nhwc_fwd_one_pass_kernelI11Fp16IOFp16WLi256ELi32ELi512EEv26Group_norm_nhwc_fwd_params)
        .other          _Z35group_norm_nhwc_fwd_one_pass_kernelI11Fp16IOFp16WLi256ELi32ELi512EEv26Group_norm_nhwc_fwd_params,@"STO_CUDA_ENTRY STV_DEFAULT"
_Z35group_norm_nhwc_fwd_one_pass_kernelI11Fp16IOFp16WLi256ELi32ELi512EEv26Group_norm_nhwc_fwd_params:
.text._Z35group_norm_nhwc_fwd_one_pass_kernelI11Fp16IOFp16WLi256ELi32ELi512EEv26Group_norm_nhwc_fwd_params:
        /* <DEDUP_REMOVED lines=40> */
.L_x_2811:
        /* <DEDUP_REMOVED lines=242> */
.L_x_2769:
[----:B------:R-:W-:Y:S05]  /*11a0*/  BSYNC.RECONVERGENT B0 ;  /* 0x0000000000007941 */ /* 0x000fea0003800200 */
.L_x_2768:
        /* <DEDUP_REMOVED lines=46> */
.L_x_2771:
[----:B------:R-:W-:Y:S05]  /*1490*/  BSYNC.RECONVERGENT B0 ;  /* 0x0000000000007941 */ /* 0x000fea0003800200 */
.L_x_2770:
        /* <DEDUP_REMOVED lines=25> */
.L_x_2774:
[----:B-1----:R-:W2:Y:S04]  /*1630*/  LDG.E.STRONG.GPU R14, desc[UR8][R12.64] ;  /* 0x000000080c0e7981 */ /* 0x002ea8000c1ef900 */
[----:B--2---:R-:W-:Y:S01]  /*1640*/  CCTL.IVALL ;  /* 0x00000000ff00798f */ /* 0x004fe20002000000 */
[----:B------:R-:W-:Y:S05]  /*1650*/  YIELD ;  /* 0x0000000000007946 */ /* 0x000fea0003800000 */
[----:B------:R-:W-:-:S13]  /*1660*/  ISETP.NE.AND P4, PT, R14, R21, PT ;  /* 0x000000150e00720c */ /* 0x000fda0003f85270 */
[----:B------:R-:W-:Y:S05]  /*1670*/  @P4 BRA `(.L_x_2774) ;  /* 0xfffffffc00ec4947 */ /* 0x000fea000383ffff */
.L_x_2773:
        /* <DEDUP_REMOVED lines=15> */
.L_x_2776:
        /* <DEDUP_REMOVED lines=60> */
.L_x_2775:
        /* <DEDUP_REMOVED lines=35> */
.L_x_2777:
        /* <DEDUP_REMOVED lines=18> */
.L_x_2778:
        /* <DEDUP_REMOVED lines=9> */
.L_x_2779:
[----:B------:R-:W-:Y:S05]  /*1f10*/  BSYNC.RECONVERGENT B0 ;  /* 0x0000000000007941 */ /* 0x000fea0003800200 */
.L_x_2772:
        /* <DEDUP_REMOVED lines=66> */
.L_x_2783:
[----:B------:R-:W-:Y:S05]  /*2340*/  BSYNC.RECONVERGENT B1 ;  /* 0x0000000000017941 */ /* 0x000fea0003800200 */
.L_x_2782:
        /* <DEDUP_REMOVED lines=20> */
.L_x_2785:
[----:B------:R-:W-:Y:S05]  /*2490*/  BSYNC.RECONVERGENT B1 ;  /* 0x0000000000017941 */ /* 0x000fea0003800200 */
.L_x_2784:
        /* <DEDUP_REMOVED lines=32> */
.L_x_2787:
[----:B------:R-:W-:Y:S05]  /*26a0*/  BSYNC.RECONVERGENT B1 ;  /* 0x0000000000017941 */ /* 0x000fea0003800200 */
.L_x_2786:
        /* <DEDUP_REMOVED lines=20> */
.L_x_2789:
[----:B------:R-:W-:Y:S05]  /*27f0*/  BSYNC.RECONVERGENT B1 ;  /* 0x0000000000017941 */ /* 0x000fea0003800200 */
.L_x_2788:
        /* <DEDUP_REMOVED lines=20> */
.L_x_2791:
[----:B------:R-:W-:Y:S05]  /*2940*/  BSYNC.RECONVERGENT B1 ;  /* 0x0000000000017941 */ /* 0x000fea0003800200 */
.L_x_2790:
        /* <DEDUP_REMOVED lines=20> */
.L_x_2793:
[----:B------:R-:W-:Y:S05]  /*2a90*/  BSYNC.RECONVERGENT B1 ;  /* 0x0000000000017941 */ /* 0x000fea0003800200 */
.L_x_2792:
        /* <DEDUP_REMOVED lines=20> */
.L_x_2795:
[----:B------:R-:W-:Y:S05]  /*2be0*/  BSYNC.RECONVERGENT B1 ;  /* 0x0000000000017941 */ /* 0x000fea0003800200 */
.L_x_2794:
        /* <DEDUP_REMOVED lines=19> */
.L_x_2781:
        /* <DEDUP_REMOVED lines=38> */
.L_x_2798:
[----:B------:R-:W-:Y:S05]  /*2f80*/  BSYNC.RECONVERGENT B1 ;  /* 0x0000000000017941 */ /* 0x000fea0003800200 */
.L_x_2797:
        /* <DEDUP_REMOVED lines=30> */
.L_x_2800:
[----:B------:R-:W-:Y:S05]  /*3170*/  BSYNC.RECONVERGENT B1 ;  /* 0x0000000000017941 */ /* 0x000fea0003800200 */
.L_x_2799:
        /* <DEDUP_REMOVED lines=42> */
.L_x_2802:
[----:B------:R-:W-:Y:S05]  /*3420*/  BSYNC.RECONVERGENT B1 ;  /* 0x0000000000017941 */ /* 0x000fea0003800200 */
.L_x_2801:
        /* <DEDUP_REMOVED lines=30> */
.L_x_2804:
[----:B------:R-:W-:Y:S05]  /*3610*/  BSYNC.RECONVERGENT B1 ;  /* 0x0000000000017941 */ /* 0x000fea0003800200 */
.L_x_2803:
        /* <DEDUP_REMOVED lines=30> */
.L_x_2806:
[----:B------:R-:W-:Y:S05]  /*3800*/  BSYNC.RECONVERGENT B1 ;  /* 0x0000000000017941 */ /* 0x000fea0003800200 */
.L_x_2805:
        /* <DEDUP_REMOVED lines=30> */
.L_x_2808:
[----:B------:R-:W-:Y:S05]  /*39f0*/  BSYNC.RECONVERGENT B1 ;  /* 0x0000000000017941 */ /* 0x000fea0003800200 */
.L_x_2807:
        /* <DEDUP_REMOVED lines=30> */
.L_x_2810:
[----:B------:R-:W-:Y:S05]  /*3be0*/  BSYNC.RECONVERGENT B1 ;  /* 0x0000000000017941 */ /* 0x000fea0003800200 */
.L_x_2809:
        /* <DEDUP_REMOVED lines=29> */
.L_x_2796:
[----:B------:R-:W-:Y:S05]  /*3dc0*/  BSYNC.RECONVERGENT B0 ;  /* 0x0000000000007941 */ /* 0x000fea0003800200 */
.L_x_2780:
[----:B------:R-:W-:Y:S02]  /*3dd0*/  IADD3 R44, PT, PT, R4, R44, RZ ;  /* 0x0000002c042c7210 */ /* 0x000fe40007ffe0ff */
[----:B------:R-:W-:Y:S02]  /*3de0*/  IADD3 R45, PT, PT, R45, 0x1, RZ ;  /* 0x000000012d2d7810 */ /* 0x000fe40007ffe0ff */
[----:B------:R-:W-:-:S13]  /*3df0*/  ISETP.GE.AND P1, PT, R44, UR5, PT ;  /* 0x000000052c007c0c */ /* 0x000fda000bf26270 */
[----:B------:R-:W-:Y:S05]  /*3e00*/  @!P1 BRA `(.L_x_2811) ;  /* 0xffffffc4001c9947 */ /* 0x000fea000383ffff */
[----:B------:R-:W-:Y:S05]  /*3e10*/  EXIT ;  /* 0x000000000000794d */ /* 0x000fea0003800000 */
.L_x_2812:
        /* <DEDUP_REMOVED lines=14> */
.L_x_3465:


//--------------------- .text._Z35group_norm_nhwc_fwd_one_pass_kernelI11Fp16IOFp16WLi512ELi32ELi512EEv26Group_norm_nhwc_fwd_params --------------------------
	.section	.text._Z35group_norm_nhwc_fwd_one_pass_kernelI11Fp16IOFp16WLi512ELi32ELi512EEv26Group_norm_nhwc_fwd_params,"ax",@progbits
	.align	128
        .global         _Z35group_norm_nhwc_fwd_one_pass_kernelI11Fp16IOFp16WLi512ELi32ELi512EEv26Group_norm_nhwc_fwd_params
        .type           _Z35group_norm_nhwc_fwd_one_pass_kernelI11Fp16IOFp16WLi512ELi32ELi512EEv26Group_norm_nhwc_fwd_params,@function
        .size           _Z35group_norm_nhwc_fwd_one_pass_kernelI11Fp16IOFp16WLi512ELi32ELi512EEv26Group_norm_nhwc_fwd_params,(.L_x_3466 - _Z35group_norm_nhwc_fwd_one_pass_kernelI11Fp16IOFp16WLi512ELi32ELi512EEv26Group_norm_nhwc_fwd_params)
        .other          _Z35group_norm_nhwc_fwd_one_pass_kernelI11Fp16IOFp16WLi512ELi32ELi512EEv26Group_norm_nhwc_fwd_params,@"STO_CUDA_ENTRY STV_DEFAULT"
_Z35group_norm_nhwc_fwd_one_pass_kernelI11Fp16IOFp16WLi512ELi32ELi512EEv26Group_norm_nhwc_fwd_params:
.text._Z35group_norm_nhwc_fwd_one_pass_kernelI11Fp16IOFp16WLi512ELi32ELi512EEv26Group_norm_nhwc_fwd_params:
        /* <DEDUP_REMOVED lines=53> */
.L_x_2888:
        /* <DEDUP_REMOVED lines=410> */
.L_x_2814:
[----:B------:R-:W-:Y:S05]  /*1cf0*/  BSYNC.RECONVERGENT B0 ;  /* 0x0000000000007941 */ /* 0x000fea0003800200 */
.L_x_2813:
        /* <DEDUP_REMOVED lines=46> */
.L_x_2816:
[----:B------:R-:W-:Y:S05]  /*1fe0*/  BSYNC.RECONVERGENT B0 ;  /* 0x0000000000007941 */ /* 0x000fea0003800200 */
.L_x_2815:
        /* <DEDUP_REMOVED lines=24> */
.L_x_2819:
[----:B---3--:R-:W3:Y:S04]  /*2170*/  LDG.E.STRONG.GPU R38, desc[UR6][R36.64] ;  /* 0x0000000624267981 */ /* 0x008ee8000c1ef900 */
[----:B---3--:R-:W-:Y:S01]  /*2180*/  CCTL.IVALL ;  /* 0x00000000ff00798f */ /* 0x008fe20002000000 */
[----:B------:R-:W-:Y:S05]  /*2190*/  YIELD ;  /* 0x0000000000007946 */ /* 0x000fea0003800000 */
[----:B------:R-:W-:-:S13]  /*21a0*/  ISETP.NE.AND P1, PT, R38, R45, PT ;  /* 0x0000002d2600720c */ /* 0x000fda0003f25270 */
[----:B------:R-:W-:Y:S05]  /*21b0*/  @P1 BRA `(.L_x_2819) ;  /* 0xfffffffc00ec1947 */ /* 0x000fea000383ffff */
.L_x_2818:
        /* <DEDUP_REMOVED lines=15> */
.L_x_2821:
        /* <DEDUP_REMOVED lines=60> */
.L_x_2820:
        /* <DEDUP_REMOVED lines=35> */
.L_x_2822:
        /* <DEDUP_REMOVED lines=18> */
.L_x_2823:
        /* <DEDUP_REMOVED lines=9> */
.L_x_2824:
[----:B------:R-:W-:Y:S05]  /*2a50*/  BSYNC.RECONVERGENT B0 ;  /* 0x0000000000007941 */ /* 0x000fea0003800200 */
.L_x_2817:
        /* <DEDUP_REMOVED lines=66> */
.L_x_2828:
[----:B------:R-:W-:Y:S05]  /*2e80*/  BSYNC.RECONVERGENT B1 ;  /* 0x0000000000017941 */ /* 0x000fea0003800200 */
.L_x_2827:
        /* <DEDUP_REMOVED lines=20> */
.L_x_2830:
[----:B------:R-:W-:Y:S05]  /*2fd0*/  BSYNC.RECONVERGENT B1 ;  /* 0x0000000000017941 */ /* 0x000fea0003800200 */
.L_x_2829:
        /* <DEDUP_REMOVED lines=28> */
.L_x_2832:
[----:B------:R-:W-:Y:S05]  /*31a0*/  BSYNC.RECONVERGENT B1 ;  /* 0x0000000000017941 */ /* 0x000fea0003800200 */
.L_x_2831:
        /* <DEDUP_REMOVED lines=20> */
.L_x_2834:
[----:B------:R-:W-:Y:S05]  /*32f0*/  BSYNC.RECONVERGENT B1 ;  /* 0x0000000000017941 */ /* 0x000fea0003800200 */
.L_x_2833:
        /* <DEDUP_REMOVED lines=20> */
.L_x_2836:
[----:B------:R-:W-:Y:S05]  /*3440*/  BSYNC.RECONVERGENT B1 ;  /* 0x0000000000017941 */ /* 0x000fea0003800200 */
.L_x_2835:
        /* <DEDUP_REMOVED lines=20> */
.L_x_2838:
[----:B------:R-:W-:Y:S05]  /*3590*/  BSYNC.RECONVERGENT B1 ;  /* 0x0000000000017941 */ /* 0x000fea0003800200 */
.L_x_2837:
        /* <DEDUP_REMOVED lines=28> */
.L_x_2840:
[----:B------:R-:W-:Y:S05]  /*3760*/  BSYNC.RECONVERGENT B1 ;  /* 0x0000000000017941 */ /* 0x000fea0003800200 */
.L_x_2839:
        /* <DEDUP_REMOVED lines=20> */
.L_x_2842:
[----:B------:R-:W-:Y:S05]  /*38b0*/  BSYNC.RECONVERGENT B1 ;  /* 0x0000000000017941 */ /* 0x000fea0003800200 */
.L_x_2841:
        /* <DEDUP_REMOVED lines=20> */
.L_x_2844:
[----:B------:R-:W-:Y:S05]  /*3a00*/  BSYNC.RECONVERGENT B1 ;  /* 0x0000000000017941 */ /* 0x000fea0003800200 */
.L_x_2843:
        /* <DEDUP_REMOVED lines=20> */
.L_x_2846:
[----:B------:R-:W-:Y:S05]  /*3b50*/  BSYNC.RECONVERGENT B1 ;  /* 0x0000000000017941 */ /* 0x000fea0003800200 */
.L_x_2845:
        /* <DEDUP_REMOVED lines=30> */
.L_x_2848:
[----:B------:R-:W-:Y:S05]  /*3d40*/  BSYNC.RECONVERGENT B1 ;  /* 0x0000000000017941 */ /* 0x000fea0003800200 */
.L_x_2847:
        /* <DEDUP_REMOVED lines=20> */
.L_x_2850:
[----:B------:R-:W-:Y:S05]  /*3e90*/  BSYNC.RECONVERGENT B1 ;  /* 0x0000000000017941 */ /* 0x000fea0003800200 */
.L_x_2849:
        /* <DEDUP_REMOVED lines=20> */
.L_x_2852:
[----:B------:R-:W-:Y:S05]  /*3fe0*/  BSYNC.RECONVERGENT B1 ;  /* 0x0000000000017941 */ /* 0x000fea0003800200 */
.L_x_2851:
        /* <DEDUP_REMOVED lines=20> */
.L_x_2854:
[----:B------:R-:W-:Y:S05]  /*4130*/  BSYNC.RECONVERGENT B1 ;  /* 0x0000000000017941 */ /* 0x000fea0003800200 */
.L_x_2853:
        /* <DEDUP_REMOVED lines=20> */
.L_x_2856:
[----:B------:R-:W-:Y:S05]  /*4280*/  BSYNC.RECONVERGENT B1 ;  /* 0x0000000000017941 */ /* 0x000fea0003800200 */
.L_x_2855:
        /* <DEDUP_REMOVED lines=19> */
.L_x_2826:
        /* <DEDUP_REMOVED lines=35> */
.L_x_2859:
[----:B------:R-:W-:Y:S05]  /*45f0*/  BSYNC.RECONVERGENT B1 ;  /* 0x0000000000017941 */ /* 0x000fea0003800200 */
.L_x_2858:
        /* <DEDUP_REMOVED lines=30> */
.L_x_2861:
[----:B------:R-:W-:Y:S05]  /*47e0*/  BSYNC.RECONVERGENT B1 ;  /* 0x0000000000017941 */ /* 0x000fea0003800200 */
.L_x_2860:
        /* <DEDUP_REMOVED lines=38> */
.L_x_2863:
[----:B------:R-:W-:Y:S05]  /*4a50*/  BSYNC.RECONVERGENT B1 ;  /* 0x0000000000017941 */ /* 0x000fea0003800200 */
.L_x_2862:
        /* <DEDUP_REMOVED lines=30> */
.L_x_2865:
[----:B------:R-:W-:Y:S05]  /*4c40*/  BSYNC.RECONVERGENT B1 ;  /* 0x0000000000017941 */ /* 0x000fea0003800200 */
.L_x_2864:
        /* <DEDUP_REMOVED lines=30> */
.L_x_2867:
[----:B------:R-:W-:Y:S05]  /*4e30*/  BSYNC.RECONVERGENT B1 ;  /* 0x0000000000017941 */ /* 0x000fea0003800200 */
.L_x_2866:
        /* <DEDUP_REMOVED lines=30> */
.L_x_2869:
[----:B------:R-:W-:Y:S05]  /*5020*/  BSYNC.RECONVERGENT B1 ;  /* 0x0000000000017941 */ /* 0x000fea0003800200 */
.L_x_2868:
        /* <DEDUP_REMOVED lines=38> */
.L_x_2871:
[----:B------:R-:W-:Y:S05]  /*5290*/  BSYNC.RECONVERGENT B1 ;  /* 0x0000000000017941 */ /* 0x000fea0003800200 */
.L_x_2870:
        /* <DEDUP_REMOVED lines=30> */
.L_x_2873:
[----:B------:R-:W-:Y:S05]  /*5480*/  BSYNC.RECONVERGENT B1 ;  /* 0x0000000000017941 */ /* 0x000fea0003800200 */
.L_x_2872:
        /* <DEDUP_REMOVED lines=30> */
.L_x_2875:
[----:B------:R-:W-:Y:S05]  /*5670*/  BSYNC.RECONVERGENT B1 ;  /* 0x0000000000017941 */ /* 0x000fea0003800200 */
.L_x_2874:
        /* <DEDUP_REMOVED lines=30> */
.L_x_2877:
[----:B------:R-:W-:Y:S05]  /*5860*/  BSYNC.RECONVERGENT B1 ;  /* 0x0000000000017941 */ /* 0x000fea0003800200 */
.L_x_2876:
        /* <DEDUP_REMOVED lines=40> */
.L_x_2879:
[----:B------:R-:W-:Y:S05]  /*5af0*/  BSYNC.RECONVERGENT B1 ;  /* 0x0000000000017941 */ /* 0x000fea0003800200 */
.L_x_2878:
        /* <DEDUP_REMOVED lines=30> */
.L_x_2881:
[----:B------:R-:W-:Y:S05]  /*5ce0*/  BSYNC.RECONVERGENT B1 ;  /* 0x0000000000017941 */ /* 0x000fea0003800200 */
.L_x_2880:
        /* <DEDUP_REMOVED lines=30> */
.L_x_2883:
[----:B------:R-:W-:Y:S05]  /*5ed0*/  BSYNC.RECONVERGENT B1 ;  /* 0x0000000000017941 */ /* 0x000fea0003800200 */
.L_x_2882:
        /* <DEDUP_REMOVED lines=30> */
.L_x_2885:
[----:B------:R-:W-:Y:S05]  /*60c0*/  BSYNC.RECONVERGENT B1 ;  /* 0x0000000000017941 */ /* 0x000fea0003800200 */
.L_x_2884:
        /* <DEDUP_REMOVED lines=30> */
.L_x_2887:
[----:B------:R-:W-:Y:S05]  /*62b0*/  BSYNC.RECONVERGENT B1 ;  /* 0x0000000000017941 */ /* 0x000fea0003800200 */
.L_x_2886:
        /* <DEDUP_REMOVED lines=28> */
.L_x_2857:
[----:B------:R-:W-:Y:S05]  /*6480*/  BSYNC.RECONVERGENT B0 ;  /* 0x0000000000007941 */ /* 0x000fea0003800200 */
.L_x_2825:
        /* <DEDUP_REMOVED lines=8> */
.L_x_2889:
        /* <DEDUP_REMOVED lines=15> */
.L_x_3466:


//--------------------- .text._Z35group_norm_nhwc_fwd_one_pass_kernelI11Fp32IOFp32WLi64ELi32ELi512EEv26Group_norm_nhwc_fwd_params --------------------------
	.section	.text._Z35group_norm_nhwc_fwd_one_pass_kernelI11Fp32IOFp32WLi64ELi32ELi512EEv26Group_norm_nhwc_fwd_params,"ax",@progbits
	.align	128
        .global         _Z35group_norm_nhwc_fwd_one_pass_kernelI11Fp32IOFp32WLi64ELi32ELi512EEv26Group_norm_nhwc_fwd_params
        .type           _Z35group_norm_nhwc_fwd_one_pass_kernelI11Fp32IOFp32WLi64ELi32ELi512EEv26Group_norm_nhwc_fwd_params,@function
        .size           _Z35group_norm_nhwc_fwd_one_pass_kernelI11Fp32IOFp32WLi64ELi32ELi512EEv26Group_norm_nhwc_fwd_params,(.L_x_3467 - _Z35group_norm_nhwc_fwd_one_pass_kernelI11Fp32IOFp32WLi64ELi32ELi512EEv26Group_norm_nhwc_fwd_params)
        .other          _Z35group_norm_nhwc_fwd_one_pass_kernelI11Fp32IOFp32WLi64ELi32ELi512EEv26Group_norm_nhwc_fwd_params,@"STO_CUDA_ENTRY STV_DEFAULT"
_Z35group_norm_nhwc_fwd_one_pass_kernelI11Fp32IOFp32WLi64ELi32ELi512EEv26Group_norm_nhwc_fwd_params:
.text._Z35group_norm_nhwc_fwd_one_pass_kernelI11Fp32IOFp32WLi64ELi32ELi512EEv26Group_norm_nhwc_fwd_params:
        /* <DEDUP_REMOVED lines=23> */
.L_x_2909:
[----:B0----5:R-:W0:Y:S01]  /*0170*/  LDC R11, c[0x0][0x3f8] ;  /* 0x0000fe00ff0b7b82 */ /* 0x021e220000000800 */
[----:B-1----:R-:W1:Y:S01]  /*0180*/  LDCU.64 UR10, c[0x0][0x3e8] ;  /* 0x00007d00ff0a77ac */ /* 0x002e620008000a00 */
[----:B--2---:R-:W2:Y:S01]  /*0190*/  S2R R14, SR_TID.X ;  /* 0x00000000000e7919 */ /* 0x004ea20000002100 */
[----:B------:R-:W-:Y:S02]  /*01a0*/  IADD3 R16, PT, PT, R7, 0x20, RZ ;  /* 0x0000002007107810 */ /* 0x000fe40007ffe0ff */
[----:B------:R-:W-:Y:S02]  /*01b0*/  SHF.R.S32.HI R17, RZ, 0x1f, R7 ;  /* 0x0000001fff117819 */ /* 0x000fe40000011407 */
[----:B------:R-:W-:Y:S02]  /*01c0*/  SHF.R.S32.HI R13, RZ, 0x1f, R16 ;  /* 0x0000001fff0d7819 */ /* 0x000fe40000011410 */
[----:B0-----:R-:W-:Y:S02]  /*01d0*/  IABS R5, R11 ;  /* 0x0000000b00057213 */ /* 0x001fe40000000000 */
        /* <DEDUP_REMOVED lines=24> */
[----:B------:R-:W-:Y:S02]  /*0360*/  MOV R15, R3 ;  /* 0x00000003000f7202 */ /* 0x000fe40000000f00 */
[----:B------:R-:W-:Y:S01]  /*0370*/  ISETP.GE.AND.EX P1, PT, R17, UR11, PT, P1 ;  /* 0x0000000b11007c0c */ /* 0x000fe2000bf26310 */
[----:B------:R-:W0:Y:S02]  /*0380*/  LDCU.64 UR10, c[0x0][0x3f0] ;  /* 0x00007e00ff0a77ac */ /* 0x000e240008000a00 */
[----:B------:R-:W-:Y:S01]  /*0390*/  @!P4 IMAD.MOV R15, RZ, RZ, -R15 ;  /* 0x000000ffff0fc224 */ /* 0x000fe200078e0a0f */
[----:B------:R-:W-:-:S04]  /*03a0*/  @!P3 LOP3.LUT R15, RZ, R11, RZ, 0x33, !PT ;  /* 0x0000000bff0fb212 */ /* 0x000fc800078e33ff */
[----:B------:R-:W-:Y:S02]  /*03b0*/  IADD3 R0, PT, PT, -R15, RZ, RZ ;  /* 0x000000ff0f007210 */ /* 0x000fe40007ffe1ff */
[----:B------:R-:W-:-:S03]  /*03c0*/  SHF.R.S32.HI R4, RZ, 0x1f, R15 ;  /* 0x0000001fff047819 */ /* 0x000fc6000001140f */
[----:B------:R-:W-:Y:S01]  /*03d0*/  IMAD R0, R11, R0, UR8 ;  /* 0x000000080b007e24 */ /* 0x000fe2000f8e0200 */
[----:B------:R-:W1:Y:S04]  /*03e0*/  @!P1 LDC.64 R8, c[0x0][0x3e0] ;  /* 0x0000f800ff089b82 */ /* 0x000e680000000a00 */
[----:B------:R-:W-:Y:S01]  /*03f0*/  SHF.L.U32 R0, R0, 0x5, RZ ;  /* 0x0000000500007819 */ /* 0x000fe200000006ff */
[----:B0-----:R-:W-:-:S03]  /*0400*/  IMAD R12, R4, UR10, RZ ;  /* 0x0000000a040c7c24 */ /* 0x001fc6000f8e02ff */
[----:B------:R-:W0:Y:S01]  /*0410*/  @!P2 LDC.64 R10, c[0x0][0x3e0] ;  /* 0x0000f800ff0aab82 */ /* 0x000e220000000a00 */
[----:B------:R-:W-:Y:S01]  /*0420*/  LOP3.LUT R24, R0, 0x1e, R25, 0xf8, !PT ;  /* 0x0000001e00187812 */ /* 0x000fe200078ef819 */
[----:B------:R-:W-:Y:S01]  /*0430*/  IMAD R27, R15, UR11, R12 ;  /* 0x0000000b0f1b7c24 */ /* 0x000fe2000f8e020c */
[----:B------:R-:W-:-:S05]  /*0440*/  SHF.R.S32.HI R25, RZ, 0x1f, R0 ;  /* 0x0000001fff197819 */ /* 0x000fca0000011400 */
[----:B------:R-:W2:Y:S01]  /*0450*/  @!P1 LDC.64 R2, c[0x0][0x390] ;  /* 0x0000e400ff029b82 */ /* 0x000ea20000000a00 */
[----:B------:R-:W-:-:S04]  /*0460*/  IMAD.WIDE.U32 R24, R15, UR10, R24 ;  /* 0x0000000a0f187c25 */ /* 0x000fc8000f8e0018 */
[----:B------:R-:W-:Y:S01]  /*0470*/  @!P1 IMAD.MOV.U32 R26, RZ, RZ, R24 ;  /* 0x000000ffff1a9224 */ /* 0x000fe200078e0018 */
[----:B------:R-:W-:Y:S02]  /*0480*/  IADD3 R27, PT, PT, R25, R27, RZ ;  /* 0x0000001b191b7210 */ /* 0x000fe40007ffe0ff */
[----:B------:R-:W3:Y:S01]  /*0490*/  @!P2 LDC.64 R4, c[0x0][0x390] ;  /* 0x0000e400ff04ab82 */ /* 0x000ee20000000a00 */
[----:B-1----:R-:W-:-:S04]  /*04a0*/  @!P1 IMAD R12, R17, R8, RZ ;  /* 0x00000008110c9224 */ /* 0x002fc800078e02ff */
[C---:B------:R-:W-:Y:S01]  /*04b0*/  @!P1 IMAD R15, R7.reuse, R9, R12 ;  /* 0x00000009070f9224 */ /* 0x040fe200078e020c */
[----:B------:R-:W-:Y:S01]  /*04c0*/  @!P2 MOV R12, R24 ;  /* 0x00000018000ca202 */ /* 0x000fe20000000f00 */
[----:B------:R-:W-:-:S04]  /*04d0*/  @!P1 IMAD.WIDE.U32 R8, R7, R8, R26 ;  /* 0x0000000807089225 */ /* 0x000fc800078e001a */
[----:B0-----:R-:W-:-:S04]  /*04e0*/  @!P2 IMAD R13, R13, R10, RZ ;  /* 0x0000000a0d0da224 */ /* 0x001fc800078e02ff */
[C---:B------:R-:W-:Y:S01]  /*04f0*/  @!P2 IMAD R19, R16.reuse, R11, R13 ;  /* 0x0000000b1013a224 */ /* 0x040fe200078e020d */
[----:B------:R-:W-:Y:S02]  /*0500*/  @!P2 MOV R13, R27 ;  /* 0x0000001b000da202 */ /* 0x000fe40000000f00 */
[----:B------:R-:W-:Y:S01]  /*0510*/  @!P1 IADD3 R11, PT, PT, R9, R15, RZ ;  /* 0x0000000f090b9210 */ /* 0x000fe20007ffe0ff */
[----:B------:R-:W-:Y:S01]  /*0520*/  @!P2 IMAD.WIDE.U32 R16, R16, R10, R12 ;  /* 0x0000000a1010a225 */ /* 0x000fe200078e000c */
[----:B--2---:R-:W-:-:S03]  /*0530*/  @!P1 LEA R10, P3, R8, R2, 0x2 ;  /* 0x00000002080a9211 */ /* 0x004fc600078610ff */
[----:B------:R-:W-:Y:S01]  /*0540*/  HFMA2 R2, -RZ, RZ, 0, 0 ;  /* 0x00000000ff027431 */ /* 0x000fe200000001ff */
[----:B------:R-:W-:Y:S02]  /*0550*/  @!P2 IADD3 R9, PT, PT, R17, R19, RZ ;  /* 0x000000131109a210 */ /* 0x000fe40007ffe0ff */
[----:B---3--:R-:W-:Y:S02]  /*0560*/  @!P2 LEA R12, P4, R16, R4, 0x2 ;  /* 0x00000004100ca211 */ /* 0x008fe400078810ff */
[----:B------:R-:W-:Y:S01]  /*0570*/  @!P1 LEA.HI.X R11, R8, R3, R11, 0x2, P3 ;  /* 0x00000003080b9211 */ /* 0x000fe200018f140b */
[----:B------:R-:W-:Y:S01]  /*0580*/  IMAD.MOV.U32 R3, RZ, RZ, RZ ;  /* 0x000000ffff037224 */ /* 0x000fe200078e00ff */
[----:B------:R-:W-:Y:S02]  /*0590*/  @!P2 LEA.HI.X R13, R16, R5, R9, 0x2, P4 ;  /* 0x00000005100da211 */ /* 0x000fe400020f1409 */
[----:B------:R-:W-:-:S03]  /*05a0*/  CS2R R4, SRZ ;  /* 0x0000000000047805 */ /* 0x000fc6000001ff00 */
[----:B------:R-:W2:Y:S04]  /*05b0*/  @!P1 LDG.E.64 R2, desc[UR14][R10.64] ;  /* 0x0000000e0a029981 */ /* 0x000ea8000c1e1b00 */
[----:B------:R-:W3:Y:S01]  /*05c0*/  @!P2 LDG.E.64 R4, desc[UR14][R12.64] ;  /* 0x0000000e0c04a981 */ /* 0x000ee2000c1e1b00 */
[----:B------:R-:W-:Y:S01]  /*05d0*/  BSSY.RECONVERGENT B0, `(.L_x_2890) ;  /* 0x0000030000007945 */ /* 0x000fe20003800200 */
[----:B------:R-:W0:Y:S02]  /*05e0*/  S2R R8, SR_LANEID ;  /* 0x0000000000087919 */ /* 0x000e240000000000 */
[C---:B0-----:R-:W-:Y:S02]  /*05f0*/  ISETP.GT.AND P2, PT, R8.reuse, 0x1e, PT ;  /* 0x0000001e0800780c */ /* 0x041fe40003f44270 */
[----:B------:R-:W-:Y:S01]  /*0600*/  ISETP.GT.AND P3, PT, R8, 0xf, PT ;  /* 0x0000000f0800780c */ /* 0x000fe20003f64270 */
[----:B--2---:R-:W-:Y:S01]  /*0610*/  FMUL.FTZ R15, R3, R3 ;  /* 0x00000003030f7220 */ /* 0x004fe20000410000 */
[----:B------:R-:W-:Y:S01]  /*0620*/  FADD.FTZ R9, R2, R3 ;  /* 0x0000000302097221 */ /* 0x000fe20000010000 */
[----:B---3--:R-:W-:-:S02]  /*0630*/  FMUL.FTZ R17, R5, R5 ;  /* 0x0000000505117220 */ /* 0x008fc40000410000 */
        /* <DEDUP_REMOVED lines=41> */
.L_x_2891:
[----:B------:R-:W-:Y:S05]  /*08d0*/  BSYNC.RECONVERGENT B0 ;  /* 0x0000000000007941 */ /* 0x000fea0003800200 */
.L_x_2890:
        /* <DEDUP_REMOVED lines=9> */
[----:B--2---:R-:W2:Y:S04]  /*0970*/  LDS.128 R12, [UR5+0x20] ;  /* 0x00002005ff0c7984 */ /* 0x004ea80008000c00 */
[----:B------:R-:W5:Y:S04]  /*0980*/  LDS.128 R20, [UR5+0x30] ;  /* 0x00003005ff147984 */ /* 0x000f680008000c00 */
[----:B-1-3--:R-:W1:Y:S01]  /*0990*/  LDS.128 R8, [UR5+0x40] ;  /* 0x00004005ff087984 */ /* 0x00ae620008000c00 */
[----:B----4-:R-:W-:Y:S01]  /*09a0*/  FADD.FTZ R29, R16, R18 ;  /* 0x00000012101d7221 */ /* 0x010fe20000010000 */
[----:B0-----:R-:W-:-:S03]  /*09b0*/  FADD.FTZ R16, R17, R19 ;  /* 0x0000001311107221 */ /* 0x001fc60000010000 */
[----:B--2---:R-:W-:Y:S01]  /*09c0*/  FADD.FTZ R29, R29, R12 ;  /* 0x0000000c1d1d7221 */ /* 0x004fe20000010000 */
[----:B------:R-:W-:Y:S02]  /*09d0*/  FADD.FTZ R12, R16, R13 ;  /* 0x0000000d100c7221 */ /* 0x000fe40000010000 */
[----:B------:R-:W0:Y:S01]  /*09e0*/  LDS.128 R16, [UR5+0x50] ;  /* 0x00005005ff107984 */ /* 0x000e220008000c00 */
[----:B------:R-:W-:Y:S01]  /*09f0*/  FADD.FTZ R29, R29, R14 ;  /* 0x0000000e1d1d7221 */ /* 0x000fe20000010000 */
[----:B------:R-:W-:-:S03]  /*0a00*/  FADD.FTZ R12, R12, R15 ;  /* 0x0000000f0c0c7221 */ /* 0x000fc60000010000 */
[----:B-----5:R-:W-:Y:S01]  /*0a10*/  FADD.FTZ R29, R29, R20 ;  /* 0x000000141d1d7221 */ /* 0x020fe20000010000 */
[----:B------:R-:W-:Y:S02]  /*0a20*/  FADD.FTZ R20, R12, R21 ;  /* 0x000000150c147221 */ /* 0x000fe40000010000 */
[----:B------:R-:W2:Y:S01]  /*0a30*/  LDS.128 R12, [UR5+0x60] ;  /* 0x00006005ff0c7984 */ /* 0x000ea20008000c00 */
        /* <DEDUP_REMOVED lines=24> */
.L_x_2893:
[----:B------:R-:W-:Y:S05]  /*0bc0*/  BSYNC.RECONVERGENT B0 ;  /* 0x0000000000007941 */ /* 0x000fea0003800200 */
.L_x_2892:
[----:B------:R-:W-:Y:S05]  /*0bd0*/  @!P2 BRA `(.L_x_2894) ;  /* 0x0000000c00a0a947 */ /* 0x000fea0003800000 */
[----:B---3--:R-:W3:Y:S01]  /*0be0*/  LDC.64 R8, c[0x0][0x3b8] ;  /* 0x0000ee00ff087b82 */ /* 0x008ee20000000a00 */
[----:B------:R-:W-:Y:S01]  /*0bf0*/  ULOP3.LUT UR9, UR4, 0x1, URZ, 0xc0, !UPT ;  /* 0x0000000104097892 */ /* 0x000fe2000f8ec0ff */
[----:B------:R-:W-:-:S03]  /*0c00*/  ISETP.GE.U32.AND P4, PT, R6, 0x8, PT ;  /* 0x000000080600780c */ /* 0x000fc60003f86070 */
[----:B------:R-:W-:-:S06]  /*0c10*/  UIMAD UR5, UR9, UR19, URZ ;  /* 0x00000013090572a4 */ /* 0x000fcc000f8e02ff */
[----:B------:R-:W-:-:S05]  /*0c20*/  IMAD R10, R6, UR5, RZ ;  /* 0x00000005060a7c24 */ /* 0x000fca000f8e02ff */
[----:B-1----:R-:W-:-:S05]  /*0c30*/  SHF.L.U32 R11, R10, 0x1, RZ ;  /* 0x000000010a0b7819 */ /* 0x002fca00000006ff */
[----:B---3--:R-:W-:-:S03]  /*0c40*/  IMAD.WIDE R8, R11, 0x4, R8 ;  /* 0x000000040b087825 */ /* 0x008fc600078e0208 */
[----:B------:R-:W-:Y:S02]  /*0c50*/  R2UR UR16, R8 ;  /* 0x00000000081072ca */ /* 0x000fe400000e0000 */
[----:B------:R-:W-:Y:S01]  /*0c60*/  R2UR UR17, R9 ;  /* 0x00000000091172ca */ /* 0x000fe200000e0000 */
[----:B------:R-:W-:-:S14]  /*0c70*/  @P3 BRA `(.L_x_2895) ;  /* 0x0000000000643947 */ /* 0x000fdc0003800000 */
[----:B------:R-:W1:Y:S01]  /*0c80*/  LDC.64 R8, c[0x0][0x3b0] ;  /* 0x0000ec00ff087b82 */ /* 0x000e620000000a00 */
[----:B------:R-:W-:Y:S02]  /*0c90*/  ULOP3.LUT UP0, UR5, UR4, 0x2, URZ, 0xc0, !UPT ;  /* 0x0000000204057892 */ /* 0x000fe4000f80c0ff */
[----:B------:R-:W-:Y:S02]  /*0ca0*/  UIMAD UR12, UR9, UR19, UR6 ;  /* 0x00000013090c72a4 */ /* 0x000fe4000f8e0206 */
[----:B------:R-:W-:Y:S02]  /*0cb0*/  UIMAD UR10, UR18, UR19, UR6 ;  /* 0x00000013120a72a4 */ /* 0x000fe4000f8e0206 */
[----:B------:R-:W-:Y:S01]  /*0cc0*/  PLOP3.LUT P2, PT, PT, PT, UP0, 0x80, 0x8 ;  /* 0x000000000008781c */ /* 0x000fe20003f4f008 */
[----:B------:R-:W-:Y:S01]  /*0cd0*/  UIADD3 UR5, UPT, UPT, -UR5, 0x1, URZ ;  /* 0x0000000105057890 */ /* 0x000fe2000fffe1ff */
[----:B------:R-:W-:Y:S01]  /*0ce0*/  MOV R11, UR12 ;  /* 0x0000000c000b7c02 */ /* 0x000fe20008000f00 */
[----:B------:R-:W-:Y:S01]  /*0cf0*/  UIMAD.WIDE.U32 UR10, UR10, 0x8, UR16 ;  /* 0x000000080a0a78a5 */ /* 0x000fe2000f8e0010 */
[----:B--2---:R-:W-:-:S03]  /*0d00*/  SEL R13, R6, RZ, !P2 ;  /* 0x000000ff060d7207 */ /* 0x004fc60005000000 */
[----:B------:R-:W-:Y:S02]  /*0d10*/  MOV R15, UR5 ;  /* 0x00000005000f7c02 */ /* 0x000fe40008000f00 */
[----:B------:R-:W-:Y:S02]  /*0d20*/  ISETP.NE.AND P2, PT, R13, -0x1, PT ;  /* 0xffffffff0d00780c */ /* 0x000fe40003f45270 */
[----:B------:R-:W-:Y:S01]  /*0d30*/  MOV R10, UR10 ;  /* 0x0000000a000a7c02 */ /* 0x000fe20008000f00 */
[----:B-1----:R-:W-:-:S04]  /*0d40*/  IMAD.WIDE.U32 R8, R11, 0x4, R8 ;  /* 0x000000040b087825 */ /* 0x002fc800078e0008 */
[----:B------:R-:W-:-:S05]  /*0d50*/  IMAD.U32 R11, RZ, RZ, UR11 ;  /* 0x0000000bff0b7e24 */ /* 0x000fca000f8e00ff */
[----:B------:R1:W-:Y:S01]  /*0d60*/  STG.E.64 desc[UR14][R10.64], R16 ;  /* 0x000000100a007986 */ /* 0x0003e2000c101b0e */
[----:B------:R-:W-:Y:S06]  /*0d70*/  MEMBAR.ALL.GPU ;  /* 0x0000000000007992 */ /* 0x000fec000000a000 */
[----:B------:R-:W-:-:S00]  /*0d80*/  ERRBAR ;  /* 0x00000000000079ab */ /* 0x000fc00000000000 */
[----:B------:R-:W-:Y:S06]  /*0d90*/  CGAERRBAR ;  /* 0x00000000000075ab */ /* 0x000fec0000000000 */
[----:B------:R1:W-:Y:S01]  /*0da0*/  REDG.E.ADD.S32.STRONG.GPU desc[UR14][R8.64], R15 ;  /* 0x0000000f0800798e */ /* 0x0003e2000c12e30e */
[----:B------:R-:W-:Y:S05]  /*0db0*/  @!P2 BRA `(.L_x_2895) ;  /* 0x000000000014a947 */ /* 0x000fea0003800000 */
.L_x_2896:
[----:B-1----:R-:W2:Y:S04]  /*0dc0*/  LDG.E.STRONG.GPU R10, desc[UR14][R8.64] ;  /* 0x0000000e080a7981 */ /* 0x002ea8000c1ef900 */
[----:B--2---:R-:W-:Y:S01]  /*0dd0*/  CCTL.IVALL ;  /* 0x00000000ff00798f */ /* 0x004fe20002000000 */
[----:B------:R-:W-:Y:S05]  /*0de0*/  YIELD ;  /* 0x0000000000007946 */ /* 0x000fea0003800000 */
[----:B------:R-:W-:-:S13]  /*0df0*/  ISETP.NE.AND P2, PT, R10, R13, PT ;  /* 0x0000000d0a00720c */ /* 0x000fda0003f45270 */
[----:B------:R-:W-:Y:S05]  /*0e00*/  @P2 BRA `(.L_x_2896) ;  /* 0xfffffffc00ec2947 */ /* 0x000fea000383ffff */
.L_x_2895:
        /* <DEDUP_REMOVED lines=15> */
.L_x_2898:
[----:B------:R-:W-:Y:S01]  /*0f00*/  UIADD3 UR24, UPT, UPT, UR5, 0x1, URZ ;  /* 0x0000000105187890 */ /* 0x000fe2000fffe0ff */
[----:B------:R-:W-:Y:S01]  /*0f10*/  ISETP.EQ.OR P2, PT, RZ, UR23, P3 ;  /* 0x00000017ff007c0c */ /* 0x000fe20009f42670 */
[----:B------:R-:W-:-:S04]  /*0f20*/  UIADD3 UR25, UPT, UPT, UR5, 0x2, URZ ;  /* 0x0000000205197890 */ /* 0x000fc8000fffe0ff */
[----:B-1----:R-:W-:Y:S01]  /*0f30*/  MOV R8, UR24 ;  /* 0x0000001800087c02 */ /* 0x002fe20008000f00 */
        /* <DEDUP_REMOVED lines=10> */
[----:B------:R-:W-:Y:S01]  /*0fe0*/  MOV R8, UR24 ;  /* 0x0000001800087c02 */ /* 0x000fe20008000f00 */
[----:B------:R-:W-:Y:S01]  /*0ff0*/  IMAD.U32 R9, RZ, RZ, UR25 ;  /* 0x00000019ff097e24 */ /* 0x000fe2000f8e00ff */
[----:B------:R-:W-:Y:S02]  /*1000*/  @!UP0 UIMAD.WIDE.U32 UR24, UR22, 0x8, UR16 ;  /* 0x00000008161888a5 */ /* 0x000fe4000f8e0010 */
[----:B------:R-:W-:Y:S01]  /*1010*/  @!UP1 UIMAD.WIDE.U32 UR26, UR21, 0x8, UR16 ;  /* 0x00000008151a98a5 */ /* 0x000fe2000f8e0010 */
[----:B------:R-:W-:Y:S02]  /*1020*/  VOTEU.ALL UP0, P5 ;  /* 0x0000000000ff7886 */ /* 0x000fe40002800000 */
[----:B------:R-:W0:Y:S01]  /*1030*/  @!P2 LDG.E.64 R8, desc[UR14][R8.64] ;  /* 0x0000000e0808a981 */ /* 0x000e22000c1e1b00 */
[----:B------:R-:W-:-:S02]  /*1040*/  MOV R10, UR24 ;  /* 0x00000018000a7c02 */ /* 0x000fc40008000f00 */
[----:B------:R-:W-:Y:S01]  /*1050*/  MOV R11, UR25 ;  /* 0x00000019000b7c02 */ /* 0x000fe20008000f00 */
[----:B------:R-:W-:Y:S01]  /*1060*/  @!UP0 UIMAD.WIDE.U32 UR24, UR12, 0x8, UR16 ;  /* 0x000000080c1888a5 */ /* 0x000fe2000f8e0010 */
[----:B------:R-:W-:Y:S02]  /*1070*/  MOV R12, UR26 ;  /* 0x0000001a000c7c02 */ /* 0x000fe40008000f00 */
[----:B--2---:R-:W-:Y:S02]  /*1080*/  MOV R13, UR27 ;  /* 0x0000001b000d7c02 */ /* 0x004fe40008000f00 */
[----:B------:R-:W2:Y:S01]  /*1090*/  @!P4 LDG.E.64 R10, desc[UR14][R10.64] ;  /* 0x0000000e0a0ac981 */ /* 0x000ea2000c1e1b00 */
[----:B------:R-:W-:Y:S01]  /*10a0*/  MOV R14, UR24 ;  /* 0x00000018000e7c02 */ /* 0x000fe20008000f00 */
[----:B------:R-:W-:Y:S02]  /*10b0*/  IMAD.U32 R15, RZ, RZ, UR25 ;  /* 0x00000019ff0f7e24 */ /* 0x000fe4000f8e00ff */
[----:B------:R-:W3:Y:S04]  /*10c0*/  @!P6 LDG.E.64 R12, desc[UR14][R12.64] ;  /* 0x0000000e0c0ce981 */ /* 0x000ee8000c1e1b00 */
        /* <DEDUP_REMOVED lines=10> */
[----:B--2---:R-:W-:Y:S01]  /*1170*/  @!P4 FADD.FTZ R16, R16, R10 ;  /* 0x0000000a1010c221 */ /* 0x004fe20000010000 */
[----:B------:R-:W-:Y:S01]  /*1180*/  @!P4 FADD.FTZ R17, R17, R11 ;  /* 0x0000000b1111c221 */ /* 0x000fe20000010000 */
[----:B------:R-:W-:-:S02]  /*1190*/  ISETP.EQ.OR P4, PT, R8, UR18, P3 ;  /* 0x0000001208007c0c */ /* 0x000fc40009f82670 */
[----:B------:R-:W-:Y:S01]  /*11a0*/  MOV R8, UR24 ;  /* 0x0000001800087c02 */ /* 0x000fe20008000f00 */
[----:B---3--:R-:W-:Y:S01]  /*11b0*/  @!P6 FADD.FTZ R16, R16, R12 ;  /* 0x0000000c1010e221 */ /* 0x008fe20000010000 */
        /* <DEDUP_REMOVED lines=10> */
[----:B------:R-:W-:Y:S01]  /*1260*/  IMAD.U32 R9, RZ, RZ, UR25 ;  /* 0x00000019ff097e24 */ /* 0x000fe2000f8e00ff */
[----:B------:R-:W-:Y:S01]  /*1270*/  @!UP1 UIMAD.WIDE.U32 UR26, UR10, 0x8, UR16 ;  /* 0x000000080a1a98a5 */ /* 0x000fe2000f8e0010 */
[----:B------:R-:W-:-:S03]  /*1280*/  VOTEU.ALL UP0, P6 ;  /* 0x0000000000ff7886 */ /* 0x000fc60003000000 */
[----:B------:R-:W-:Y:S01]  /*1290*/  VOTEU.ALL UP1, P5 ;  /* 0x0000000000ff7886 */ /* 0x000fe20002820000 */
[----:B------:R-:W2:Y:S01]  /*12a0*/  @!P2 LDG.E.64 R8, desc[UR14][R8.64] ;  /* 0x0000000e0808a981 */ /* 0x000ea2000c1e1b00 */
[----:B------:R-:W-:Y:S01]  /*12b0*/  MOV R10, UR26 ;  /* 0x0000001a000a7c02 */ /* 0x000fe20008000f00 */
[----:B------:R-:W-:Y:S01]  /*12c0*/  @!UP0 UIMAD.WIDE.U32 UR24, UR20, 0x8, UR16 ;  /* 0x00000008141888a5 */ /* 0x000fe2000f8e0010 */
[----:B------:R-:W-:Y:S01]  /*12d0*/  MOV R11, UR27 ;  /* 0x0000001b000b7c02 */ /* 0x000fe20008000f00 */
[----:B------:R-:W-:-:S04]  /*12e0*/  @!UP1 UIMAD.WIDE.U32 UR26, UR13, 0x8, UR16 ;  /* 0x000000080d1a98a5 */ /* 0x000fc8000f8e0010 */
[----:B------:R-:W-:Y:S01]  /*12f0*/  MOV R12, UR24 ;  /* 0x00000018000c7c02 */ /* 0x000fe20008000f00 */
[----:B------:R-:W3:Y:S01]  /*1300*/  @!P4 LDG.E.64 R10, desc[UR14][R10.64] ;  /* 0x0000000e0a0ac981 */ /* 0x000ee2000c1e1b00 */
[----:B------:R-:W-:Y:S01]  /*1310*/  MOV R13, UR25 ;  /* 0x00000019000d7c02 */ /* 0x000fe20008000f00 */
[----:B------:R-:W-:Y:S01]  /*1320*/  IMAD.U32 R15, RZ, RZ, UR27 ;  /* 0x0000001bff0f7e24 */ /* 0x000fe2000f8e00ff */
[----:B------:R-:W-:-:S04]  /*1330*/  MOV R14, UR26 ;  /* 0x0000001a000e7c02 */ /* 0x000fc80008000f00 */
        /* <DEDUP_REMOVED lines=23> */
.L_x_2897:
[----:B-1----:R-:W-:-:S13]  /*14b0*/  LOP3.LUT P2, R8, R6, 0x7, RZ, 0xc0, !PT ;  /* 0x0000000706087812 */ /* 0x002fda000784c0ff */
[----:B------:R-:W-:Y:S05]  /*14c0*/  @!P2 BRA `(.L_x_2894) ;  /* 0x000000040064a947 */ /* 0x000fea0003800000 */
[----:B------:R-:W-:Y:S02]  /*14d0*/  IADD3 R8, PT, PT, R8, -0x1, RZ ;  /* 0xffffffff08087810 */ /* 0x000fe40007ffe0ff */
[----:B------:R-:W-:Y:S02]  /*14e0*/  LOP3.LUT P2, R9, R6, 0x3, RZ, 0xc0, !PT ;  /* 0x0000000306097812 */ /* 0x000fe4000784c0ff */
[----:B------:R-:W-:-:S13]  /*14f0*/  ISETP.GE.U32.AND P4, PT, R8, 0x3, PT ;  /* 0x000000030800780c */ /* 0x000fda0003f86070 */
[----:B------:R-:W-:Y:S05]  /*1500*/  @!P4 BRA `(.L_x_2899) ;  /* 0x0000000000b4c947 */ /* 0x000fea0003800000 */
[----:B------:R-:W-:-:S04]  /*1510*/  MOV R8, UR5 ;  /* 0x0000000500087c02 */ /* 0x000fc80008000f00 */
        /* <DEDUP_REMOVED lines=11> */
[----:B--2---:R-:W-:Y:S02]  /*15d0*/  IMAD.U32 R13, RZ, RZ, UR12 ;  /* 0x0000000cff0d7e24 */ /* 0x004fe4000f8e00ff */
        /* <DEDUP_REMOVED lines=10> */
[----:B0-----:R-:W-:Y:S01]  /*1680*/  @!P6 FADD.FTZ R16, R16, R10 ;  /* 0x0000000a1010e221 */ /* 0x001fe20000010000 */
[----:B------:R-:W-:Y:S01]  /*1690*/  @!P6 FADD.FTZ R17, R17, R11 ;  /* 0x0000000b1111e221 */ /* 0x000fe20000010000 */
[----:B------:R-:W-:Y:S02]  /*16a0*/  ISETP.EQ.OR P6, PT, R12, UR18, P3 ;  /* 0x000000120c007c0c */ /* 0x000fe40009fc2670 */
[----:B------:R-:W-:Y:S02]  /*16b0*/  MOV R10, UR10 ;  /* 0x0000000a000a7c02 */ /* 0x000fe40008000f00 */
[----:B------:R-:W-:Y:S02]  /*16c0*/  MOV R11, UR11 ;  /* 0x0000000b000b7c02 */ /* 0x000fe40008000f00 */
[----:B------:R-:W-:-:S04]  /*16d0*/  MOV R12, UR12 ;  /* 0x0000000c000c7c02 */ /* 0x000fc80008000f00 */
[----:B------:R-:W2:Y:S03]  /*16e0*/  @!P5 LDG.E.64 R10, desc[UR14][R10.64] ;  /* 0x0000000e0a0ad981 */ /* 0x000ea6000c1e1b00 */
[----:B------:R-:W-:Y:S01]  /*16f0*/  VOTEU.ALL UP2, P6 ;  /* 0x0000000000ff7886 */ /* 0x000fe20003040000 */
[----:B------:R-:W3:Y:S04]  /*1700*/  @!P4 LDG.E.64 R12, desc[UR14][R12.64] ;  /* 0x0000000e0c0cc981 */ /* 0x000ee8000c1e1b00 */
[----:B------:R-:W-:-:S04]  /*1710*/  @!UP2 UIMAD UR5, UR5, UR19, UR6 ;  /* 0x000000130505a2a4 */ /* 0x000fc8000f8e0206 */
[----:B------:R-:W-:-:S06]  /*1720*/  @!UP2 UIMAD.WIDE.U32 UR10, UR5, 0x8, UR16 ;  /* 0x00000008050aa8a5 */ /* 0x000fcc000f8e0010 */
[----:B------:R-:W-:Y:S01]  /*1730*/  IMAD.U32 R14, RZ, RZ, UR10 ;  /* 0x0000000aff0e7e24 */ /* 0x000fe2000f8e00ff */
[----:B------:R-:W-:-:S06]  /*1740*/  MOV R15, UR11 ;  /* 0x0000000b000f7c02 */ /* 0x000fcc0008000f00 */
[----:B------:R-:W4:Y:S01]  /*1750*/  @!P6 LDG.E.64 R14, desc[UR14][R14.64] ;  /* 0x0000000e0e0ee981 */ /* 0x000f22000c1e1b00 */
[----:B------:R-:W-:-:S04]  /*1760*/  IADD3 R8, PT, PT, R8, 0x4, RZ ;  /* 0x0000000408087810 */ /* 0x000fc80007ffe0ff */
[----:B------:R-:W-:Y:S01]  /*1770*/  R2UR UR5, R8 ;  /* 0x00000000080572ca */ /* 0x000fe200000e0000 */
[----:B--2---:R-:W-:Y:S01]  /*1780*/  @!P5 FADD.FTZ R16, R16, R10 ;  /* 0x0000000a1010d221 */ /* 0x004fe20000010000 */
[----:B------:R-:W-:-:S03]  /*1790*/  @!P5 FADD.FTZ R17, R17, R11 ;  /* 0x0000000b1111d221 */ /* 0x000fc60000010000 */
[----:B---3--:R-:W-:Y:S01]  /*17a0*/  @!P4 FADD.FTZ R16, R16, R12 ;  /* 0x0000000c1010c221 */ /* 0x008fe20000010000 */
[----:B------:R-:W-:-:S03]  /*17b0*/  @!P4 FADD.FTZ R17, R17, R13 ;  /* 0x0000000d1111c221 */ /* 0x000fc60000010000 */
[----:B----4-:R-:W-:Y:S01]  /*17c0*/  @!P6 FADD.FTZ R16, R16, R14 ;  /* 0x0000000e1010e221 */ /* 0x010fe20000010000 */
[----:B------:R-:W-:-:S07]  /*17d0*/  @!P6 FADD.FTZ R17, R17, R15 ;  /* 0x0000000f1111e221 */ /* 0x000fce0000010000 */
.L_x_2899:
        /* <DEDUP_REMOVED lines=26> */
.L_x_2900:
        /* <DEDUP_REMOVED lines=8> */
[----:B------:R-:W-:-:S04]  /*1a00*/  IMAD.U32 R8, RZ, RZ, UR9 ;  /* 0x00000009ff087e24 */ /* 0x000fc8000f8e00ff */
[----:B------:R-:W-:-:S06]  /*1a10*/  IMAD.WIDE.U32 R8, R8, R9, UR16 ;  /* 0x0000001008087e25 */ /* 0x000fcc000f8e0009 */
[----:B------:R-:W0:Y:S02]  /*1a20*/  LDG.E.64 R8, desc[UR14][R8.64] ;  /* 0x0000000e08087981 */ /* 0x000e24000c1e1b00 */
[----:B0-----:R-:W-:Y:S01]  /*1a30*/  FADD.FTZ R16, R16, R8 ;  /* 0x0000000810107221 */ /* 0x001fe20000010000 */
[----:B------:R-:W-:-:S07]  /*1a40*/  FADD.FTZ R17, R17, R9 ;  /* 0x0000000911117221 */ /* 0x000fce0000010000 */
.L_x_2901:
[----:B------:R-:W-:Y:S05]  /*1a50*/  BSYNC.RECONVERGENT B0 ;  /* 0x0000000000007941 */ /* 0x000fea0003800200 */
.L_x_2894:
[----:B------:R-:W4:Y:S01]  /*1a60*/  S2R R14, SR_TID.X ;  /* 0x00000000000e7919 */ /* 0x000f220000002100 */
[----:B------:R-:W0:Y:S01]  /*1a70*/  S2UR UR9, SR_CgaCtaId ;  /* 0x00000000000979c3 */ /* 0x000e220000008800 */
[----:B------:R-:W4:Y:S01]  /*1a80*/  LDCU UR10, c[0x0][0x414] ;  /* 0x00008280ff0a77ac */ /* 0x000f220008000800 */
[----:B------:R-:W-:Y:S01]  /*1a90*/  MOV R15, UR8 ;  /* 0x00000008000f7c02 */ /* 0x000fe20008000f00 */
[----:B------:R-:W-:-:S05]  /*1aa0*/  UMOV UR5, 0x400 ;  /* 0x0000040000057882 */ /* 0x000fca0000000000 */
[----:B--2---:R-:W2:Y:S08]  /*1ab0*/  @P0 LDC.64 R12, c[0x0][0x388] ;  /* 0x0000e200ff0c0b82 */ /* 0x004eb00000000a00 */
[----:B-1----:R-:W1:Y:S01]  /*1ac0*/  LDC.64 R10, c[0x0][0x398] ;  /* 0x0000e600ff0a7b82 */ /* 0x002e620000000a00 */
[----:B0-----:R-:W-:-:S07]  /*1ad0*/  ULEA UR5, UR9, UR5, 0x18 ;  /* 0x0000000509057291 */ /* 0x001fce000f8ec0ff */
[----:B---3--:R-:W0:Y:S01]  /*1ae0*/  LDC.64 R8, c[0x0][0x3a0] ;  /* 0x0000e800ff087b82 */ /* 0x008e220000000a00 */
[----:B----4-:R-:W-:Y:S01]  /*1af0*/  SHF.L.U32 R14, R14, 0x1, RZ ;  /* 0x000000010e0e7819 */ /* 0x010fe200000006ff */
[----:B--2---:R-:W-:-:S04]  /*1b00*/  @P0 IMAD.WIDE R12, R15, 0x8, R12 ;  /* 0x000000080f0c0825 */ /* 0x004fc800078e020c */
[----:B------:R-:W-:Y:S01]  /*1b10*/  @P0 FMUL.FTZ R15, R17, UR10 ;  /* 0x0000000a110f0c20 */ /* 0x000fe20008410000 */
[----:B------:R-:W-:Y:S01]  /*1b20*/  @!P3 STS.64 [UR5+0x98], R16 ;  /* 0x00009810ff00b988 */ /* 0x000fe20008000a05 */
[----:B------:R-:W-:Y:S01]  /*1b30*/  LOP3.LUT R21, R14, 0x1e, RZ, 0xc0, !PT ;  /* 0x0000001e0e157812 */ /* 0x000fe200078ec0ff */
[----:B------:R-:W-:-:S03]  /*1b40*/  @P0 FMUL.FTZ R14, R16, UR10 ;  /* 0x0000000a100e0c20 */ /* 0x000fc60008410000 */
[----:B------:R-:W-:Y:S02]  /*1b50*/  IADD3 R21, PT, PT, R0, R21, RZ ;  /* 0x0000001500157210 */ /* 0x000fe40007ffe0ff */
[----:B------:R2:W-:Y:S03]  /*1b60*/  @P0 STG.E.64 desc[UR14][R12.64], R14 ;  /* 0x0000000e0c000986 */ /* 0x0005e6000c101b0e */
[----:B-1----:R-:W-:-:S04]  /*1b70*/  IMAD.WIDE R18, R21, 0x4, R10 ;  /* 0x0000000415127825 */ /* 0x002fc800078e020a */
[----:B0-----:R-:W-:Y:S01]  /*1b80*/  IMAD.WIDE R10, R21, 0x4, R8 ;  /* 0x00000004150a7825 */ /* 0x001fe200078e0208 */
[----:B------:R-:W-:Y:S06]  /*1b90*/  BAR.SYNC.DEFER_BLOCKING 0x0 ;  /* 0x0000000000007b1d */ /* 0x000fec0000010000 */
[----:B------:R0:W5:Y:S04]  /*1ba0*/  LDG.E.64 R8, desc[UR14][R18.64] ;  /* 0x0000000e12087981 */ /* 0x000168000c1e1b00 */
[----:B------:R-:W5:Y:S01]  /*1bb0*/  LDG.E.64 R10, desc[UR14][R10.64] ;  /* 0x0000000e0a0a7981 */ /* 0x000f62000c1e1b00 */
[----:B--2---:R-:W-:Y:S01]  /*1bc0*/  MOV R14, 0x3f800000 ;  /* 0x3f800000000e7802 */ /* 0x004fe20000000f00 */
[----:B------:R-:W-:Y:S02]  /*1bd0*/  BSSY.RECONVERGENT B0, `(.L_x_2902) ;  /* 0x000007a000007945 */ /* 0x000fe40003800200 */
        /* <DEDUP_REMOVED lines=23> */
[----:B------:R-:W-:Y:S02]  /*1d50*/  IMAD.MOV.U32 R12, RZ, RZ, R24 ;  /* 0x000000ffff0c7224 */ /* 0x000fe400078e0018 */
[C---:B------:R-:W-:Y:S01]  /*1d60*/  FADD.FTZ R17, -R0.reuse, R2 ;  /* 0x0000000200117221 */ /* 0x040fe20000010100 */
[----:B------:R-:W2:Y:S01]  /*1d70*/  LDCU.64 UR10, c[0x0][0x380] ;  /* 0x00007000ff0a77ac */ /* 0x000ea20008000a00 */
[----:B------:R-:W-:Y:S02]  /*1d80*/  FADD.FTZ R3, -R0, R3 ;  /* 0x0000000300037221 */ /* 0x000fe40000010100 */
[-C--:B-1----:R-:W-:Y:S02]  /*1d90*/  FMUL.FTZ R17, R17, R14.reuse ;  /* 0x0000000e11117220 */ /* 0x082fe40000410000 */
[----:B------:R-:W-:Y:S01]  /*1da0*/  FMUL.FTZ R20, R3, R14 ;  /* 0x0000000e03147220 */ /* 0x000fe20000410000 */
[----:B0-----:R-:W-:-:S02]  /*1db0*/  IMAD R18, R18, UR16, RZ ;  /* 0x0000001012127c24 */ /* 0x001fc4000f8e02ff */
[----:B------:R-:W-:-:S04]  /*1dc0*/  IMAD.WIDE.U32 R12, R7, UR16, R12 ;  /* 0x00000010070c7c25 */ /* 0x000fc8000f8e000c */
[----:B------:R-:W-:Y:S01]  /*1dd0*/  IMAD R19, R7, UR17, R18 ;  /* 0x0000001107137c24 */ /* 0x000fe2000f8e0212 */
[----:B--2---:R-:W-:Y:S01]  /*1de0*/  LEA R2, P1, R12, UR10, 0x2 ;  /* 0x0000000a0c027c11 */ /* 0x004fe2000f8210ff */
[----:B-----5:R-:W-:-:S03]  /*1df0*/  FFMA.FTZ R18, R8, R17, R10 ;  /* 0x0000001108127223 */ /* 0x020fc6000001000a */
[----:B------:R-:W-:-:S04]  /*1e00*/  IADD3 R19, PT, PT, R13, R19, RZ ;  /* 0x000000130d137210 */ /* 0x000fc80007ffe0ff */
[----:B------:R-:W-:Y:S01]  /*1e10*/  LEA.HI.X R3, R12, UR11, R19, 0x2, P1 ;  /* 0x0000000b0c037c11 */ /* 0x000fe200088f1413 */
[----:B------:R-:W-:-:S05]  /*1e20*/  FFMA.FTZ R19, R9, R20, R11 ;  /* 0x0000001409137223 */ /* 0x000fca000001000b */
[----:B------:R0:W-:Y:S02]  /*1e30*/  STG.E.64 desc[UR14][R2.64], R18 ;  /* 0x0000001202007986 */ /* 0x0001e4000c101b0e */
.L_x_2905:
[----:B------:R-:W-:Y:S05]  /*1e40*/  BSYNC.RECONVERGENT B1 ;  /* 0x0000000000017941 */ /* 0x000fea0003800200 */
.L_x_2904:
[----:B------:R-:W-:Y:S05]  /*1e50*/  @P2 BRA `(.L_x_2906) ;  /* 0x0000000400442947 */ /* 0x000fea0003800000 */
[----:B------:R-:W2:Y:S01]  /*1e60*/  LDCU.64 UR10, c[0x0][0x3e0] ;  /* 0x00007c00ff0a77ac */ /* 0x000ea20008000a00 */
[----:B0-----:R-:W-:Y:S01]  /*1e70*/  MOV R2, R24 ;  /* 0x0000001800027202 */ /* 0x001fe20000000f00 */
[C---:B------:R-:W-:Y:S01]  /*1e80*/  FADD.FTZ R13, -R0.reuse, R4 ;  /* 0x00000004000d7221 */ /* 0x040fe20000010100 */
[----:B------:R-:W-:Y:S01]  /*1e90*/  MOV R3, R27 ;  /* 0x0000001b00037202 */ /* 0x000fe20000000f00 */
[----:B------:R-:W0:Y:S01]  /*1ea0*/  LDCU.64 UR12, c[0x0][0x380] ;  /* 0x00007000ff0c77ac */ /* 0x000e220008000a00 */
[----:B------:R-:W-:Y:S01]  /*1eb0*/  FADD.FTZ R5, -R0, R5 ;  /* 0x0000000500057221 */ /* 0x000fe20000010100 */
        /* <DEDUP_REMOVED lines=8> */
[----:B------:R-:W-:-:S04]  /*1f40*/  IADD3 R15, PT, PT, R3, R15, RZ ;  /* 0x0000000f030f7210 */ /* 0x000fc80007ffe0ff */
[----:B------:R-:W-:-:S05]  /*1f50*/  LEA.HI.X R5, R2, UR13, R15, 0x2, P1 ;  /* 0x0000000d02057c11 */ /* 0x000fca00088f140f */
[----:B------:R2:W-:Y:S01]  /*1f60*/  STG.E.64 desc[UR14][R4.64], R8 ;  /* 0x0000000804007986 */ /* 0x0005e2000c101b0e */
[----:B------:R-:W-:Y:S05]  /*1f70*/  BRA `(.L_x_2906) ;  /* 0x0000000000fc7947 */ /* 0x000fea0003800000 */
.L_x_2903:
[----:B------:R-:W-:Y:S04]  /*1f80*/  BSSY.RECONVERGENT B1, `(.L_x_2907) ;  /* 0x000001e000017945 */ /* 0x000fe80003800200 */
[----:B------:R-:W-:Y:S05]  /*1f90*/  @P1 BRA `(.L_x_2908) ;  /* 0x0000000000701947 */ /* 0x000fea0003800000 */
[C---:B------:R-:W-:Y:S01]  /*1fa0*/  FADD.FTZ R13, -R0.reuse, R2 ;  /* 0x00000002000d7221 */ /* 0x040fe20000010100 */
[----:B------:R-:W-:Y:S01]  /*1fb0*/  FADD.FTZ R3, -R0, R3 ;  /* 0x0000000300037221 */ /* 0x000fe20000010100 */
[----:B------:R-:W2:Y:S01]  /*1fc0*/  LDCU.64 UR10, c[0x0][0x3e0] ;  /* 0x00007c00ff0a77ac */ /* 0x000ea20008000a00 */
[----:B0-----:R-:W-:Y:S01]  /*1fd0*/  SHF.R.S32.HI R20, RZ, 0x1f, R7 ;  /* 0x0000001fff147819 */ /* 0x001fe20000011407 */
[-C--:B-1----:R-:W-:Y:S01]  /*1fe0*/  FMUL.FTZ R13, R13, R14.reuse ;  /* 0x0000000e0d0d7220 */ /* 0x082fe20000410000 */
[----:B------:R-:W-:Y:S01]  /*1ff0*/  FMUL.FTZ R12, R3, R14 ;  /* 0x0000000e030c7220 */ /* 0x000fe20000410000 */
[----:B------:R-:W0:Y:S01]  /*2000*/  LDCU.64 UR12, c[0x0][0x380] ;  /* 0x00007000ff0c77ac */ /* 0x000e220008000a00 */
[----:B------:R-:W-:Y:S01]  /*2010*/  MOV R17, R27 ;  /* 0x0000001b00117202 */ /* 0x000fe20000000f00 */
[----:B-----5:R-:W-:Y:S01]  /*2020*/  FFMA.FTZ R13, R8, R13, R10 ;  /* 0x0000000d080d7223 */ /* 0x020fe2000001000a */
[----:B------:R-:W-:Y:S01]  /*2030*/  FFMA.FTZ R12, R9, R12, R11 ;  /* 0x0000000c090c7223 */ /* 0x000fe2000001000b */
[----:B------:R-:W-:-:S02]  /*2040*/  IMAD.MOV.U32 R16, RZ, RZ, R24 ;  /* 0x000000ffff107224 */ /* 0x000fc400078e0018 */
[----:B------:R-:W-:Y:S01]  /*2050*/  FMUL.FTZ R2, R13, -1.4426950216293334961 ;  /* 0xbfb8aa3b0d027820 */ /* 0x000fe20000410000 */
[----:B------:R-:W-:-:S05]  /*2060*/  FMUL.FTZ R3, R12, -1.4426950216293334961 ;  /* 0xbfb8aa3b0c037820 */ /* 0x000fca0000410000 */
[----:B------:R-:W1:Y:S01]  /*2070*/  MUFU.EX2 R2, R2 ;  /* 0x0000000200027308 */ /* 0x000e620000000800 */
[----:B--2---:R-:W-:-:S03]  /*2080*/  IMAD R20, R20, UR10, RZ ;  /* 0x0000000a14147c24 */ /* 0x004fc6000f8e02ff */
[----:B------:R-:W2:Y:S01]  /*2090*/  MUFU.EX2 R3, R3 ;  /* 0x0000000300037308 */ /* 0x000ea20000000800 */
[----:B------:R-:W-:-:S04]  /*20a0*/  IMAD.WIDE.U32 R16, R7, UR10, R16 ;  /* 0x0000000a07107c25 */ /* 0x000fc8000f8e0010 */
[----:B-1----:R-:W-:Y:S01]  /*20b0*/  FADD.FTZ R18, R2, 1 ;  /* 0x3f80000002127421 */ /* 0x002fe20000010000 */
[----:B0-----:R-:W-:Y:S01]  /*20c0*/  LEA R2, P1, R16, UR12, 0x2 ;  /* 0x0000000c10027c11 */ /* 0x001fe2000f8210ff */
[----:B--2---:R-:W-:Y:S01]  /*20d0*/  FADD.FTZ R15, R3, 1 ;  /* 0x3f800000030f7421 */ /* 0x004fe20000010000 */
[----:B------:R-:W-:-:S03]  /*20e0*/  IMAD R3, R7, UR11, R20 ;  /* 0x0000000b07037c24 */ /* 0x000fc6000f8e0214 */
[----:B------:R-:W0:Y:S02]  /*20f0*/  MUFU.RCP R18, R18 ;  /* 0x0000001200127308 */ /* 0x000e240000001000 */
[----:B------:R-:W-:-:S06]  /*2100*/  IADD3 R3, PT, PT, R17, R3, RZ ;  /* 0x0000000311037210 */ /* 0x000fcc0007ffe0ff */
[----:B------:R-:W1:Y:S01]  /*2110*/  MUFU.RCP R15, R15 ;  /* 0x0000000f000f7308 */ /* 0x000e620000001000 */
[----:B------:R-:W-:Y:S01]  /*2120*/  LEA.HI.X R3, R16, UR13, R3, 0x2, P1 ;  /* 0x0000000d10037c11 */ /* 0x000fe200088f1403 */
[----:B0-----:R-:W-:Y:S01]  /*2130*/  FMUL.FTZ R18, R13, R18 ;  /* 0x000000120d127220 */ /* 0x001fe20000410000 */
[----:B-1----:R-:W-:-:S05]  /*2140*/  FMUL.FTZ R19, R12, R15 ;  /* 0x0000000f0c137220 */ /* 0x002fca0000410000 */
[----:B------:R2:W-:Y:S02]  /*2150*/  STG.E.64 desc[UR14][R2.64], R18 ;  /* 0x0000001202007986 */ /* 0x0005e4000c101b0e */
.L_x_2908:
[----:B------:R-:W-:Y:S05]  /*2160*/  BSYNC.RECONVERGENT B1 ;  /* 0x0000000000017941 */ /* 0x000fea0003800200 */
.L_x_2907:
[----:B------:R-:W3:Y:S01]  /*2170*/  LDCU.64 UR10, c[0x0][0x3e8] ;  /* 0x00007d00ff0a77ac */ /* 0x000ee20008000a00 */
[----:B--2---:R-:W-:-:S04]  /*2180*/  IADD3 R2, PT, PT, R7, 0x20, RZ ;  /* 0x0000002007027810 */ /* 0x004fc80007ffe0ff */
[----:B------:R-:W-:Y:S02]  /*2190*/  SHF.R.S32.HI R3, RZ, 0x1f, R2 ;  /* 0x0000001fff037819 */ /* 0x000fe40000011402 */
[----:B---3--:R-:W-:-:S04]  /*21a0*/  ISETP.GE.U32.AND P1, PT, R2, UR10, PT ;  /* 0x0000000a02007c0c */ /* 0x008fc8000bf26070 */
[----:B------:R-:W-:-:S13]  /*21b0*/  ISETP.GE.AND.EX P1, PT, R3, UR11, PT, P1 ;  /* 0x0000000b03007c0c */ /* 0x000fda000bf26310 */
[----:B------:R-:W-:Y:S05]  /*21c0*/  @P1 BRA `(.L_x_2906) ;  /* 0x0000000000681947 */ /* 0x000fea0003800000 */
[C---:B------:R-:W-:Y:S01]  /*21d0*/  FADD.FTZ R13, -R0.reuse, R4 ;  /* 0x00000004000d7221 */ /* 0x040fe20000010100 */
[----:B------:R-:W-:Y:S01]  /*21e0*/  FADD.FTZ R5, -R0, R5 ;  /* 0x0000000500057221 */ /* 0x000fe20000010100 */
[----:B------:R-:W2:Y:S01]  /*21f0*/  LDCU.64 UR10, c[0x0][0x3e0] ;  /* 0x00007c00ff0a77ac */ /* 0x000ea20008000a00 */
        /* <DEDUP_REMOVED lines=9> */
[----:B--2---:R-:W-:-:S03]  /*2290*/  IMAD R3, R3, UR10, RZ ;  /* 0x0000000a03037c24 */ /* 0x004fc6000f8e02ff */
[----:B------:R-:W2:Y:S01]  /*22a0*/  MUFU.EX2 R9, R9 ;  /* 0x0000000900097308 */ /* 0x000ea20000000800 */
[----:B------:R-:W-:-:S04]  /*22b0*/  IMAD.WIDE.U32 R24, R2, UR10, R24 ;  /* 0x0000000a02187c25 */ /* 0x000fc8000f8e0018 */
[----:B------:R-:W-:Y:S01]  /*22c0*/  IMAD R3, R2, UR11, R3 ;  /* 0x0000000b02037c24 */ /* 0x000fe2000f8e0203 */
[----:B-1----:R-:W-:Y:S01]  /*22d0*/  LEA R2, P1, R24, UR12, 0x2 ;  /* 0x0000000c18027c11 */ /* 0x002fe2000f8210ff */
[----:B---3--:R-:W-:-:S03]  /*22e0*/  FADD.FTZ R4, R0, 1 ;  /* 0x3f80000000047421 */ /* 0x008fc60000010000 */
[----:B------:R-:W-:Y:S01]  /*22f0*/  IADD3 R3, PT, PT, R25, R3, RZ ;  /* 0x0000000319037210 */ /* 0x000fe20007ffe0ff */
[----:B--2---:R-:W-:Y:S01]  /*2300*/  FADD.FTZ R10, R9, 1 ;  /* 0x3f800000090a7421 */ /* 0x004fe20000010000 */
[----:B------:R-:W1:Y:S02]  /*2310*/  MUFU.RCP R5, R4 ;  /* 0x0000000400057308 */ /* 0x000e640000001000 */
[----:B------:R-:W-:-:S06]  /*2320*/  LEA.HI.X R3, R24, UR13, R3, 0x2, P1 ;  /* 0x0000000d18037c11 */ /* 0x000fcc00088f1403 */
[----:B------:R-:W2:Y:S01]  /*2330*/  MUFU.RCP R10, R10 ;  /* 0x0000000a000a7308 */ /* 0x000ea20000001000 */
[----:B-1----:R-:W-:Y:S01]  /*2340*/  FMUL.FTZ R8, R8, R5 ;  /* 0x0000000508087220 */ /* 0x002fe20000410000 */
[----:B--2---:R-:W-:-:S05]  /*2350*/  FMUL.FTZ R9, R11, R10 ;  /* 0x0000000a0b097220 */ /* 0x004fca0000410000 */
[----:B------:R3:W-:Y:S02]  /*2360*/  STG.E.64 desc[UR14][R2.64], R8 ;  /* 0x0000000802007986 */ /* 0x0007e4000c101b0e */
.L_x_2906:
[----:B------:R-:W-:Y:S05]  /*2370*/  BSYNC.RECONVERGENT B0 ;  /* 0x0000000000007941 */ /* 0x000fea0003800200 */
.L_x_2902:
[----:B------:R-:W-:Y:S02]  /*2380*/  UIADD3 UR8, UPT, UPT, UR19, UR8, URZ ;  /* 0x0000000813087290 */ /* 0x000fe4000fffe0ff */
[----:B------:R-:W-:Y:S02]  /*2390*/  UIADD3 UR4, UPT, UPT, UR4, 0x1, URZ ;  /* 0x0000000104047890 */ /* 0x000fe4000fffe0ff */
[----:B------:R-:W-:-:S09]  /*23a0*/  UISETP.GE.AND UP0, UPT, UR8, UR7, UPT ;  /* 0x000000070800728c */ /* 0x000fd2000bf06270 */
[----:B------:R-:W-:Y:S05]  /*23b0*/  BRA.U !UP0, `(.L_x_2909) ;  /* 0xffffffdd086c7547 */ /* 0x000fea000b83ffff */
[----:B------:R-:W-:Y:S05]  /*23c0*/  EXIT ;  /* 0x000000000000794d */ /* 0x000fea0003800000 */
.L_x_2910:
        /* <DEDUP_REMOVED lines=11> */
.L_x_3467:


//--------------------- .text._Z35group_norm_nhwc_fwd_one_pass_kernelI11Fp32IOFp32WLi128ELi32ELi512EEv26Group_norm_nhwc_fwd_params --------------------------
	.section	.text._Z35group_norm_nhwc_fwd_one_pass_kernelI11Fp32IOFp32WLi128ELi32ELi512EEv26Group_norm_nhwc_fwd_params,"ax",@progbits
	.align	128
        .global         _Z35group_norm_nhwc_fwd_one_pass_kernelI11Fp32IOFp32WLi128ELi32ELi512EEv26Group_norm_nhwc_fwd_params
        .type           _Z35group_norm_nhwc_fwd_one_pass_kernelI11Fp32IOFp32WLi128ELi32ELi512EEv26Group_norm_nhwc_fwd_params,@function
        .size           _Z35group_norm_nhwc_fwd_one_pass_kernelI11Fp32IOFp32WLi128ELi32ELi512EEv26Group_norm_nhwc_fwd_params,(.L_x_3468 - _Z35group_norm_nhwc_fwd_one_pass_kernelI11Fp32IOFp32WLi128ELi32ELi512EEv26Group_norm_nhwc_fwd_params)
        .other          _Z35group_norm_nhwc_fwd_one_pass_kernelI11Fp32IOFp32WLi128ELi32ELi512EEv26Group_norm_nhwc_fwd_params,@"STO_CUDA_ENTRY STV_DEFAULT"
_Z35group_norm_nhwc_fwd_one_pass_kernelI11Fp32IOFp32WLi128ELi32ELi512EEv26Group_norm_nhwc_fwd_params:
.text._Z35group_norm_nhwc_fwd_one_pass_kernelI11Fp32IOFp32WLi128ELi32ELi512EEv26Group_norm_nhwc_fwd_params:
        /* <DEDUP_REMOVED lines=23> */
.L_x_2938:
[----:B------:R-:W0:Y:S01]  /*0170*/  LDC R9, c[0x0][0x3f8] ;  /* 0x0000fe00ff097b82 */ /* 0x000e220000000800 */
[----:B-1----:R-:W1:Y:S01]  /*0180*/  LDCU.64 UR8, c[0x0][0x3e8] ;  /* 0x00007d00ff0877ac */ /* 0x002e620008000a00 */
[C---:B--2---:R-:W-:Y:S01]  /*0190*/  IADD3 R13, PT, PT, R23.reuse, 0x40, RZ ;  /* 0x00000040170d7810 */ /* 0x044fe20007ffe0ff */
[----:B------:R-:W2:Y:S01]  /*01a0*/  S2R R8, SR_TID.X ;  /* 0x0000000000087919 */ /* 0x000ea20000002100 */
[----:B------:R-:W-:Y:S01]  /*01b0*/  IADD3 R18, PT, PT, R23, 0x20, RZ ;  /* 0x0000002017127810 */ /* 0x000fe20007ffe0ff */
[----:B---3--:R-:W3:Y:S01]  /*01c0*/  LDCU.64 UR10, c[0x0][0x3f0] ;  /* 0x00007e00ff0a77ac */ /* 0x008ee20008000a00 */
[----:B-----5:R-:W-:Y:S02]  /*01d0*/  SHF.R.S32.HI R15, RZ, 0x1f, R13 ;  /* 0x0000001fff0f7819 */ /* 0x020fe4000001140d */
[----:B------:R-:W-:Y:S02]  /*01e0*/  SHF.R.S32.HI R21, RZ, 0x1f, R18 ;  /* 0x0000001fff157819 */ /* 0x000fe40000011412 */
[----:B0-----:R-:W-:-:S02]  /*01f0*/  IABS R5, R9 ;  /* 0x0000000900057213 */ /* 0x001fc40000000000 */
[----:B------:R-:W-:Y:S02]  /*0200*/  ISETP.NE.AND P3, PT, R9, RZ, PT ;  /* 0x000000ff0900720c */ /* 0x000fe40003f65270 */
[----:B------:R-:W0:Y:S01]  /*0210*/  I2F.RP R0, R5 ;  /* 0x0000000500007306 */ /* 0x000e220000209400 */
[----:B--2---:R-:W-:-:S07]  /*0220*/  SHF.L.U32 R27, R8, 0x1, RZ ;  /* 0x00000001081b7819 */ /* 0x004fce00000006ff */
[----:B0-----:R-:W0:Y:S02]  /*0230*/  MUFU.RCP R0, R0 ;  /* 0x0000000000007308 */ /* 0x001e240000001000 */
[----:B0---4-:R-:W-:-:S06]  /*0240*/  IADD3 R2, PT, PT, R0, 0xffffffe, RZ ;  /* 0x0ffffffe00027810 */ /* 0x011fcc0007ffe0ff */
[----:B------:R0:W2:Y:S02]  /*0250*/  F2I.FTZ.U32.TRUNC.NTZ R3, R2 ;  /* 0x0000000200037305 */ /* 0x0000a4000021f000 */
[----:B0-----:R-:W-:Y:S01]  /*0260*/  HFMA2 R2, -RZ, RZ, 0, 0 ;  /* 0x00000000ff027431 */ /* 0x001fe200000001ff */
[----:B--2---:R-:W-:-:S05]  /*0270*/  IADD3 R4, PT, PT, RZ, -R3, RZ ;  /* 0x80000003ff047210 */ /* 0x004fca0007ffe0ff */
[----:B------:R-:W-:Y:S01]  /*0280*/  IMAD R7, R4, R5, RZ ;  /* 0x0000000504077224 */ /* 0x000fe200078e02ff */
[----:B------:R-:W-:-:S03]  /*0290*/  IABS R4, UR7 ;  /* 0x0000000700047c13 */ /* 0x000fc60008000000 */
[----:B------:R-:W-:Y:S01]  /*02a0*/  IMAD.HI.U32 R3, R3, R7, R2 ;  /* 0x0000000703037227 */ /* 0x000fe200078e0002 */
[----:B------:R-:W-:-:S05]  /*02b0*/  SHF.R.S32.HI R7, RZ, 0x1f, R23 ;  /* 0x0000001fff077819 */ /* 0x000fca0000011417 */
        /* <DEDUP_REMOVED lines=13> */
[----:B------:R-:W-:Y:S02]  /*0390*/  ISETP.GE.AND.EX P1, PT, R21, UR9, PT, P1 ;  /* 0x0000000915007c0c */ /* 0x000fe4000bf26310 */
[----:B------:R-:W-:Y:S01]  /*03a0*/  @!P4 IADD3 R3, PT, PT, -R3, RZ, RZ ;  /* 0x000000ff0303c210 */ /* 0x000fe20007ffe1ff */
[----:B------:R-:W0:Y:S01]  /*03b0*/  @!P2 LDC.64 R4, c[0x0][0x3e0] ;  /* 0x0000f800ff04ab82 */ /* 0x000e220000000a00 */
[----:B------:R-:W-:Y:S02]  /*03c0*/  @!P3 LOP3.LUT R3, RZ, R9, RZ, 0x33, !PT ;  /* 0x00000009ff03b212 */ /* 0x000fe400078e33ff */
[----:B------:R-:W-:Y:S02]  /*03d0*/  ISETP.GE.U32.AND P3, PT, R23, UR8, PT ;  /* 0x0000000817007c0c */ /* 0x000fe4000bf66070 */
[----:B------:R-:W-:Y:S02]  /*03e0*/  IADD3 R0, PT, PT, -R3, RZ, RZ ;  /* 0x000000ff03007210 */ /* 0x000fe40007ffe1ff */
[----:B------:R-:W-:Y:S01]  /*03f0*/  ISETP.GE.AND.EX P3, PT, R7, UR9, PT, P3 ;  /* 0x0000000907007c0c */ /* 0x000fe2000bf66330 */
[----:B------:R-:W1:Y:S01]  /*0400*/  @!P2 LDC.64 R10, c[0x0][0x390] ;  /* 0x0000e400ff0aab82 */ /* 0x000e620000000a00 */
[----:B------:R-:W-:Y:S01]  /*0410*/  SHF.R.S32.HI R2, RZ, 0x1f, R3 ;  /* 0x0000001fff027819 */ /* 0x000fe20000011403 */
[----:B------:R-:W-:Y:S01]  /*0420*/  IMAD R0, R9, R0, UR7 ;  /* 0x0000000709007e24 */ /* 0x000fe2000f8e0200 */
[----:B------:R-:W-:-:S03]  /*0430*/  IADD3 R9, PT, PT, R23, 0x60, RZ ;  /* 0x0000006017097810 */ /* 0x000fc60007ffe0ff */
[----:B---3--:R-:W-:Y:S01]  /*0440*/  IMAD R2, R2, UR10, RZ ;  /* 0x0000000a02027c24 */ /* 0x008fe2000f8e02ff */
[----:B------:R-:W-:Y:S02]  /*0450*/  SHF.L.U32 R0, R0, 0x5, RZ ;  /* 0x0000000500007819 */ /* 0x000fe400000006ff */
[----:B------:R-:W-:Y:S01]  /*0460*/  ISETP.GE.U32.AND P4, PT, R9, UR8, PT ;  /* 0x0000000809007c0c */ /* 0x000fe2000bf86070 */
[----:B------:R-:W-:Y:S01]  /*0470*/  IMAD R25, R3, UR11, R2 ;  /* 0x0000000b03197c24 */ /* 0x000fe2000f8e0202 */
[----:B------:R-:W-:Y:S01]  /*0480*/  LOP3.LUT R26, R0, 0x1e, R27, 0xf8, !PT ;  /* 0x0000001e001a7812 */ /* 0x000fe200078ef81b */
[----:B------:R-:W2:Y:S01]  /*0490*/  @!P3 LDC.64 R16, c[0x0][0x3e0] ;  /* 0x0000f800ff10bb82 */ /* 0x000ea20000000a00 */
[----:B------:R-:W-:Y:S02]  /*04a0*/  SHF.R.S32.HI R27, RZ, 0x1f, R0 ;  /* 0x0000001fff1b7819 */ /* 0x000fe40000011400 */
[----:B------:R-:W-:Y:S01]  /*04b0*/  SHF.R.S32.HI R19, RZ, 0x1f, R9 ;  /* 0x0000001fff137819 */ /* 0x000fe20000011409 */
[----:B0-----:R-:W-:-:S02]  /*04c0*/  @!P2 IMAD R2, R15, R4, RZ ;  /* 0x000000040f02a224 */ /* 0x001fc400078e02ff */
[----:B------:R-:W-:Y:S01]  /*04d0*/  IMAD.WIDE.U32 R26, R3, UR10, R26 ;  /* 0x0000000a031a7c25 */ /* 0x000fe2000f8e001a */
[----:B------:R-:W-:-:S03]  /*04e0*/  ISETP.GE.AND.EX P4, PT, R19, UR9, PT, P4 ;  /* 0x0000000913007c0c */ /* 0x000fc6000bf86340 */
[----:B------:R-:W-:Y:S01]  /*04f0*/  @!P2 IMAD R15, R13, R5, R2 ;  /* 0x000000050d0fa224 */ /* 0x000fe200078e0202 */
[----:B------:R-:W-:Y:S01]  /*0500*/  IADD3 R25, PT, PT, R27, R25, RZ ;  /* 0x000000191b197210 */ /* 0x000fe20007ffe0ff */
[----:B------:R-:W0:Y:S01]  /*0510*/  @!P1 LDC.64 R2, c[0x0][0x3e0] ;  /* 0x0000f800ff029b82 */ /* 0x000e220000000a00 */
[----:B------:R-:W-:-:S05]  /*0520*/  @!P2 MOV R24, R26 ;  /* 0x0000001a0018a202 */ /* 0x000fca0000000f00 */
[----:B------:R-:W-:Y:S02]  /*0530*/  @!P2 IMAD.WIDE.U32 R4, R13, R4, R24 ;  /* 0x000000040d04a225 */ /* 0x000fe400078e0018 */
[----:B------:R-:W3:Y:S02]  /*0540*/  @!P1 LDC.64 R12, c[0x0][0x390] ;  /* 0x0000e400ff0c9b82 */ /* 0x000ee40000000a00 */
[----:B------:R-:W-:Y:S01]  /*0550*/  @!P2 IMAD.IADD R5, R5, 0x1, R15 ;  /* 0x000000010505a824 */ /* 0x000fe200078e020f */
[C---:B-1----:R-:W-:Y:S01]  /*0560*/  @!P2 LEA R10, P5, R4.reuse, R10, 0x2 ;  /* 0x0000000a040aa211 */ /* 0x042fe200078a10ff */
[----:B--2---:R-:W-:Y:S01]  /*0570*/  @!P3 IMAD R6, R7, R16, RZ ;  /* 0x000000100706b224 */ /* 0x004fe200078e02ff */
[----:B------:R-:W-:Y:S02]  /*0580*/  @!P3 MOV R7, R25 ;  /* 0x000000190007b202 */ /* 0x000fe40000000f00 */
[----:B------:R-:W-:Y:S01]  /*0590*/  @!P2 LEA.HI.X R11, R4, R11, R5, 0x2, P5 ;  /* 0x0000000b040ba211 */ /* 0x000fe200028f1405 */
[----:B------:R-:W1:Y:S01]  /*05a0*/  @!P3 LDC.64 R14, c[0x0][0x390] ;  /* 0x0000e400ff0ebb82 */ /* 0x000e620000000a00 */
[----:B------:R-:W-:Y:S01]  /*05b0*/  @!P3 IMAD R29, R23, R17, R6 ;  /* 0x00000011171db224 */ /* 0x000fe200078e0206 */
[----:B------:R-:W-:-:S05]  /*05c0*/  @!P3 MOV R6, R26 ;  /* 0x0000001a0006b202 */ /* 0x000fca0000000f00 */
[----:B------:R-:W-:Y:S01]  /*05d0*/  @!P3 IMAD.WIDE.U32 R16, R23, R16, R6 ;  /* 0x000000101710b225 */ /* 0x000fe200078e0006 */
[----:B------:R-:W2:Y:S01]  /*05e0*/  @!P4 LDC.64 R4, c[0x0][0x3e0] ;  /* 0x0000f800ff04cb82 */ /* 0x000ea20000000a00 */
[----:B------:R-:W-:Y:S02]  /*05f0*/  @!P1 MOV R6, R26 ;  /* 0x0000001a00069202 */ /* 0x000fe40000000f00 */
[-C--:B0-----:R-:W-:Y:S01]  /*0600*/  @!P1 IMAD R21, R21, R2.reuse, RZ ;  /* 0x0000000215159224 */ /* 0x081fe200078e02ff */
[----:B------:R-:W-:Y:S02]  /*0610*/  @!P1 MOV R7, R25 ;  /* 0x0000001900079202 */ /* 0x000fe40000000f00 */
[----:B------:R-:W-:Y:S01]  /*0620*/  @!P3 IADD3 R17, PT, PT, R17, R29, RZ ;  /* 0x0000001d1111b210 */ /* 0x000fe20007ffe0ff */
[C---:B------:R-:W-:Y:S02]  /*0630*/  @!P1 IMAD R21, R18.reuse, R3, R21 ;  /* 0x0000000312159224 */ /* 0x040fe400078e0215 */
[----:B------:R-:W-:-:S02]  /*0640*/  @!P1 IMAD.WIDE.U32 R2, R18, R2, R6 ;  /* 0x0000000212029225 */ /* 0x000fc400078e0006 */
[----:B------:R-:W0:Y:S03]  /*0650*/  @!P4 LDC.64 R6, c[0x0][0x390] ;  /* 0x0000e400ff06cb82 */ /* 0x000e260000000a00 */
[----:B------:R-:W-:Y:S01]  /*0660*/  @!P1 IADD3 R21, PT, PT, R3, R21, RZ ;  /* 0x0000001503159210 */ /* 0x000fe20007ffe0ff */
[----:B------:R-:W-:Y:S01]  /*0670*/  HFMA2 R3, -RZ, RZ, 0, 0 ;  /* 0x00000000ff037431 */ /* 0x000fe200000001ff */
[----:B-1----:R-:W-:Y:S02]  /*0680*/  @!P3 LEA R14, P5, R16, R14, 0x2 ;  /* 0x0000000e100eb211 */ /* 0x002fe400078a10ff */
[----:B---3--:R-:W-:Y:S02]  /*0690*/  @!P1 LEA R12, P6, R2, R12, 0x2 ;  /* 0x0000000c020c9211 */ /* 0x008fe400078c10ff */
[----:B------:R-:W-:Y:S01]  /*06a0*/  @!P3 LEA.HI.X R15, R16, R15, R17, 0x2, P5 ;  /* 0x0000000f100fb211 */ /* 0x000fe200028f1411 */
[----:B------:R-:W-:Y:S01]  /*06b0*/  @!P4 IMAD.MOV.U32 R16, RZ, RZ, R26 ;  /* 0x000000ffff10c224 */ /* 0x000fe200078e001a */
[----:B------:R-:W-:-:S02]  /*06c0*/  @!P1 LEA.HI.X R13, R2, R13, R21, 0x2, P6 ;  /* 0x0000000d020d9211 */ /* 0x000fc400030f1415 */
[----:B------:R-:W-:Y:S02]  /*06d0*/  CS2R R20, SRZ ;  /* 0x0000000000147805 */ /* 0x000fe4000001ff00 */
[----:B------:R-:W-:Y:S01]  /*06e0*/  @!P4 MOV R17, R25 ;  /* 0x000000190011c202 */ /* 0x000fe20000000f00 */
[----:B--2---:R-:W-:Y:S01]  /*06f0*/  @!P4 IMAD R18, R19, R4, RZ ;  /* 0x000000041312c224 */ /* 0x004fe200078e02ff */
[----:B------:R-:W-:-:S03]  /*0700*/  MOV R2, RZ ;  /* 0x000000ff00027202 */ /* 0x000fc60000000f00 */
[C---:B------:R-:W-:Y:S01]  /*0710*/  @!P4 IMAD R19, R9.reuse, R5, R18 ;  /* 0x000000050913c224 */ /* 0x040fe200078e0212 */
[----:B------:R-:W2:Y:S01]  /*0720*/  @!P3 LDG.E.64 R20, desc[UR14][R14.64] ;  /* 0x0000000e0e14b981 */ /* 0x000ea2000c1e1b00 */
[----:B------:R-:W-:Y:S01]  /*0730*/  @!P4 IMAD.WIDE.U32 R16, R9, R4, R16 ;  /* 0x000000040910c225 */ /* 0x000fe200078e0010 */
[----:B------:R-:W-:Y:S02]  /*0740*/  CS2R R4, SRZ ;  /* 0x0000000000047805 */ /* 0x000fe4000001ff00 */
[----:B------:R1:W3:Y:S02]  /*0750*/  @!P1 LDG.E.64 R2, desc[UR14][R12.64] ;  /* 0x0000000e0c029981 */ /* 0x0002e4000c1e1b00 */
[----:B------:R-:W-:Y:S02]  /*0760*/  @!P4 IADD3 R9, PT, PT, R17, R19, RZ ;  /* 0x000000131109c210 */ /* 0x000fe40007ffe0ff */
[C---:B0-----:R-:W-:Y:S01]  /*0770*/  @!P4 LEA R18, P3, R16.reuse, R6, 0x2 ;  /* 0x000000061012c211 */ /* 0x041fe200078610ff */
[----:B------:R0:W5:Y:S03]  /*0780*/  @!P2 LDG.E.64 R4, desc[UR14][R10.64] ;  /* 0x0000000e0a04a981 */ /* 0x000166000c1e1b00 */
[----:B------:R-:W-:-:S02]  /*0790*/  @!P4 LEA.HI.X R19, R16, R7, R9, 0x2, P3 ;  /* 0x000000071013c211 */ /* 0x000fc400018f1409 */
[----:B------:R-:W-:-:S06]  /*07a0*/  CS2R R6, SRZ ;  /* 0x0000000000067805 */ /* 0x000fcc000001ff00 */
[----:B------:R-:W4:Y:S01]  /*07b0*/  @!P4 LDG.E.64 R6, desc[UR14][R18.64] ;  /* 0x0000000e1206c981 */ /* 0x000f22000c1e1b00 */
[----:B------:R-:W1:Y:S02]  /*07c0*/  S2R R9, SR_LANEID ;  /* 0x0000000000097919 */ /* 0x000e640000000000 */
[C---:B-1----:R-:W-:Y:S02]  /*07d0*/  ISETP.GT.AND P2, PT, R9.reuse, 0x1e, PT ;  /* 0x0000001e0900780c */ /* 0x042fe40003f44270 */
[----:B------:R-:W-:Y:S01]  /*07e0*/  ISETP.GT.AND P3, PT, R9, 0xf, PT ;  /* 0x0000000f0900780c */ /* 0x000fe20003f64270 */
[----:B------:R-:W-:Y:S01]  /*07f0*/  BSSY.RECONVERGENT B0, `(.L_x_2911) ;  /* 0x0000037000007945 */ /* 0x000fe20003800200 */
[----:B--2---:R-:W-:Y:S01]  /*0800*/  FMUL.FTZ R15, R21, R21 ;  /* 0x00000015150f7220 */ /* 0x004fe20000410000 */
[C---:B------:R-:W-:Y:S01]  /*0810*/  FADD.FTZ R12, R20.reuse, R21 ;  /* 0x00000015140c7221 */ /* 0x040fe20000010000 */
[----:B---3--:R-:W-:Y:S02]  /*0820*/  FMUL.FTZ R17, R3, R3 ;  /* 0x0000000303117220 */ /* 0x008fe40000410000 */
[----:B------:R-:W-:Y:S01]  /*0830*/  FFMA.FTZ R15, R20, R20, R15 ;  /* 0x00000014140f7223 */ /* 0x000fe2000001000f */
[C---:B------:R-:W-:Y:S01]  /*0840*/  FADD.FTZ R13, R2.reuse, R3 ;  /* 0x00000003020d7221 */ /* 0x040fe20000010000 */
[----:B0-----:R-:W-:-:S02]  /*0850*/  FFMA.FTZ R10, R2, R2, R17 ;  /* 0x00000002020a7223 */ /* 0x001fc40000010011 */
[----:B------:R-:W-:Y:S01]  /*0860*/  FADD.FTZ R15, RZ, R15 ;  /* 0x0000000fff0f7221 */ /* 0x000fe20000010000 */
[----:B-----5:R-:W-:Y:S01]  /*0870*/  FMUL.FTZ R17, R5, R5 ;  /* 0x0000000505117220 */ /* 0x020fe20000410000 */
[----:B------:R-:W-:Y:S01]  /*0880*/  FADD.FTZ R12, RZ, R12 ;  /* 0x0000000cff0c7221 */ /* 0x000fe20000010000 */
[C---:B------:R-:W-:Y:S01]  /*0890*/  FADD.FTZ R11, R4.reuse, R5 ;  /* 0x00000005040b7221 */ /* 0x040fe20000010000 */
[----:B------:R-:W-:Y:S01]  /*08a0*/  FADD.FTZ R10, R15, R10 ;  /* 0x0000000a0f0a7221 */ /* 0x000fe20000010000 */
[----:B------:R-:W-:Y:S01]  /*08b0*/  FFMA.FTZ R17, R4, R4, R17 ;  /* 0x0000000404117223 */ /* 0x000fe20000010011 */
[----:B------:R-:W-:Y:S01]  /*08c0*/  FADD.FTZ R12, R12, R13 ;  /* 0x0000000d0c0c7221 */ /* 0x000fe20000010000 */
[----:B----4-:R-:W-:Y:S02]  /*08d0*/  FMUL.FTZ R13, R7, R7 ;  /* 0x00000007070d7220 */ /* 0x010fe40000410000 */
        /* <DEDUP_REMOVED lines=40> */
.L_x_2912:
[----:B------:R-:W-:Y:S05]  /*0b60*/  BSYNC.RECONVERGENT B0 ;  /* 0x0000000000007941 */ /* 0x000fea0003800200 */
.L_x_2911:
        /* <DEDUP_REMOVED lines=46> */
.L_x_2914:
[----:B------:R-:W-:Y:S05]  /*0e50*/  BSYNC.RECONVERGENT B0 ;  /* 0x0000000000007941 */ /* 0x000fea0003800200 */
.L_x_2913:
        /* <DEDUP_REMOVED lines=20> */
[----:B--2---:R-:W-:Y:S02]  /*0fa0*/  MOV R17, UR5 ;  /* 0x0000000500117c02 */ /* 0x004fe40008000f00 */
        /* <DEDUP_REMOVED lines=10> */
.L_x_2917:
[----:B---3--:R-:W2:Y:S04]  /*1050*/  LDG.E.STRONG.GPU R10, desc[UR14][R8.64] ;  /* 0x0000000e080a7981 */ /* 0x008ea8000c1ef900 */
[----:B--2---:R-:W-:Y:S01]  /*1060*/  CCTL.IVALL ;  /* 0x00000000ff00798f */ /* 0x004fe20002000000 */
[----:B------:R-:W-:Y:S05]  /*1070*/  YIELD ;  /* 0x0000000000007946 */ /* 0x000fea0003800000 */
[----:B------:R-:W-:-:S13]  /*1080*/  ISETP.NE.AND P2, PT, R10, R15, PT ;  /* 0x0000000f0a00720c */ /* 0x000fda0003f45270 */
[----:B------:R-:W-:Y:S05]  /*1090*/  @P2 BRA `(.L_x_2917) ;  /* 0xfffffffc00ec2947 */ /* 0x000fea000383ffff */
.L_x_2916:
        /* <DEDUP_REMOVED lines=15> */
.L_x_2919:
[----:B------:R-:W-:Y:S01]  /*1190*/  ISETP.EQ.OR P2, PT, RZ, UR22, P3 ;  /* 0x00000016ff007c0c */ /* 0x000fe20009f42670 */
[----:B------:R-:W-:Y:S02]  /*11a0*/  UIADD3 UR23, UPT, UPT, UR5, 0x1, URZ ;  /* 0x0000000105177890 */ /* 0x000fe4000fffe0ff */
[----:B------:R-:W-:-:S04]  /*11b0*/  UIADD3 UR24, UPT, UPT, UR5, 0x2, URZ ;  /* 0x0000000205187890 */ /* 0x000fc8000fffe0ff */
[----:B---3--:R-:W-:Y:S01]  /*11c0*/  IMAD.U32 R8, RZ, RZ, UR23 ;  /* 0x00000017ff087e24 */ /* 0x008fe2000f8e00ff */
[----:B------:R-:W-:Y:S01]  /*11d0*/  UIADD3 UR23, UPT, UPT, UR5, 0x3, URZ ;  /* 0x0000000305177890 */ /* 0x000fe2000fffe0ff */
[----:B------:R-:W-:-:S03]  /*11e0*/  MOV R9, UR24 ;  /* 0x0000001800097c02 */ /* 0x000fc60008000f00 */
[----:B------:R-:W-:Y:S01]  /*11f0*/  ISETP.EQ.OR P4, PT, R8, UR18, P3 ;  /* 0x0000001208007c0c */ /* 0x000fe20009f82670 */
[----:B------:R-:W-:Y:S01]  /*1200*/  VOTEU.ALL UP0, P2 ;  /* 0x0000000000ff7886 */ /* 0x000fe20001000000 */
[----:B------:R-:W-:Y:S02]  /*1210*/  ISETP.EQ.OR P6, PT, R9, UR18, P3 ;  /* 0x0000001209007c0c */ /* 0x000fe40009fc2670 */
[----:B------:R-:W-:Y:S02]  /*1220*/  MOV R8, UR23 ;  /* 0x0000001700087c02 */ /* 0x000fe40008000f00 */
[----:B------:R-:W-:Y:S02]  /*1230*/  @!UP0 UIMAD.WIDE.U32 UR24, UR8, 0x8, UR16 ;  /* 0x00000008081888a5 */ /* 0x000fe4000f8e0010 */
        /* <DEDUP_REMOVED lines=15> */
[----:B-1----:R-:W-:Y:S01]  /*1330*/  IMAD.U32 R16, RZ, RZ, UR24 ;  /* 0x00000018ff107e24 */ /* 0x002fe2000f8e00ff */
[----:B--2---:R-:W-:Y:S02]  /*1340*/  MOV R17, UR25 ;  /* 0x0000001900117c02 */ /* 0x004fe40008000f00 */
        /* <DEDUP_REMOVED lines=32> */
[----:B------:R-:W-:Y:S01]  /*1550*/  MOV R10, UR24 ;  /* 0x00000018000a7c02 */ /* 0x000fe20008000f00 */
[----:B------:R-:W-:Y:S01]  /*1560*/  IMAD.U32 R11, RZ, RZ, UR25 ;  /* 0x00000019ff0b7e24 */ /* 0x000fe2000f8e00ff */
[----:B------:R-:W-:Y:S02]  /*1570*/  @!UP0 UIMAD.WIDE.U32 UR24, UR9, 0x8, UR16 ;  /* 0x00000008091888a5 */ /* 0x000fe4000f8e0010 */
[----:B------:R-:W-:Y:S02]  /*1580*/  MOV R14, UR26 ;  /* 0x0000001a000e7c02 */ /* 0x000fe40008000f00 */
[----:B------:R-:W-:Y:S01]  /*1590*/  MOV R15, UR27 ;  /* 0x0000001b000f7c02 */ /* 0x000fe20008000f00 */
[----:B------:R-:W3:Y:S01]  /*15a0*/  @!P4 LDG.E.64 R10, desc[UR14][R10.64] ;  /* 0x0000000e0a0ac981 */ /* 0x000ee2000c1e1b00 */
[----:B------:R-:W-:-:S02]  /*15b0*/  MOV R16, UR24 ;  /* 0x0000001800107c02 */ /* 0x000fc40008000f00 */
[----:B------:R-:W-:Y:S02]  /*15c0*/  MOV R17, UR25 ;  /* 0x0000001900117c02 */ /* 0x000fe40008000f00 */
[----:B------:R-:W4:Y:S04]  /*15d0*/  @!P6 LDG.E.64 R14, desc[UR14][R14.64] ;  /* 0x0000000e0e0ee981 */ /* 0x000f28000c1e1b00 */
[----:B------:R-:W5:Y:S01]  /*15e0*/  @!P5 LDG.E.64 R16, desc[UR14][R16.64] ;  /* 0x0000000e1010d981 */ /* 0x000f62000c1e1b00 */
[----:B------:R-:W-:Y:S02]  /*15f0*/  UIADD3 UR5, UPT, UPT, UR5, 0x8, URZ ;  /* 0x0000000805057890 */ /* 0x000fe4000fffe0ff */
[----:B------:R-:W-:Y:S02]  /*1600*/  UIADD3 UR22, UPT, UPT, UR22, 0x8, URZ ;  /* 0x0000000816167890 */ /* 0x000fe4000fffe0ff */
[----:B------:R-:W-:-:S02]  /*1610*/  ULEA UR8, UR19, UR8, 0x3 ;  /* 0x0000000813087291 */ /* 0x000fc4000f8e18ff */
[----:B------:R-:W-:Y:S02]  /*1620*/  ULEA UR21, UR19, UR21, 0x3 ;  /* 0x0000001513157291 */ /* 0x000fe4000f8e18ff */
[----:B------:R-:W-:Y:S02]  /*1630*/  ULEA UR20, UR19, UR20, 0x3 ;  /* 0x0000001413147291 */ /* 0x000fe4000f8e18ff */
[----:B------:R-:W-:Y:S02]  /*1640*/  ULEA UR11, UR19, UR11, 0x3 ;  /* 0x0000000b130b7291 */ /* 0x000fe4000f8e18ff */
[----:B------:R-:W-:Y:S02]  /*1650*/  ULEA UR13, UR19, UR13, 0x3 ;  /* 0x0000000d130d7291 */ /* 0x000fe4000f8e18ff */
[----:B------:R-:W-:Y:S02]  /*1660*/  ULEA UR12, UR19, UR12, 0x3 ;  /* 0x0000000c130c7291 */ /* 0x000fe4000f8e18ff */
[----:B------:R-:W-:-:S02]  /*1670*/  ULEA UR10, UR19, UR10, 0x3 ;  /* 0x0000000a130a7291 */ /* 0x000fc4000f8e18ff */
        /* <DEDUP_REMOVED lines=12> */
.L_x_2918:
        /* <DEDUP_REMOVED lines=34> */
[----:B-1----:R-:W-:Y:S02]  /*1960*/  MOV R16, UR8 ;  /* 0x0000000800107c02 */ /* 0x002fe40008000f00 */
[----:B--2---:R-:W-:Y:S02]  /*1970*/  MOV R17, UR9 ;  /* 0x0000000900117c02 */ /* 0x004fe40008000f00 */
[----:B------:R-:W2:Y:S01]  /*1980*/  @!P4 LDG.E.64 R10, desc[UR14][R10.64] ;  /* 0x0000000e0a0ac981 */ /* 0x000ea2000c1e1b00 */
[----:B------:R-:W-:-:S02]  /*1990*/  MOV R14, UR10 ;  /* 0x0000000a000e7c02 */ /* 0x000fc40008000f00 */
[----:B------:R-:W-:Y:S01]  /*19a0*/  MOV R15, UR11 ;  /* 0x0000000b000f7c02 */ /* 0x000fe20008000f00 */
[----:B------:R-:W3:Y:S05]  /*19b0*/  @!P5 LDG.E.64 R16, desc[UR14][R16.64] ;  /* 0x0000000e1010d981 */ /* 0x000eea000c1e1b00 */
[----:B------:R-:W4:Y:S01]  /*19c0*/  @!P6 LDG.E.64 R14, desc[UR14][R14.64] ;  /* 0x0000000e0e0ee981 */ /* 0x000f22000c1e1b00 */
[----:B------:R-:W-:-:S05]  /*19d0*/  IMAD.U32 R18, RZ, RZ, UR5 ;  /* 0x00000005ff127e24 */ /* 0x000fca000f8e00ff */
[----:B------:R-:W-:-:S04]  /*19e0*/  IADD3 R18, PT, PT, R18, 0x4, RZ ;  /* 0x0000000412127810 */ /* 0x000fc80007ffe0ff */
[----:B------:R-:W-:Y:S01]  /*19f0*/  R2UR UR5, R18 ;  /* 0x00000000120572ca */ /* 0x000fe200000e0000 */
        /* <DEDUP_REMOVED lines=8> */
.L_x_2920:
        /* <DEDUP_REMOVED lines=28> */
.L_x_2921:
        /* <DEDUP_REMOVED lines=13> */
.L_x_2922:
[----:B------:R-:W-:Y:S05]  /*1d10*/  BSYNC.RECONVERGENT B0 ;  /* 0x0000000000007941 */ /* 0x000fea0003800200 */
.L_x_2915:
[----:B------:R-:W4:Y:S01]  /*1d20*/  S2UR UR8, SR_CgaCtaId ;  /* 0x00000000000879c3 */ /* 0x000f220000008800 */
[----:B------:R-:W0:Y:S01]  /*1d30*/  S2R R14, SR_TID.X ;  /* 0x00000000000e7919 */ /* 0x000e220000002100 */
[----:B------:R-:W4:Y:S01]  /*1d40*/  LDCU UR9, c[0x0][0x414] ;  /* 0x00008280ff0977ac */ /* 0x000f220008000800 */
[----:B------:R-:W-:Y:S01]  /*1d50*/  MOV R15, UR7 ;  /* 0x00000007000f7c02 */ /* 0x000fe20008000f00 */
[----:B------:R-:W-:-:S04]  /*1d60*/  UMOV UR5, 0x400 ;  /* 0x0000040000057882 */ /* 0x000fc80000000000 */
[----:B-123--:R-:W1:Y:S08]  /*1d70*/  @P0 LDC.64 R16, c[0x0][0x388] ;  /* 0x0000e200ff100b82 */ /* 0x00ee700000000a00 */
[----:B------:R-:W2:Y:S01]  /*1d80*/  LDC.64 R10, c[0x0][0x398] ;  /* 0x0000e600ff0a7b82 */ /* 0x000ea20000000a00 */
[----:B----4-:R-:W-:Y:S01]  /*1d90*/  @P0 FMUL.FTZ R18, R12, UR9 ;  /* 0x000000090c120c20 */ /* 0x010fe20008410000 */
[----:B------:R-:W-:Y:S01]  /*1da0*/  @P0 FMUL.FTZ R19, R13, UR9 ;  /* 0x000000090d130c20 */ /* 0x000fe20008410000 */
[----:B------:R-:W-:-:S05]  /*1db0*/  ULEA UR5, UR8, UR5, 0x18 ;  /* 0x0000000508057291 */ /* 0x000fca000f8ec0ff */
[----:B------:R-:W3:Y:S01]  /*1dc0*/  LDC.64 R8, c[0x0][0x3a0] ;  /* 0x0000e800ff087b82 */ /* 0x000ee20000000a00 */
[----:B-1----:R-:W-:-:S03]  /*1dd0*/  @P0 IMAD.WIDE R16, R15, 0x8, R16 ;  /* 0x000000080f100825 */ /* 0x002fc600078e0210 */
[----:B------:R-:W-:Y:S01]  /*1de0*/  @!P3 STS.64 [UR5+0x98], R12 ;  /* 0x0000980cff00b988 */ /* 0x000fe20008000a05 */
[----:B0-----:R-:W-:-:S03]  /*1df0*/  SHF.L.U32 R14, R14, 0x1, RZ ;  /* 0x000000010e0e7819 */ /* 0x001fc600000006ff */
[----:B------:R-:W-:Y:S01]  /*1e00*/  @P0 STG.E.64 desc[UR14][R16.64], R18 ;  /* 0x0000001210000986 */ /* 0x000fe2000c101b0e */
[----:B------:R-:W-:-:S04]  /*1e10*/  LOP3.LUT R29, R14, 0x1e, RZ, 0xc0, !PT ;  /* 0x0000001e0e1d7812 */ /* 0x000fc800078ec0ff */
[----:B------:R-:W-:-:S05]  /*1e20*/  IADD3 R29, PT, PT, R0, R29, RZ ;  /* 0x0000001d001d7210 */ /* 0x000fca0007ffe0ff */
[C---:B--2---:R-:W-:Y:S01]  /*1e30*/  IMAD.WIDE R14, R29.reuse, 0x4, R10 ;  /* 0x000000041d0e7825 */ /* 0x044fe200078e020a */
[----:B------:R-:W-:Y:S03]  /*1e40*/  BAR.SYNC.DEFER_BLOCKING 0x0 ;  /* 0x0000000000007b1d */ /* 0x000fe60000010000 */
[----:B---3--:R-:W-:-:S03]  /*1e50*/  IMAD.WIDE R10, R29, 0x4, R8 ;  /* 0x000000041d0a7825 */ /* 0x008fc600078e0208 */
[----:B------:R-:W5:Y:S04]  /*1e60*/  LDG.E.64 R14, desc[UR14][R14.64] ;  /* 0x0000000e0e0e7981 */ /* 0x000f68000c1e1b00 */
[----:B------:R-:W5:Y:S01]  /*1e70*/  LDG.E.64 R10, desc[UR14][R10.64] ;  /* 0x0000000e0a0a7981 */ /* 0x000f62000c1e1b00 */
[----:B------:R-:W-:Y:S03]  /*1e80*/  BSSY.RECONVERGENT B0, `(.L_x_2923) ;  /* 0x00000ef000007945 */ /* 0x000fe60003800200 */
        /* <DEDUP_REMOVED lines=8> */
[----:B0-----:R-:W-:Y:S01]  /*1f10*/  @P2 FADD.FTZ R9, R8, R9 ;  /* 0x0000000908092221 */ /* 0x001fe20000010000 */
[----:B------:R-:W-:-:S06]  /*1f20*/  MOV R8, 0x3f800000 ;  /* 0x3f80000000087802 */ /* 0x000fcc0000000f00 */
[----:B------:R0:W1:Y:S01]  /*1f30*/  @P2 MUFU.RSQ R8, R9 ;  /* 0x0000000900082308 */ /* 0x0000620000001400 */
[----:B------:R-:W-:Y:S05]  /*1f40*/  BRA.U UP0, `(.L_x_2924) ;  /* 0x00000005007c7547 */ /* 0x000fea000b800000 */
[----:B------:R-:W2:Y:S01]  /*1f50*/  LDCU.64 UR10, c[0x0][0x3e8] ;  /* 0x00007d00ff0a77ac */ /* 0x000ea20008000a00 */
[----:B------:R-:W-:Y:S01]  /*1f60*/  SHF.R.S32.HI R16, RZ, 0x1f, R23 ;  /* 0x0000001fff107819 */ /* 0x000fe20000011417 */
[----:B------:R-:W-:Y:S01]  /*1f70*/  BSSY.RECONVERGENT B1, `(.L_x_2925) ;  /* 0x0000018000017945 */ /* 0x000fe20003800200 */
[C---:B------:R-:W-:Y:S01]  /*1f80*/  IADD3 R19, PT, PT, R23.reuse, 0x20, RZ ;  /* 0x0000002017137810 */ /* 0x040fe20007ffe0ff */
[C---:B0-----:R-:W-:Y:S01]  /*1f90*/  VIADD R9, R23.reuse, 0x40 ;  /* 0x0000004017097836 */ /* 0x041fe20000000000 */
[C---:B------:R-:W-:Y:S02]  /*1fa0*/  IADD3 R18, PT, PT, R23.reuse, 0x60, RZ ;  /* 0x0000006017127810 */ /* 0x040fe40007ffe0ff */
[----:B--2---:R-:W-:-:S04]  /*1fb0*/  ISETP.GE.U32.AND P1, PT, R23, UR10, PT ;  /* 0x0000000a17007c0c */ /* 0x004fc8000bf26070 */
[----:B------:R-:W-:-:S13]  /*1fc0*/  ISETP.GE.AND.EX P1, PT, R16, UR11, PT, P1 ;  /* 0x0000000b10007c0c */ /* 0x000fda000bf26310 */
[----:B------:R-:W-:Y:S05]  /*1fd0*/  @P1 BRA `(.L_x_2926) ;  /* 0x0000000000441947 */ /* 0x000fea0003800000 */
[----:B------:R-:W0:Y:S01]  /*1fe0*/  LDCU.64 UR12, c[0x0][0x3e0] ;  /* 0x00007c00ff0c77ac */ /* 0x000e220008000a00 */
[----:B------:R-:W-:Y:S01]  /*1ff0*/  MOV R12, R26 ;  /* 0x0000001a000c7202 */ /* 0x000fe20000000f00 */
[----:B------:R-:W-:Y:S01]  /*2000*/  FADD.FTZ R21, -R0, R21 ;  /* 0x0000001500157221 */ /* 0x000fe20000010100 */
[----:B------:R-:W-:Y:S01]  /*2010*/  MOV R13, R25 ;  /* 0x00000019000d7202 */ /* 0x000fe20000000f00 */
[----:B------:R-:W2:Y:S01]  /*2020*/  LDCU.64 UR8, c[0x0][0x380] ;  /* 0x00007000ff0877ac */ /* 0x000ea20008000a00 */
[----:B0-----:R-:W-:Y:S02]  /*2030*/  IMAD R16, R16, UR12, RZ ;  /* 0x0000000c10107c24 */ /* 0x001fe4000f8e02ff */
[----:B------:R-:W-:-:S04]  /*2040*/  IMAD.WIDE.U32 R12, R23, UR12, R12 ;  /* 0x0000000c170c7c25 */ /* 0x000fc8000f8e000c */
[----:B------:R-:W-:Y:S01]  /*2050*/  IMAD R17, R23, UR13, R16 ;  /* 0x0000000d17117c24 */ /* 0x000fe2000f8e0210 */
[----:B--2---:R-:W-:-:S04]  /*2060*/  LEA R16, P1, R12, UR8, 0x2 ;  /* 0x000000080c107c11 */ /* 0x004fc8000f8210ff */
[----:B------:R-:W-:Y:S01]  /*2070*/  IADD3 R17, PT, PT, R13, R17, RZ ;  /* 0x000000110d117210 */ /* 0x000fe20007ffe0ff */
[----:B------:R-:W-:Y:S01]  /*2080*/  FADD.FTZ R13, -R0, R20 ;  /* 0x00000014000d7221 */ /* 0x000fe20000010100 */
[-C--:B-1----:R-:W-:Y:S02]  /*2090*/  FMUL.FTZ R20, R21, R8.reuse ;  /* 0x0000000815147220 */ /* 0x082fe40000410000 */
[----:B------:R-:W-:Y:S01]  /*20a0*/  LEA.HI.X R17, R12, UR9, R17, 0x2, P1 ;  /* 0x000000090c117c11 */ /* 0x000fe200088f1411 */
[----:B------:R-:W-:-:S04]  /*20b0*/  FMUL.FTZ R13, R13, R8 ;  /* 0x000000080d0d7220 */ /* 0x000fc80000410000 */
[----:B-----5:R-:W-:Y:S01]  /*20c0*/  FFMA.FTZ R12, R14, R13, R10 ;  /* 0x0000000d0e0c7223 */ /* 0x020fe2000001000a */
[----:B------:R-:W-:-:S05]  /*20d0*/  FFMA.FTZ R13, R15, R20, R11 ;  /* 0x000000140f0d7223 */ /* 0x000fca000001000b */
[----:B------:R0:W-:Y:S02]  /*20e0*/  STG.E.64 desc[UR14][R16.64], R12 ;  /* 0x0000000c10007986 */ /* 0x0001e4000c101b0e */
.L_x_2926:
[----:B------:R-:W-:Y:S05]  /*20f0*/  BSYNC.RECONVERGENT B1 ;  /* 0x0000000000017941 */ /* 0x000fea0003800200 */
.L_x_2925:
        /* <DEDUP_REMOVED lines=13> */
[----:B------:R-:W-:Y:S01]  /*21d0*/  FADD.FTZ R3, -R0, R3 ;  /* 0x0000000300037221 */ /* 0x000fe20000010100 */
[----:B------:R-:W2:Y:S03]  /*21e0*/  LDCU.64 UR12, c[0x0][0x380] ;  /* 0x00007000ff0c77ac */ /* 0x000ea60008000a00 */
[----:B-1----:R-:W-:-:S04]  /*21f0*/  FMUL.FTZ R28, R3, R8 ;  /* 0x00000008031c7220 */ /* 0x002fc80000410000 */
[----:B-----5:R-:W-:Y:S01]  /*2200*/  FFMA.FTZ R3, R15, R28, R11 ;  /* 0x0000001c0f037223 */ /* 0x020fe2000001000b */
[----:B0-----:R-:W-:-:S04]  /*2210*/  IMAD R12, R12, UR8, RZ ;  /* 0x000000080c0c7c24 */ /* 0x001fc8000f8e02ff */
[----:B------:R-:W-:Y:S01]  /*2220*/  IMAD R21, R19, UR9, R12 ;  /* 0x0000000913157c24 */ /* 0x000fe2000f8e020c */
[----:B------:R-:W-:-:S05]  /*2230*/  MOV R12, R26 ;  /* 0x0000001a000c7202 */ /* 0x000fca0000000f00 */
[----:B------:R-:W-:-:S04]  /*2240*/  IMAD.WIDE.U32 R12, R19, UR8, R12 ;  /* 0x00000008130c7c25 */ /* 0x000fc8000f8e000c */
[----:B------:R-:W-:Y:S01]  /*2250*/  FADD.FTZ R19, -R0, R2 ;  /* 0x0000000200137221 */ /* 0x000fe20000010100 */
[----:B------:R-:W-:-:S03]  /*2260*/  IADD3 R21, PT, PT, R13, R21, RZ ;  /* 0x000000150d157210 */ /* 0x000fc60007ffe0ff */
[----:B------:R-:W-:Y:S01]  /*2270*/  FMUL.FTZ R19, R19, R8 ;  /* 0x0000000813137220 */ /* 0x000fe20000410000 */
[----:B--2---:R-:W-:-:S03]  /*2280*/  LEA R20, P1, R12, UR12, 0x2 ;  /* 0x0000000c0c147c11 */ /* 0x004fc6000f8210ff */
[----:B------:R-:W-:Y:S01]  /*2290*/  FFMA.FTZ R2, R14, R19, R10 ;  /* 0x000000130e027223 */ /* 0x000fe2000001000a */
[----:B------:R-:W-:-:S05]  /*22a0*/  LEA.HI.X R21, R12, UR13, R21, 0x2, P1 ;  /* 0x0000000d0c157c11 */ /* 0x000fca00088f1415 */
[----:B------:R0:W-:Y:S04]  /*22b0*/  STG.E.64 desc[UR14][R20.64], R2 ;  /* 0x0000000214007986 */ /* 0x0001e8000c101b0e */
.L_x_2928:
[----:B------:R-:W-:Y:S05]  /*22c0*/  BSYNC.RECONVERGENT B1 ;  /* 0x0000000000017941 */ /* 0x000fea0003800200 */
.L_x_2927:
[----:B------:R-:W-:Y:S04]  /*22d0*/  BSSY.RECONVERGENT B1, `(.L_x_2929) ;  /* 0x0000013000017945 */ /* 0x000fe80003800200 */
[----:B------:R-:W-:Y:S05]  /*22e0*/  @P2 BRA `(.L_x_2930) ;  /* 0x0000000000442947 */ /* 0x000fea0003800000 */
[----:B------:R-:W2:Y:S01]  /*22f0*/  LDCU.64 UR8, c[0x0][0x3e0] ;  /* 0x00007c00ff0877ac */ /* 0x000ea20008000a00 */
[----:B0-----:R-:W-:Y:S01]  /*2300*/  MOV R2, R26 ;  /* 0x0000001a00027202 */ /* 0x001fe20000000f00 */
[----:B------:R-:W-:Y:S02]  /*2310*/  IMAD.MOV.U32 R3, RZ, RZ, R25 ;  /* 0x000000ffff037224 */ /* 0x000fe400078e0019 */
[C---:B------:R-:W-:Y:S01]  /*2320*/  FADD.FTZ R13, -R0.reuse, R4 ;  /* 0x00000004000d7221 */ /* 0x040fe20000010100 */
[----:B------:R-:W0:Y:S01]  /*2330*/  LDCU.64 UR12, c[0x0][0x380] ;  /* 0x00007000ff0c77ac */ /* 0x000e220008000a00 */
[----:B------:R-:W-:Y:S02]  /*2340*/  FADD.FTZ R5, -R0, R5 ;  /* 0x0000000500057221 */ /* 0x000fe40000010100 */
[----:B-1----:R-:W-:-:S04]  /*2350*/  FMUL.FTZ R13, R13, R8 ;  /* 0x000000080d0d7220 */ /* 0x002fc80000410000 */
[----:B-----5:R-:W-:Y:S01]  /*2360*/  FFMA.FTZ R12, R14, R13, R10 ;  /* 0x0000000d0e0c7223 */ /* 0x020fe2000001000a */
[----:B--2---:R-:W-:Y:S02]  /*2370*/  IMAD R16, R16, UR8, RZ ;  /* 0x0000000810107c24 */ /* 0x004fe4000f8e02ff */
[----:B------:R-:W-:-:S04]  /*2380*/  IMAD.WIDE.U32 R2, R9, UR8, R2 ;  /* 0x0000000809027c25 */ /* 0x000fc8000f8e0002 */
[----:B------:R-:W-:Y:S01]  /*2390*/  IMAD R9, R9, UR9, R16 ;  /* 0x0000000909097c24 */ /* 0x000fe2000f8e0210 */
[----:B0-----:R-:W-:Y:S01]  /*23a0*/  LEA R4, P1, R2, UR12, 0x2 ;  /* 0x0000000c02047c11 */ /* 0x001fe2000f8210ff */
[----:B------:R-:W-:-:S03]  /*23b0*/  FMUL.FTZ R16, R5, R8 ;  /* 0x0000000805107220 */ /* 0x000fc60000410000 */
[----:B------:R-:W-:Y:S01]  /*23c0*/  IADD3 R9, PT, PT, R3, R9, RZ ;  /* 0x0000000903097210 */ /* 0x000fe20007ffe0ff */
[----:B------:R-:W-:-:S03]  /*23d0*/  FFMA.FTZ R13, R15, R16, R11 ;  /* 0x000000100f0d7223 */ /* 0x000fc6000001000b */
[----:B------:R-:W-:-:S05]  /*23e0*/  LEA.HI.X R5, R2, UR13, R9, 0x2, P1 ;  /* 0x0000000d02057c11 */ /* 0x000fca00088f1409 */
[----:B------:R2:W-:Y:S02]  /*23f0*/  STG.E.64 desc[UR14][R4.64], R12 ;  /* 0x0000000c04007986 */ /* 0x0005e4000c101b0e */
.L_x_2930:
[----:B------:R-:W-:Y:S05]  /*2400*/  BSYNC.RECONVERGENT B1 ;  /* 0x0000000000017941 */ /* 0x000fea0003800200 */
.L_x_2929:
[----:B------:R-:W-:Y:S05]  /*2410*/  @P3 BRA `(.L_x_2931) ;  /* 0x0000000800543947 */ /* 0x000fea0003800000 */
[----:B------:R-:W3:Y:S01]  /*2420*/  LDCU.64 UR8, c[0x0][0x3e0] ;  /* 0x00007c00ff0877ac */ /* 0x000ee20008000a00 */
[----:B0-----:R-:W-:Y:S01]  /*2430*/  MOV R2, R26 ;  /* 0x0000001a00027202 */ /* 0x001fe20000000f00 */
[C---:B--2---:R-:W-:Y:S01]  /*2440*/  FADD.FTZ R5, -R0.reuse, R6 ;  /* 0x0000000600057221 */ /* 0x044fe20000010100 */
[----:B------:R-:W-:Y:S01]  /*2450*/  MOV R3, R25 ;  /* 0x0000001900037202 */ /* 0x000fe20000000f00 */
[----:B------:R-:W0:Y:S01]  /*2460*/  LDCU.64 UR10, c[0x0][0x380] ;  /* 0x00007000ff0a77ac */ /* 0x000e220008000a00 */
[----:B------:R-:W-:Y:S01]  /*2470*/  FADD.FTZ R7, -R0, R7 ;  /* 0x0000000700077221 */ /* 0x000fe20000010100 */
[----:B-1----:R-:W-:-:S03]  /*2480*/  FMUL.FTZ R5, R5, R8 ;  /* 0x0000000805057220 */ /* 0x002fc60000410000 */
[----:B------:R-:W-:Y:S01]  /*2490*/  FMUL.FTZ R8, R7, R8 ;  /* 0x0000000807087220 */ /* 0x000fe20000410000 */
[----:B-----5:R-:W-:-:S03]  /*24a0*/  FFMA.FTZ R10, R14, R5, R10 ;  /* 0x000000050e0a7223 */ /* 0x020fc6000001000a */
[----:B------:R-:W-:Y:S01]  /*24b0*/  FFMA.FTZ R11, R15, R8, R11 ;  /* 0x000000080f0b7223 */ /* 0x000fe2000001000b */
[----:B---3--:R-:W-:Y:S02]  /*24c0*/  IMAD R17, R17, UR8, RZ ;  /* 0x0000000811117c24 */ /* 0x008fe4000f8e02ff */
[----:B------:R-:W-:-:S04]  /*24d0*/  IMAD.WIDE.U32 R2, R18, UR8, R2 ;  /* 0x0000000812027c25 */ /* 0x000fc8000f8e0002 */
[----:B------:R-:W-:Y:S01]  /*24e0*/  IMAD R17, R18, UR9, R17 ;  /* 0x0000000912117c24 */ /* 0x000fe2000f8e0211 */
[----:B0-----:R-:W-:-:S04]  /*24f0*/  LEA R4, P1, R2, UR10, 0x2 ;  /* 0x0000000a02047c11 */ /* 0x001fc8000f8210ff */
[----:B------:R-:W-:-:S04]  /*2500*/  IADD3 R17, PT, PT, R3, R17, RZ ;  /* 0x0000001103117210 */ /* 0x000fc80007ffe0ff */
[----:B------:R-:W-:-:S05]  /*2510*/  LEA.HI.X R5, R2, UR11, R17, 0x2, P1 ;  /* 0x0000000b02057c11 */ /* 0x000fca00088f1411 */
[----:B------:R3:W-:Y:S01]  /*2520*/  STG.E.64 desc[UR14][R4.64], R10 ;  /* 0x0000000a04007986 */ /* 0x0007e2000c101b0e */
[----:B------:R-:W-:Y:S05]  /*2530*/  BRA `(.L_x_2931) ;  /* 0x00000008000c7947 */ /* 0x000fea0003800000 */
.L_x_2924:
[----:B------:R-:W2:Y:S01]  /*2540*/  LDCU.64 UR8, c[0x0][0x3e8] ;  /* 0x00007d00ff0877ac */ /* 0x000ea20008000a00 */
[----:B------:R-:W-:Y:S01]  /*2550*/  SHF.R.S32.HI R18, RZ, 0x1f, R23 ;  /* 0x0000001fff127819 */ /* 0x000fe20000011417 */
[----:B------:R-:W-:Y:S01]  /*2560*/  BSSY.RECONVERGENT B1, `(.L_x_2932) ;  /* 0x0000023000017945 */ /* 0x000fe20003800200 */
[C---:B------:R-:W-:Y:S02]  /*2570*/  IADD3 R12, PT, PT, R23.reuse, 0x40, RZ ;  /* 0x00000040170c7810 */ /* 0x040fe40007ffe0ff */
[C---:B0-----:R-:W-:Y:S02]  /*2580*/  IADD3 R9, PT, PT, R23.reuse, 0x60, RZ ;  /* 0x0000006017097810 */ /* 0x041fe40007ffe0ff */
[----:B--2---:R-:W-:Y:S02]  /*2590*/  ISETP.GE.U32.AND P2, PT, R23, UR8, PT ;  /* 0x0000000817007c0c */ /* 0x004fe4000bf46070 */
[----:B------:R-:W-:Y:S02]  /*25a0*/  ISETP.GE.U32.AND P3, PT, R12, UR8, PT ;  /* 0x000000080c007c0c */ /* 0x000fe4000bf66070 */
[----:B------:R-:W-:-:S02]  /*25b0*/  ISETP.GE.AND.EX P2, PT, R18, UR9, PT, P2 ;  /* 0x0000000912007c0c */ /* 0x000fc4000bf46320 */
[----:B------:R-:W-:-:S11]  /*25c0*/  ISETP.GE.U32.AND P4, PT, R9, UR8, PT ;  /* 0x0000000809007c0c */ /* 0x000fd6000bf86070 */
[----:B------:R-:W-:Y:S05]  /*25d0*/  @P2 BRA `(.L_x_2933) ;  /* 0x00000000006c2947 */ /* 0x000fea0003800000 */
[----:B------:R-:W0:Y:S01]  /*25e0*/  LDCU.64 UR10, c[0x0][0x3e0] ;  /* 0x00007c00ff0a77ac */ /* 0x000e220008000a00 */
[----:B------:R-:W-:Y:S01]  /*25f0*/  MOV R16, R26 ;  /* 0x0000001a00107202 */ /* 0x000fe20000000f00 */
[C---:B------:R-:W-:Y:S01]  /*2600*/  FADD.FTZ R21, -R0.reuse, R21 ;  /* 0x0000001500157221 */ /* 0x040fe20000010100 */
[----:B------:R-:W-:Y:S01]  /*2610*/  MOV R17, R25 ;  /* 0x0000001900117202 */ /* 0x000fe20000000f00 */
[----:B------:R-:W-:Y:S01]  /*2620*/  FADD.FTZ R13, -R0, R20 ;  /* 0x00000014000d7221 */ /* 0x000fe20000010100 */
[----:B------:R-:W2:Y:S01]  /*2630*/  LDCU.64 UR12, c[0x0][0x380] ;  /* 0x00007000ff0c77ac */ /* 0x000ea20008000a00 */
[-C--:B-1----:R-:W-:Y:S02]  /*2640*/  FMUL.FTZ R28, R21, R8.reuse ;  /* 0x00000008151c7220 */ /* 0x082fe40000410000 */
[----:B------:R-:W-:-:S04]  /*2650*/  FMUL.FTZ R13, R13, R8 ;  /* 0x000000080d0d7220 */ /* 0x000fc80000410000 */
[----:B-----5:R-:W-:-:S04]  /*2660*/  FFMA.FTZ R13, R14, R13, R10 ;  /* 0x0000000d0e0d7223 */ /* 0x020fc8000001000a */
[----:B------:R-:W-:Y:S01]  /*2670*/  FMUL.FTZ R20, R13, -1.4426950216293334961 ;  /* 0xbfb8aa3b0d147820 */ /* 0x000fe20000410000 */
[----:B0-----:R-:W-:Y:S02]  /*2680*/  IMAD R18, R18, UR10, RZ ;  /* 0x0000000a12127c24 */ /* 0x001fe4000f8e02ff */
[----:B------:R-:W-:-:S03]  /*2690*/  IMAD.WIDE.U32 R16, R23, UR10, R16 ;  /* 0x0000000a17107c25 */ /* 0x000fc6000f8e0010 */
[----:B------:R-:W0:Y:S01]  /*26a0*/  MUFU.EX2 R20, R20 ;  /* 0x0000001400147308 */ /* 0x000e220000000800 */
[----:B------:R-:W-:Y:S01]  /*26b0*/  IMAD R19, R23, UR11, R18 ;  /* 0x0000000b17137c24 */ /* 0x000fe2000f8e0212 */
[----:B--2---:R-:W-:-:S03]  /*26c0*/  LEA R18, P2, R16, UR12, 0x2 ;  /* 0x0000000c10127c11 */ /* 0x004fc6000f8410ff */
[----:B------:R-:W-:Y:S02]  /*26d0*/  IMAD.IADD R19, R17, 0x1, R19 ;  /* 0x0000000111137824 */ /* 0x000fe400078e0213 */
[----:B------:R-:W-:-:S04]  /*26e0*/  FFMA.FTZ R17, R15, R28, R11 ;  /* 0x0000001c0f117223 */ /* 0x000fc8000001000b */
[----:B------:R-:W-:Y:S01]  /*26f0*/  FMUL.FTZ R28, R17, -1.4426950216293334961 ;  /* 0xbfb8aa3b111c7820 */ /* 0x000fe20000410000 */
[----:B------:R-:W-:Y:S01]  /*2700*/  LEA.HI.X R19, R16, UR13, R19, 0x2, P2 ;  /* 0x0000000d10137c11 */ /* 0x000fe200090f1413 */
[----:B0-----:R-:W-:-:S04]  /*2710*/  FADD.FTZ R21, R20, 1 ;  /* 0x3f80000014157421 */ /* 0x001fc80000010000 */
[----:B------:R-:W0:Y:S04]  /*2720*/  MUFU.EX2 R28, R28 ;  /* 0x0000001c001c7308 */ /* 0x000e280000000800 */
[----:B------:R-:W1:Y:S01]  /*2730*/  MUFU.RCP R16, R21 ;  /* 0x0000001500107308 */ /* 0x000e620000001000 */
[----:B0-----:R-:W-:-:S07]  /*2740*/  FADD.FTZ R29, R28, 1 ;  /* 0x3f8000001c1d7421 */ /* 0x001fce0000010000 */
[----:B------:R-:W0:Y:S01]  /*2750*/  MUFU.RCP R29, R29 ;  /* 0x0000001d001d7308 */ /* 0x000e220000001000 */
[----:B-1----:R-:W-:Y:S01]  /*2760*/  FMUL.FTZ R16, R13, R16 ;  /* 0x000000100d107220 */ /* 0x002fe20000410000 */
[----:B0-----:R-:W-:-:S05]  /*2770*/  FMUL.FTZ R17, R17, R29 ;  /* 0x0000001d11117220 */ /* 0x001fca0000410000 */
[----:B------:R0:W-:Y:S02]  /*2780*/  STG.E.64 desc[UR14][R18.64], R16 ;  /* 0x0000001012007986 */ /* 0x0001e4000c101b0e */
.L_x_2933:
[----:B------:R-:W-:Y:S05]  /*2790*/  BSYNC.RECONVERGENT B1 ;  /* 0x0000000000017941 */ /* 0x000fea0003800200 */
.L_x_2932:
[----:B------:R-:W-:Y:S01]  /*27a0*/  SHF.R.S32.HI R13, RZ, 0x1f, R12 ;  /* 0x0000001fff0d7819 */ /* 0x000fe2000001140c */
[----:B------:R-:W-:Y:S01]  /*27b0*/  BSSY.RECONVERGENT B1, `(.L_x_2934) ;  /* 0x0000022000017945 */ /* 0x000fe20003800200 */
[----:B0-----:R-:W-:Y:S02]  /*27c0*/  SHF.R.S32.HI R18, RZ, 0x1f, R9 ;  /* 0x0000001fff127819 */ /* 0x001fe40000011409 */
[----:B------:R-:W-:Y:S02]  /*27d0*/  ISETP.GE.AND.EX P3, PT, R13, UR9, PT, P3 ;  /* 0x000000090d007c0c */ /* 0x000fe4000bf66330 */
[----:B------:R-:W-:Y:S01]  /*27e0*/  ISETP.GE.AND.EX P4, PT, R18, UR9, PT, P4 ;  /* 0x0000000912007c0c */ /* 0x000fe2000bf86340 */
[----:B------:R-:W-:-:S12]  /*27f0*/  @P1 BRA `(.L_x_2935) ;  /* 0x0000000000741947 */ /* 0x000fd80003800000 */
[----:B------:R-:W0:Y:S01]  /*2800*/  LDCU.64 UR10, c[0x0][0x3e0] ;  /* 0x00007c00ff0a77ac */ /* 0x000e220008000a00 */
[----:B------:R-:W-:Y:S01]  /*2810*/  IADD3 R20, PT, PT, R23, 0x20, RZ ;  /* 0x0000002017147810 */ /* 0x000fe20007ffe0ff */
[C---:B------:R-:W-:Y:S01]  /*2820*/  FADD.FTZ R3, -R0.reuse, R3 ;  /* 0x0000000300037221 */ /* 0x040fe20000010100 */
[----:B------:R-:W-:Y:S01]  /*2830*/  MOV R16, R26 ;  /* 0x0000001a00107202 */ /* 0x000fe20000000f00 */
[----:B------:R-:W2:Y:S01]  /*2840*/  LDCU.64 UR12, c[0x0][0x380] ;  /* 0x00007000ff0c77ac */ /* 0x000ea20008000a00 */
[----:B------:R-:W-:Y:S01]  /*2850*/  SHF.R.S32.HI R19, RZ, 0x1f, R20 ;  /* 0x0000001fff137819 */ /* 0x000fe20000011414 */
[----:B------:R-:W-:Y:S01]  /*2860*/  FADD.FTZ R21, -R0, R2 ;  /* 0x0000000200157221 */ /* 0x000fe20000010100 */
[----:B------:R-:W-:Y:S01]  /*2870*/  MOV R17, R25 ;  /* 0x0000001900117202 */ /* 0x000fe20000000f00 */
[-C--:B-1----:R-:W-:Y:S02]  /*2880*/  FMUL.FTZ R28, R3, R8.reuse ;  /* 0x00000008031c7220 */ /* 0x082fe40000410000 */
[----:B------:R-:W-:Y:S01]  /*2890*/  FMUL.FTZ R21, R21, R8 ;  /* 0x0000000815157220 */ /* 0x000fe20000410000 */
[----:B0-----:R-:W-:-:S02]  /*28a0*/  IMAD R19, R19, UR10, RZ ;  /* 0x0000000a13137c24 */ /* 0x001fc4000f8e02ff */
[----:B------:R-:W-:-:S04]  /*28b0*/  IMAD.WIDE.U32 R16, R20, UR10, R16 ;  /* 0x0000000a14107c25 */ /* 0x000fc8000f8e0010 */
[----:B------:R-:W-:Y:S01]  /*28c0*/  IMAD R19, R20, UR11, R19 ;  /* 0x0000000b14137c24 */ /* 0x000fe2000f8e0213 */
[----:B--2---:R-:W-:-:S04]  /*28d0*/  LEA R2, P1, R16, UR12, 0x2 ;  /* 0x0000000c10027c11 */ /* 0x004fc8000f8210ff */
[----:B------:R-:W-:Y:S01]  /*28e0*/  IADD3 R19, PT, PT, R17, R19, RZ ;  /* 0x0000001311137210 */ /* 0x000fe20007ffe0ff */
[----:B-----5:R-:W-:-:S03]  /*28f0*/  FFMA.FTZ R17, R14, R21, R10 ;  /* 0x000000150e117223 */ /* 0x020fc6000001000a */
[----:B------:R-:W-:Y:S01]  /*2900*/  LEA.HI.X R3, R16, UR13, R19, 0x2, P1 ;  /* 0x0000000d10037c11 */ /* 0x000fe200088f1413 */
[----:B------:R-:W-:Y:S01]  /*2910*/  FFMA.FTZ R19, R15, R28, R11 ;  /* 0x0000001c0f137223 */ /* 0x000fe2000001000b */
[----:B------:R-:W-:-:S03]  /*2920*/  FMUL.FTZ R20, R17, -1.4426950216293334961 ;  /* 0xbfb8aa3b11147820 */ /* 0x000fc60000410000 */
[----:B------:R-:W-:-:S03]  /*2930*/  FMUL.FTZ R28, R19, -1.4426950216293334961 ;  /* 0xbfb8aa3b131c7820 */ /* 0x000fc60000410000 */
[----:B------:R-:W0:Y:S04]  /*2940*/  MUFU.EX2 R20, R20 ;  /* 0x0000001400147308 */ /* 0x000e280000000800 */
[----:B------:R-:W1:Y:S01]  /*2950*/  MUFU.EX2 R28, R28 ;  /* 0x0000001c001c7308 */ /* 0x000e620000000800 */
[----:B0-----:R-:W-:Y:S01]  /*2960*/  FADD.FTZ R21, R20, 1 ;  /* 0x3f80000014157421 */ /* 0x001fe20000010000 */
[----:B-1----:R-:W-:-:S03]  /*2970*/  FADD.FTZ R29, R28, 1 ;  /* 0x3f8000001c1d7421 */ /* 0x002fc60000010000 */
[----:B------:R-:W0:Y:S08]  /*2980*/  MUFU.RCP R16, R21 ;  /* 0x0000001500107308 */ /* 0x000e300000001000 */
[----:B------:R-:W1:Y:S01]  /*2990*/  MUFU.RCP R29, R29 ;  /* 0x0000001d001d7308 */ /* 0x000e620000001000 */
[----:B0-----:R-:W-:Y:S01]  /*29a0*/  FMUL.FTZ R16, R17, R16 ;  /* 0x0000001011107220 */ /* 0x001fe20000410000 */
[----:B-1----:R-:W-:-:S05]  /*29b0*/  FMUL.FTZ R17, R19, R29 ;  /* 0x0000001d13117220 */ /* 0x002fca0000410000 */
[----:B------:R0:W-:Y:S02]  /*29c0*/  STG.E.64 desc[UR14][R2.64], R16 ;  /* 0x0000001002007986 */ /* 0x0001e4000c101b0e */
.L_x_2935:
[----:B------:R-:W-:Y:S05]  /*29d0*/  BSYNC.RECONVERGENT B1 ;  /* 0x0000000000017941 */ /* 0x000fea0003800200 */
.L_x_2934:
[----:B------:R-:W-:Y:S04]  /*29e0*/  BSSY.RECONVERGENT B1, `(.L_x_2936) ;  /* 0x000001d000017945 */ /* 0x000fe80003800200 */
[----:B------:R-:W-:Y:S05]  /*29f0*/  @P3 BRA `(.L_x_2937) ;  /* 0x00000000006c3947 */ /* 0x000fea0003800000 */
[C---:B0-----:R-:W-:Y:S01]  /*2a00*/  FADD.FTZ R3, -R0.reuse, R4 ;  /* 0x0000000400037221 */ /* 0x041fe20000010100 */
[----:B------:R-:W-:Y:S01]  /*2a10*/  FADD.FTZ R5, -R0, R5 ;  /* 0x0000000500057221 */ /* 0x000fe20000010100 */
        /* <DEDUP_REMOVED lines=17> */
[----:B------:R-:W-:-:S03]  /*2b30*/  IMAD.WIDE.U32 R2, R12, UR10, R2 ;  /* 0x0000000a0c027c25 */ /* 0x000fc6000f8e0002 */
[----:B-1----:R-:W-:-:S04]  /*2b40*/  LEA R4, P1, R2, UR12, 0x2 ;  /* 0x0000000c02047c11 */ /* 0x002fc8000f8210ff */
[----:B------:R-:W1:Y:S01]  /*2b50*/  MUFU.RCP R19, R19 ;  /* 0x0000001300137308 */ /* 0x000e620000001000 */
[----:B------:R-:W-:-:S04]  /*2b60*/  IADD3 R13, PT, PT, R3, R13, RZ ;  /* 0x0000000d030d7210 */ /* 0x000fc80007ffe0ff */
[----:B------:R-:W-:Y:S01]  /*2b70*/  LEA.HI.X R5, R2, UR13, R13, 0x2, P1 ;  /* 0x0000000d02057c11 */ /* 0x000fe200088f140d */
[----:B0-----:R-:W-:Y:S01]  /*2b80*/  FMUL.FTZ R2, R17, R20 ;  /* 0x0000001411027220 */ /* 0x001fe20000410000 */
[----:B-1----:R-:W-:-:S05]  /*2b90*/  FMUL.FTZ R3, R16, R19 ;  /* 0x0000001310037220 */ /* 0x002fca0000410000 */
[----:B------:R2:W-:Y:S02]  /*2ba0*/  STG.E.64 desc[UR14][R4.64], R2 ;  /* 0x0000000204007986 */ /* 0x0005e4000c101b0e */
.L_x_2937:
[----:B------:R-:W-:Y:S05]  /*2bb0*/  BSYNC.RECONVERGENT B1 ;  /* 0x0000000000017941 */ /* 0x000fea0003800200 */
.L_x_2936:
[----:B------:R-:W-:Y:S05]  /*2bc0*/  @P4 BRA `(.L_x_2931) ;  /* 0x0000000000684947 */ /* 0x000fea0003800000 */
[C---:B0-2---:R-:W-:Y:S01]  /*2bd0*/  FADD.FTZ R3, -R0.reuse, R6 ;  /* 0x0000000600037221 */ /* 0x045fe20000010100 */
[----:B------:R-:W-:Y:S01]  /*2be0*/  FADD.FTZ R7, -R0, R7 ;  /* 0x0000000700077221 */ /* 0x000fe20000010100 */
        /* <DEDUP_REMOVED lines=17> */
[----:B------:R-:W0:Y:S01]  /*2d00*/  MUFU.RCP R5, R4 ;  /* 0x0000000400057308 */ /* 0x000e220000001000 */
[----:B-1----:R-:W-:-:S04]  /*2d10*/  LEA R2, P1, R24, UR10, 0x2 ;  /* 0x0000000a18027c11 */ /* 0x002fc8000f8210ff */
[----:B------:R-:W-:-:S03]  /*2d20*/  LEA.HI.X R3, R24, UR11, R9, 0x2, P1 ;  /* 0x0000000b18037c11 */ /* 0x000fc600088f1409 */
[----:B------:R-:W1:Y:S01]  /*2d30*/  MUFU.RCP R6, R6 ;  /* 0x0000000600067308 */ /* 0x000e620000001000 */
[----:B0-----:R-:W-:Y:S01]  /*2d40*/  FMUL.FTZ R10, R10, R5 ;  /* 0x000000050a0a7220 */ /* 0x001fe20000410000 */
[----:B-1----:R-:W-:-:S05]  /*2d50*/  FMUL.FTZ R11, R11, R6 ;  /* 0x000000060b0b7220 */ /* 0x002fca0000410000 */
[----:B------:R4:W-:Y:S02]  /*2d60*/  STG.E.64 desc[UR14][R2.64], R10 ;  /* 0x0000000a02007986 */ /* 0x0009e4000c101b0e */
.L_x_2931:
[----:B------:R-:W-:Y:S05]  /*2d70*/  BSYNC.RECONVERGENT B0 ;  /* 0x0000000000007941 */ /* 0x000fea0003800200 */
.L_x_2923:
        /* <DEDUP_REMOVED lines=8> */
.L_x_2939:
        /* <DEDUP_REMOVED lines=16> */
.L_x_3468:


//--------------------- .text._Z35group_norm_nhwc_fwd_one_pass_kernelI11Fp32IOFp32WLi256ELi32ELi512EEv26Group_norm_nhwc_fwd_params --------------------------
	.section	.text._Z35group_norm_nhwc_fwd_one_pass_kernelI11Fp32IOFp32WLi256ELi32ELi512EEv26Group_norm_nhwc_fwd_params,"ax",@progbits
	.align	128
        .global         _Z35group_norm_nhwc_fwd_one_pass_kernelI11Fp32IOFp32WLi256ELi32ELi512EEv26Group_norm_nhwc_fwd_params
        .type           _Z35group_norm_nhwc_fwd_one_pass_kernelI11Fp32IOFp32WLi256ELi32ELi512EEv26Group_norm_nhwc_fwd_params,@function
        .size           _Z35group_norm_nhwc_fwd_one_pass_kernelI11Fp32IOFp32WLi256ELi32ELi512EEv26Group_norm_nhwc_fwd_params,(.L_x_3469 - _Z35group_norm_nhwc_fwd_one_pass_kernelI11Fp32IOFp32WLi256ELi32ELi512EEv26Group_norm_nhwc_fwd_params)
        .other          _Z35group_norm_nhwc_fwd_one_pass_kernelI11Fp32IOFp32WLi256ELi32ELi512EEv26Group_norm_nhwc_fwd_params,@"STO_CUDA_ENTRY STV_DEFAULT"
_Z35group_norm_nhwc_fwd_one_pass_kernelI11Fp32IOFp32WLi256ELi32ELi512EEv26Group_norm_nhwc_fwd_params:
.text._Z35group_norm_nhwc_fwd_one_pass_kernelI11Fp32IOFp32WLi256ELi32ELi512EEv26Group_norm_nhwc_fwd_params:
        /* <DEDUP_REMOVED lines=40> */
.L_x_2983:
[----:B01---5:R-:W1:Y:S01]  /*0280*/  LDC R17, c[0x0][0x3f8] ;  /* 0x0000fe00ff117b82 */ /* 0x023e620000000800 */
[----:B--2---:R-:W2:Y:S01]  /*0290*/  LDCU.64 UR10, c[0x0][0x3e8] ;  /* 0x00007d00ff0a77ac */ /* 0x004ea20008000a00 */
[C---:B------:R-:W-:Y:S02]  /*02a0*/  IADD3 R21, PT, PT, R51.reuse, 0x60, RZ ;  /* 0x0000006033157810 */ /* 0x040fe40007ffe0ff */
[C---:B------:R-:W-:Y:S01]  /*02b0*/  IADD3 R31, PT, PT, R51.reuse, 0x20, RZ ;  /* 0x00000020331f7810 */ /* 0x040fe20007ffe0ff */
[----:B---3--:R-:W3:Y:S01]  /*02c0*/  LDCU.64 UR12, c[0x0][0x3f0] ;  /* 0x00007e00ff0c77ac */ /* 0x008ee20008000a00 */
[----:B------:R-:W-:Y:S02]  /*02d0*/  SHF.R.S32.HI R23, RZ, 0x1f, R21 ;  /* 0x0000001fff177819 */ /* 0x000fe40000011415 */
[----:B------:R-:W-:Y:S02]  /*02e0*/  SHF.R.S32.HI R29, RZ, 0x1f, R31 ;  /* 0x0000001fff1d7819 */ /* 0x000fe4000001141f */
[----:B------:R-:W-:-:S04]  /*02f0*/  IADD3 R27, PT, PT, R51, 0x40, RZ ;  /* 0x00000040331b7810 */ /* 0x000fc80007ffe0ff */
[----:B------:R-:W-:Y:S02]  /*0300*/  SHF.R.S32.HI R19, RZ, 0x1f, R27 ;  /* 0x0000001fff137819 */ /* 0x000fe4000001141b */
[----:B--2---:R-:W-:Y:S02]  /*0310*/  ISETP.GE.U32.AND P4, PT, R21, UR10, PT ;  /* 0x0000000a15007c0c */ /* 0x004fe4000bf86070 */
[----:B------:R-:W-:Y:S02]  /*0320*/  ISETP.GE.U32.AND P5, PT, R31, UR10, PT ;  /* 0x0000000a1f007c0c */ /* 0x000fe4000bfa6070 */
[----:B------:R-:W-:Y:S02]  /*0330*/  ISETP.GE.AND.EX P4, PT, R23, UR11, PT, P4 ;  /* 0x0000000b17007c0c */ /* 0x000fe4000bf86340 */
[----:B-1--4-:R-:W-:Y:S02]  /*0340*/  IABS R13, R17 ;  /* 0x00000011000d7213 */ /* 0x012fe40000000000 */
[----:B------:R-:W-:-:S02]  /*0350*/  ISETP.GE.AND.EX P5, PT, R29, UR11, PT, P5 ;  /* 0x0000000b1d007c0c */ /* 0x000fc4000bfa6350 */
[----:B------:R-:W1:Y:S07]  /*0360*/  I2F.RP R12, R13 ;  /* 0x0000000d000c7306 */ /* 0x000e6e0000209400 */
[----:B------:R-:W2:Y:S01]  /*0370*/  @!P4 LDC.64 R24, c[0x0][0x390] ;  /* 0x0000e400ff18cb82 */ /* 0x000ea20000000a00 */
[----:B-1----:R-:W1:Y:S02]  /*0380*/  MUFU.RCP R12, R12 ;  /* 0x0000000c000c7308 */ /* 0x002e640000001000 */
[----:B-1----:R-:W-:-:S06]  /*0390*/  IADD3 R10, PT, PT, R12, 0xffffffe, RZ ;  /* 0x0ffffffe0c0a7810 */ /* 0x002fcc0007ffe0ff */
[----:B------:R1:W5:Y:S02]  /*03a0*/  F2I.FTZ.U32.TRUNC.NTZ R11, R10 ;  /* 0x0000000a000b7305 */ /* 0x000364000021f000 */
[----:B-1----:R-:W-:Y:S02]  /*03b0*/  MOV R10, RZ ;  /* 0x000000ff000a7202 */ /* 0x002fe40000000f00 */
[----:B-----5:R-:W-:-:S05]  /*03c0*/  IADD3 R14, PT, PT, RZ, -R11, RZ ;  /* 0x8000000bff0e7210 */ /* 0x020fca0007ffe0ff */
[----:B------:R-:W-:Y:S01]  /*03d0*/  IMAD R15, R14, R13, RZ ;  /* 0x0000000d0e0f7224 */ /* 0x000fe200078e02ff */
[----:B------:R-:W-:-:S03]  /*03e0*/  IABS R14, R8 ;  /* 0x00000008000e7213 */ /* 0x000fc60000000000 */
[----:B------:R-:W-:Y:S01]  /*03f0*/  IMAD.HI.U32 R11, R11, R15, R10 ;  /* 0x0000000f0b0b7227 */ /* 0x000fe200078e000a */
[----:B------:R-:W-:-:S04]  /*0400*/  LOP3.LUT R10, R8, R17, RZ, 0x3c, !PT ;  /* 0x00000011080a7212 */ /* 0x000fc800078e3cff */
[----:B------:R-:W-:Y:S01]  /*0410*/  ISETP.GE.AND P3, PT, R10, RZ, PT ;  /* 0x000000ff0a00720c */ /* 0x000fe20003f66270 */
[----:B------:R-:W-:-:S05]  /*0420*/  IMAD.HI.U32 R11, R11, R14, RZ ;  /* 0x0000000e0b0b7227 */ /* 0x000fca00078e00ff */
[----:B------:R-:W-:-:S05]  /*0430*/  IADD3 R12, PT, PT, -R11, RZ, RZ ;  /* 0x000000ff0b0c7210 */ /* 0x000fca0007ffe1ff */
[----:B------:R-:W-:-:S05]  /*0440*/  IMAD R12, R13, R12, R14 ;  /* 0x0000000c0d0c7224 */ /* 0x000fca00078e020e */
[----:B------:R-:W-:-:S13]  /*0450*/  ISETP.GT.U32.AND P2, PT, R13, R12, PT ;  /* 0x0000000c0d00720c */ /* 0x000fda0003f44070 */
[-C--:B------:R-:W-:Y:S02]  /*0460*/  @!P2 IADD3 R12, PT, PT, R12, -R13.reuse, RZ ;  /* 0x8000000d0c0ca210 */ /* 0x080fe40007ffe0ff */
[----:B------:R-:W-:Y:S02]  /*0470*/  @!P2 IADD3 R11, PT, PT, R11, 0x1, RZ ;  /* 0x000000010b0ba810 */ /* 0x000fe40007ffe0ff */
[----:B------:R-:W-:Y:S02]  /*0480*/  ISETP.GE.U32.AND P1, PT, R12, R13, PT ;  /* 0x0000000d0c00720c */ /* 0x000fe40003f26070 */
[----:B------:R-:W-:-:S11]  /*0490*/  ISETP.NE.AND P2, PT, R17, RZ, PT ;  /* 0x000000ff1100720c */ /* 0x000fd60003f45270 */
[----:B------:R-:W-:-:S04]  /*04a0*/  @P1 IADD3 R11, PT, PT, R11, 0x1, RZ ;  /* 0x000000010b0b1810 */ /* 0x000fc80007ffe0ff */
[----:B------:R-:W-:Y:S02]  /*04b0*/  MOV R15, R11 ;  /* 0x0000000b000f7202 */ /* 0x000fe40000000f00 */
[----:B------:R-:W1:Y:S02]  /*04c0*/  @!P4 LDC.64 R10, c[0x0][0x3e0] ;  /* 0x0000f800ff0acb82 */ /* 0x000e640000000a00 */
[----:B------:R-:W-:Y:S02]  /*04d0*/  @!P3 IADD3 R15, PT, PT, -R15, RZ, RZ ;  /* 0x000000ff0f0fb210 */ /* 0x000fe40007ffe1ff */
[----:B------:R-:W-:Y:S02]  /*04e0*/  @!P2 LOP3.LUT R15, RZ, R17, RZ, 0x33, !PT ;  /* 0x00000011ff0fa212 */ /* 0x000fe400078e33ff */
[----:B------:R-:W-:Y:S02]  /*04f0*/  ISETP.GE.U32.AND P2, PT, R27, UR10, PT ;  /* 0x0000000a1b007c0c */ /* 0x000fe4000bf46070 */
[----:B------:R-:W-:-:S02]  /*0500*/  IADD3 R53, PT, PT, -R15, RZ, RZ ;  /* 0x000000ff0f357210 */ /* 0x000fc40007ffe1ff */
[----:B------:R-:W-:Y:S02]  /*0510*/  SHF.R.S32.HI R12, RZ, 0x1f, R15 ;  /* 0x0000001fff0c7819 */ /* 0x000fe4000001140f */
[----:B------:R-:W-:Y:S01]  /*0520*/  ISETP.GE.AND.EX P2, PT, R19, UR11, PT, P2 ;  /* 0x0000000b13007c0c */ /* 0x000fe2000bf46320 */
[----:B------:R-:W-:Y:S01]  /*0530*/  IMAD R53, R17, R53, R8 ;  /* 0x0000003511357224 */ /* 0x000fe200078e0208 */
[----:B------:R-:W-:Y:S01]  /*0540*/  ISETP.GE.U32.AND P3, PT, R49, UR10, PT ;  /* 0x0000000a31007c0c */ /* 0x000fe2000bf66070 */
[----:B---3--:R-:W-:Y:S02]  /*0550*/  IMAD R14, R12, UR12, RZ ;  /* 0x0000000c0c0e7c24 */ /* 0x008fe4000f8e02ff */
[----:B------:R-:W3:Y:S01]  /*0560*/  @!P5 LDC.64 R12, c[0x0][0x3e0] ;  /* 0x0000f800ff0cdb82 */ /* 0x000ee20000000a00 */
[----:B------:R-:W-:Y:S01]  /*0570*/  SHF.L.U32 R53, R53, 0x5, RZ ;  /* 0x0000000535357819 */ /* 0x000fe200000006ff */
[----:B------:R-:W-:Y:S01]  /*0580*/  IMAD R55, R15, UR13, R14 ;  /* 0x0000000d0f377c24 */ /* 0x000fe2000f8e020e */
[----:B------:R-:W-:-:S02]  /*0590*/  ISETP.GE.AND.EX P3, PT, R43, UR11, PT, P3 ;  /* 0x0000000b2b007c0c */ /* 0x000fc4000bf66330 */
[----:B------:R-:W-:Y:S02]  /*05a0*/  SHF.R.S32.HI R57, RZ, 0x1f, R53 ;  /* 0x0000001fff397819 */ /* 0x000fe40000011435 */
[----:B------:R-:W-:Y:S01]  /*05b0*/  LOP3.LUT R56, R53, R52, RZ, 0xfc, !PT ;  /* 0x0000003435387212 */ /* 0x000fe200078efcff */
[----:B-1----:R-:W-:Y:S01]  /*05c0*/  @!P4 IMAD R14, R23, R10, RZ ;  /* 0x0000000a170ec224 */ /* 0x002fe200078e02ff */
[----:B------:R-:W1:Y:S03]  /*05d0*/  @!P2 LDC.64 R16, c[0x0][0x3e0] ;  /* 0x0000f800ff10ab82 */ /* 0x000e660000000a00 */
[----:B------:R-:W-:-:S04]  /*05e0*/  IMAD.WIDE.U32 R56, R15, UR12, R56 ;  /* 0x0000000c0f387c25 */ /* 0x000fc8000f8e0038 */
[----:B------:R-:W-:Y:S01]  /*05f0*/  @!P4 IMAD R15, R21, R11, R14 ;  /* 0x0000000b150fc224 */ /* 0x000fe200078e020e */
[----:B------:R-:W-:Y:S01]  /*0600*/  IADD3 R55, PT, PT, R57, R55, RZ ;  /* 0x0000003739377210 */ /* 0x000fe20007ffe0ff */
[----:B------:R-:W5:Y:S01]  /*0610*/  @!P5 LDC.64 R22, c[0x0][0x390] ;  /* 0x0000e400ff16db82 */ /* 0x000f620000000a00 */
[----:B------:R-:W-:-:S05]  /*0620*/  @!P4 MOV R54, R56 ;  /* 0x000000380036c202 */ /* 0x000fca0000000f00 */
[----:B------:R-:W-:Y:S02]  /*0630*/  @!P4 IMAD.WIDE.U32 R10, R21, R10, R54 ;  /* 0x0000000a150ac225 */ /* 0x000fe400078e0036 */
[----:B------:R-:W4:Y:S02]  /*0640*/  @!P3 LDC.64 R20, c[0x0][0x3e0] ;  /* 0x0000f800ff14bb82 */ /* 0x000f240000000a00 */
[----:B---3--:R-:W-:Y:S01]  /*0650*/  @!P5 IMAD R14, R29, R12, RZ ;  /* 0x0000000c1d0ed224 */ /* 0x008fe200078e02ff */
[----:B------:R-:W-:Y:S02]  /*0660*/  @!P4 IADD3 R11, PT, PT, R11, R15, RZ ;  /* 0x0000000f0b0bc210 */ /* 0x000fe40007ffe0ff */
[C---:B--2---:R-:W-:Y:S01]  /*0670*/  @!P4 LEA R24, P1, R10.reuse, R24, 0x2 ;  /* 0x000000180a18c211 */ /* 0x044fe200078210ff */
[----:B------:R-:W-:Y:S02]  /*0680*/  @!P5 IMAD R29, R31, R13, R14 ;  /* 0x0000000d1f1dd224 */ /* 0x000fe400078e020e */
[----:B------:R-:W2:Y:S01]  /*0690*/  @!P2 LDC.64 R14, c[0x0][0x390] ;  /* 0x0000e400ff0eab82 */ /* 0x000ea20000000a00 */
[----:B------:R-:W-:-:S02]  /*06a0*/  @!P4 LEA.HI.X R25, R10, R25, R11, 0x2, P1 ;  /* 0x000000190a19c211 */ /* 0x000fc400008f140b */
[----:B------:R-:W-:Y:S02]  /*06b0*/  ISETP.GE.U32.AND P1, PT, R51, UR10, PT ;  /* 0x0000000a33007c0c */ /* 0x000fe4000bf26070 */
[----:B------:R-:W-:Y:S02]  /*06c0*/  @!P5 MOV R10, R56 ;  /* 0x00000038000ad202 */ /* 0x000fe40000000f00 */
[----:B------:R-:W-:Y:S02]  /*06d0*/  @!P5 MOV R11, R55 ;  /* 0x00000037000bd202 */ /* 0x000fe40000000f00 */
[----:B------:R-:W-:Y:S01]  /*06e0*/  ISETP.GE.AND.EX P1, PT, R9, UR11, PT, P1 ;  /* 0x0000000b09007c0c */ /* 0x000fe2000bf26310 */
[----:B------:R-:W-:Y:S01]  /*06f0*/  @!P5 IMAD.WIDE.U32 R12, R31, R12, R10 ;  /* 0x0000000c1f0cd225 */ /* 0x000fe200078e000a */
[----:B------:R-:W-:Y:S02]  /*0700*/  MOV R11, RZ ;  /* 0x000000ff000b7202 */ /* 0x000fe40000000f00 */
[----:B------:R-:W-:Y:S01]  /*0710*/  MOV R10, RZ ;  /* 0x000000ff000a7202 */ /* 0x000fe20000000f00 */
[----:B-1----:R-:W-:Y:S01]  /*0720*/  @!P2 IMAD R18, R19, R16, RZ ;  /* 0x000000101312a224 */ /* 0x002fe200078e02ff */
[----:B------:R-:W-:-:S02]  /*0730*/  @!P5 IADD3 R13, PT, PT, R13, R29, RZ ;  /* 0x0000001d0d0dd210 */ /* 0x000fc40007ffe0ff */
[----:B-----5:R-:W-:Y:S01]  /*0740*/  @!P5 LEA R22, P6, R12, R22, 0x2 ;  /* 0x000000160c16d211 */ /* 0x020fe200078c10ff */
[----:B------:R-:W-:Y:S01]  /*0750*/  @!P2 IMAD R29, R27, R17, R18 ;  /* 0x000000111b1da224 */ /* 0x000fe200078e0212 */
[----:B0-----:R0:W3:Y:S01]  /*0760*/  @!P4 LDG.E.64 R10, desc[UR8][R24.64] ;  /* 0x00000008180ac981 */ /* 0x0010e2000c1e1b00 */
[----:B------:R-:W-:Y:S02]  /*0770*/  ISETP.GE.U32.AND P4, PT, R48, UR10, PT ;  /* 0x0000000a30007c0c */ /* 0x000fe4000bf86070 */
[----:B------:R-:W1:Y:S01]  /*0780*/  @!P1 LDC.64 R18, c[0x0][0x3e0] ;  /* 0x0000f800ff129b82 */ /* 0x000e620000000a00 */
[----:B------:R-:W-:Y:S02]  /*0790*/  @!P5 LEA.HI.X R23, R12, R23, R13, 0x2, P6 ;  /* 0x000000170c17d211 */ /* 0x000fe400030f140d */
[----:B------:R-:W-:Y:S02]  /*07a0*/  CS2R R12, SRZ ;  /* 0x00000000000c7805 */ /* 0x000fe4000001ff00 */
[----:B------:R-:W-:-:S02]  /*07b0*/  ISETP.GE.U32.AND P6, PT, R47, UR10, PT ;  /* 0x0000000a2f007c0c */ /* 0x000fc4000bfc6070 */
[----:B------:R-:W-:Y:S02]  /*07c0*/  ISETP.GE.AND.EX P4, PT, R44, UR11, PT, P4 ;  /* 0x0000000b2c007c0c */ /* 0x000fe4000bf86340 */
[----:B0-----:R-:W-:Y:S01]  /*07d0*/  @!P2 MOV R24, R56 ;  /* 0x000000380018a202 */ /* 0x001fe20000000f00 */
[----:B------:R0:W5:Y:S01]  /*07e0*/  @!P5 LDG.E.64 R12, desc[UR8][R22.64] ;  /* 0x00000008160cd981 */ /* 0x000162000c1e1b00 */
[----:B------:R-:W-:Y:S02]  /*07f0*/  @!P2 MOV R25, R55 ;  /* 0x000000370019a202 */ /* 0x000fe40000000f00 */
[----:B------:R-:W-:Y:S01]  /*0800*/  ISETP.GE.AND.EX P5, PT, R45, UR11, PT, P6 ;  /* 0x0000000b2d007c0c */ /* 0x000fe2000bfa6360 */
[----:B------:R-:W-:Y:S01]  /*0810*/  @!P2 IMAD.WIDE.U32 R16, R27, R16, R24 ;  /* 0x000000101b10a225 */ /* 0x000fe200078e0018 */
[----:B------:R-:W-:Y:S01]  /*0820*/  @!P3 MOV R30, R56 ;  /* 0x00000038001eb202 */ /* 0x000fe20000000f00 */
[----:B------:R-:W1:Y:S03]  /*0830*/  @!P1 LDC.64 R26, c[0x0][0x390] ;  /* 0x0000e400ff1a9b82 */ /* 0x000e660000000a00 */
[----:B------:R-:W-:-:S05]  /*0840*/  @!P2 IADD3 R17, PT, PT, R17, R29, RZ ;  /* 0x0000001d1111a210 */ /* 0x000fca0007ffe0ff */
[----:B0-----:R-:W0:Y:S01]  /*0850*/  @!P3 LDC.64 R22, c[0x0][0x390] ;  /* 0x0000e400ff16bb82 */ /* 0x001e220000000a00 */
[C---:B--2---:R-:W-:Y:S01]  /*0860*/  @!P2 LEA R28, P6, R16.reuse, R14, 0x2 ;  /* 0x0000000e101ca211 */ /* 0x044fe200078c10ff */
[----:B----4-:R-:W-:Y:S01]  /*0870*/  @!P3 IMAD R14, R43, R20, RZ ;  /* 0x000000142b0eb224 */ /* 0x010fe200078e02ff */
[----:B------:R-:W-:Y:S02]  /*0880*/  @!P3 MOV R31, R55 ;  /* 0x00000037001fb202 */ /* 0x000fe40000000f00 */
[----:B------:R-:W-:-:S03]  /*0890*/  @!P2 LEA.HI.X R29, R16, R15, R17, 0x2, P6 ;  /* 0x0000000f101da211 */ /* 0x000fc600030f1411 */
[----:B------:R-:W2:Y:S01]  /*08a0*/  @!P4 LDC.64 R24, c[0x0][0x3e0] ;  /* 0x0000f800ff18cb82 */ /* 0x000ea20000000a00 */
[----:B------:R-:W-:Y:S01]  /*08b0*/  ISETP.GE.U32.AND P6, PT, R42, UR10, PT ;  /* 0x0000000a2a007c0c */ /* 0x000fe2000bfc6070 */
[----:B------:R-:W-:-:S06]  /*08c0*/  @!P3 IMAD R33, R49, R21, R14 ;  /* 0x000000153121b224 */ /* 0x000fcc00078e020e */
[----:B------:R-:W4:Y:S01]  /*08d0*/  @!P5 LDC.64 R16, c[0x0][0x3e0] ;  /* 0x0000f800ff10db82 */ /* 0x000f220000000a00 */
[----:B-1----:R-:W-:Y:S02]  /*08e0*/  @!P1 IMAD R32, R9, R18, RZ ;  /* 0x0000001209209224 */ /* 0x002fe400078e02ff */
[----:B------:R-:W-:Y:S01]  /*08f0*/  @!P3 IMAD.WIDE.U32 R30, R49, R20, R30 ;  /* 0x00000014311eb225 */ /* 0x000fe200078e001e */
[----:B------:R-:W-:Y:S02]  /*0900*/  ISETP.GE.AND.EX P6, PT, R46, UR11, PT, P6 ;  /* 0x0000000b2e007c0c */ /* 0x000fe4000bfc6360 */
[----:B------:R-:W-:Y:S01]  /*0910*/  CS2R R14, SRZ ;  /* 0x00000000000e7805 */ /* 0x000fe2000001ff00 */
[----:B------:R-:W-:Y:S01]  /*0920*/  @!P1 IMAD R35, R51, R19, R32 ;  /* 0x0000001333239224 */ /* 0x000fe200078e0220 */
[----:B------:R-:W-:Y:S01]  /*0930*/  @!P3 IADD3 R19, PT, PT, R31, R33, RZ ;  /* 0x000000211f13b210 */ /* 0x000fe20007ffe0ff */
[----:B------:R-:W1:Y:S01]  /*0940*/  @!P4 LDC.64 R20, c[0x0][0x390] ;  /* 0x0000e400ff14cb82 */ /* 0x000e620000000a00 */
[----:B------:R-:W-:-:S02]  /*0950*/  @!P1 MOV R32, R56 ;  /* 0x0000003800209202 */ /* 0x000fc40000000f00 */
[----:B------:R0:W3:Y:S01]  /*0960*/  @!P2 LDG.E.64 R14, desc[UR8][R28.64] ;  /* 0x000000081c0ea981 */ /* 0x0000e2000c1e1b00 */
[----:B------:R-:W-:-:S03]  /*0970*/  @!P1 MOV R33, R55 ;  /* 0x0000003700219202 */ /* 0x000fc60000000f00 */
[----:B------:R-:W-:Y:S01]  /*0980*/  @!P1 IMAD.WIDE.U32 R32, R51, R18, R32 ;  /* 0x0000001233209225 */ /* 0x000fe200078e0020 */
[----:B0-----:R-:W-:-:S03]  /*0990*/  @!P3 LEA R28, P2, R30, R22, 0x2 ;  /* 0x000000161e1cb211 */ /* 0x001fc600078410ff */
[----:B--2---:R-:W-:Y:S01]  /*09a0*/  @!P4 IMAD R37, R44, R24, RZ ;  /* 0x000000182c25c224 */ /* 0x004fe200078e02ff */
[----:B------:R-:W-:Y:S02]  /*09b0*/  @!P1 IADD3 R31, PT, PT, R33, R35, RZ ;  /* 0x00000023211f9210 */ /* 0x000fe40007ffe0ff */
[----:B------:R-:W-:Y:S02]  /*09c0*/  @!P3 LEA.HI.X R29, R30, R23, R19, 0x2, P2 ;  /* 0x000000171e1db211 */ /* 0x000fe400010f1413 */
[----:B------:R-:W0:Y:S01]  /*09d0*/  @!P5 LDC.64 R22, c[0x0][0x390] ;  /* 0x0000e400ff16db82 */ /* 0x000e220000000a00 */
[----:B------:R-:W-:Y:S02]  /*09e0*/  @!P4 MOV R34, R56 ;  /* 0x000000380022c202 */ /* 0x000fe40000000f00 */
[----:B------:R-:W-:Y:S02]  /*09f0*/  @!P4 MOV R35, R55 ;  /* 0x000000370023c202 */ /* 0x000fe40000000f00 */
[----:B------:R-:W-:-:S03]  /*0a00*/  @!P1 LEA R30, P2, R32, R26, 0x2 ;  /* 0x0000001a201e9211 */ /* 0x000fc600078410ff */
[----:B------:R-:W2:Y:S01]  /*0a10*/  @!P6 LDC.64 R18, c[0x0][0x3e0] ;  /* 0x0000f800ff12eb82 */ /* 0x000ea20000000a00 */
[----:B----4-:R-:W-:Y:S02]  /*0a20*/  @!P5 IMAD R26, R45, R16, RZ ;  /* 0x000000102d1ad224 */ /* 0x010fe400078e02ff */
[----:B------:R-:W-:Y:S01]  /*0a30*/  @!P4 IMAD R37, R48, R25, R37 ;  /* 0x000000193025c224 */ /* 0x000fe200078e0225 */
[----:B------:R-:W-:Y:S01]  /*0a40*/  @!P1 LEA.HI.X R31, R32, R27, R31, 0x2, P2 ;  /* 0x0000001b201f9211 */ /* 0x000fe200010f141f */
[----:B------:R-:W-:Y:S01]  /*0a50*/  @!P4 IMAD.WIDE.U32 R24, R48, R24, R34 ;  /* 0x000000183018c225 */ /* 0x000fe200078e0022 */
[----:B------:R-:W-:-:S03]  /*0a60*/  @!P5 MOV R27, R55 ;  /* 0x00000037001bd202 */ /* 0x000fc60000000f00 */
[----:B------:R-:W-:Y:S01]  /*0a70*/  @!P5 IMAD R35, R47, R17, R26 ;  /* 0x000000112f23d224 */ /* 0x000fe200078e021a */
[----:B------:R-:W-:Y:S02]  /*0a80*/  @!P5 MOV R26, R56 ;  /* 0x00000038001ad202 */ /* 0x000fe40000000f00 */
[----:B------:R-:W-:-:S03]  /*0a90*/  CS2R R32, SRZ ;  /* 0x0000000000207805 */ /* 0x000fc6000001ff00 */
[----:B------:R-:W-:Y:S02]  /*0aa0*/  @!P5 IMAD.WIDE.U32 R26, R47, R16, R26 ;  /* 0x000000102f1ad225 */ /* 0x000fe400078e001a */
[----:B------:R-:W4:Y:S01]  /*0ab0*/  @!P6 LDC.64 R16, c[0x0][0x390] ;  /* 0x0000e400ff10eb82 */ /* 0x000f220000000a00 */
[----:B------:R-:W3:Y:S01]  /*0ac0*/  @!P1 LDG.E.64 R32, desc[UR8][R30.64] ;  /* 0x000000081e209981 */ /* 0x000ee2000c1e1b00 */
[----:B------:R-:W-:Y:S02]  /*0ad0*/  @!P4 IADD3 R37, PT, PT, R25, R37, RZ ;  /* 0x000000251925c210 */ /* 0x000fe40007ffe0ff */
[----:B-1----:R-:W-:Y:S01]  /*0ae0*/  @!P4 LEA R20, P2, R24, R20, 0x2 ;  /* 0x000000141814c211 */ /* 0x002fe200078410ff */
[----:B--2---:R-:W-:-:S03]  /*0af0*/  @!P6 IMAD R25, R46, R18, RZ ;  /* 0x000000122e19e224 */ /* 0x004fc600078e02ff */
[----:B------:R-:W-:Y:S02]  /*0b00*/  @!P4 LEA.HI.X R21, R24, R21, R37, 0x2, P2 ;  /* 0x000000151815c211 */ /* 0x000fe400010f1425 */
[----:B------:R-:W-:Y:S02]  /*0b10*/  @!P5 IADD3 R24, PT, PT, R27, R35, RZ ;  /* 0x000000231b18d210 */ /* 0x000fe40007ffe0ff */
[----:B0-----:R-:W-:Y:S01]  /*0b20*/  @!P5 LEA R22, P2, R26, R22, 0x2 ;  /* 0x000000161a16d211 */ /* 0x001fe200078410ff */
[----:B------:R-:W-:Y:S01]  /*0b30*/  @!P6 IMAD R19, R42, R19, R25 ;  /* 0x000000132a13e224 */ /* 0x000fe200078e0219 */
[----:B------:R-:W-:Y:S02]  /*0b40*/  CS2R R34, SRZ ;  /* 0x0000000000227805 */ /* 0x000fe4000001ff00 */
[----:B------:R-:W-:Y:S02]  /*0b50*/  @!P6 MOV R25, R55 ;  /* 0x000000370019e202 */ /* 0x000fe40000000f00 */
[----:B------:R-:W-:-:S02]  /*0b60*/  @!P5 LEA.HI.X R23, R26, R23, R24, 0x2, P2 ;  /* 0x000000171a17d211 */ /* 0x000fc400010f1418 */
[----:B------:R-:W-:Y:S02]  /*0b70*/  @!P6 MOV R24, R56 ;  /* 0x000000380018e202 */ /* 0x000fe40000000f00 */
[----:B------:R-:W-:Y:S01]  /*0b80*/  CS2R R36, SRZ ;  /* 0x0000000000247805 */ /* 0x000fe2000001ff00 */
[----:B------:R-:W2:Y:S02]  /*0b90*/  @!P3 LDG.E.64 R34, desc[UR8][R28.64] ;  /* 0x000000081c22b981 */ /* 0x000ea4000c1e1b00 */
[----:B------:R-:W-:Y:S01]  /*0ba0*/  @!P6 IMAD.WIDE.U32 R24, R42, R18, R24 ;  /* 0x000000122a18e225 */ /* 0x000fe200078e0018 */
[----:B------:R-:W-:Y:S02]  /*0bb0*/  CS2R R38, SRZ ;  /* 0x0000000000267805 */ /* 0x000fe4000001ff00 */
[----:B------:R0:W2:Y:S02]  /*0bc0*/  @!P4 LDG.E.64 R36, desc[UR8][R20.64] ;  /* 0x000000081424c981 */ /* 0x0000a4000c1e1b00 */
[----:B------:R-:W-:-:S02]  /*0bd0*/  @!P6 IADD3 R18, PT, PT, R25, R19, RZ ;  /* 0x000000131912e210 */ /* 0x000fc40007ffe0ff */
[C---:B----4-:R-:W-:Y:S02]  /*0be0*/  @!P6 LEA R16, P2, R24.reuse, R16, 0x2 ;  /* 0x000000101810e211 */ /* 0x050fe400078410ff */
[----:B------:R-:W-:Y:S01]  /*0bf0*/  CS2R R40, SRZ ;  /* 0x0000000000287805 */ /* 0x000fe2000001ff00 */
[----:B------:R3:W4:Y:S01]  /*0c00*/  @!P5 LDG.E.64 R38, desc[UR8][R22.64] ;  /* 0x000000081626d981 */ /* 0x000722000c1e1b00 */
[----:B------:R-:W-:-:S05]  /*0c10*/  @!P6 LEA.HI.X R17, R24, R17, R18, 0x2, P2 ;  /* 0x000000111811e211 */ /* 0x000fca00010f1412 */
[----:B------:R1:W4:Y:S01]  /*0c20*/  @!P6 LDG.E.64 R40, desc[UR8][R16.64] ;  /* 0x000000081028e981 */ /* 0x000322000c1e1b00 */
[C---:B------:R-:W-:Y:S02]  /*0c30*/  ISETP.GT.AND P2, PT, R4.reuse, 0x1e, PT ;  /* 0x0000001e0400780c */ /* 0x040fe40003f44270 */
[----:B------:R-:W-:Y:S01]  /*0c40*/  ISETP.GT.AND P3, PT, R4, 0xf, PT ;  /* 0x0000000f0400780c */ /* 0x000fe20003f64270 */
[----:B------:R-:W-:Y:S01]  /*0c50*/  BSSY.RECONVERGENT B0, `(.L_x_2940) ;  /* 0x0000045000007945 */ /* 0x000fe20003800200 */
[----:B-----5:R-:W-:Y:S01]  /*0c60*/  FMUL.FTZ R25, R13, R13 ;  /* 0x0000000d0d197220 */ /* 0x020fe20000410000 */
[----:B0-----:R-:W-:-:S03]  /*0c70*/  FADD.FTZ R21, R12, R13 ;  /* 0x0000000d0c157221 */ /* 0x001fc60000010000 */
[----:B------:R-:W-:Y:S01]  /*0c80*/  FFMA.FTZ R20, R12, R12, R25 ;  /* 0x0000000c0c147223 */ /* 0x000fe20000010019 */
[----:B---3--:R-:W-:Y:S01]  /*0c90*/  FMUL.FTZ R23, R15, R15 ;  /* 0x0000000f0f177220 */ /* 0x008fe20000410000 */
[----:B-1----:R-:W-:-:S03]  /*0ca0*/  FADD.FTZ R17, R14, R15 ;  /* 0x0000000f0e117221 */ /* 0x002fc60000010000 */
[----:B------:R-:W-:Y:S01]  /*0cb0*/  FFMA.FTZ R16, R14, R14, R23 ;  /* 0x0000000e0e107223 */ /* 0x000fe20000010017 */
[----:B------:R-:W-:Y:S01]  /*0cc0*/  FMUL.FTZ R19, R33, R33 ;  /* 0x0000002121137220 */ /* 0x000fe20000410000 */
[----:B------:R-:W-:-:S03]  /*0cd0*/  FADD.FTZ R18, R32, R33 ;  /* 0x0000002120127221 */ /* 0x000fc60000010000 */
[----:B------:R-:W-:Y:S01]  /*0ce0*/  FFMA.FTZ R19, R32, R32, R19 ;  /* 0x0000002020137223 */ /* 0x000fe20000010013 */
[----:B------:R-:W-:-:S03]  /*0cf0*/  FADD.FTZ R18, RZ, R18 ;  /* 0x00000012ff127221 */ /* 0x000fc60000010000 */
[----:B------:R-:W-:Y:S01]  /*0d00*/  FADD.FTZ R19, RZ, R19 ;  /* 0x00000013ff137221 */ /* 0x000fe20000010000 */
[----:B------:R-:W-:Y:S01]  /*0d10*/  FADD.FTZ R18, R18, R21 ;  /* 0x0000001512127221 */ /* 0x000fe20000010000 */
[----:B------:R-:W-:Y:S02]  /*0d20*/  FMUL.FTZ R21, R11, R11 ;  /* 0x0000000b0b157220 */ /* 0x000fe40000410000 */
[----:B------:R-:W-:Y:S01]  /*0d30*/  FADD.FTZ R19, R19, R20 ;  /* 0x0000001413137221 */ /* 0x000fe20000010000 */
[----:B------:R-:W-:Y:S01]  /*0d40*/  FADD.FTZ R17, R18, R17 ;  /* 0x0000001112117221 */ /* 0x000fe20000010000 */
[C---:B------:R-:W-:Y:S01]  /*0d50*/  FADD.FTZ R18, R10.reuse, R11 ;  /* 0x0000000b0a127221 */ /* 0x040fe20000010000 */
[----:B------:R-:W-:Y:S01]  /*0d60*/  FFMA.FTZ R21, R10, R10, R21 ;  /* 0x0000000a0a157223 */ /* 0x000fe20000010015 */
[----:B------:R-:W-:Y:S02]  /*0d70*/  FADD.FTZ R16, R19, R16 ;  /* 0x0000001013107221 */ /* 0x000fe40000010000 */
[----:B------:R-:W-:Y:S01]  /*0d80*/  FADD.FTZ R17, R17, R18 ;  /* 0x0000001211117221 */ /* 0x000fe20000010000 */
[----:B--2---:R-:W-:Y:S01]  /*0d90*/  FMUL.FTZ R19, R35, R35 ;  /* 0x0000002323137220 */ /* 0x004fe20000410000 */
[----:B------:R-:W-:Y:S01]  /*0da0*/  FADD.FTZ R18, R34, R35 ;  /* 0x0000002322127221 */ /* 0x000fe20000010000 */
[----:B------:R-:W-:-:S02]  /*0db0*/  FADD.FTZ R16, R16, R21 ;  /* 0x0000001510107221 */ /* 0x000fc40000010000 */
[----:B------:R-:W-:Y:S01]  /*0dc0*/  FFMA.FTZ R19, R34, R34, R19 ;  /* 0x0000002222137223 */ /* 0x000fe20000010013 */
[----:B------:R-:W-:Y:S01]  /*0dd0*/  FMUL.FTZ R21, R37, R37 ;  /* 0x0000002525157220 */ /* 0x000fe20000410000 */
[----:B------:R-:W-:Y:S01]  /*0de0*/  FADD.FTZ R17, R17, R18 ;  /* 0x0000001211117221 */ /* 0x000fe20000010000 */
[----:B------:R-:W-:Y:S01]  /*0df0*/  FADD.FTZ R18, R36, R37 ;  /* 0x0000002524127221 */ /* 0x000fe20000010000 */
[----:B------:R-:W-:Y:S01]  /*0e00*/  FADD.FTZ R16, R16, R19 ;  /* 0x0000001310107221 */ /* 0x000fe20000010000 */
[----:B------:R-:W-:Y:S01]  /*0e10*/  FFMA.FTZ R21, R36, R36, R21 ;  /* 0x0000002424157223 */ /* 0x000fe20000010015 */
[----:B----4-:R-:W-:Y:S01]  /*0e20*/  FMUL.FTZ R19, R39, R39 ;  /* 0x0000002727137220 */ /* 0x010fe20000410000 */
[----:B------:R-:W-:Y:S02]  /*0e30*/  FADD.FTZ R17, R17, R18 ;  /* 0x0000001211117221 */ /* 0x000fe40000010000 */
[----:B------:R-:W-:Y:S01]  /*0e40*/  FADD.FTZ R16, R16, R21 ;  /* 0x0000001510107221 */ /* 0x000fe20000010000 */
        /* <DEDUP_REMOVED lines=37> */
.L_x_2941:
[----:B------:R-:W-:Y:S05]  /*10a0*/  BSYNC.RECONVERGENT B0 ;  /* 0x0000000000007941 */ /* 0x000fea0003800200 */
.L_x_2940:
        /* <DEDUP_REMOVED lines=46> */
.L_x_2943:
[----:B------:R-:W-:Y:S05]  /*1390*/  BSYNC.RECONVERGENT B0 ;  /* 0x0000000000007941 */ /* 0x000fea0003800200 */
.L_x_2942:
        /* <DEDUP_REMOVED lines=10> */
[----:B--2---:R-:W-:Y:S01]  /*1440*/  LOP3.LUT P4, R22, R6, 0x2, RZ, 0xc0, !PT ;  /* 0x0000000206167812 */ /* 0x004fe2000788c0ff */
[----:B------:R-:W-:Y:S01]  /*1450*/  IMAD R19, R2, R5, R0 ;  /* 0x0000000502137224 */ /* 0x000fe200078e0200 */
[----:B-1----:R-:W-:Y:S02]  /*1460*/  IADD3 R23, PT, PT, R18, R0, RZ ;  /* 0x0000000012177210 */ /* 0x002fe40007ffe0ff */
        /* <DEDUP_REMOVED lines=12> */
.L_x_2946:
[----:B-1----:R-:W2:Y:S04]  /*1530*/  LDG.E.STRONG.GPU R18, desc[UR8][R16.64] ;  /* 0x0000000810127981 */ /* 0x002ea8000c1ef900 */
[----:B--2---:R-:W-:Y:S01]  /*1540*/  CCTL.IVALL ;  /* 0x00000000ff00798f */ /* 0x004fe20002000000 */
[----:B------:R-:W-:Y:S05]  /*1550*/  YIELD ;  /* 0x0000000000007946 */ /* 0x000fea0003800000 */
[----:B------:R-:W-:-:S13]  /*1560*/  ISETP.NE.AND P4, PT, R18, R25, PT ;  /* 0x000000191200720c */ /* 0x000fda0003f85270 */
[----:B------:R-:W-:Y:S05]  /*1570*/  @P4 BRA `(.L_x_2946) ;  /* 0xfffffffc00ec4947 */ /* 0x000fea000383ffff */
.L_x_2945:
[----:B------:R-:W-:Y:S05]  /*1580*/  WARPSYNC.ALL ;  /* 0x0000000000007948 */ /* 0x000fea0003800000 */
[----:B------:R-:W-:Y:S01]  /*1590*/  BAR.SYNC.DEFER_BLOCKING 0x0 ;  /* 0x0000000000007b1d */ /* 0x000fe20000010000 */
[----:B------:R-:W-:-:S05]  /*15a0*/  HFMA2 R24, -RZ, RZ, 0, 0 ;  /* 0x00000000ff187431 */ /* 0x000fca00000001ff */
[----:B------:R-:W-:Y:S05]  /*15b0*/  @!P2 BRA `(.L_x_2947) ;  /* 0x00000004001ca947 */ /* 0x000fea0003800000 */
[CC--:B------:R-:W-:Y:S01]  /*15c0*/  LEA R26, R5.reuse, R0.reuse, 0x1 ;  /* 0x00000000051a7211 */ /* 0x0c0fe200078e08ff */
[C-C-:B--2---:R-:W-:Y:S01]  /*15d0*/  IMAD R22, R5.reuse, 0x5, R0.reuse ;  /* 0x0000000505167824 */ /* 0x144fe200078e0200 */
[CC--:B------:R-:W-:Y:S01]  /*15e0*/  LEA R24, R5.reuse, R0.reuse, 0x2 ;  /* 0x0000000005187211 */ /* 0x0c0fe200078e10ff */
[C-C-:B------:R-:W-:Y:S01]  /*15f0*/  IMAD R25, R5.reuse, 0x3, R0.reuse ;  /* 0x0000000305197824 */ /* 0x140fe200078e0200 */
[----:B------:R-:W-:Y:S01]  /*1600*/  IADD3 R29, PT, PT, R0, R5, RZ ;  /* 0x00000005001d7210 */ /* 0x000fe20007ffe0ff */
[C-C-:B------:R-:W-:Y:S01]  /*1610*/  IMAD R31, R5.reuse, 0x7, R0.reuse ;  /* 0x00000007051f7824 */ /* 0x140fe200078e0200 */
[----:B------:R-:W-:Y:S01]  /*1620*/  IADD3 R28, PT, PT, -R2, RZ, RZ ;  /* 0x000000ff021c7210 */ /* 0x000fe20007ffe1ff */
[----:B------:R-:W-:Y:S01]  /*1630*/  IMAD R30, R5, 0x6, R0 ;  /* 0x00000006051e7824 */ /* 0x000fe200078e0200 */
[----:B------:R-:W-:Y:S01]  /*1640*/  MOV R27, R0 ;  /* 0x00000000001b7202 */ /* 0x000fe20000000f00 */
[----:B------:R-:W-:Y:S01]  /*1650*/  UMOV UR4, URZ ;  /* 0x000000ff00047c82 */ /* 0x000fe20008000000 */
[----:B-1----:R-:W-:-:S07]  /*1660*/  LOP3.LUT R23, R7, 0x7ffffff8, RZ, 0xc0, !PT ;  /* 0x7ffffff807177812 */ /* 0x002fce00078ec0ff */
.L_x_2948:
        /* <DEDUP_REMOVED lines=60> */
.L_x_2947:
        /* <DEDUP_REMOVED lines=12> */
[C---:B------:R-:W-:Y:S02]  /*1af0*/  IADD3 R23, PT, PT, R24.reuse, 0x2, RZ ;  /* 0x0000000218177810 */ /* 0x040fe40007ffe0ff */
        /* <DEDUP_REMOVED lines=10> */
[----:B------:R-:W3:Y:S04]  /*1ba0*/  @!P5 LDG.E.64 R16, desc[UR8][R16.64] ;  /* 0x000000081010d981 */ /* 0x000ee8000c1e1b00 */
[----:B------:R-:W4:Y:S02]  /*1bb0*/  @!P4 LDG.E.64 R18, desc[UR8][R18.64] ;  /* 0x000000081212c981 */ /* 0x000f24000c1e1b00 */
[----:B------:R-:W-:-:S04]  /*1bc0*/  @!P6 IMAD R27, R27, R5, R0 ;  /* 0x000000051b1be224 */ /* 0x000fc800078e0200 */
[----:B--2---:R-:W-:-:S06]  /*1bd0*/  @!P6 IMAD.WIDE.U32 R22, R27, 0x8, R58 ;  /* 0x000000081b16e825 */ /* 0x004fcc00078e003a */
[----:B------:R-:W2:Y:S01]  /*1be0*/  @!P6 LDG.E.64 R22, desc[UR8][R22.64] ;  /* 0x000000081616e981 */ /* 0x000ea2000c1e1b00 */
[----:B------:R-:W-:Y:S01]  /*1bf0*/  IADD3 R24, PT, PT, R24, 0x4, RZ ;  /* 0x0000000418187810 */ /* 0x000fe20007ffe0ff */
[----:B---3--:R-:W-:Y:S01]  /*1c00*/  @!P5 FADD.FTZ R20, R20, R16 ;  /* 0x000000101414d221 */ /* 0x008fe20000010000 */
[----:B------:R-:W-:-:S03]  /*1c10*/  @!P5 FADD.FTZ R21, R21, R17 ;  /* 0x000000111515d221 */ /* 0x000fc60000010000 */
[----:B----4-:R-:W-:Y:S01]  /*1c20*/  @!P4 FADD.FTZ R20, R20, R18 ;  /* 0x000000121414c221 */ /* 0x010fe20000010000 */
[----:B------:R-:W-:-:S03]  /*1c30*/  @!P4 FADD.FTZ R21, R21, R19 ;  /* 0x000000131515c221 */ /* 0x000fc60000010000 */
[----:B--2---:R-:W-:Y:S01]  /*1c40*/  @!P6 FADD.FTZ R20, R20, R22 ;  /* 0x000000161414e221 */ /* 0x004fe20000010000 */
[----:B------:R-:W-:-:S07]  /*1c50*/  @!P6 FADD.FTZ R21, R21, R23 ;  /* 0x000000171515e221 */ /* 0x000fce0000010000 */
.L_x_2949:
[----:B------:R-:W-:Y:S05]  /*1c60*/  @!P2 BRA `(.L_x_2944) ;  /* 0x00000000006ca947 */ /* 0x000fea0003800000 */
[----:B------:R-:W-:Y:S02]  /*1c70*/  ISETP.NE.AND P2, PT, R25, 0x1, PT ;  /* 0x000000011900780c */ /* 0x000fe40003f45270 */
[----:B--2---:R-:W-:-:S11]  /*1c80*/  LOP3.LUT R22, R7, 0x1, RZ, 0xc0, !PT ;  /* 0x0000000107167812 */ /* 0x004fd600078ec0ff */
        /* <DEDUP_REMOVED lines=15> */
.L_x_2950:
        /* <DEDUP_REMOVED lines=9> */
.L_x_2951:
[----:B------:R-:W-:Y:S05]  /*1e10*/  BSYNC.RECONVERGENT B0 ;  /* 0x0000000000007941 */ /* 0x000fea0003800200 */
.L_x_2944:
        /* <DEDUP_REMOVED lines=15> */
[----:B0-----:R-:W-:-:S03]  /*1f10*/  IMAD.WIDE R22, R53, 0x4, R22 ;  /* 0x0000000435167825 */ /* 0x001fc600078e0216 */
[----:B------:R-:W5:Y:S04]  /*1f20*/  LDG.E.64 R18, desc[UR8][R18.64] ;  /* 0x0000000812127981 */ /* 0x000f68000c1e1b00 */
[----:B------:R-:W0:Y:S04]  /*1f30*/  LDS.64 R20, [UR4+0x98] ;  /* 0x00009804ff147984 */ /* 0x000e280008000a00 */
[----:B-1----:R0:W5:Y:S02]  /*1f40*/  LDG.E.64 R16, desc[UR8][R22.64] ;  /* 0x0000000816107981 */ /* 0x002164000c1e1b00 */
[----:B0-----:R-:W-:-:S04]  /*1f50*/  FMUL.FTZ R22, R20, UR10 ;  /* 0x0000000a14167c20 */ /* 0x001fc80008410000 */
[----:B------:R-:W-:-:S04]  /*1f60*/  FMUL.FTZ R26, R22, R22 ;  /* 0x00000016161a7220 */ /* 0x000fc80000410000 */
[----:B------:R-:W-:-:S05]  /*1f70*/  FFMA.FTZ R26, R21, UR10, -R26 ;  /* 0x0000000a151a7c23 */ /* 0x000fca000801081a */
[----:B------:R-:W-:-:S13]  /*1f80*/  FSETP.GTU.FTZ.AND P2, PT, R26, RZ, PT ;  /* 0x000000ff1a00720b */ /* 0x000fda0003f5c000 */
[----:B------:R-:W0:Y:S01]  /*1f90*/  @P2 LDC R27, c[0x0][0x3a8] ;  /* 0x0000ea00ff1b2b82 */ /* 0x000e220000000800 */
[----:B------:R-:W-:Y:S01]  /*1fa0*/  HFMA2 R23, -RZ, RZ, 1.875, 0 ;  /* 0x3f800000ff177431 */ /* 0x000fe200000001ff */
[----:B------:R-:W-:Y:S01]  /*1fb0*/  BSSY.RECONVERGENT B0, `(.L_x_2952) ;  /* 0x00001bc000007945 */ /* 0x000fe20003800200 */
[----:B0-----:R-:W-:-:S04]  /*1fc0*/  @P2 FADD.FTZ R26, R26, R27 ;  /* 0x0000001b1a1a2221 */ /* 0x001fc80000010000 */
[----:B------:R0:W1:Y:S01]  /*1fd0*/  @P2 MUFU.RSQ R23, R26 ;  /* 0x0000001a00172308 */ /* 0x0000620000001400 */
[----:B------:R-:W-:Y:S05]  /*1fe0*/  BRA.U UP0, `(.L_x_2953) ;  /* 0x0000000900d87547 */ /* 0x000fea000b800000 */
[----:B------:R-:W2:Y:S01]  /*1ff0*/  LDCU.64 UR12, c[0x0][0x3e8] ;  /* 0x00007d00ff0c77ac */ /* 0x000ea20008000a00 */
[C---:B------:R-:W-:Y:S01]  /*2000*/  IADD3 R31, PT, PT, R51.reuse, 0x20, RZ ;  /* 0x00000020331f7810 */ /* 0x040fe20007ffe0ff */
[----:B------:R-:W-:Y:S01]  /*2010*/  BSSY.RECONVERGENT B1, `(.L_x_2954) ;  /* 0x000001c000017945 */ /* 0x000fe20003800200 */
[C---:B------:R-:W-:Y:S02]  /*2020*/  IADD3 R29, PT, PT, R51.reuse, 0x40, RZ ;  /* 0x00000040331d7810 */ /* 0x040fe40007ffe0ff */
[C---:B------:R-:W-:Y:S02]  /*2030*/  IADD3 R28, PT, PT, R51.reuse, 0x60, RZ ;  /* 0x00000060331c7810 */ /* 0x040fe40007ffe0ff */
[----:B------:R-:W-:Y:S02]  /*2040*/  SHF.R.S32.HI R30, RZ, 0x1f, R31 ;  /* 0x0000001fff1e7819 */ /* 0x000fe4000001141f */
[----:B--2---:R-:W-:Y:S02]  /*2050*/  ISETP.GE.U32.AND P2, PT, R51, UR12, PT ;  /* 0x0000000c33007c0c */ /* 0x004fe4000bf46070 */
[----:B------:R-:W-:-:S02]  /*2060*/  ISETP.GE.U32.AND P3, PT, R31, UR12, PT ;  /* 0x0000000c1f007c0c */ /* 0x000fc4000bf66070 */
[----:B------:R-:W-:Y:S02]  /*2070*/  ISETP.GE.AND.EX P2, PT, R9, UR13, PT, P2 ;  /* 0x0000000d09007c0c */ /* 0x000fe4000bf46320 */
[----:B------:R-:W-:Y:S02]  /*2080*/  ISETP.GE.U32.AND P5, PT, R29, UR12, PT ;  /* 0x0000000c1d007c0c */ /* 0x000fe4000bfa6070 */
[----:B------:R-:W-:Y:S02]  /*2090*/  ISETP.GE.U32.AND P1, PT, R28, UR12, PT ;  /* 0x0000000c1c007c0c */ /* 0x000fe4000bf26070 */
[----:B------:R-:W-:-:S07]  /*20a0*/  ISETP.GE.AND.EX P3, PT, R30, UR13, PT, P3 ;  /* 0x0000000d1e007c0c */ /* 0x000fce000bf66330 */
[----:B------:R-:W-:Y:S06]  /*20b0*/  @P2 BRA `(.L_x_2955) ;  /* 0x0000000000442947 */ /* 0x000fec0003800000 */
[----:B------:R-:W2:Y:S01]  /*20c0*/  LDCU.64 UR14, c[0x0][0x3e0] ;  /* 0x00007c00ff0e77ac */ /* 0x000ea20008000a00 */
[----:B------:R-:W-:Y:S01]  /*20d0*/  MOV R24, R56 ;  /* 0x0000003800187202 */ /* 0x000fe20000000f00 */
[----:B------:R-:W-:Y:S01]  /*20e0*/  FADD.FTZ R32, -R22, R32 ;  /* 0x0000002016207221 */ /* 0x000fe20000010100 */
[----:B------:R-:W-:Y:S01]  /*20f0*/  MOV R25, R55 ;  /* 0x0000003700197202 */ /* 0x000fe20000000f00 */
[----:B------:R-:W0:Y:S02]  /*2100*/  LDCU.64 UR10, c[0x0][0x380] ;  /* 0x00007000ff0a77ac */ /* 0x000e240008000a00 */
[----:B-1----:R-:W-:Y:S01]  /*2110*/  FMUL.FTZ R21, R32, R23 ;  /* 0x0000001720157220 */ /* 0x002fe20000410000 */
[----:B--2---:R-:W-:Y:S02]  /*2120*/  IMAD R20, R9, UR14, RZ ;  /* 0x0000000e09147c24 */ /* 0x004fe4000f8e02ff */
[----:B------:R-:W-:-:S04]  /*2130*/  IMAD.WIDE.U32 R24, R51, UR14, R24 ;  /* 0x0000000e33187c25 */ /* 0x000fc8000f8e0018 */
[----:B------:R-:W-:Y:S02]  /*2140*/  IMAD R27, R51, UR15, R20 ;  /* 0x0000000f331b7c24 */ /* 0x000fe4000f8e0214 */
[----:B------:R-:W-:Y:S01]  /*2150*/  FADD.FTZ R20, -R22, R33 ;  /* 0x0000002116147221 */ /* 0x000fe20000010100 */
[----:B0-----:R-:W-:Y:S02]  /*2160*/  LEA R26, P2, R24, UR10, 0x2 ;  /* 0x0000000a181a7c11 */ /* 0x001fe4000f8410ff */
[----:B------:R-:W-:Y:S01]  /*2170*/  IADD3 R27, PT, PT, R25, R27, RZ ;  /* 0x0000001b191b7210 */ /* 0x000fe20007ffe0ff */
[----:B------:R-:W-:Y:S01]  /*2180*/  FMUL.FTZ R32, R20, R23 ;  /* 0x0000001714207220 */ /* 0x000fe20000410000 */
[----:B-----5:R-:W-:Y:S02]  /*2190*/  FFMA.FTZ R20, R16, R21, R18 ;  /* 0x0000001510147223 */ /* 0x020fe40000010012 */
[----:B------:R-:W-:Y:S01]  /*21a0*/  LEA.HI.X R27, R24, UR11, R27, 0x2, P2 ;  /* 0x0000000b181b7c11 */ /* 0x000fe200090f141b */
[----:B------:R-:W-:-:S05]  /*21b0*/  FFMA.FTZ R21, R17, R32, R19 ;  /* 0x0000002011157223 */ /* 0x000fca0000010013 */
[----:B------:R2:W-:Y:S02]  /*21c0*/  STG.E.64 desc[UR8][R26.64], R20 ;  /* 0x000000141a007986 */ /* 0x0005e4000c101b08 */
.L_x_2955:
[----:B------:R-:W-:Y:S05]  /*21d0*/  BSYNC.RECONVERGENT B1 ;  /* 0x0000000000017941 */ /* 0x000fea0003800200 */
.L_x_2954:
[----:B------:R-:W-:Y:S04]  /*21e0*/  BSSY.RECONVERGENT B1, `(.L_x_2956) ;  /* 0x0000013000017945 */ /* 0x000fe80003800200 */
[----:B------:R-:W-:Y:S05]  /*21f0*/  @P3 BRA `(.L_x_2957) ;  /* 0x0000000000443947 */ /* 0x000fea0003800000 */
[----:B------:R-:W3:Y:S01]  /*2200*/  LDCU.64 UR10, c[0x0][0x3e0] ;  /* 0x00007c00ff0a77ac */ /* 0x000ee20008000a00 */
[----:B--2---:R-:W-:Y:S01]  /*2210*/  MOV R20, R56 ;  /* 0x0000003800147202 */ /* 0x004fe20000000f00 */
[C---:B------:R-:W-:Y:S01]  /*2220*/  FADD.FTZ R12, -R22.reuse, R12 ;  /* 0x0000000c160c7221 */ /* 0x040fe20000010100 */
[----:B------:R-:W-:Y:S01]  /*2230*/  MOV R21, R55 ;  /* 0x0000003700157202 */ /* 0x000fe20000000f00 */
[----:B------:R-:W2:Y:S01]  /*2240*/  LDCU.64 UR14, c[0x0][0x380] ;  /* 0x00007000ff0e77ac */ /* 0x000ea20008000a00 */
[----:B0-----:R-:W-:Y:S01]  /*2250*/  FADD.FTZ R26, -R22, R13 ;  /* 0x0000000d161a7221 */ /* 0x001fe20000010100 */
        /* <DEDUP_REMOVED lines=8> */
[----:B------:R-:W-:-:S04]  /*22e0*/  IADD3 R31, PT, PT, R21, R31, RZ ;  /* 0x0000001f151f7210 */ /* 0x000fc80007ffe0ff */
[----:B------:R-:W-:-:S05]  /*22f0*/  LEA.HI.X R25, R20, UR15, R31, 0x2, P2 ;  /* 0x0000000f14197c11 */ /* 0x000fca00090f141f */
[----:B------:R3:W-:Y:S02]  /*2300*/  STG.E.64 desc[UR8][R24.64], R12 ;  /* 0x0000000c18007986 */ /* 0x0007e4000c101b08 */
.L_x_2957:
[----:B------:R-:W-:Y:S05]  /*2310*/  BSYNC.RECONVERGENT B1 ;  /* 0x0000000000017941 */ /* 0x000fea0003800200 */
.L_x_2956:
[----:B---3--:R-:W-:Y:S01]  /*2320*/  SHF.R.S32.HI R12, RZ, 0x1f, R29 ;  /* 0x0000001fff0c7819 */ /* 0x008fe2000001141d */
[----:B------:R-:W-:Y:S01]  /*2330*/  BSSY.RECONVERGENT B1, `(.L_x_2958) ;  /* 0x000001e000017945 */ /* 0x000fe20003800200 */
[----:B------:R-:W-:Y:S02]  /*2340*/  ISETP.GE.U32.AND P6, PT, R49, UR12, PT ;  /* 0x0000000c31007c0c */ /* 0x000fe4000bfc6070 */
[----:B------:R-:W-:Y:S02]  /*2350*/  ISETP.GE.AND.EX P5, PT, R12, UR13, PT, P5 ;  /* 0x0000000d0c007c0c */ /* 0x000fe4000bfa6350 */
[----:B------:R-:W-:Y:S02]  /*2360*/  ISETP.GE.U32.AND P2, PT, R48, UR12, PT ;  /* 0x0000000c30007c0c */ /* 0x000fe4000bf46070 */
[----:B------:R-:W-:Y:S02]  /*2370*/  SHF.R.S32.HI R25, RZ, 0x1f, R28 ;  /* 0x0000001fff197819 */ /* 0x000fe4000001141c */
        /* <DEDUP_REMOVED lines=8> */
[----:B------:R-:W3:Y:S01]  /*2400*/  LDCU.64 UR10, c[0x0][0x3e0] ;  /* 0x00007c00ff0a77ac */ /* 0x000ee20008000a00 */
[----:B--2---:R-:W-:Y:S01]  /*2410*/  MOV R20, R56 ;  /* 0x0000003800147202 */ /* 0x004fe20000000f00 */
[----:B------:R-:W-:Y:S01]  /*2420*/  FADD.FTZ R14, -R22, R14 ;  /* 0x0000000e160e7221 */ /* 0x000fe20000010100 */
[----:B------:R-:W-:Y:S01]  /*2430*/  MOV R21, R55 ;  /* 0x0000003700157202 */ /* 0x000fe20000000f00 */
[----:B------:R-:W2:Y:S02]  /*2440*/  LDCU.64 UR14, c[0x0][0x380] ;  /* 0x00007000ff0e77ac */ /* 0x000ea40008000a00 */
[----:B-1----:R-:W-:Y:S01]  /*2450*/  FMUL.FTZ R13, R14, R23 ;  /* 0x000000170e0d7220 */ /* 0x002fe20000410000 */
[----:B---3--:R-:W-:Y:S02]  /*2460*/  IMAD R12, R12, UR10, RZ ;  /* 0x0000000a0c0c7c24 */ /* 0x008fe4000f8e02ff */
[----:B------:R-:W-:-:S04]  /*2470*/  IMAD.WIDE.U32 R20, R29, UR10, R20 ;  /* 0x0000000a1d147c25 */ /* 0x000fc8000f8e0014 */
[----:B------:R-:W-:Y:S02]  /*2480*/  IMAD R29, R29, UR11, R12 ;  /* 0x0000000b1d1d7c24 */ /* 0x000fe4000f8e020c */
[----:B------:R-:W-:Y:S01]  /*2490*/  FADD.FTZ R12, -R22, R15 ;  /* 0x0000000f160c7221 */ /* 0x000fe20000010100 */
[----:B--2---:R-:W-:Y:S02]  /*24a0*/  LEA R14, P5, R20, UR14, 0x2 ;  /* 0x0000000e140e7c11 */ /* 0x004fe4000f8a10ff */
[----:B------:R-:W-:Y:S01]  /*24b0*/  IADD3 R29, PT, PT, R21, R29, RZ ;  /* 0x0000001d151d7210 */ /* 0x000fe20007ffe0ff */
[----:B------:R-:W-:Y:S01]  /*24c0*/  FMUL.FTZ R24, R12, R23 ;  /* 0x000000170c187220 */ /* 0x000fe20000410000 */
[----:B-----5:R-:W-:Y:S02]  /*24d0*/  FFMA.FTZ R12, R16, R13, R18 ;  /* 0x0000000d100c7223 */ /* 0x020fe40000010012 */
[----:B------:R-:W-:Y:S01]  /*24e0*/  LEA.HI.X R15, R20, UR15, R29, 0x2, P5 ;  /* 0x0000000f140f7c11 */ /* 0x000fe2000a8f141d */
[----:B------:R-:W-:-:S05]  /*24f0*/  FFMA.FTZ R13, R17, R24, R19 ;  /* 0x00000018110d7223 */ /* 0x000fca0000010013 */
[----:B------:R3:W-:Y:S02]  /*2500*/  STG.E.64 desc[UR8][R14.64], R12 ;  /* 0x0000000c0e007986 */ /* 0x0007e4000c101b08 */
.L_x_2959:
[----:B------:R-:W-:Y:S05]  /*2510*/  BSYNC.RECONVERGENT B1 ;  /* 0x0000000000017941 */ /* 0x000fea0003800200 */
.L_x_2958:
[----:B------:R-:W-:Y:S04]  /*2520*/  BSSY.RECONVERGENT B1, `(.L_x_2960) ;  /* 0x0000013000017945 */ /* 0x000fe80003800200 */
[----:B------:R-:W-:Y:S05]  /*2530*/  @P1 BRA `(.L_x_2961) ;  /* 0x0000000000441947 */ /* 0x000fea0003800000 */
[----:B------:R-:W4:Y:S01]  /*2540*/  LDCU.64 UR10, c[0x0][0x3e0] ;  /* 0x00007c00ff0a77ac */ /* 0x000f220008000a00 */
[----:B---3--:R-:W-:Y:S01]  /*2550*/  MOV R12, R56 ;  /* 0x00000038000c7202 */ /* 0x008fe20000000f00 */
[C---:B------:R-:W-:Y:S01]  /*2560*/  FADD.FTZ R10, -R22.reuse, R10 ;  /* 0x0000000a160a7221 */ /* 0x040fe20000010100 */
[----:B------:R-:W-:Y:S01]  /*2570*/  MOV R13, R55 ;  /* 0x00000037000d7202 */ /* 0x000fe20000000f00 */
[----:B------:R-:W3:Y:S01]  /*2580*/  LDCU.64 UR14, c[0x0][0x380] ;  /* 0x00007000ff0e77ac */ /* 0x000ee20008000a00 */
[----:B--2---:R-:W-:Y:S01]  /*2590*/  FADD.FTZ R20, -R22, R11 ;  /* 0x0000000b16147221 */ /* 0x004fe20000010100 */
[----:B-1----:R-:W-:-:S03]  /*25a0*/  FMUL.FTZ R11, R10, R23 ;  /* 0x000000170a0b7220 */ /* 0x002fc60000410000 */
[----:B------:R-:W-:Y:S01]  /*25b0*/  FMUL.FTZ R20, R20, R23 ;  /* 0x0000001714147220 */ /* 0x000fe20000410000 */
[----:B-----5:R-:W-:-:S03]  /*25c0*/  FFMA.FTZ R10, R16, R11, R18 ;  /* 0x0000000b100a7223 */ /* 0x020fc60000010012 */
[----:B------:R-:W-:Y:S01]  /*25d0*/  FFMA.FTZ R11, R17, R20, R19 ;  /* 0x00000014110b7223 */ /* 0x000fe20000010013 */
[----:B----4-:R-:W-:Y:S02]  /*25e0*/  IMAD R15, R25, UR10, RZ ;  /* 0x0000000a190f7c24 */ /* 0x010fe4000f8e02ff */
[----:B------:R-:W-:-:S04]  /*25f0*/  IMAD.WIDE.U32 R12, R28, UR10, R12 ;  /* 0x0000000a1c0c7c25 */ /* 0x000fc8000f8e000c */
[----:B------:R-:W-:Y:S01]  /*2600*/  IMAD R15, R28, UR11, R15 ;  /* 0x0000000b1c0f7c24 */ /* 0x000fe2000f8e020f */
[----:B---3--:R-:W-:-:S04]  /*2610*/  LEA R14, P1, R12, UR14, 0x2 ;  /* 0x0000000e0c0e7c11 */ /* 0x008fc8000f8210ff */
[----:B------:R-:W-:-:S04]  /*2620*/  IADD3 R15, PT, PT, R13, R15, RZ ;  /* 0x0000000f0d0f7210 */ /* 0x000fc80007ffe0ff */
[----:B------:R-:W-:-:S05]  /*2630*/  LEA.HI.X R15, R12, UR15, R15, 0x2, P1 ;  /* 0x0000000f0c0f7c11 */ /* 0x000fca00088f140f */
[----:B------:R4:W-:Y:S02]  /*2640*/  STG.E.64 desc[UR8][R14.64], R10 ;  /* 0x0000000a0e007986 */ /* 0x0009e4000c101b08 */
.L_x_2961:
[----:B------:R-:W-:Y:S05]  /*2650*/  BSYNC.RECONVERGENT B1 ;  /* 0x0000000000017941 */ /* 0x000fea0003800200 */
.L_x_2960:
[----:B------:R-:W-:Y:S04]  /*2660*/  BSSY.RECONVERGENT B1, `(.L_x_2962) ;  /* 0x0000013000017945 */ /* 0x000fe80003800200 */
[----:B------:R-:W-:Y:S05]  /*2670*/  @P6 BRA `(.L_x_2963) ;  /* 0x0000000000446947 */ /* 0x000fea0003800000 */
[----:B------:R-:W0:Y:S01]  /*2680*/  LDCU.64 UR10, c[0x0][0x3e0] ;  /* 0x00007c00ff0a77ac */ /* 0x000e220008000a00 */
[----:B---3--:R-:W-:Y:S01]  /*2690*/  MOV R12, R56 ;  /* 0x00000038000c7202 */ /* 0x008fe20000000f00 */
[----:B------:R-:W-:Y:S01]  /*26a0*/  FADD.FTZ R34, -R22, R34 ;  /* 0x0000002216227221 */ /* 0x000fe20000010100 */
[----:B------:R-:W-:Y:S01]  /*26b0*/  MOV R13, R55 ;  /* 0x00000037000d7202 */ /* 0x000fe20000000f00 */
[----:B------:R-:W3:Y:S02]  /*26c0*/  LDCU.64 UR14, c[0x0][0x380] ;  /* 0x00007000ff0e77ac */ /* 0x000ee40008000a00 */
[----:B-1--4-:R-:W-:Y:S01]  /*26d0*/  FMUL.FTZ R11, R34, R23 ;  /* 0x00000017220b7220 */ /* 0x012fe20000410000 */
[----:B0-----:R-:W-:Y:S02]  /*26e0*/  IMAD R10, R43, UR10, RZ ;  /* 0x0000000a2b0a7c24 */ /* 0x001fe4000f8e02ff */
[----:B------:R-:W-:-:S04]  /*26f0*/  IMAD.WIDE.U32 R12, R49, UR10, R12 ;  /* 0x0000000a310c7c25 */ /* 0x000fc8000f8e000c */
[----:B------:R-:W-:Y:S02]  /*2700*/  IMAD R15, R49, UR11, R10 ;  /* 0x0000000b310f7c24 */ /* 0x000fe4000f8e020a */
[----:B------:R-:W-:Y:S01]  /*2710*/  FADD.FTZ R10, -R22, R35 ;  /* 0x00000023160a7221 */ /* 0x000fe20000010100 */
[----:B---3--:R-:W-:Y:S02]  /*2720*/  LEA R14, P1, R12, UR14, 0x2 ;  /* 0x0000000e0c0e7c11 */ /* 0x008fe4000f8210ff */
[----:B------:R-:W-:Y:S01]  /*2730*/  IADD3 R15, PT, PT, R13, R15, RZ ;  /* 0x0000000f0d0f7210 */ /* 0x000fe20007ffe0ff */
[----:B--2---:R-:W-:Y:S01]  /*2740*/  FMUL.FTZ R20, R10, R23 ;  /* 0x000000170a147220 */ /* 0x004fe20000410000 */
[----:B-----5:R-:W-:Y:S02]  /*2750*/  FFMA.FTZ R10, R16, R11, R18 ;  /* 0x0000000b100a7223 */ /* 0x020fe40000010012 */
[----:B------:R-:W-:Y:S01]  /*2760*/  LEA.HI.X R15, R12, UR15, R15, 0x2, P1 ;  /* 0x0000000f0c0f7c11 */ /* 0x000fe200088f140f */
[----:B------:R-:W-:-:S05]  /*2770*/  FFMA.FTZ R11, R17, R20, R19 ;  /* 0x00000014110b7223 */ /* 0x000fca0000010013 */
[----:B------:R0:W-:Y:S02]  /*2780*/  STG.E.64 desc[UR8][R14.64], R10 ;  /* 0x0000000a0e007986 */ /* 0x0001e4000c101b08 */
.L_x_2963:
[----:B------:R-:W-:Y:S05]  /*2790*/  BSYNC.RECONVERGENT B1 ;  /* 0x0000000000017941 */ /* 0x000fea0003800200 */
.L_x_2962:
[----:B------:R-:W-:Y:S04]  /*27a0*/  BSSY.RECONVERGENT B1, `(.L_x_2964) ;  /* 0x0000013000017945 */ /* 0x000fe80003800200 */
[----:B------:R-:W-:Y:S05]  /*27b0*/  @P2 BRA `(.L_x_2965) ;  /* 0x0000000000442947 */ /* 0x000fea0003800000 */
[----:B------:R-:W1:Y:S01]  /*27c0*/  LDCU.64 UR10, c[0x0][0x3e0] ;  /* 0x00007c00ff0a77ac */ /* 0x000e620008000a00 */
[----:B0---4-:R-:W-:Y:S01]  /*27d0*/  MOV R10, R56 ;  /* 0x00000038000a7202 */ /* 0x011fe20000000f00 */
[C---:B------:R-:W-:Y:S01]  /*27e0*/  FADD.FTZ R36, -R22.reuse, R36 ;  /* 0x0000002416247221 */ /* 0x040fe20000010100 */
[----:B------:R-:W-:Y:S01]  /*27f0*/  MOV R11, R55 ;  /* 0x00000037000b7202 */ /* 0x000fe20000000f00 */
[----:B------:R-:W0:Y:S01]  /*2800*/  LDCU.64 UR14, c[0x0][0x380] ;  /* 0x00007000ff0e77ac */ /* 0x000e220008000a00 */
[----:B---3--:R-:W-:-:S04]  /*2810*/  FADD.FTZ R12, -R22, R37 ;  /* 0x00000025160c7221 */ /* 0x008fc80000010100 */
[----:B-12---:R-:W-:Y:S01]  /*2820*/  FMUL.FTZ R20, R12, R23 ;  /* 0x000000170c147220 */ /* 0x006fe20000410000 */
[----:B------:R-:W-:Y:S02]  /*2830*/  IMAD R13, R44, UR10, RZ ;  /* 0x0000000a2c0d7c24 */ /* 0x000fe4000f8e02ff */
[----:B------:R-:W-:-:S04]  /*2840*/  IMAD.WIDE.U32 R10, R48, UR10, R10 ;  /* 0x0000000a300a7c25 */ /* 0x000fc8000f8e000a */
[----:B------:R-:W-:Y:S02]  /*2850*/  IMAD R15, R48, UR11, R13 ;  /* 0x0000000b300f7c24 */ /* 0x000fe4000f8e020d */
[----:B------:R-:W-:Y:S01]  /*2860*/  FMUL.FTZ R13, R36, R23 ;  /* 0x00000017240d7220 */ /* 0x000fe20000410000 */
[----:B0-----:R-:W-:Y:S02]  /*2870*/  LEA R14, P1, R10, UR14, 0x2 ;  /* 0x0000000e0a0e7c11 */ /* 0x001fe4000f8210ff */
[----:B------:R-:W-:Y:S01]  /*2880*/  IADD3 R15, PT, PT, R11, R15, RZ ;  /* 0x0000000f0b0f7210 */ /* 0x000fe20007ffe0ff */
[----:B-----5:R-:W-:Y:S01]  /*2890*/  FFMA.FTZ R12, R16, R13, R18 ;  /* 0x0000000d100c7223 */ /* 0x020fe20000010012 */
[----:B------:R-:W-:Y:S02]  /*28a0*/  FFMA.FTZ R13, R17, R20, R19 ;  /* 0x00000014110d7223 */ /* 0x000fe40000010013 */
[----:B------:R-:W-:-:S05]  /*28b0*/  LEA.HI.X R15, R10, UR15, R15, 0x2, P1 ;  /* 0x0000000f0a0f7c11 */ /* 0x000fca00088f140f */
[----:B------:R0:W-:Y:S02]  /*28c0*/  STG.E.64 desc[UR8][R14.64], R12 ;  /* 0x0000000c0e007986 */ /* 0x0001e4000c101b08 */
.L_x_2965:
[----:B------:R-:W-:Y:S05]  /*28d0*/  BSYNC.RECONVERGENT B1 ;  /* 0x0000000000017941 */ /* 0x000fea0003800200 */
.L_x_2964:
[----:B------:R-:W-:Y:S04]  /*28e0*/  BSSY.RECONVERGENT B1, `(.L_x_2966) ;  /* 0x0000013000017945 */ /* 0x000fe80003800200 */
[----:B------:R-:W-:Y:S05]  /*28f0*/  @P3 BRA `(.L_x_2967) ;  /* 0x0000000000443947 */ /* 0x000fea0003800000 */
[----:B------:R-:W2:Y:S01]  /*2900*/  LDCU.64 UR10, c[0x0][0x3e0] ;  /* 0x00007c00ff0a77ac */ /* 0x000ea20008000a00 */
[----:B0---4-:R-:W-:Y:S01]  /*2910*/  MOV R10, R56 ;  /* 0x00000038000a7202 */ /* 0x011fe20000000f00 */
[C---:B------:R-:W-:Y:S01]  /*2920*/  FADD.FTZ R38, -R22.reuse, R38 ;  /* 0x0000002616267221 */ /* 0x040fe20000010100 */
[----:B------:R-:W-:Y:S01]  /*2930*/  MOV R11, R55 ;  /* 0x00000037000b7202 */ /* 0x000fe20000000f00 */
[----:B------:R-:W0:Y:S01]  /*2940*/  LDCU.64 UR14, c[0x0][0x380] ;  /* 0x00007000ff0e77ac */ /* 0x000e220008000a00 */
[----:B---3--:R-:W-:Y:S01]  /*2950*/  FADD.FTZ R14, -R22, R39 ;  /* 0x00000027160e7221 */ /* 0x008fe20000010100 */
[----:B-1----:R-:W-:-:S03]  /*2960*/  FMUL.FTZ R13, R38, R23 ;  /* 0x00000017260d7220 */ /* 0x002fc60000410000 */
[----:B--2---:R-:W-:Y:S01]  /*2970*/  FMUL.FTZ R20, R14, R23 ;  /* 0x000000170e147220 */ /* 0x004fe20000410000 */
[----:B-----5:R-:W-:Y:S01]  /*2980*/  FFMA.FTZ R14, R16, R13, R18 ;  /* 0x0000000d100e7223 */ /* 0x020fe20000010012 */
[----:B------:R-:W-:Y:S02]  /*2990*/  IMAD R12, R45, UR10, RZ ;  /* 0x0000000a2d0c7c24 */ /* 0x000fe4000f8e02ff */
[----:B------:R-:W-:-:S04]  /*29a0*/  IMAD.WIDE.U32 R10, R47, UR10, R10 ;  /* 0x0000000a2f0a7c25 */ /* 0x000fc8000f8e000a */
[----:B------:R-:W-:Y:S01]  /*29b0*/  IMAD R15, R47, UR11, R12 ;  /* 0x0000000b2f0f7c24 */ /* 0x000fe2000f8e020c */
[----:B0-----:R-:W-:-:S04]  /*29c0*/  LEA R12, P1, R10, UR14, 0x2 ;  /* 0x0000000e0a0c7c11 */ /* 0x001fc8000f8210ff */
[----:B------:R-:W-:-:S04]  /*29d0*/  IADD3 R15, PT, PT, R11, R15, RZ ;  /* 0x0000000f0b0f7210 */ /* 0x000fc80007ffe0ff */
[----:B------:R-:W-:Y:S01]  /*29e0*/  LEA.HI.X R13, R10, UR15, R15, 0x2, P1 ;  /* 0x0000000f0a0d7c11 */ /* 0x000fe200088f140f */
[----:B------:R-:W-:-:S05]  /*29f0*/  FFMA.FTZ R15, R17, R20, R19 ;  /* 0x00000014110f7223 */ /* 0x000fca0000010013 */
[----:B------:R0:W-:Y:S02]  /*2a00*/  STG.E.64 desc[UR8][R12.64], R14 ;  /* 0x0000000e0c007986 */ /* 0x0001e4000c101b08 */
.L_x_2967:
[----:B------:R-:W-:Y:S05]  /*2a10*/  BSYNC.RECONVERGENT B1 ;  /* 0x0000000000017941 */ /* 0x000fea0003800200 */
.L_x_2966:
[----:B------:R-:W-:Y:S05]  /*2a20*/  @P4 BRA `(.L_x_2968) ;  /* 0x0000001000504947 */ /* 0x000fea0003800000 */
[----:B------:R-:W3:Y:S01]  /*2a30*/  LDCU.64 UR10, c[0x0][0x3e0] ;  /* 0x00007c00ff0a77ac */ /* 0x000ee20008000a00 */
[----:B0---4-:R-:W-:Y:S01]  /*2a40*/  MOV R10, R56 ;  /* 0x00000038000a7202 */ /* 0x011fe20000000f00 */
[C---:B------:R-:W-:Y:S01]  /*2a50*/  FADD.FTZ R40, -R22.reuse, R40 ;  /* 0x0000002816287221 */ /* 0x040fe20000010100 */
[----:B------:R-:W-:Y:S01]  /*2a60*/  MOV R11, R55 ;  /* 0x00000037000b7202 */ /* 0x000fe20000000f00 */
[----:B------:R-:W0:Y:S01]  /*2a70*/  LDCU.64 UR12, c[0x0][0x380] ;  /* 0x00007000ff0c77ac */ /* 0x000e220008000a00 */
[----:B------:R-:W-:-:S04]  /*2a80*/  FADD.FTZ R22, -R22, R41 ;  /* 0x0000002916167221 */ /* 0x000fc80000010100 */
[----:B-1----:R-:W-:-:S04]  /*2a90*/  FMUL.FTZ R22, R22, R23 ;  /* 0x0000001716167220 */ /* 0x002fc80000410000 */
[----:B-----5:R-:W-:Y:S01]  /*2aa0*/  FFMA.FTZ R17, R17, R22, R19 ;  /* 0x0000001611117223 */ /* 0x020fe20000010013 */
[----:B---3--:R-:W-:Y:S02]  /*2ab0*/  IMAD R13, R46, UR10, RZ ;  /* 0x0000000a2e0d7c24 */ /* 0x008fe4000f8e02ff */
[----:B------:R-:W-:-:S04]  /*2ac0*/  IMAD.WIDE.U32 R10, R42, UR10, R10 ;  /* 0x0000000a2a0a7c25 */ /* 0x000fc8000f8e000a */
[----:B------:R-:W-:Y:S02]  /*2ad0*/  IMAD R15, R42, UR11, R13 ;  /* 0x0000000b2a0f7c24 */ /* 0x000fe4000f8e020d */
[----:B------:R-:W-:Y:S01]  /*2ae0*/  FMUL.FTZ R13, R40, R23 ;  /* 0x00000017280d7220 */ /* 0x000fe20000410000 */
[----:B0-----:R-:W-:Y:S02]  /*2af0*/  LEA R12, P1, R10, UR12, 0x2 ;  /* 0x0000000c0a0c7c11 */ /* 0x001fe4000f8210ff */
[----:B------:R-:W-:Y:S01]  /*2b00*/  IADD3 R15, PT, PT, R11, R15, RZ ;  /* 0x0000000f0b0f7210 */ /* 0x000fe20007ffe0ff */
[----:B------:R-:W-:-:S03]  /*2b10*/  FFMA.FTZ R16, R16, R13, R18 ;  /* 0x0000000d10107223 */ /* 0x000fc60000010012 */
[----:B------:R-:W-:-:S05]  /*2b20*/  LEA.HI.X R13, R10, UR13, R15, 0x2, P1 ;  /* 0x0000000d0a0d7c11 */ /* 0x000fca00088f140f */
[----:B------:R0:W-:Y:S01]  /*2b30*/  STG.E.64 desc[UR8][R12.64], R16 ;  /* 0x000000100c007986 */ /* 0x0001e2000c101b08 */
[----:B------:R-:W-:Y:S05]  /*2b40*/  BRA `(.L_x_2968) ;  /* 0x0000001000087947 */ /* 0x000fea0003800000 */
.L_x_2953:
[----:B------:R-:W2:Y:S01]  /*2b50*/  LDCU.64 UR14, c[0x0][0x3e8] ;  /* 0x00007d00ff0e77ac */ /* 0x000ea20008000a00 */
[C---:B------:R-:W-:Y:S01]  /*2b60*/  IADD3 R29, PT, PT, R51.reuse, 0x20, RZ ;  /* 0x00000020331d7810 */ /* 0x040fe20007ffe0ff */
[----:B------:R-:W-:Y:S01]  /*2b70*/  BSSY.RECONVERGENT B1, `(.L_x_2969) ;  /* 0x0000024000017945 */ /* 0x000fe20003800200 */
[C---:B------:R-:W-:Y:S02]  /*2b80*/  IADD3 R27, PT, PT, R51.reuse, 0x40, RZ ;  /* 0x00000040331b7810 */ /* 0x040fe40007ffe0ff */
[----:B0-----:R-:W-:Y:S02]  /*2b90*/  IADD3 R26, PT, PT, R51, 0x60, RZ ;  /* 0x00000060331a7810 */ /* 0x001fe40007ffe0ff */
[----:B------:R-:W-:Y:S02]  /*2ba0*/  SHF.R.S32.HI R28, RZ, 0x1f, R29 ;  /* 0x0000001fff1c7819 */ /* 0x000fe4000001141d */
[----:B--2---:R-:W-:Y:S02]  /*2bb0*/  ISETP.GE.U32.AND P2, PT, R29, UR14, PT ;  /* 0x0000000e1d007c0c */ /* 0x004fe4000bf46070 */
[----:B------:R-:W-:-:S02]  /*2bc0*/  ISETP.GE.U32.AND P5, PT, R27, UR14, PT ;  /* 0x0000000e1b007c0c */ /* 0x000fc4000bfa6070 */
[----:B------:R-:W-:Y:S02]  /*2bd0*/  ISETP.GE.U32.AND P6, PT, R26, UR14, PT ;  /* 0x0000000e1a007c0c */ /* 0x000fe4000bfc6070 */
[----:B------:R-:W-:Y:S01]  /*2be0*/  ISETP.GE.AND.EX P2, PT, R28, UR15, PT, P2 ;  /* 0x0000000f1c007c0c */ /* 0x000fe2000bf46320 */
[----:B------:R-:W-:-:S12]  /*2bf0*/  @P1 BRA `(.L_x_2970) ;  /* 0x00000000006c1947 */ /* 0x000fd80003800000 */
[C---:B------:R-:W-:Y:S01]  /*2c00*/  FADD.FTZ R32, -R22.reuse, R32 ;  /* 0x0000002016207221 */ /* 0x040fe20000010100 */
        /* <DEDUP_REMOVED lines=21> */
[----:B-1----:R-:W-:-:S04]  /*2d60*/  LEA R24, P1, R20, UR12, 0x2 ;  /* 0x0000000c14187c11 */ /* 0x002fc8000f8210ff */
[----:B------:R-:W-:Y:S01]  /*2d70*/  LEA.HI.X R25, R20, UR13, R25, 0x2, P1 ;  /* 0x0000000d14197c11 */ /* 0x000fe200088f1419 */
[----:B0-----:R-:W-:Y:S01]  /*2d80*/  FMUL.FTZ R20, R31, R32 ;  /* 0x000000201f147220 */ /* 0x001fe20000410000 */
[----:B--2---:R-:W-:-:S05]  /*2d90*/  FMUL.FTZ R21, R30, R33 ;  /* 0x000000211e157220 */ /* 0x004fca0000410000 */
[----:B------:R0:W-:Y:S02]  /*2da0*/  STG.E.64 desc[UR8][R24.64], R20 ;  /* 0x0000001418007986 */ /* 0x0001e4000c101b08 */
.L_x_2970:
[----:B------:R-:W-:Y:S05]  /*2db0*/  BSYNC.RECONVERGENT B1 ;  /* 0x0000000000017941 */ /* 0x000fea0003800200 */
.L_x_2969:
[----:B------:R-:W-:Y:S04]  /*2dc0*/  BSSY.RECONVERGENT B1, `(.L_x_2971) ;  /* 0x000001d000017945 */ /* 0x000fe80003800200 */
[----:B------:R-:W-:Y:S05]  /*2dd0*/  @P2 BRA `(.L_x_2972) ;  /* 0x00000000006c2947 */ /* 0x000fea0003800000 */
[----:B------:R-:W-:Y:S01]  /*2de0*/  FADD.FTZ R12, -R22, R12 ;  /* 0x0000000c160c7221 */ /* 0x000fe20000010100 */
[----:B------:R-:W2:Y:S03]  /*2df0*/  LDCU.64 UR10, c[0x0][0x3e0] ;  /* 0x00007c00ff0a77ac */ /* 0x000ea60008000a00 */
[----:B01----:R-:W-:Y:S01]  /*2e00*/  FMUL.FTZ R25, R12, R23 ;  /* 0x000000170c197220 */ /* 0x003fe20000410000 */
[----:B------:R-:W-:Y:S01]  /*2e10*/  FADD.FTZ R12, -R22, R13 ;  /* 0x0000000d160c7221 */ /* 0x000fe20000010100 */
[----:B------:R-:W0:Y:S01]  /*2e20*/  LDCU.64 UR12, c[0x0][0x380] ;  /* 0x00007000ff0c77ac */ /* 0x000e220008000a00 */
[----:B------:R-:W-:Y:S01]  /*2e30*/  MOV R13, R55 ;  /* 0x00000037000d7202 */ /* 0x000fe20000000f00 */
[----:B-----5:R-:W-:Y:S01]  /*2e40*/  FFMA.FTZ R25, R16, R25, R18 ;  /* 0x0000001910197223 */ /* 0x020fe20000010012 */
[----:B------:R-:W-:-:S03]  /*2e50*/  FMUL.FTZ R24, R12, R23 ;  /* 0x000000170c187220 */ /* 0x000fc60000410000 */
[----:B------:R-:W-:Y:S01]  /*2e60*/  FMUL.FTZ R12, R25, -1.4426950216293334961 ;  /* 0xbfb8aa3b190c7820 */ /* 0x000fe20000410000 */
[----:B------:R-:W-:-:S04]  /*2e70*/  FFMA.FTZ R24, R17, R24, R19 ;  /* 0x0000001811187223 */ /* 0x000fc80000010013 */
[----:B------:R-:W-:Y:S01]  /*2e80*/  FMUL.FTZ R20, R24, -1.4426950216293334961 ;  /* 0xbfb8aa3b18147820 */ /* 0x000fe20000410000 */
[----:B------:R-:W1:Y:S01]  /*2e90*/  MUFU.EX2 R12, R12 ;  /* 0x0000000c000c7308 */ /* 0x000e620000000800 */
[----:B--2---:R-:W-:-:S04]  /*2ea0*/  IMAD R28, R28, UR10, RZ ;  /* 0x0000000a1c1c7c24 */ /* 0x004fc8000f8e02ff */
[----:B------:R-:W2:Y:S01]  /*2eb0*/  MUFU.EX2 R20, R20 ;  /* 0x0000001400147308 */ /* 0x000ea20000000800 */
[----:B-1----:R-:W-:Y:S01]  /*2ec0*/  FADD.FTZ R30, R12, 1 ;  /* 0x3f8000000c1e7421 */ /* 0x002fe20000010000 */
[----:B------:R-:W-:Y:S01]  /*2ed0*/  MOV R12, R56 ;  /* 0x00000038000c7202 */ /* 0x000fe20000000f00 */
[----:B--2---:R-:W-:-:S04]  /*2ee0*/  FADD.FTZ R31, R20, 1 ;  /* 0x3f800000141f7421 */ /* 0x004fc80000010000 */
[----:B------:R-:W1:Y:S01]  /*2ef0*/  MUFU.RCP R30, R30 ;  /* 0x0000001e001e7308 */ /* 0x000e620000001000 */
[----:B------:R-:W-:-:S04]  /*2f00*/  IMAD.WIDE.U32 R12, R29, UR10, R12 ;  /* 0x0000000a1d0c7c25 */ /* 0x000fc8000f8e000c */
[----:B------:R-:W-:Y:S01]  /*2f10*/  IMAD R29, R29, UR11, R28 ;  /* 0x0000000b1d1d7c24 */ /* 0x000fe2000f8e021c */
[----:B0-----:R-:W-:Y:S02]  /*2f20*/  LEA R20, P1, R12, UR12, 0x2 ;  /* 0x0000000c0c147c11 */ /* 0x001fe4000f8210ff */
[----:B------:R-:W0:Y:S02]  /*2f30*/  MUFU.RCP R31, R31 ;  /* 0x0000001f001f7308 */ /* 0x000e240000001000 */
[----:B------:R-:W-:-:S04]  /*2f40*/  IADD3 R29, PT, PT, R13, R29, RZ ;  /* 0x0000001d0d1d7210 */ /* 0x000fc80007ffe0ff */
[----:B------:R-:W-:Y:S01]  /*2f50*/  LEA.HI.X R21, R12, UR13, R29, 0x2, P1 ;  /* 0x0000000d0c157c11 */ /* 0x000fe200088f141d */
[----:B-1----:R-:W-:Y:S01]  /*2f60*/  FMUL.FTZ R12, R25, R30 ;  /* 0x0000001e190c7220 */ /* 0x002fe20000410000 */
[----:B0-----:R-:W-:-:S05]  /*2f70*/  FMUL.FTZ R13, R24, R31 ;  /* 0x0000001f180d7220 */ /* 0x001fca0000410000 */
[----:B------:R2:W-:Y:S02]  /*2f80*/  STG.E.64 desc[UR8][R20.64], R12 ;  /* 0x0000000c14007986 */ /* 0x0005e4000c101b08 */
.L_x_2972:
[----:B------:R-:W-:Y:S05]  /*2f90*/  BSYNC.RECONVERGENT B1 ;  /* 0x0000000000017941 */ /* 0x000fea0003800200 */
.L_x_2971:
[----:B------:R-:W-:Y:S01]  /*2fa0*/  SHF.R.S32.HI R30, RZ, 0x1f, R27 ;  /* 0x0000001fff1e7819 */ /* 0x000fe2000001141b */
[----:B------:R-:W-:Y:S01]  /*2fb0*/  BSSY.RECONVERGENT B1, `(.L_x_2973) ;  /* 0x0000028000017945 */ /* 0x000fe20003800200 */
[----:B------:R-:W-:Y:S02]  /*2fc0*/  ISETP.GE.U32.AND P1, PT, R49, UR14, PT ;  /* 0x0000000e31007c0c */ /* 0x000fe4000bf26070 */
[----:B------:R-:W-:Y:S02]  /*2fd0*/  ISETP.GE.AND.EX P5, PT, R30, UR15, PT, P5 ;  /* 0x0000000f1e007c0c */ /* 0x000fe4000bfa6350 */
[----:B------:R-:W-:Y:S02]  /*2fe0*/  ISETP.GE.U32.AND P2, PT, R48, UR14, PT ;  /* 0x0000000e30007c0c */ /* 0x000fe4000bf46070 */
[----:B0-2---:R-:W-:Y:S02]  /*2ff0*/  SHF.R.S32.HI R20, RZ, 0x1f, R26 ;  /* 0x0000001fff147819 */ /* 0x005fe4000001141a */
        /* <DEDUP_REMOVED lines=22> */
[----:B--2---:R-:W-:Y:S01]  /*3160*/  FADD.FTZ R29, R14, 1 ;  /* 0x3f8000000e1d7421 */ /* 0x004fe20000010000 */
[----:B0-----:R-:W-:Y:S01]  /*3170*/  FADD.FTZ R25, R12, 1 ;  /* 0x3f8000000c197421 */ /* 0x001fe20000010000 */
[----:B------:R-:W-:-:S04]  /*3180*/  MOV R12, R56 ;  /* 0x00000038000c7202 */ /* 0x000fc80000000f00 */
[----:B------:R-:W0:Y:S01]  /*3190*/  MUFU.RCP R29, R29 ;  /* 0x0000001d001d7308 */ /* 0x000e220000001000 */
[----:B------:R-:W-:-:S07]  /*31a0*/  IMAD.WIDE.U32 R12, R27, UR10, R12 ;  /* 0x0000000a1b0c7c25 */ /* 0x000fce000f8e000c */
[----:B------:R-:W2:Y:S01]  /*31b0*/  MUFU.RCP R28, R25 ;  /* 0x00000019001c7308 */ /* 0x000ea20000001000 */
[----:B------:R-:W-:Y:S01]  /*31c0*/  IMAD R27, R27, UR11, R30 ;  /* 0x0000000b1b1b7c24 */ /* 0x000fe2000f8e021e */
[----:B-1----:R-:W-:-:S04]  /*31d0*/  LEA R14, P5, R12, UR12, 0x2 ;  /* 0x0000000c0c0e7c11 */ /* 0x002fc8000f8a10ff */
[----:B------:R-:W-:-:S04]  /*31e0*/  IADD3 R27, PT, PT, R13, R27, RZ ;  /* 0x0000001b0d1b7210 */ /* 0x000fc80007ffe0ff */
[----:B------:R-:W-:Y:S01]  /*31f0*/  LEA.HI.X R15, R12, UR13, R27, 0x2, P5 ;  /* 0x0000000d0c0f7c11 */ /* 0x000fe2000a8f141b */
[----:B0-----:R-:W-:Y:S01]  /*3200*/  FMUL.FTZ R13, R24, R29 ;  /* 0x0000001d180d7220 */ /* 0x001fe20000410000 */
[----:B--2---:R-:W-:-:S05]  /*3210*/  FMUL.FTZ R12, R21, R28 ;  /* 0x0000001c150c7220 */ /* 0x004fca0000410000 */
[----:B------:R0:W-:Y:S02]  /*3220*/  STG.E.64 desc[UR8][R14.64], R12 ;  /* 0x0000000c0e007986 */ /* 0x0001e4000c101b08 */
.L_x_2974:
[----:B------:R-:W-:Y:S05]  /*3230*/  BSYNC.RECONVERGENT B1 ;  /* 0x0000000000017941 */ /* 0x000fea0003800200 */
.L_x_2973:
        /* <DEDUP_REMOVED lines=16> */
[----:B------:R-:W-:Y:S02]  /*3340*/  IMAD R13, R26, UR11, R13 ;  /* 0x0000000b1a0d7c24 */ /* 0x000fe4000f8e020d */
[----:B-1----:R-:W-:Y:S01]  /*3350*/  FADD.FTZ R14, R10, 1 ;  /* 0x3f8000000a0e7421 */ /* 0x002fe20000010000 */
[----:B------:R-:W-:Y:S01]  /*3360*/  MOV R10, R56 ;  /* 0x00000038000a7202 */ /* 0x000fe20000000f00 */
[----:B--2---:R-:W-:-:S04]  /*3370*/  FADD.FTZ R15, R12, 1 ;  /* 0x3f8000000c0f7421 */ /* 0x004fc80000010000 */
[----:B------:R-:W1:Y:S01]  /*3380*/  MUFU.RCP R14, R14 ;  /* 0x0000000e000e7308 */ /* 0x000e620000001000 */
[----:B------:R-:W-:-:S03]  /*3390*/  IMAD.WIDE.U32 R10, R26, UR10, R10 ;  /* 0x0000000a1a0a7c25 */ /* 0x000fc6000f8e000a */
[----:B0-----:R-:W-:-:S04]  /*33a0*/  LEA R12, P5, R10, UR12, 0x2 ;  /* 0x0000000c0a0c7c11 */ /* 0x001fc8000f8a10ff */
[----:B------:R-:W0:Y:S01]  /*33b0*/  MUFU.RCP R15, R15 ;  /* 0x0000000f000f7308 */ /* 0x000e220000001000 */
[----:B------:R-:W-:-:S04]  /*33c0*/  IADD3 R13, PT, PT, R11, R13, RZ ;  /* 0x0000000d0b0d7210 */ /* 0x000fc80007ffe0ff */
[----:B------:R-:W-:Y:S01]  /*33d0*/  LEA.HI.X R13, R10, UR13, R13, 0x2, P5 ;  /* 0x0000000d0a0d7c11 */ /* 0x000fe2000a8f140d */
[----:B-1----:R-:W-:Y:S01]  /*33e0*/  FMUL.FTZ R10, R21, R14 ;  /* 0x0000000e150a7220 */ /* 0x002fe20000410000 */
[----:B0-----:R-:W-:-:S05]  /*33f0*/  FMUL.FTZ R11, R24, R15 ;  /* 0x0000000f180b7220 */ /* 0x001fca0000410000 */
[----:B------:R2:W-:Y:S02]  /*3400*/  STG.E.64 desc[UR8][R12.64], R10 ;  /* 0x0000000a0c007986 */ /* 0x0005e4000c101b08 */
.L_x_2976:
[----:B------:R-:W-:Y:S05]  /*3410*/  BSYNC.RECONVERGENT B1 ;  /* 0x0000000000017941 */ /* 0x000fea0003800200 */
.L_x_2975:
[----:B------:R-:W-:Y:S04]  /*3420*/  BSSY.RECONVERGENT B1, `(.L_x_2977) ;  /* 0x000001d000017945 */ /* 0x000fe80003800200 */
[----:B------:R-:W-:Y:S05]  /*3430*/  @P1 BRA `(.L_x_2978) ;  /* 0x00000000006c1947 */ /* 0x000fea0003800000 */
[C---:B------:R-:W-:Y:S01]  /*3440*/  FADD.FTZ R34, -R22.reuse, R34 ;  /* 0x0000002216227221 */ /* 0x040fe20000010100 */
[----:B--2---:R-:W-:Y:S01]  /*3450*/  FADD.FTZ R10, -R22, R35 ;  /* 0x00000023160a7221 */ /* 0x004fe20000010100 */
[----:B------:R-:W2:Y:S02]  /*3460*/  LDCU.64 UR10, c[0x0][0x3e0] ;  /* 0x00007c00ff0a77ac */ /* 0x000ea40008000a00 */
[-C--:B-1----:R-:W-:Y:S01]  /*3470*/  FMUL.FTZ R11, R34, R23.reuse ;  /* 0x00000017220b7220 */ /* 0x082fe20000410000 */
[----:B0-----:R-:W-:Y:S01]  /*3480*/  FMUL.FTZ R12, R10, R23 ;  /* 0x000000170a0c7220 */ /* 0x001fe20000410000 */
[----:B------:R-:W0:Y:S02]  /*3490*/  LDCU.64 UR12, c[0x0][0x380] ;  /* 0x00007000ff0c77ac */ /* 0x000e240008000a00 */
[----:B-----5:R-:W-:Y:S01]  /*34a0*/  FFMA.FTZ R21, R16, R11, R18 ;  /* 0x0000000b10157223 */ /* 0x020fe20000010012 */
[----:B------:R-:W-:Y:S01]  /*34b0*/  FFMA.FTZ R20, R17, R12, R19 ;  /* 0x0000000c11147223 */ /* 0x000fe20000010013 */
[----:B------:R-:W-:-:S02]  /*34c0*/  MOV R11, R55 ;  /* 0x00000037000b7202 */ /* 0x000fc40000000f00 */
[----:B------:R-:W-:Y:S01]  /*34d0*/  FMUL.FTZ R10, R21, -1.4426950216293334961 ;  /* 0xbfb8aa3b150a7820 */ /* 0x000fe20000410000 */
[----:B------:R-:W-:-:S05]  /*34e0*/  FMUL.FTZ R12, R20, -1.4426950216293334961 ;  /* 0xbfb8aa3b140c7820 */ /* 0x000fca0000410000 */
[----:B------:R-:W1:Y:S01]  /*34f0*/  MUFU.EX2 R10, R10 ;  /* 0x0000000a000a7308 */ /* 0x000e620000000800 */
[----:B--2---:R-:W-:-:S03]  /*3500*/  IMAD R24, R43, UR10, RZ ;  /* 0x0000000a2b187c24 */ /* 0x004fc6000f8e02ff */
        /* <DEDUP_REMOVED lines=14> */
.L_x_2978:
[----:B------:R-:W-:Y:S05]  /*35f0*/  BSYNC.RECONVERGENT B1 ;  /* 0x0000000000017941 */ /* 0x000fea0003800200 */
.L_x_2977:
[----:B------:R-:W-:Y:S04]  /*3600*/  BSSY.RECONVERGENT B1, `(.L_x_2979) ;  /* 0x000001d000017945 */ /* 0x000fe80003800200 */
[----:B------:R-:W-:Y:S05]  /*3610*/  @P2 BRA `(.L_x_2980) ;  /* 0x00000000006c2947 */ /* 0x000fea0003800000 */
[C---:B------:R-:W-:Y:S01]  /*3620*/  FADD.FTZ R36, -R22.reuse, R36 ;  /* 0x0000002416247221 */ /* 0x040fe20000010100 */
[----:B--23--:R-:W-:Y:S01]  /*3630*/  FADD.FTZ R10, -R22, R37 ;  /* 0x00000025160a7221 */ /* 0x00cfe20000010100 */
[----:B------:R-:W2:Y:S01]  /*3640*/  LDCU.64 UR10, c[0x0][0x3e0] ;  /* 0x00007c00ff0a77ac */ /* 0x000ea20008000a00 */
[----:B0-----:R-:W-:Y:S01]  /*3650*/  MOV R13, R55 ;  /* 0x00000037000d7202 */ /* 0x001fe20000000f00 */
[-C--:B-1----:R-:W-:Y:S01]  /*3660*/  FMUL.FTZ R11, R36, R23.reuse ;  /* 0x00000017240b7220 */ /* 0x082fe20000410000 */
[----:B------:R-:W-:Y:S01]  /*3670*/  FMUL.FTZ R12, R10, R23 ;  /* 0x000000170a0c7220 */ /* 0x000fe20000410000 */
        /* <DEDUP_REMOVED lines=9> */
[----:B------:R-:W-:-:S04]  /*3710*/  IMAD.WIDE.U32 R12, R48, UR10, R12 ;  /* 0x0000000a300c7c25 */ /* 0x000fc8000f8e000c */
[----:B------:R-:W-:Y:S02]  /*3720*/  IMAD R25, R48, UR11, R25 ;  /* 0x0000000b30197c24 */ /* 0x000fe4000f8e0219 */
[----:B-1----:R-:W-:Y:S01]  /*3730*/  FADD.FTZ R14, R10, 1 ;  /* 0x3f8000000a0e7421 */ /* 0x002fe20000010000 */
[C---:B0-----:R-:W-:Y:S02]  /*3740*/  LEA R10, P1, R12.reuse, UR12, 0x2 ;  /* 0x0000000c0c0a7c11 */ /* 0x041fe4000f8210ff */
[----:B------:R-:W-:Y:S01]  /*3750*/  IADD3 R25, PT, PT, R13, R25, RZ ;  /* 0x000000190d197210 */ /* 0x000fe20007ffe0ff */
[----:B--2---:R-:W-:Y:S02]  /*3760*/  FADD.FTZ R15, R11, 1 ;  /* 0x3f8000000b0f7421 */ /* 0x004fe40000010000 */
[----:B------:R-:W0:Y:S01]  /*3770*/  MUFU.RCP R14, R14 ;  /* 0x0000000e000e7308 */ /* 0x000e220000001000 */
[----:B------:R-:W-:-:S07]  /*3780*/  LEA.HI.X R11, R12, UR13, R25, 0x2, P1 ;  /* 0x0000000d0c0b7c11 */ /* 0x000fce00088f1419 */
[----:B------:R-:W1:Y:S01]  /*3790*/  MUFU.RCP R15, R15 ;  /* 0x0000000f000f7308 */ /* 0x000e620000001000 */
[----:B0-----:R-:W-:Y:S01]  /*37a0*/  FMUL.FTZ R12, R21, R14 ;  /* 0x0000000e150c7220 */ /* 0x001fe20000410000 */
[----:B-1----:R-:W-:-:S05]  /*37b0*/  FMUL.FTZ R13, R20, R15 ;  /* 0x0000000f140d7220 */ /* 0x002fca0000410000 */
[----:B------:R4:W-:Y:S02]  /*37c0*/  STG.E.64 desc[UR8][R10.64], R12 ;  /* 0x0000000c0a007986 */ /* 0x0009e4000c101b08 */
.L_x_2980:
[----:B------:R-:W-:Y:S05]  /*37d0*/  BSYNC.RECONVERGENT B1 ;  /* 0x0000000000017941 */ /* 0x000fea0003800200 */
.L_x_2979:
[----:B------:R-:W-:Y:S04]  /*37e0*/  BSSY.RECONVERGENT B1, `(.L_x_2981) ;  /* 0x000001d000017945 */ /* 0x000fe80003800200 */
[----:B------:R-:W-:Y:S05]  /*37f0*/  @P3 BRA `(.L_x_2982) ;  /* 0x00000000006c3947 */ /* 0x000fea0003800000 */
[C---:B------:R-:W-:Y:S01]  /*3800*/  FADD.FTZ R38, -R22.reuse, R38 ;  /* 0x0000002616267221 */ /* 0x040fe20000010100 */
[----:B--234-:R-:W-:Y:S01]  /*3810*/  FADD.FTZ R10, -R22, R39 ;  /* 0x00000027160a7221 */ /* 0x01cfe20000010100 */
        /* <DEDUP_REMOVED lines=25> */
.L_x_2982:
[----:B------:R-:W-:Y:S05]  /*39b0*/  BSYNC.RECONVERGENT B1 ;  /* 0x0000000000017941 */ /* 0x000fea0003800200 */
.L_x_2981:
[----:B------:R-:W-:Y:S05]  /*39c0*/  @P4 BRA `(.L_x_2968) ;  /* 0x0000000000684947 */ /* 0x000fea0003800000 */
[C---:B------:R-:W-:Y:S01]  /*39d0*/  FADD.FTZ R40, -R22.reuse, R40 ;  /* 0x0000002816287221 */ /* 0x040fe20000010100 */
[----:B------:R-:W-:Y:S01]  /*39e0*/  FADD.FTZ R22, -R22, R41 ;  /* 0x0000002916167221 */ /* 0x000fe20000010100 */
[----:B------:R-:W0:Y:S01]  /*39f0*/  LDCU.64 UR10, c[0x0][0x3e0] ;  /* 0x00007c00ff0a77ac */ /* 0x000e220008000a00 */
[----:B------:R-:W-:Y:S01]  /*3a00*/  MOV R54, R56 ;  /* 0x0000003800367202 */ /* 0x000fe20000000f00 */
[-C--:B01234-:R-:W-:Y:S01]  /*3a10*/  FMUL.FTZ R11, R40, R23.reuse ;  /* 0x00000017280b7220 */ /* 0x09ffe20000410000 */
[----:B------:R-:W-:Y:S01]  /*3a20*/  FMUL.FTZ R22, R22, R23 ;  /* 0x0000001716167220 */ /* 0x000fe20000410000 */
[----:B------:R-:W0:Y:S02]  /*3a30*/  LDCU.64 UR12, c[0x0][0x380] ;  /* 0x00007000ff0c77ac */ /* 0x000e240008000a00 */
[----:B-----5:R-:W-:Y:S01]  /*3a40*/  FFMA.FTZ R15, R16, R11, R18 ;  /* 0x0000000b100f7223 */ /* 0x020fe20000010012 */
[----:B------:R-:W-:-:S03]  /*3a50*/  FFMA.FTZ R22, R17, R22, R19 ;  /* 0x0000001611167223 */ /* 0x000fc60000010013 */
[----:B------:R-:W-:Y:S01]  /*3a60*/  FMUL.FTZ R10, R15, -1.4426950216293334961 ;  /* 0xbfb8aa3b0f0a7820 */ /* 0x000fe20000410000 */
[----:B------:R-:W-:-:S05]  /*3a70*/  FMUL.FTZ R11, R22, -1.4426950216293334961 ;  /* 0xbfb8aa3b160b7820 */ /* 0x000fca0000410000 */
[----:B------:R-:W1:Y:S01]  /*3a80*/  MUFU.EX2 R10, R10 ;  /* 0x0000000a000a7308 */ /* 0x000e620000000800 */
[----:B------:R-:W-:-:S03]  /*3a90*/  IMAD R17, R46, UR10, RZ ;  /* 0x0000000a2e117c24 */ /* 0x000fc6000f8e02ff */
        /* <DEDUP_REMOVED lines=13> */
.L_x_2968:
[----:B------:R-:W-:Y:S05]  /*3b70*/  BSYNC.RECONVERGENT B0 ;  /* 0x0000000000007941 */ /* 0x000fea0003800200 */
.L_x_2952:
[----:B------:R-:W-:Y:S02]  /*3b80*/  IADD3 R8, PT, PT, R5, R8, RZ ;  /* 0x0000000805087210 */ /* 0x000fe40007ffe0ff */
[----:B------:R-:W-:Y:S02]  /*3b90*/  IADD3 R6, PT, PT, R6, 0x1, RZ ;  /* 0x0000000106067810 */ /* 0x000fe40007ffe0ff */
[----:B------:R-:W-:-:S13]  /*3ba0*/  ISETP.GE.AND P1, PT, R8, UR5, PT ;  /* 0x0000000508007c0c */ /* 0x000fda000bf26270 */
[----:B------:R-:W-:Y:S05]  /*3bb0*/  @!P1 BRA `(.L_x_2983) ;  /* 0xffffffc400b09947 */ /* 0x000fea000383ffff */
[----:B------:R-:W-:Y:S05]  /*3bc0*/  EXIT ;  /* 0x000000000000794d */ /* 0x000fea0003800000 */
.L_x_2984:
        /* <DEDUP_REMOVED lines=11> */
.L_x_3469:


//--------------------- .text._Z35group_norm_nhwc_fwd_one_pass_kernelI11Fp32IOFp32WLi512ELi32ELi512EEv26Group_norm_nhwc_fwd_params --------------------------
	.section	.text._Z35group_norm_nhwc_fwd_one_pass_kernelI11Fp32IOFp32WLi512ELi32ELi512EEv26Group_norm_nhwc_fwd_params,"ax",@progbits
	.align	128
        .global         _Z35group_norm_nhwc_fwd_one_pass_kernelI11Fp32IOFp32WLi512ELi32ELi512EEv26Group_norm_nhwc_fwd_params
        .type           _Z35group_norm_nhwc_fwd_one_pass_kernelI11Fp32IOFp32WLi512ELi32ELi512EEv26Group_norm_nhwc_fwd_params,@function
        .size           _Z35group_norm_nhwc_fwd_one_pass_kernelI11Fp32IOFp32WLi512ELi32ELi512EEv26Group_norm_nhwc_fwd_params,(.L_x_3470 - _Z35group_norm_nhwc_fwd_one_pass_kernelI11Fp32IOFp32WLi512ELi32ELi512EEv26Group_norm_nhwc_fwd_params)
        .other          _Z35group_norm_nhwc_fwd_one_pass_kernelI11Fp32IOFp32WLi512ELi32ELi512EEv26Group_norm_nhwc_fwd_params,@"STO_CUDA_ENTRY STV_DEFAULT"
_Z35group_norm_nhwc_fwd_one_pass_kernelI11Fp32IOFp32WLi512ELi32ELi512EEv26Group_norm_nhwc_fwd_params:
.text._Z35group_norm_nhwc_fwd_one_pass_kernelI11Fp32IOFp32WLi512ELi32ELi512EEv26Group_norm_nhwc_fwd_params:
        /* <DEDUP_REMOVED lines=53> */
.L_x_3060:
[----:B0-234-:R-:W0:Y:S01]  /*0350*/  LDC R35, c[0x0][0x3f8] ;  /* 0x0000fe00ff237b82 */ /* 0x01de220000000800 */
[----:B------:R-:W1:Y:S01]  /*0360*/  LDCU.64 UR4, c[0x0][0x3e8] ;  /* 0x00007d00ff0477ac */ /* 0x000e620008000a00 */
[----:B------:R-:W-:Y:S02]  /*0370*/  SHF.L.U32 R115, R2, 0x1, RZ ;  /* 0x0000000102737819 */ /* 0x000fe400000006ff */
[----:B------:R-:W-:Y:S01]  /*0380*/  CS2R R64, SRZ ;  /* 0x0000000000407805 */ /* 0x000fe2000001ff00 */
[----:B------:R-:W2:Y:S01]  /*0390*/  LDCU.64 UR8, c[0x0][0x3f0] ;  /* 0x00007e00ff0877ac */ /* 0x000ea20008000a00 */
[----:B-1----:R-:W-:Y:S02]  /*03a0*/  ISETP.GE.U32.AND P4, PT, R10, UR4, PT ;  /* 0x000000040a007c0c */ /* 0x002fe4000bf86070 */
[----:B------:R-:W-:Y:S02]  /*03b0*/  ISETP.GE.U32.AND P5, PT, R12, UR4, PT ;  /* 0x000000040c007c0c */ /* 0x000fe4000bfa6070 */
[----:B------:R-:W-:-:S02]  /*03c0*/  ISETP.GE.AND.EX P4, PT, R27, UR5, PT, P4 ;  /* 0x000000051b007c0c */ /* 0x000fc4000bf86340 */
[----:B0----5:R-:W-:Y:S02]  /*03d0*/  IABS R31, R35 ;  /* 0x00000023001f7213 */ /* 0x021fe40000000000 */
        /* <DEDUP_REMOVED lines=34> */
[----:B--2---:R-:W-:Y:S02]  /*0600*/  IMAD R30, R28, UR8, RZ ;  /* 0x000000081c1e7c24 */ /* 0x004fe4000f8e02ff */
[----:B------:R-:W0:Y:S01]  /*0610*/  @!P5 LDC.64 R28, c[0x0][0x3e0] ;  /* 0x0000f800ff1cdb82 */ /* 0x000e220000000a00 */
[----:B------:R-:W-:Y:S01]  /*0620*/  SHF.L.U32 R26, R26, 0x5, RZ ;  /* 0x000000051a1a7819 */ /* 0x000fe200000006ff */
[----:B------:R-:W-:Y:S01]  /*0630*/  IMAD R63, R31, UR9, R30 ;  /* 0x000000091f3f7c24 */ /* 0x000fe2000f8e021e */
[----:B------:R-:W-:Y:S01]  /*0640*/  ISETP.GE.AND.EX P2, PT, R57, UR5, PT, P2 ;  /* 0x0000000539007c0c */ /* 0x000fe2000bf46320 */
[----:B-1----:R-:W-:Y:S01]  /*0650*/  @!P4 IMAD R30, R27, R36, RZ ;  /* 0x000000241b1ec224 */ /* 0x002fe200078e02ff */
[----:B------:R-:W-:-:S02]  /*0660*/  LOP3.LUT R114, R26, 0x1e, R115, 0xf8, !PT ;  /* 0x0000001e1a727812 */ /* 0x000fc400078ef873 */
[----:B------:R-:W-:Y:S01]  /*0670*/  SHF.R.S32.HI R115, RZ, 0x1f, R26 ;  /* 0x0000001fff737819 */ /* 0x000fe2000001141a */
[----:B------:R-:W1:Y:S01]  /*0680*/  @!P3 LDC.64 R34, c[0x0][0x3e0] ;  /* 0x0000f800ff22bb82 */ /* 0x000e620000000a00 */
[----:B------:R-:W-:Y:S02]  /*0690*/  @!P4 IMAD R37, R10, R37, R30 ;  /* 0x000000250a25c224 */ /* 0x000fe400078e021e */
[----:B------:R-:W-:-:S05]  /*06a0*/  IMAD.WIDE.U32 R114, R31, UR8, R114 ;  /* 0x000000081f727c25 */ /* 0x000fca000f8e0072 */
[----:B------:R-:W2:Y:S01]  /*06b0*/  @!P5 LDC.64 R30, c[0x0][0x390] ;  /* 0x0000e400ff1edb82 */ /* 0x000ea20000000a00 */
[----:B------:R-:W-:Y:S02]  /*06c0*/  IADD3 R63, PT, PT, R115, R63, RZ ;  /* 0x0000003f733f7210 */ /* 0x000fe40007ffe0ff */
[-C--:B------:R-:W-:Y:S02]  /*06d0*/  @!P4 MOV R62, R114.reuse ;  /* 0x00000072003ec202 */ /* 0x080fe40000000f00 */
[-C--:B------:R-:W-:Y:S02]  /*06e0*/  @!P5 MOV R39, R63.reuse ;  /* 0x0000003f0027d202 */ /* 0x080fe40000000f00 */
[----:B------:R-:W-:Y:S01]  /*06f0*/  @!P3 MOV R44, R114 ;  /* 0x00000072002cb202 */ /* 0x000fe20000000f00 */
[----:B------:R-:W-:Y:S01]  /*0700*/  @!P4 IMAD.WIDE.U32 R32, R10, R36, R62 ;  /* 0x000000240a20c225 */ /* 0x000fe200078e003e */
[----:B------:R-:W-:-:S03]  /*0710*/  @!P3 MOV R45, R63 ;  /* 0x0000003f002db202 */ /* 0x000fc60000000f00 */
[----:B0-----:R-:W-:Y:S01]  /*0720*/  @!P5 IMAD R38, R53, R28, RZ ;  /* 0x0000001c3526d224 */ /* 0x001fe200078e02ff */
[----:B------:R-:W-:Y:S02]  /*0730*/  @!P4 IADD3 R33, PT, PT, R33, R37, RZ ;  /* 0x000000252121c210 */ /* 0x000fe40007ffe0ff */
[----:B---3--:R-:W-:Y:S01]  /*0740*/  @!P4 LEA R40, P6, R32, R40, 0x2 ;  /* 0x000000282028c211 */ /* 0x008fe200078c10ff */
[----:B------:R-:W0:Y:S01]  /*0750*/  @!P2 LDC.64 R36, c[0x0][0x3e0] ;  /* 0x0000f800ff24ab82 */ /* 0x000e220000000a00 */
[----:B------:R-:W-:Y:S01]  /*0760*/  @!P5 IMAD R43, R12, R29, R38 ;  /* 0x0000001d0c2bd224 */ /* 0x000fe200078e0226 */
[----:B------:R-:W-:Y:S01]  /*0770*/  @!P5 MOV R38, R114 ;  /* 0x000000720026d202 */ /* 0x000fe20000000f00 */
[-C--:B-1----:R-:W-:Y:S01]  /*0780*/  @!P3 IMAD R42, R55, R34.reuse, RZ ;  /* 0x00000022372ab224 */ /* 0x082fe200078e02ff */
[----:B------:R-:W-:Y:S01]  /*0790*/  @!P4 LEA.HI.X R41, R32, R41, R33, 0x2, P6 ;  /* 0x000000292029c211 */ /* 0x000fe200030f1421 */
[----:B------:R-:W-:Y:S01]  /*07a0*/  @!P3 IMAD.WIDE.U32 R44, R13, R34, R44 ;  /* 0x000000220d2cb225 */ /* 0x000fe200078e002c */
[----:B------:R-:W-:-:S02]  /*07b0*/  ISETP.GE.U32.AND P6, PT, R16, UR4, PT ;  /* 0x0000000410007c0c */ /* 0x000fc4000bfc6070 */
[----:B------:R-:W1:Y:S01]  /*07c0*/  @!P3 LDC.64 R32, c[0x0][0x390] ;  /* 0x0000e400ff20bb82 */ /* 0x000e620000000a00 */
[----:B------:R-:W-:Y:S01]  /*07d0*/  @!P5 IMAD.WIDE.U32 R38, R12, R28, R38 ;  /* 0x0000001c0c26d225 */ /* 0x000fe200078e0026 */
[----:B------:R3:W4:Y:S03]  /*07e0*/  @!P4 LDG.E.64 R64, desc[UR6][R40.64] ;  /* 0x000000062840c981 */ /* 0x000726000c1e1b00 */
[----:B------:R-:W-:-:S03]  /*07f0*/  @!P3 IMAD R47, R13, R35, R42 ;  /* 0x000000230d2fb224 */ /* 0x000fc600078e022a */
[----:B------:R-:W5:Y:S01]  /*0800*/  @!P1 LDC.64 R28, c[0x0][0x3e0] ;  /* 0x0000f800ff1c9b82 */ /* 0x000f620000000a00 */
[----:B------:R-:W-:Y:S02]  /*0810*/  ISETP.GE.AND.EX P6, PT, R61, UR5, PT, P6 ;  /* 0x000000053d007c0c */ /* 0x000fe4000bfc6360 */
[----:B------:R-:W-:Y:S02]  /*0820*/  @!P5 IADD3 R39, PT, PT, R39, R43, RZ ;  /* 0x0000002b2727d210 */ /* 0x000fe40007ffe0ff */
[----:B--2---:R-:W-:-:S03]  /*0830*/  @!P5 LEA R42, P4, R38, R30, 0x2 ;  /* 0x0000001e262ad211 */ /* 0x004fc600078810ff */
[----:B------:R-:W2:Y:S01]  /*0840*/  @!P2 LDC.64 R34, c[0x0][0x390] ;  /* 0x0000e400ff22ab82 */ /* 0x000ea20000000a00 */
[----:B------:R-:W-:Y:S02]  /*0850*/  CS2R R66, SRZ ;  /* 0x0000000000427805 */ /* 0x000fe4000001ff00 */
[----:B------:R-:W-:Y:S02]  /*0860*/  @!P5 LEA.HI.X R43, R38, R31, R39, 0x2, P4 ;  /* 0x0000001f262bd211 */ /* 0x000fe400020f1427 */
[----:B------:R-:W-:-:S03]  /*0870*/  @!P3 IADD3 R39, PT, PT, R45, R47, RZ ;  /* 0x0000002f2d27b210 */ /* 0x000fc60007ffe0ff */
[----:B------:R5:W4:Y:S01]  /*0880*/  @!P5 LDG.E.64 R66, desc[UR6][R42.64] ;  /* 0x000000062a42d981 */ /* 0x000b22000c1e1b00 */
[C---:B-1----:R-:W-:Y:S01]  /*0890*/  @!P3 LEA R38, P4, R44.reuse, R32, 0x2 ;  /* 0x000000202c26b211 */ /* 0x042fe200078810ff */
[----:B0-----:R-:W-:Y:S01]  /*08a0*/  @!P2 IMAD R32, R57, R36, RZ ;  /* 0x000000243920a224 */ /* 0x001fe200078e02ff */
[----:B------:R-:W-:Y:S01]  /*08b0*/  ISETP.GE.U32.AND P5, PT, R17, UR4, PT ;  /* 0x0000000411007c0c */ /* 0x000fe2000bfa6070 */
[----:B------:R-:W0:Y:S01]  /*08c0*/  @!P1 LDC.64 R30, c[0x0][0x390] ;  /* 0x0000e400ff1e9b82 */ /* 0x000e220000000a00 */
[----:B------:R-:W-:Y:S01]  /*08d0*/  @!P3 LEA.HI.X R39, R44, R33, R39, 0x2, P4 ;  /* 0x000000212c27b211 */ /* 0x000fe200020f1427 */
[----:B------:R-:W-:Y:S01]  /*08e0*/  @!P2 IMAD R37, R14, R37, R32 ;  /* 0x000000250e25a224 */ /* 0x000fe200078e0220 */
[----:B---3--:R-:W-:Y:S02]  /*08f0*/  @!P2 MOV R40, R114 ;  /* 0x000000720028a202 */ /* 0x008fe40000000f00 */
[----:B------:R-:W-:-:S03]  /*0900*/  @!P2 MOV R41, R63 ;  /* 0x0000003f0029a202 */ /* 0x000fc60000000f00 */
[----:B------:R-:W1:Y:S01]  /*0910*/  @!P6 LDC.64 R32, c[0x0][0x3e0] ;  /* 0x0000f800ff20eb82 */ /* 0x000e620000000a00 */
[----:B------:R-:W-:Y:S01]  /*0920*/  ISETP.GE.AND.EX P5, PT, R97, UR5, PT, P5 ;  /* 0x0000000561007c0c */ /* 0x000fe2000bfa6350 */
[----:B-----5:R-:W-:Y:S02]  /*0930*/  @!P1 IMAD R44, R59, R28, RZ ;  /* 0x0000001c3b2c9224 */ /* 0x020fe400078e02ff */
[----:B------:R-:W-:Y:S01]  /*0940*/  @!P2 IMAD.WIDE.U32 R40, R14, R36, R40 ;  /* 0x000000240e28a225 */ /* 0x000fe200078e0028 */
[----:B------:R-:W-:Y:S02]  /*0950*/  @!P1 MOV R42, R114 ;  /* 0x00000072002a9202 */ /* 0x000fe40000000f00 */
[----:B------:R-:W-:Y:S01]  /*0960*/  @!P1 MOV R43, R63 ;  /* 0x0000003f002b9202 */ /* 0x000fe20000000f00 */
[----:B------:R-:W-:Y:S01]  /*0970*/  @!P1 IMAD R45, R15, R29, R44 ;  /* 0x0000001d0f2d9224 */ /* 0x000fe200078e022c */
[----:B------:R-:W-:Y:S02]  /*0980*/  @!P2 IADD3 R29, PT, PT, R41, R37, RZ ;  /* 0x00000025291da210 */ /* 0x000fe40007ffe0ff */
[----:B--2---:R-:W-:Y:S01]  /*0990*/  @!P2 LEA R36, P4, R40, R34, 0x2 ;  /* 0x000000222824a211 */ /* 0x004fe200078810ff */
[----:B------:R-:W-:Y:S01]  /*09a0*/  @!P1 IMAD.WIDE.U32 R42, R15, R28, R42 ;  /* 0x0000001c0f2a9225 */ /* 0x000fe200078e002a */
[----:B------:R-:W-:-:S02]  /*09b0*/  CS2R R68, SRZ ;  /* 0x0000000000447805 */ /* 0x000fc4000001ff00 */
[----:B------:R-:W-:Y:S02]  /*09c0*/  @!P2 LEA.HI.X R37, R40, R35, R29, 0x2, P4 ;  /* 0x000000232825a211 */ /* 0x000fe400020f141d */
[----:B------:R-:W2:Y:S01]  /*09d0*/  @!P5 LDC.64 R28, c[0x0][0x3e0] ;  /* 0x0000f800ff1cdb82 */ /* 0x000ea20000000a00 */
[----:B------:R-:W-:Y:S01]  /*09e0*/  @!P1 IADD3 R34, PT, PT, R43, R45, RZ ;  /* 0x0000002d2b229210 */ /* 0x000fe20007ffe0ff */
[----:B------:R3:W5:Y:S06]  /*09f0*/  @!P3 LDG.E.64 R68, desc[UR6][R38.64] ;  /* 0x000000062644b981 */ /* 0x00076c000c1e1b00 */
[----:B------:R-:W2:Y:S01]  /*0a00*/  @!P6 LDC.64 R40, c[0x0][0x390] ;  /* 0x0000e400ff28eb82 */ /* 0x000ea20000000a00 */
[----:B0-----:R-:W-:Y:S01]  /*0a10*/  @!P1 LEA R44, P3, R42, R30, 0x2 ;  /* 0x0000001e2a2c9211 */ /* 0x001fe200078610ff */
[----:B-1----:R-:W-:Y:S01]  /*0a20*/  @!P6 IMAD R30, R61, R32, RZ ;  /* 0x000000203d1ee224 */ /* 0x002fe200078e02ff */
[----:B------:R-:W-:-:S02]  /*0a30*/  ISETP.GE.U32.AND P4, PT, R18, UR4, PT ;  /* 0x0000000412007c0c */ /* 0x000fc4000bf86070 */
[----:B------:R-:W-:Y:S01]  /*0a40*/  @!P1 LEA.HI.X R45, R42, R31, R34, 0x2, P3 ;  /* 0x0000001f2a2d9211 */ /* 0x000fe200018f1422 */
[C---:B---3--:R-:W-:Y:S01]  /*0a50*/  @!P6 IMAD R39, R16.reuse, R33, R30 ;  /* 0x000000211027e224 */ /* 0x048fe200078e021e */
[----:B------:R-:W-:Y:S02]  /*0a60*/  ISETP.GE.AND.EX P4, PT, R99, UR5, PT, P4 ;  /* 0x0000000563007c0c */ /* 0x000fe4000bf86340 */
[----:B------:R-:W-:Y:S02]  /*0a70*/  CS2R R70, SRZ ;  /* 0x0000000000467805 */ /* 0x000fe4000001ff00 */
[----:B------:R-:W-:Y:S02]  /*0a80*/  ISETP.GE.U32.AND P3, PT, R19, UR4, PT ;  /* 0x0000000413007c0c */ /* 0x000fe4000bf66070 */
[----:B------:R-:W-:Y:S02]  /*0a90*/  CS2R R72, SRZ ;  /* 0x0000000000487805 */ /* 0x000fe4000001ff00 */
[----:B------:R-:W-:Y:S01]  /*0aa0*/  @!P6 MOV R30, R114 ;  /* 0x00000072001ee202 */ /* 0x000fe20000000f00 */
[----:B------:R-:W0:Y:S01]  /*0ab0*/  @!P5 LDC.64 R34, c[0x0][0x390] ;  /* 0x0000e400ff22db82 */ /* 0x000e220000000a00 */
[----:B------:R-:W-:Y:S01]  /*0ac0*/  @!P6 MOV R31, R63 ;  /* 0x0000003f001fe202 */ /* 0x000fe20000000f00 */
[----:B------:R2:W3:Y:S01]  /*0ad0*/  @!P2 LDG.E.64 R70, desc[UR6][R36.64] ;  /* 0x000000062446a981 */ /* 0x0004e2000c1e1b00 */
[----:B------:R-:W-:Y:S01]  /*0ae0*/  ISETP.GE.AND.EX P3, PT, R101, UR5, PT, P3 ;  /* 0x0000000565007c0c */ /* 0x000fe2000bf66330 */
[----:B------:R-:W-:-:S02]  /*0af0*/  @!P6 IMAD.WIDE.U32 R30, R16, R32, R30 ;  /* 0x00000020101ee225 */ /* 0x000fc400078e001e */
[----:B------:R1:W3:Y:S02]  /*0b00*/  @!P1 LDG.E.64 R72, desc[UR6][R44.64] ;  /* 0x000000062c489981 */ /* 0x0002e4000c1e1b00 */
[----:B------:R-:W1:Y:S01]  /*0b10*/  @!P4 LDC.64 R32, c[0x0][0x3e0] ;  /* 0x0000f800ff20cb82 */ /* 0x000e620000000a00 */
[----:B------:R-:W-:Y:S01]  /*0b20*/  @!P6 IADD3 R31, PT, PT, R31, R39, RZ ;  /* 0x000000271f1fe210 */ /* 0x000fe20007ffe0ff */
[----:B--2---:R-:W-:Y:S01]  /*0b30*/  @!P5 IMAD R36, R97, R28, RZ ;  /* 0x0000001c6124d224 */ /* 0x004fe200078e02ff */
[----:B------:R-:W-:Y:S02]  /*0b40*/  @!P6 LEA R42, P1, R30, R40, 0x2 ;  /* 0x000000281e2ae211 */ /* 0x000fe400078210ff */
[----:B------:R-:W-:Y:S01]  /*0b50*/  ISETP.GE.U32.AND P2, PT, R20, UR4, PT ;  /* 0x0000000414007c0c */ /* 0x000fe2000bf46070 */
[----:B------:R-:W-:Y:S01]  /*0b60*/  @!P5 IMAD R39, R17, R29, R36 ;  /* 0x0000001d1127d224 */ /* 0x000fe200078e0224 */
[----:B------:R-:W-:Y:S02]  /*0b70*/  @!P6 LEA.HI.X R43, R30, R41, R31, 0x2, P1 ;  /* 0x000000291e2be211 */ /* 0x000fe400008f141f */
[----:B------:R-:W-:Y:S01]  /*0b80*/  @!P5 MOV R36, R114 ;  /* 0x000000720024d202 */ /* 0x000fe20000000f00 */
[----:B------:R-:W2:Y:S01]  /*0b90*/  @!P3 LDC.64 R30, c[0x0][0x3e0] ;  /* 0x0000f800ff1ebb82 */ /* 0x000ea20000000a00 */
[----:B------:R-:W-:-:S02]  /*0ba0*/  @!P5 MOV R37, R63 ;  /* 0x0000003f0025d202 */ /* 0x000fc40000000f00 */
[----:B------:R-:W-:Y:S02]  /*0bb0*/  ISETP.GE.AND.EX P2, PT, R103, UR5, PT, P2 ;  /* 0x0000000567007c0c */ /* 0x000fe4000bf46320 */
[----:B------:R-:W-:Y:S01]  /*0bc0*/  ISETP.GE.U32.AND P1, PT, R4, UR4, PT ;  /* 0x0000000404007c0c */ /* 0x000fe2000bf26070 */
[----:B------:R-:W-:Y:S02]  /*0bd0*/  @!P5 IMAD.WIDE.U32 R36, R17, R28, R36 ;  /* 0x0000001c1124d225 */ /* 0x000fe400078e0024 */
[----:B------:R-:W2:Y:S01]  /*0be0*/  @!P4 LDC.64 R28, c[0x0][0x390] ;  /* 0x0000e400ff1ccb82 */ /* 0x000ea20000000a00 */
[----:B------:R-:W-:Y:S02]  /*0bf0*/  ISETP.GE.AND.EX P1, PT, R11, UR5, PT, P1 ;  /* 0x000000050b007c0c */ /* 0x000fe4000bf26310 */
[----:B------:R-:W-:Y:S02]  /*0c00*/  CS2R R74, SRZ ;  /* 0x00000000004a7805 */ /* 0x000fe4000001ff00 */
[----:B------:R-:W-:-:S04]  /*0c10*/  @!P5 IADD3 R37, PT, PT, R37, R39, RZ ;  /* 0x000000272525d210 */ /* 0x000fc80007ffe0ff */
[----:B------:R2:W3:Y:S01]  /*0c20*/  @!P6 LDG.E.64 R74, desc[UR6][R42.64] ;  /* 0x000000062a4ae981 */ /* 0x0004e2000c1e1b00 */
[----:B------:R-:W2:Y:S01]  /*0c30*/  @!P2 LDC.64 R40, c[0x0][0x3e0] ;  /* 0x0000f800ff28ab82 */ /* 0x000ea20000000a00 */
[----:B0-----:R-:W-:Y:S01]  /*0c40*/  @!P5 LEA R46, P6, R36, R34, 0x2 ;  /* 0x00000022242ed211 */ /* 0x001fe200078c10ff */
[----:B-1----:R-:W-:Y:S01]  /*0c50*/  @!P4 IMAD R34, R99, R32, RZ ;  /* 0x000000206322c224 */ /* 0x002fe200078e02ff */
[----:B------:R-:W-:Y:S02]  /*0c60*/  @!P4 MOV R44, R114 ;  /* 0x00000072002cc202 */ /* 0x000fe40000000f00 */
[----:B------:R-:W-:-:S03]  /*0c70*/  @!P4 MOV R45, R63 ;  /* 0x0000003f002dc202 */ /* 0x000fc60000000f00 */
[----:B------:R-:W0:Y:S01]  /*0c80*/  @!P3 LDC.64 R38, c[0x0][0x390] ;  /* 0x0000e400ff26bb82 */ /* 0x000e220000000a00 */
[----:B------:R-:W-:Y:S02]  /*0c90*/  @!P5 LEA.HI.X R47, R36, R35, R37, 0x2, P6 ;  /* 0x00000023242fd211 */ /* 0x000fe400030f1425 */
[----:B------:R-:W-:Y:S01]  /*0ca0*/  CS2R R76, SRZ ;  /* 0x00000000004c7805 */ /* 0x000fe2000001ff00 */
[C---:B------:R-:W-:Y:S01]  /*0cb0*/  @!P4 IMAD R49, R18.reuse, R33, R34 ;  /* 0x000000211231c224 */ /* 0x040fe200078e0222 */
[----:B------:R-:W-:Y:S01]  /*0cc0*/  ISETP.GE.U32.AND P6, PT, R21, UR4, PT ;  /* 0x0000000415007c0c */ /* 0x000fe2000bfc6070 */
[----:B------:R-:W-:Y:S02]  /*0cd0*/  @!P4 IMAD.WIDE.U32 R44, R18, R32, R44 ;  /* 0x00000020122cc225 */ /* 0x000fe400078e002c */
[----:B------:R-:W1:Y:S02]  /*0ce0*/  @!P1 LDC.64 R36, c[0x0][0x3e0] ;  /* 0x0000f800ff249b82 */ /* 0x000e640000000a00 */
[----:B--2---:R-:W-:Y:S01]  /*0cf0*/  @!P3 IMAD R34, R101, R30, RZ ;  /* 0x0000001e6522b224 */ /* 0x004fe200078e02ff */
[----:B------:R-:W-:Y:S01]  /*0d00*/  ISETP.GE.AND.EX P6, PT, R105, UR5, PT, P6 ;  /* 0x0000000569007c0c */ /* 0x000fe2000bfc6360 */
[----:B------:R1:W2:Y:S01]  /*0d10*/  @!P5 LDG.E.64 R76, desc[UR6][R46.64] ;  /* 0x000000062e4cd981 */ /* 0x0002a2000c1e1b00 */
[----:B------:R-:W-:Y:S01]  /*0d20*/  @!P4 LEA R28, P5, R44, R28, 0x2 ;  /* 0x0000001c2c1cc211 */ /* 0x000fe200078a10ff */
[----:B------:R-:W-:-:S02]  /*0d30*/  @!P3 IMAD R51, R19, R31, R34 ;  /* 0x0000001f1333b224 */ /* 0x000fc400078e0222 */
[----:B------:R-:W1:Y:S01]  /*0d40*/  @!P2 LDC.64 R32, c[0x0][0x390] ;  /* 0x0000e400ff20ab82 */ /* 0x000e620000000a00 */
[----:B------:R-:W-:Y:S02]  /*0d50*/  @!P4 IADD3 R31, PT, PT, R45, R49, RZ ;  /* 0x000000312d1fc210 */ /* 0x000fe40007ffe0ff */
[----:B------:R-:W-:Y:S02]  /*0d60*/  @!P3 MOV R42, R114 ;  /* 0x00000072002ab202 */ /* 0x000fe40000000f00 */
[----:B------:R-:W-:Y:S02]  /*0d70*/  @!P3 MOV R43, R63 ;  /* 0x0000003f002bb202 */ /* 0x000fe40000000f00 */
[----:B------:R-:W-:Y:S01]  /*0d80*/  CS2R R78, SRZ ;  /* 0x00000000004e7805 */ /* 0x000fe2000001ff00 */
[----:B------:R-:W1:Y:S01]  /*0d90*/  @!P1 LDC.64 R34, c[0x0][0x390] ;  /* 0x0000e400ff229b82 */ /* 0x000e620000000a00 */
[----:B------:R-:W-:Y:S01]  /*0da0*/  @!P4 LEA.HI.X R29, R44, R29, R31, 0x2, P5 ;  /* 0x0000001d2c1dc211 */ /* 0x000fe200028f141f */
[----:B------:R-:W-:Y:S01]  /*0db0*/  @!P3 IMAD.WIDE.U32 R42, R19, R30, R42 ;  /* 0x0000001e132ab225 */ /* 0x000fe200078e002a */
[----:B------:R-:W-:-:S03]  /*0dc0*/  @!P2 MOV R44, R114 ;  /* 0x00000072002ca202 */ /* 0x000fc60000000f00 */
[----:B------:R1:W2:Y:S01]  /*0dd0*/  @!P4 LDG.E.64 R78, desc[UR6][R28.64] ;  /* 0x000000061c4ec981 */ /* 0x0002a2000c1e1b00 */
[----:B------:R-:W-:Y:S01]  /*0de0*/  ISETP.GE.U32.AND P4, PT, R22, UR4, PT ;  /* 0x0000000416007c0c */ /* 0x000fe2000bf86070 */
[----:B------:R-:W-:Y:S01]  /*0df0*/  @!P2 IMAD R48, R103, R40, RZ ;  /* 0x000000286730a224 */ /* 0x000fe200078e02ff */
[----:B------:R-:W-:Y:S01]  /*0e00*/  @!P3 IADD3 R43, PT, PT, R43, R51, RZ ;  /* 0x000000332b2bb210 */ /* 0x000fe20007ffe0ff */
[----:B------:R-:W1:Y:S01]  /*0e10*/  @!P6 LDC.64 R30, c[0x0][0x3e0] ;  /* 0x0000f800ff1eeb82 */ /* 0x000e620000000a00 */
[----:B0-----:R-:W-:Y:S02]  /*0e20*/  @!P3 LEA R38, P5, R42, R38, 0x2 ;  /* 0x000000262a26b211 */ /* 0x001fe400078a10ff */
[----:B------:R-:W-:Y:S01]  /*0e30*/  @!P2 MOV R45, R63 ;  /* 0x0000003f002da202 */ /* 0x000fe20000000f00 */
[----:B------:R-:W-:Y:S01]  /*0e40*/  @!P2 IMAD R49, R20, R41, R48 ;  /* 0x000000291431a224 */ /* 0x000fe200078e0230 */
[----:B------:R-:W-:Y:S01]  /*0e50*/  ISETP.GE.AND.EX P4, PT, R107, UR5, PT, P4 ;  /* 0x000000056b007c0c */ /* 0x000fe2000bf86340 */
[----:B-1----:R-:W-:Y:S01]  /*0e60*/  @!P1 IMAD R46, R11, R36, RZ ;  /* 0x000000240b2e9224 */ /* 0x002fe200078e02ff */
[----:B------:R-:W-:Y:S01]  /*0e70*/  @!P3 LEA.HI.X R39, R42, R39, R43, 0x2, P5 ;  /* 0x000000272a27b211 */ /* 0x000fe200028f142b */
[----:B------:R-:W-:Y:S01]  /*0e80*/  @!P2 IMAD.WIDE.U32 R40, R20, R40, R44 ;  /* 0x000000281428a225 */ /* 0x000fe200078e002c */
[----:B------:R-:W-:-:S02]  /*0e90*/  @!P1 MOV R42, R114 ;  /* 0x00000072002a9202 */ /* 0x000fc40000000f00 */
[----:B------:R-:W-:Y:S01]  /*0ea0*/  @!P1 MOV R43, R63 ;  /* 0x0000003f002b9202 */ /* 0x000fe20000000f00 */
[----:B------:R-:W-:Y:S01]  /*0eb0*/  @!P1 IMAD R45, R4, R37, R46 ;  /* 0x00000025042d9224 */ /* 0x000fe200078e022e */
[----:B------:R-:W-:Y:S02]  /*0ec0*/  @!P2 IADD3 R41, PT, PT, R41, R49, RZ ;  /* 0x000000312929a210 */ /* 0x000fe40007ffe0ff */
[----:B------:R-:W-:Y:S01]  /*0ed0*/  @!P2 LEA R32, P5, R40, R32, 0x2 ;  /* 0x000000202820a211 */ /* 0x000fe200078a10ff */
[----:B------:R-:W-:Y:S01]  /*0ee0*/  @!P1 IMAD.WIDE.U32 R36, R4, R36, R42 ;  /* 0x0000002404249225 */ /* 0x000fe200078e002a */
[----:B------:R-:W-:Y:S01]  /*0ef0*/  CS2R R80, SRZ ;  /* 0x0000000000507805 */ /* 0x000fe2000001ff00 */
[----:B------:R-:W0:Y:S01]  /*0f00*/  @!P6 LDC.64 R42, c[0x0][0x390] ;  /* 0x0000e400ff2aeb82 */ /* 0x000e220000000a00 */
[----:B------:R-:W-:Y:S02]  /*0f10*/  @!P2 LEA.HI.X R33, R40, R33, R41, 0x2, P5 ;  /* 0x000000212821a211 */ /* 0x000fe400028f1429 */
[----:B------:R-:W-:-:S02]  /*0f20*/  @!P1 IADD3 R37, PT, PT, R37, R45, RZ ;  /* 0x0000002d25259210 */ /* 0x000fc40007ffe0ff */
[C---:B------:R-:W-:Y:S02]  /*0f30*/  @!P1 LEA R34, P5, R36.reuse, R34, 0x2 ;  /* 0x0000002224229211 */ /* 0x040fe400078a10ff */
[----:B------:R-:W-:Y:S01]  /*0f40*/  CS2R R82, SRZ ;  /* 0x0000000000527805 */ /* 0x000fe2000001ff00 */
[----:B------:R1:W2:Y:S01]  /*0f50*/  @!P3 LDG.E.64 R80, desc[UR6][R38.64] ;  /* 0x000000062650b981 */ /* 0x0002a2000c1e1b00 */
[----:B------:R-:W0:Y:S01]  /*0f60*/  @!P4 LDC.64 R28, c[0x0][0x3e0] ;  /* 0x0000f800ff1ccb82 */ /* 0x000e220000000a00 */
[----:B------:R-:W-:Y:S02]  /*0f70*/  @!P1 LEA.HI.X R35, R36, R35, R37, 0x2, P5 ;  /* 0x0000002324239211 */ /* 0x000fe400028f1425 */
[----:B------:R-:W-:Y:S01]  /*0f80*/  ISETP.GE.U32.AND P3, PT, R23, UR4, PT ;  /* 0x0000000417007c0c */ /* 0x000fe2000bf66070 */
[----:B------:R-:W-:Y:S01]  /*0f90*/  @!P6 IMAD R36, R105, R30, RZ ;  /* 0x0000001e6924e224 */ /* 0x000fe200078e02ff */
[----:B------:R-:W-:Y:S01]  /*0fa0*/  ISETP.GE.U32.AND P5, PT, R24, UR4, PT ;  /* 0x0000000418007c0c */ /* 0x000fe2000bfa6070 */
[----:B------:R1:W3:Y:S01]  /*0fb0*/  @!P1 LDG.E.64 R82, desc[UR6][R34.64] ;  /* 0x0000000622529981 */ /* 0x0002e2000c1e1b00 */
[----:B------:R-:W-:-:S02]  /*0fc0*/  ISETP.GE.AND.EX P3, PT, R109, UR5, PT, P3 ;  /* 0x000000056d007c0c */ /* 0x000fc4000bf66330 */
[----:B------:R-:W-:Y:S01]  /*0fd0*/  CS2R R84, SRZ ;  /* 0x0000000000547805 */ /* 0x000fe2000001ff00 */
[----:B------:R-:W-:Y:S01]  /*0fe0*/  @!P6 IMAD R37, R21, R31, R36 ;  /* 0x0000001f1525e224 */ /* 0x000fe200078e0224 */
[----:B------:R-:W-:Y:S01]  /*0ff0*/  ISETP.GE.AND.EX P5, PT, R111, UR5, PT, P5 ;  /* 0x000000056f007c0c */ /* 0x000fe2000bfa6350 */
[----:B-1----:R-:W1:Y:S03]  /*1000*/  @!P4 LDC.64 R38, c[0x0][0x390] ;  /* 0x0000e400ff26cb82 */ /* 0x002e660000000a00 */
[----:B------:R1:W2:Y:S01]  /*1010*/  @!P2 LDG.E.64 R84, desc[UR6][R32.64] ;  /* 0x000000062054a981 */ /* 0x0002a2000c1e1b00 */
[----:B------:R-:W-:Y:S02]  /*1020*/  @!P6 MOV R34, R114 ;  /* 0x000000720022e202 */ /* 0x000fe40000000f00 */
[----:B------:R-:W-:Y:S02]  /*1030*/  @!P6 MOV R35, R63 ;  /* 0x0000003f0023e202 */ /* 0x000fe40000000f00 */
[----:B------:R-:W4:Y:S01]  /*1040*/  @!P3 LDC.64 R40, c[0x0][0x3e0] ;  /* 0x0000f800ff28bb82 */ /* 0x000f220000000a00 */
[----:B------:R-:W-:-:S05]  /*1050*/  @!P6 IMAD.WIDE.U32 R30, R21, R30, R34 ;  /* 0x0000001e151ee225 */ /* 0x000fca00078e0022 */
[----:B------:R-:W-:Y:S02]  /*1060*/  @!P6 IADD3 R31, PT, PT, R31, R37, RZ ;  /* 0x000000251f1fe210 */ /* 0x000fe40007ffe0ff */
[----:B------:R-:W-:Y:S02]  /*1070*/  CS2R R86, SRZ ;  /* 0x0000000000567805 */ /* 0x000fe4000001ff00 */
[C---:B0-----:R-:W-:Y:S01]  /*1080*/  @!P6 LEA R42, P2, R30.reuse, R42, 0x2 ;  /* 0x0000002a1e2ae211 */ /* 0x041fe200078410ff */
[----:B------:R-:W0:Y:S03]  /*1090*/  @!P5 LDC.64 R36, c[0x0][0x3e0] ;  /* 0x0000f800ff24db82 */ /* 0x000e260000000a00 */
[----:B------:R-:W-:Y:S01]  /*10a0*/  @!P6 LEA.HI.X R43, R30, R43, R31, 0x2, P2 ;  /* 0x0000002b1e2be211 */ /* 0x000fe200010f141f */
[----:B------:R-:W-:Y:S01]  /*10b0*/  @!P4 IMAD R30, R107, R28, RZ ;  /* 0x0000001c6b1ec224 */ /* 0x000fe200078e02ff */
[----:B------:R-:W-:-:S03]  /*10c0*/  @!P4 MOV R31, R63 ;  /* 0x0000003f001fc202 */ /* 0x000fc60000000f00 */
[C---:B------:R-:W-:Y:S01]  /*10d0*/  @!P4 IMAD R45, R22.reuse, R29, R30 ;  /* 0x0000001d162dc224 */ /* 0x040fe200078e021e */
[----:B------:R-:W-:Y:S01]  /*10e0*/  @!P4 MOV R30, R114 ;  /* 0x00000072001ec202 */ /* 0x000fe20000000f00 */
[----:B------:R-:W0:Y:S01]  /*10f0*/  @!P3 LDC.64 R34, c[0x0][0x390] ;  /* 0x0000e400ff22bb82 */ /* 0x000e220000000a00 */
[----:B------:R-:W-:Y:S01]  /*1100*/  ISETP.GE.U32.AND P2, PT, R25, UR4, PT ;  /* 0x0000000419007c0c */ /* 0x000fe2000bf46070 */
[----:B------:R-:W2:Y:S02]  /*1110*/  @!P6 LDG.E.64 R86, desc[UR6][R42.64] ;  /* 0x000000062a56e981 */ /* 0x000ea4000c1e1b00 */
[----:B------:R-:W-:Y:S01]  /*1120*/  @!P4 IMAD.WIDE.U32 R28, R22, R28, R30 ;  /* 0x0000001c161cc225 */ /* 0x000fe200078e001e */
[----:B------:R-:W-:-:S03]  /*1130*/  ISETP.GE.AND.EX P2, PT, R113, UR5, PT, P2 ;  /* 0x0000000571007c0c */ /* 0x000fc6000bf46320 */
[----:B------:R-:W5:Y:S01]  /*1140*/  @!P5 LDC.64 R30, c[0x0][0x390] ;  /* 0x0000e400ff1edb82 */ /* 0x000f620000000a00 */
[----:B------:R-:W-:Y:S02]  /*1150*/  @!P4 IADD3 R29, PT, PT, R29, R45, RZ ;  /* 0x0000002d1d1dc210 */ /* 0x000fe40007ffe0ff */
[----:B-1----:R-:W-:Y:S01]  /*1160*/  @!P4 LEA R38, P6, R28, R38, 0x2 ;  /* 0x000000261c26c211 */ /* 0x002fe200078c10ff */
[----:B----4-:R-:W-:-:S03]  /*1170*/  @!P3 IMAD R44, R109, R40, RZ ;  /* 0x000000286d2cb224 */ /* 0x010fc600078e02ff */
[----:B------:R-:W-:Y:S02]  /*1180*/  @!P4 LEA.HI.X R39, R28, R39, R29, 0x2, P6 ;  /* 0x000000271c27c211 */ /* 0x000fe400030f141d */
[----:B------:R-:W-:Y:S01]  /*1190*/  @!P3 MOV R28, R114 ;  /* 0x00000072001cb202 */ /* 0x000fe20000000f00 */
[----:B------:R-:W1:Y:S01]  /*11a0*/  @!P2 LDC.64 R32, c[0x0][0x3e0] ;  /* 0x0000f800ff20ab82 */ /* 0x000e620000000a00 */
[----:B------:R-:W-:Y:S01]  /*11b0*/  @!P3 MOV R29, R63 ;  /* 0x0000003f001db202 */ /* 0x000fe20000000f00 */
[----:B------:R-:W-:Y:S02]  /*11c0*/  @!P3 IMAD R45, R23, R41, R44 ;  /* 0x00000029172db224 */ /* 0x000fe400078e022c */
[----:B0-----:R-:W-:Y:S02]  /*11d0*/  @!P5 IMAD R46, R111, R36, RZ ;  /* 0x000000246f2ed224 */ /* 0x001fe400078e02ff */
[----:B------:R-:W-:Y:S01]  /*11e0*/  @!P3 IMAD.WIDE.U32 R40, R23, R40, R28 ;  /* 0x000000281728b225 */ /* 0x000fe200078e001c */
[----:B------:R-:W-:-:S02]  /*11f0*/  @!P5 MOV R28, R114 ;  /* 0x00000072001cd202 */ /* 0x000fc40000000f00 */
[----:B------:R-:W-:Y:S01]  /*1200*/  @!P5 MOV R29, R63 ;  /* 0x0000003f001dd202 */ /* 0x000fe20000000f00 */
[C---:B------:R-:W-:Y:S02]  /*1210*/  @!P5 IMAD R47, R24.reuse, R37, R46 ;  /* 0x00000025182fd224 */ /* 0x040fe400078e022e */
[----:B------:R-:W-:-:S03]  /*1220*/  @!P5 IMAD.WIDE.U32 R36, R24, R36, R28 ;  /* 0x000000241824d225 */ /* 0x000fc600078e001c */
[----:B------:R-:W0:Y:S01]  /*1230*/  @!P2 LDC.64 R28, c[0x0][0x390] ;  /* 0x0000e400ff1cab82 */ /* 0x000e220000000a00 */
[----:B------:R-:W-:Y:S02]  /*1240*/  @!P3 IADD3 R41, PT, PT, R41, R45, RZ ;  /* 0x0000002d2929b210 */ /* 0x000fe40007ffe0ff */
[C---:B------:R-:W-:Y:S02]  /*1250*/  @!P3 LEA R34, P6, R40.reuse, R34, 0x2 ;  /* 0x000000222822b211 */ /* 0x040fe400078c10ff */
[----:B------:R-:W-:Y:S02]  /*1260*/  @!P5 IADD3 R37, PT, PT, R37, R47, RZ ;  /* 0x0000002f2525d210 */ /* 0x000fe40007ffe0ff */
[----:B------:R-:W-:Y:S02]  /*1270*/  @!P3 LEA.HI.X R35, R40, R35, R41, 0x2, P6 ;  /* 0x000000232823b211 */ /* 0x000fe400030f1429 */
[C---:B-----5:R-:W-:Y:S02]  /*1280*/  @!P5 LEA R30, P6, R36.reuse, R30, 0x2 ;  /* 0x0000001e241ed211 */ /* 0x060fe400078c10ff */
[----:B------:R-:W-:Y:S01]  /*1290*/  CS2R R88, SRZ ;  /* 0x0000000000587805 */ /* 0x000fe2000001ff00 */
[----:B-1----:R-:W-:Y:S01]  /*12a0*/  @!P2 IMAD R40, R113, R32, RZ ;  /* 0x000000207128a224 */ /* 0x002fe200078e02ff */
[----:B------:R-:W-:-:S02]  /*12b0*/  @!P5 LEA.HI.X R31, R36, R31, R37, 0x2, P6 ;  /* 0x0000001f241fd211 */ /* 0x000fc400030f1425 */
[----:B------:R-:W-:Y:S02]  /*12c0*/  @!P2 MOV R36, R114 ;  /* 0x000000720024a202 */ /* 0x000fe40000000f00 */
[----:B------:R-:W-:Y:S02]  /*12d0*/  CS2R R90, SRZ ;  /* 0x00000000005a7805 */ /* 0x000fe4000001ff00 */
[----:B------:R-:W-:Y:S01]  /*12e0*/  @!P2 MOV R37, R63 ;  /* 0x0000003f0025a202 */ /* 0x000fe20000000f00 */
[C---:B------:R-:W-:Y:S01]  /*12f0*/  @!P2 IMAD R33, R25.reuse, R33, R40 ;  /* 0x000000211921a224 */ /* 0x040fe200078e0228 */
[----:B------:R-:W4:Y:S01]  /*1300*/  @!P4 LDG.E.64 R88, desc[UR6][R38.64] ;  /* 0x000000062658c981 */ /* 0x000f22000c1e1b00 */
[----:B------:R-:W-:-:S03]  /*1310*/  @!P2 IMAD.WIDE.U32 R36, R25, R32, R36 ;  /* 0x000000201924a225 */ /* 0x000fc600078e0024 */
[----:B------:R1:W5:Y:S01]  /*1320*/  @!P3 LDG.E.64 R90, desc[UR6][R34.64] ;  /* 0x00000006225ab981 */ /* 0x000362000c1e1b00 */
[----:B------:R-:W-:Y:S02]  /*1330*/  CS2R R92, SRZ ;  /* 0x00000000005c7805 */ /* 0x000fe4000001ff00 */
[----:B------:R-:W-:Y:S02]  /*1340*/  @!P2 IADD3 R32, PT, PT, R37, R33, RZ ;  /* 0x000000212520a210 */ /* 0x000fe40007ffe0ff */
[C---:B0-----:R-:W-:Y:S02]  /*1350*/  @!P2 LEA R28, P3, R36.reuse, R28, 0x2 ;  /* 0x0000001c241ca211 */ /* 0x041fe400078610ff */
[----:B------:R-:W-:Y:S01]  /*1360*/  CS2R R94, SRZ ;  /* 0x00000000005e7805 */ /* 0x000fe2000001ff00 */
[----:B------:R-:W5:Y:S01]  /*1370*/  @!P5 LDG.E.64 R92, desc[UR6][R30.64] ;  /* 0x000000061e5cd981 */ /* 0x000f62000c1e1b00 */
[----:B------:R-:W-:-:S05]  /*1380*/  @!P2 LEA.HI.X R29, R36, R29, R32, 0x2, P3 ;  /* 0x0000001d241da211 */ /* 0x000fca00018f1420 */
[----:B------:R0:W5:Y:S01]  /*1390*/  @!P2 LDG.E.64 R94, desc[UR6][R28.64] ;  /* 0x000000061c5ea981 */ /* 0x000162000c1e1b00 */
[----:B-1----:R-:W-:Y:S01]  /*13a0*/  FADD.FTZ R35, R64, R65 ;  /* 0x0000004140237221 */ /* 0x002fe20000010000 */
[----:B------:R-:W-:-:S04]  /*13b0*/  FMUL.FTZ R37, R65, R65 ;  /* 0x0000004141257220 */ /* 0x000fc80000410000 */
[----:B------:R-:W-:Y:S01]  /*13c0*/  FFMA.FTZ R34, R64, R64, R37 ;  /* 0x0000004040227223 */ /* 0x000fe20000010025 */
[----:B0-----:R-:W-:Y:S01]  /*13d0*/  FADD.FTZ R29, R66, R67 ;  /* 0x00000043421d7221 */ /* 0x001fe20000010000 */
[----:B------:R-:W-:-:S04]  /*13e0*/  FMUL.FTZ R31, R67, R67 ;  /* 0x00000043431f7220 */ /* 0x000fc80000410000 */
[----:B------:R-:W-:Y:S01]  /*13f0*/  FFMA.FTZ R28, R66, R66, R31 ;  /* 0x00000042421c7223 */ /* 0x000fe2000001001f */
[----:B------:R-:W-:Y:S01]  /*1400*/  FADD.FTZ R30, R68, R69 ;  /* 0x00000045441e7221 */ /* 0x000fe20000010000 */
[----:B------:R-:W-:-:S04]  /*1410*/  FMUL.FTZ R31, R69, R69 ;  /* 0x00000045451f7220 */ /* 0x000fc80000410000 */
[----:B------:R-:W-:Y:S01]  /*1420*/  FFMA.FTZ R31, R68, R68, R31 ;  /* 0x00000044441f7223 */ /* 0x000fe2000001001f */
[----:B------:R-:W-:Y:S01]  /*1430*/  ISETP.GT.AND P2, PT, R6, 0x1e, PT ;  /* 0x0000001e0600780c */ /* 0x000fe20003f44270 */
[----:B---3--:R-:W-:Y:S01]  /*1440*/  FADD.FTZ R32, R82, R83 ;  /* 0x0000005352207221 */ /* 0x008fe20000010000 */
[----:B------:R-:W-:-:S03]  /*1450*/  FMUL.FTZ R33, R83, R83 ;  /* 0x0000005353217220 */ /* 0x000fc60000410000 */
[----:B------:R-:W-:Y:S01]  /*1460*/  FADD.FTZ R32, RZ, R32 ;  /* 0x00000020ff207221 */ /* 0x000fe20000010000 */
[----:B------:R-:W-:-:S03]  /*1470*/  FFMA.FTZ R33, R82, R82, R33 ;  /* 0x0000005252217223 */ /* 0x000fc60000010021 */
[----:B------:R-:W-:Y:S01]  /*1480*/  FADD.FTZ R32, R32, R35 ;  /* 0x0000002320207221 */ /* 0x000fe20000010000 */
[----:B------:R-:W-:-:S03]  /*1490*/  FADD.FTZ R33, RZ, R33 ;  /* 0x00000021ff217221 */ /* 0x000fc60000010000 */
[----:B------:R-:W-:Y:S01]  /*14a0*/  FADD.FTZ R29, R32, R29 ;  /* 0x0000001d201d7221 */ /* 0x000fe20000010000 */
[----:B------:R-:W-:-:S03]  /*14b0*/  FADD.FTZ R33, R33, R34 ;  /* 0x0000002221217221 */ /* 0x000fc60000010000 */
[----:B------:R-:W-:Y:S01]  /*14c0*/  FADD.FTZ R29, R29, R30 ;  /* 0x0000001e1d1d7221 */ /* 0x000fe20000010000 */
[----:B------:R-:W-:Y:S01]  /*14d0*/  FADD.FTZ R30, R70, R71 ;  /* 0x00000047461e7221 */ /* 0x000fe20000010000 */
[----:B------:R-:W-:Y:S01]  /*14e0*/  FADD.FTZ R28, R33, R28 ;  /* 0x0000001c211c7221 */ /* 0x000fe20000010000 */
[----:B------:R-:W-:Y:S02]  /*14f0*/  FMUL.FTZ R33, R71, R71 ;  /* 0x0000004747217220 */ /* 0x000fe40000410000 */
[----:B------:R-:W-:Y:S01]  /*1500*/  FADD.FTZ R29, R29, R30 ;  /* 0x0000001e1d1d7221 */ /* 0x000fe20000010000 */
[----:B------:R-:W-:Y:S01]  /*1510*/  FADD.FTZ R28, R28, R31 ;  /* 0x0000001f1c1c7221 */ /* 0x000fe20000010000 */
[----:B------:R-:W-:Y:S01]  /*1520*/  FADD.FTZ R30, R72, R73 ;  /* 0x00000049481e7221 */ /* 0x000fe20000010000 */
[----:B------:R-:W-:Y:S01]  /*1530*/  FFMA.FTZ R33, R70, R70, R33 ;  /* 0x0000004646217223 */ /* 0x000fe20000010021 */
[----:B------:R-:W-:Y:S02]  /*1540*/  FMUL.FTZ R31, R73, R73 ;  /* 0x00000049491f7220 */ /* 0x000fe40000410000 */
[----:B------:R-:W-:Y:S01]  /*1550*/  FADD.FTZ R29, R29, R30 ;  /* 0x0000001e1d1d7221 */ /* 0x000fe20000010000 */
[----:B------:R-:W-:Y:S01]  /*1560*/  FADD.FTZ R28, R28, R33 ;  /* 0x000000211c1c7221 */ /* 0x000fe20000010000 */
[----:B------:R-:W-:Y:S01]  /*1570*/  FFMA.FTZ R31, R72, R72, R31 ;  /* 0x00000048481f7223 */ /* 0x000fe2000001001f */
[----:B------:R-:W-:Y:S01]  /*1580*/  FADD.FTZ R30, R74, R75 ;  /* 0x0000004b4a1e7221 */ /* 0x000fe20000010000 */
[----:B------:R-:W-:-:S02]  /*1590*/  FMUL.FTZ R33, R75, R75 ;  /* 0x0000004b4b217220 */ /* 0x000fc40000410000 */
[----:B------:R-:W-:Y:S01]  /*15a0*/  FADD.FTZ R28, R28, R31 ;  /* 0x0000001f1c1c7221 */ /* 0x000fe20000010000 */
[----:B------:R-:W-:Y:S01]  /*15b0*/  FADD.FTZ R29, R29, R30 ;  /* 0x0000001e1d1d7221 */ /* 0x000fe20000010000 */
[----:B------:R-:W-:Y:S01]  /*15c0*/  FFMA.FTZ R33, R74, R74, R33 ;  /* 0x0000004a4a217223 */ /* 0x000fe20000010021 */
[----:B--2---:R-:W-:Y:S01]  /*15d0*/  FMUL.FTZ R31, R77, R77 ;  /* 0x0000004d4d1f7220 */ /* 0x004fe20000410000 */
[----:B------:R-:W-:Y:S02]  /*15e0*/  FADD.FTZ R30, R76, R77 ;  /* 0x0000004d4c1e7221 */ /* 0x000fe40000010000 */
[----:B------:R-:W-:Y:S01]  /*15f0*/  FADD.FTZ R28, R28, R33 ;  /* 0x000000211c1c7221 */ /* 0x000fe20000010000 */
[----:B------:R-:W-:Y:S01]  /*1600*/  FFMA.FTZ R31, R76, R76, R31 ;  /* 0x0000004c4c1f7223 */ /* 0x000fe2000001001f */
[----:B------:R-:W-:Y:S01]  /*1610*/  FADD.FTZ R29, R29, R30 ;  /* 0x0000001e1d1d7221 */ /* 0x000fe20000010000 */
[----:B------:R-:W-:Y:S01]  /*1620*/  FMUL.FTZ R33, R79, R79 ;  /* 0x0000004f4f217220 */ /* 0x000fe20000410000 */
[----:B------:R-:W-:Y:S01]  /*1630*/  FADD.FTZ R30, R78, R79 ;  /* 0x0000004f4e1e7221 */ /* 0x000fe20000010000 */
[----:B------:R-:W-:Y:S01]  /*1640*/  FADD.FTZ R28, R28, R31 ;  /* 0x0000001f1c1c7221 */ /* 0x000fe20000010000 */
[----:B------:R-:W-:Y:S01]  /*1650*/  FMUL.FTZ R31, R81, R81 ;  /* 0x00000051511f7220 */ /* 0x000fe20000410000 */
[----:B------:R-:W-:Y:S01]  /*1660*/  FFMA.FTZ R33, R78, R78, R33 ;  /* 0x0000004e4e217223 */ /* 0x000fe20000010021 */
[----:B------:R-:W-:Y:S01]  /*1670*/  FADD.FTZ R29, R29, R30 ;  /* 0x0000001e1d1d7221 */ /* 0x000fe20000010000 */
[C---:B------:R-:W-:Y:S01]  /*1680*/  FADD.FTZ R30, R80.reuse, R81 ;  /* 0x00000051501e7221 */ /* 0x040fe20000010000 */
[----:B------:R-:W-:Y:S01]  /*1690*/  FFMA.FTZ R31, R80, R80, R31 ;  /* 0x00000050501f7223 */ /* 0x000fe2000001001f */
[----:B------:R-:W-:Y:S01]  /*16a0*/  FADD.FTZ R28, R28, R33 ;  /* 0x000000211c1c7221 */ /* 0x000fe20000010000 */
[----:B------:R-:W-:Y:S01]  /*16b0*/  FMUL.FTZ R33, R85, R85 ;  /* 0x0000005555217220 */ /* 0x000fe20000410000 */
        /* <DEDUP_REMOVED lines=8> */
[----:B------:R-:W-:-:S02]  /*1740*/  FFMA.FTZ R31, R86, R86, R31 ;  /* 0x00000056561f7223 */ /* 0x000fc4000001001f */
[----:B------:R-:W-:Y:S02]  /*1750*/  FADD.FTZ R29, R29, R30 ;  /* 0x0000001e1d1d7221 */ /* 0x000fe40000010000 */
[----:B------:R-:W-:Y:S01]  /*1760*/  FADD.FTZ R28, R28, R31 ;  /* 0x0000001f1c1c7221 */ /* 0x000fe20000010000 */
[----:B----4-:R-:W-:Y:S01]  /*1770*/  FMUL.FTZ R33, R89, R89 ;  /* 0x0000005959217220 */ /* 0x010fe20000410000 */
[----:B------:R-:W-:-:S03]  /*1780*/  FADD.FTZ R30, R88, R89 ;  /* 0x00000059581e7221 */ /* 0x000fc60000010000 */
[----:B------:R-:W-:Y:S01]  /*1790*/  FFMA.FTZ R33, R88, R88, R33 ;  /* 0x0000005858217223 */ /* 0x000fe20000010021 */
[----:B-----5:R-:W-:Y:S01]  /*17a0*/  FMUL.FTZ R31, R91, R91 ;  /* 0x0000005b5b1f7220 */ /* 0x020fe20000410000 */
[----:B------:R-:W-:Y:S01]  /*17b0*/  FADD.FTZ R29, R29, R30 ;  /* 0x0000001e1d1d7221 */ /* 0x000fe20000010000 */
[----:B------:R-:W-:Y:S01]  /*17c0*/  FADD.FTZ R30, R90, R91 ;  /* 0x0000005b5a1e7221 */ /* 0x000fe20000010000 */
[----:B------:R-:W-:Y:S01]  /*17d0*/  FADD.FTZ R28, R28, R33 ;  /* 0x000000211c1c7221 */ /* 0x000fe20000010000 */
[----:B------:R-:W-:Y:S01]  /*17e0*/  FFMA.FTZ R31, R90, R90, R31 ;  /* 0x0000005a5a1f7223 */ /* 0x000fe2000001001f */
[----:B------:R-:W-:Y:S01]  /*17f0*/  FMUL.FTZ R33, R93, R93 ;  /* 0x0000005d5d217220 */ /* 0x000fe20000410000 */
        /* <DEDUP_REMOVED lines=47> */
.L_x_2986:
[----:B------:R-:W-:Y:S05]  /*1af0*/  BSYNC.RECONVERGENT B0 ;  /* 0x0000000000007941 */ /* 0x000fea0003800200 */
.L_x_2985:
        /* <DEDUP_REMOVED lines=46> */
.L_x_2988:
[----:B------:R-:W-:Y:S05]  /*1de0*/  BSYNC.RECONVERGENT B0 ;  /* 0x0000000000007941 */ /* 0x000fea0003800200 */
.L_x_2987:
        /* <DEDUP_REMOVED lines=24> */
.L_x_2991:
[----:B---3--:R-:W3:Y:S04]  /*1f70*/  LDG.E.STRONG.GPU R30, desc[UR6][R28.64] ;  /* 0x000000061c1e7981 */ /* 0x008ee8000c1ef900 */
[----:B---3--:R-:W-:Y:S01]  /*1f80*/  CCTL.IVALL ;  /* 0x00000000ff00798f */ /* 0x008fe20002000000 */
[----:B------:R-:W-:Y:S05]  /*1f90*/  YIELD ;  /* 0x0000000000007946 */ /* 0x000fea0003800000 */
[----:B------:R-:W-:-:S13]  /*1fa0*/  ISETP.NE.AND P2, PT, R30, R37, PT ;  /* 0x000000251e00720c */ /* 0x000fda0003f45270 */
[----:B------:R-:W-:Y:S05]  /*1fb0*/  @P2 BRA `(.L_x_2991) ;  /* 0xfffffffc00ec2947 */ /* 0x000fea000383ffff */
.L_x_2990:
        /* <DEDUP_REMOVED lines=15> */
.L_x_2993:
        /* <DEDUP_REMOVED lines=60> */
.L_x_2992:
        /* <DEDUP_REMOVED lines=35> */
.L_x_2994:
        /* <DEDUP_REMOVED lines=18> */
.L_x_2995:
        /* <DEDUP_REMOVED lines=9> */
.L_x_2996:
[----:B------:R-:W-:Y:S05]  /*2850*/  BSYNC.RECONVERGENT B0 ;  /* 0x0000000000007941 */ /* 0x000fea0003800200 */
.L_x_2989:
[----:B------:R-:W4:Y:S01]  /*2860*/  S2UR UR5, SR_CgaCtaId ;  /* 0x00000000000579c3 */ /* 0x000f220000008800 */
[----:B------:R-:W0:Y:S01]  /*2870*/  LDCU UR8, c[0x0][0x414] ;  /* 0x00008280ff0877ac */ /* 0x000e220008000800 */
[----:B--2---:R-:W-:Y:S01]  /*2880*/  SHF.L.U32 R36, R2, 0x1, RZ ;  /* 0x0000000102247819 */ /* 0x004fe200000006ff */
[----:B------:R-:W-:-:S03]  /*2890*/  UMOV UR4, 0x400 ;  /* 0x0000040000047882 */ /* 0x000fc60000000000 */
[----:B------:R-:W-:Y:S02]  /*28a0*/  LOP3.LUT R39, R36, 0x1e, RZ, 0xc0, !PT ;  /* 0x0000001e24277812 */ /* 0x000fe400078ec0ff */
[----:B-1-3--:R-:W1:Y:S02]  /*28b0*/  @P0 LDC.64 R34, c[0x0][0x388] ;  /* 0x0000e200ff220b82 */ /* 0x00ae640000000a00 */
[----:B------:R-:W-:-:S06]  /*28c0*/  IADD3 R39, PT, PT, R26, R39, RZ ;  /* 0x000000271a277210 */ /* 0x000fcc0007ffe0ff */
[----:B------:R-:W2:Y:S01]  /*28d0*/  LDC.64 R28, c[0x0][0x398] ;  /* 0x0000e600ff1c7b82 */ /* 0x000ea20000000a00 */
[----:B----4-:R-:W-:-:S07]  /*28e0*/  ULEA UR4, UR5, UR4, 0x18 ;  /* 0x0000000405047291 */ /* 0x010fce000f8ec0ff */
[----:B------:R-:W3:Y:S01]  /*28f0*/  LDC.64 R30, c[0x0][0x3a0] ;  /* 0x0000e800ff1e7b82 */ /* 0x000ee20000000a00 */
[----:B-1----:R-:W-:-:S04]  /*2900*/  @P0 IMAD.WIDE R36, R8, 0x8, R34 ;  /* 0x0000000808240825 */ /* 0x002fc800078e0222 */
[----:B0-----:R-:W-:Y:S01]  /*2910*/  @P0 FMUL.FTZ R34, R32, UR8 ;  /* 0x0000000820220c20 */ /* 0x001fe20008410000 */
[----:B------:R-:W-:Y:S01]  /*2920*/  @P0 FMUL.FTZ R35, R33, UR8 ;  /* 0x0000000821230c20 */ /* 0x000fe20008410000 */
[----:B------:R-:W-:Y:S04]  /*2930*/  @!P3 STS.64 [UR4+0x98], R32 ;  /* 0x00009820ff00b988 */ /* 0x000fe80008000a04 */
[----:B------:R-:W-:Y:S01]  /*2940*/  @P0 STG.E.64 desc[UR6][R36.64], R34 ;  /* 0x0000002224000986 */ /* 0x000fe2000c101b06 */
        /* <DEDUP_REMOVED lines=15> */
[----:B------:R-:W-:-:S06]  /*2a40*/  HFMA2 R38, -RZ, RZ, 1.875, 0 ;  /* 0x3f800000ff267431 */ /* 0x000fcc00000001ff */
[----:B------:R0:W1:Y:S01]  /*2a50*/  @P2 MUFU.RSQ R38, R32 ;  /* 0x0000002000262308 */ /* 0x0000620000001400 */
[----:B------:R-:W-:Y:S05]  /*2a60*/  BRA.U UP0, `(.L_x_2998) ;  /* 0x00000015007c7547 */ /* 0x000fea000b800000 */
[----:B------:R-:W2:Y:S01]  /*2a70*/  LDCU.64 UR8, c[0x0][0x3e8] ;  /* 0x00007d00ff0877ac */ /* 0x000ea20008000a00 */
[----:B------:R-:W-:Y:S01]  /*2a80*/  BSSY.RECONVERGENT B1, `(.L_x_2999) ;  /* 0x0000019000017945 */ /* 0x000fe20003800200 */
[----:B--2---:R-:W-:Y:S02]  /*2a90*/  ISETP.GE.U32.AND P1, PT, R4, UR8, PT ;  /* 0x0000000804007c0c */ /* 0x004fe4000bf26070 */
[----:B------:R-:W-:Y:S02]  /*2aa0*/  ISETP.GE.U32.AND P2, PT, R10, UR8, PT ;  /* 0x000000080a007c0c */ /* 0x000fe4000bf46070 */
[----:B------:R-:W-:Y:S02]  /*2ab0*/  ISETP.GE.AND.EX P1, PT, R11, UR9, PT, P1 ;  /* 0x000000090b007c0c */ /* 0x000fe4000bf26310 */
[----:B------:R-:W-:Y:S02]  /*2ac0*/  ISETP.GE.U32.AND P5, PT, R12, UR8, PT ;  /* 0x000000080c007c0c */ /* 0x000fe4000bfa6070 */
[----:B------:R-:W-:-:S02]  /*2ad0*/  ISETP.GE.U32.AND P6, PT, R13, UR8, PT ;  /* 0x000000080d007c0c */ /* 0x000fc4000bfc6070 */
[----:B------:R-:W-:-:S07]  /*2ae0*/  ISETP.GE.AND.EX P2, PT, R27, UR9, PT, P2 ;  /* 0x000000091b007c0c */ /* 0x000fce000bf46320 */
[----:B------:R-:W-:Y:S06]  /*2af0*/  @P1 BRA `(.L_x_3000) ;  /* 0x0000000000441947 */ /* 0x000fec0003800000 */
        /* <DEDUP_REMOVED lines=8> */
[----:B-----5:R-:W-:Y:S01]  /*2b80*/  FFMA.FTZ R36, R28, R35, R30 ;  /* 0x000000231c247223 */ /* 0x020fe2000001001e */
[----:B--2---:R-:W-:Y:S02]  /*2b90*/  IMAD R37, R11, UR10, RZ ;  /* 0x0000000a0b257c24 */ /* 0x004fe4000f8e02ff */
[----:B------:R-:W-:-:S04]  /*2ba0*/  IMAD.WIDE.U32 R32, R4, UR10, R32 ;  /* 0x0000000a04207c25 */ /* 0x000fc8000f8e0020 */
[----:B------:R-:W-:Y:S01]  /*2bb0*/  IMAD R37, R4, UR11, R37 ;  /* 0x0000000b04257c24 */ /* 0x000fe2000f8e0225 */
[----:B0-----:R-:W-:-:S04]  /*2bc0*/  LEA R34, P1, R32, UR4, 0x2 ;  /* 0x0000000420227c11 */ /* 0x001fc8000f8210ff */
[----:B------:R-:W-:-:S04]  /*2bd0*/  IADD3 R37, PT, PT, R33, R37, RZ ;  /* 0x0000002521257210 */ /* 0x000fc80007ffe0ff */
[----:B------:R-:W-:Y:S01]  /*2be0*/  LEA.HI.X R35, R32, UR5, R37, 0x2, P1 ;  /* 0x0000000520237c11 */ /* 0x000fe200088f1425 */
[----:B------:R-:W-:-:S05]  /*2bf0*/  FFMA.FTZ R37, R29, R40, R31 ;  /* 0x000000281d257223 */ /* 0x000fca000001001f */
[----:B------:R2:W-:Y:S02]  /*2c00*/  STG.E.64 desc[UR6][R34.64], R36 ;  /* 0x0000002422007986 */ /* 0x0005e4000c101b06 */
.L_x_3000:
[----:B------:R-:W-:Y:S05]  /*2c10*/  BSYNC.RECONVERGENT B1 ;  /* 0x0000000000017941 */ /* 0x000fea0003800200 */
.L_x_2999:
[----:B------:R-:W-:Y:S04]  /*2c20*/  BSSY.RECONVERGENT B1, `(.L_x_3001) ;  /* 0x0000013000017945 */ /* 0x000fe80003800200 */
        /* <DEDUP_REMOVED lines=9> */
[----:B-----5:R-:W-:Y:S01]  /*2cc0*/  FFMA.FTZ R36, R28, R35, R30 ;  /* 0x000000231c247223 */ /* 0x020fe2000001001e */
[----:B---3--:R-:W-:Y:S02]  /*2cd0*/  IMAD R37, R27, UR4, RZ ;  /* 0x000000041b257c24 */ /* 0x008fe4000f8e02ff */
[----:B------:R-:W-:-:S04]  /*2ce0*/  IMAD.WIDE.U32 R32, R10, UR4, R32 ;  /* 0x000000040a207c25 */ /* 0x000fc8000f8e0020 */
[----:B------:R-:W-:Y:S01]  /*2cf0*/  IMAD R37, R10, UR5, R37 ;  /* 0x000000050a257c24 */ /* 0x000fe2000f8e0225 */
[----:B0-----:R-:W-:-:S04]  /*2d00*/  LEA R34, P1, R32, UR10, 0x2 ;  /* 0x0000000a20227c11 */ /* 0x001fc8000f8210ff */
[----:B------:R-:W-:-:S04]  /*2d10*/  IADD3 R37, PT, PT, R33, R37, RZ ;  /* 0x0000002521257210 */ /* 0x000fc80007ffe0ff */
[----:B------:R-:W-:Y:S01]  /*2d20*/  LEA.HI.X R35, R32, UR11, R37, 0x2, P1 ;  /* 0x0000000b20237c11 */ /* 0x000fe200088f1425 */
[----:B------:R-:W-:-:S05]  /*2d30*/  FFMA.FTZ R37, R29, R40, R31 ;  /* 0x000000281d257223 */ /* 0x000fca000001001f */
[----:B------:R3:W-:Y:S02]  /*2d40*/  STG.E.64 desc[UR6][R34.64], R36 ;  /* 0x0000002422007986 */ /* 0x0007e4000c101b06 */
.L_x_3002:
[----:B------:R-:W-:Y:S05]  /*2d50*/  BSYNC.RECONVERGENT B1 ;  /* 0x0000000000017941 */ /* 0x000fea0003800200 */
.L_x_3001:
        /* <DEDUP_REMOVED lines=10> */
[----:B------:R-:W4:Y:S01]  /*2e00*/  LDCU.64 UR4, c[0x0][0x3e0] ;  /* 0x00007c00ff0477ac */ /* 0x000f220008000a00 */
[----:B0-----:R-:W-:Y:S01]  /*2e10*/  MOV R32, R114 ;  /* 0x0000007200207202 */ /* 0x001fe20000000f00 */
[C---:B--23--:R-:W-:Y:S01]  /*2e20*/  FADD.FTZ R35, -R26.reuse, R66 ;  /* 0x000000421a237221 */ /* 0x04cfe20000010100 */
[----:B------:R-:W-:Y:S01]  /*2e30*/  MOV R33, R63 ;  /* 0x0000003f00217202 */ /* 0x000fe20000000f00 */
[----:B------:R-:W0:Y:S01]  /*2e40*/  LDCU.64 UR10, c[0x0][0x380] ;  /* 0x00007000ff0a77ac */ /* 0x000e220008000a00 */
[----:B------:R-:W-:Y:S01]  /*2e50*/  FADD.FTZ R67, -R26, R67 ;  /* 0x000000431a437221 */ /* 0x000fe20000010100 */
[----:B-1----:R-:W-:-:S03]  /*2e60*/  FMUL.FTZ R35, R35, R38 ;  /* 0x0000002623237220 */ /* 0x002fc60000410000 */
[----:B------:R-:W-:Y:S01]  /*2e70*/  FMUL.FTZ R40, R67, R38 ;  /* 0x0000002643287220 */ /* 0x000fe20000410000 */
[----:B-----5:R-:W-:Y:S01]  /*2e80*/  FFMA.FTZ R36, R28, R35, R30 ;  /* 0x000000231c247223 */ /* 0x020fe2000001001e */
[----:B----4-:R-:W-:Y:S02]  /*2e90*/  IMAD R37, R53, UR4, RZ ;  /* 0x0000000435257c24 */ /* 0x010fe4000f8e02ff */
[----:B------:R-:W-:-:S04]  /*2ea0*/  IMAD.WIDE.U32 R32, R12, UR4, R32 ;  /* 0x000000040c207c25 */ /* 0x000fc8000f8e0020 */
[----:B------:R-:W-:Y:S01]  /*2eb0*/  IMAD R37, R12, UR5, R37 ;  /* 0x000000050c257c24 */ /* 0x000fe2000f8e0225 */
[----:B0-----:R-:W-:-:S04]  /*2ec0*/  LEA R34, P5, R32, UR10, 0x2 ;  /* 0x0000000a20227c11 */ /* 0x001fc8000f8a10ff */
[----:B------:R-:W-:-:S04]  /*2ed0*/  IADD3 R37, PT, PT, R33, R37, RZ ;  /* 0x0000002521257210 */ /* 0x000fc80007ffe0ff */
[----:B------:R-:W-:Y:S01]  /*2ee0*/  LEA.HI.X R35, R32, UR11, R37, 0x2, P5 ;  /* 0x0000000b20237c11 */ /* 0x000fe2000a8f1425 */
[----:B------:R-:W-:-:S05]  /*2ef0*/  FFMA.FTZ R37, R29, R40, R31 ;  /* 0x000000281d257223 */ /* 0x000fca000001001f */
[----:B------:R4:W-:Y:S02]  /*2f00*/  STG.E.64 desc[UR6][R34.64], R36 ;  /* 0x0000002422007986 */ /* 0x0009e4000c101b06 */
.L_x_3004:
[----:B------:R-:W-:Y:S05]  /*2f10*/  BSYNC.RECONVERGENT B1 ;  /* 0x0000000000017941 */ /* 0x000fea0003800200 */
.L_x_3003:
[----:B------:R-:W-:Y:S04]  /*2f20*/  BSSY.RECONVERGENT B1, `(.L_x_3005) ;  /* 0x0000013000017945 */ /* 0x000fe80003800200 */
[----:B------:R-:W-:Y:S05]  /*2f30*/  @P6 BRA `(.L_x_3006) ;  /* 0x0000000000446947 */ /* 0x000fea0003800000 */
[----:B------:R-:W1:Y:S01]  /*2f40*/  LDCU.64 UR4, c[0x0][0x3e0] ;  /* 0x00007c00ff0477ac */ /* 0x000e620008000a00 */
[----:B0-----:R-:W-:Y:S01]  /*2f50*/  MOV R32, R114 ;  /* 0x0000007200207202 */ /* 0x001fe20000000f00 */
[C---:B--234-:R-:W-:Y:S01]  /*2f60*/  FADD.FTZ R35, -R26.reuse, R68 ;  /* 0x000000441a237221 */ /* 0x05cfe20000010100 */
[----:B------:R-:W-:Y:S01]  /*2f70*/  MOV R33, R63 ;  /* 0x0000003f00217202 */ /* 0x000fe20000000f00 */
[----:B------:R-:W0:Y:S01]  /*2f80*/  LDCU.64 UR10, c[0x0][0x380] ;  /* 0x00007000ff0a77ac */ /* 0x000e220008000a00 */
[----:B------:R-:W-:Y:S01]  /*2f90*/  FADD.FTZ R69, -R26, R69 ;  /* 0x000000451a457221 */ /* 0x000fe20000010100 */
[----:B-1----:R-:W-:-:S03]  /*2fa0*/  FMUL.FTZ R35, R35, R38 ;  /* 0x0000002623237220 */ /* 0x002fc60000410000 */
[----:B------:R-:W-:Y:S01]  /*2fb0*/  FMUL.FTZ R40, R69, R38 ;  /* 0x0000002645287220 */ /* 0x000fe20000410000 */
        /* <DEDUP_REMOVED lines=9> */
.L_x_3006:
[----:B------:R-:W-:Y:S05]  /*3050*/  BSYNC.RECONVERGENT B1 ;  /* 0x0000000000017941 */ /* 0x000fea0003800200 */
.L_x_3005:
        /* <DEDUP_REMOVED lines=10> */
[----:B-----5:R-:W-:-:S03]  /*3100*/  FFMA.FTZ R40, R28, R35, R30 ;  /* 0x000000231c287223 */ /* 0x020fc6000001001e */
[----:B------:R-:W-:Y:S01]  /*3110*/  FFMA.FTZ R41, R29, R36, R31 ;  /* 0x000000241d297223 */ /* 0x000fe2000001001f */
[----:B------:R-:W-:Y:S02]  /*3120*/  IMAD R37, R57, UR4, RZ ;  /* 0x0000000439257c24 */ /* 0x000fe4000f8e02ff */
[----:B------:R-:W-:-:S04]  /*3130*/  IMAD.WIDE.U32 R32, R14, UR4, R32 ;  /* 0x000000040e207c25 */ /* 0x000fc8000f8e0020 */
[----:B------:R-:W-:Y:S01]  /*3140*/  IMAD R37, R14, UR5, R37 ;  /* 0x000000050e257c24 */ /* 0x000fe2000f8e0225 */
[----:B0-----:R-:W-:-:S04]  /*3150*/  LEA R34, P1, R32, UR10, 0x2 ;  /* 0x0000000a20227c11 */ /* 0x001fc8000f8210ff */
[----:B------:R-:W-:-:S04]  /*3160*/  IADD3 R37, PT, PT, R33, R37, RZ ;  /* 0x0000002521257210 */ /* 0x000fc80007ffe0ff */
[----:B------:R-:W-:-:S05]  /*3170*/  LEA.HI.X R35, R32, UR11, R37, 0x2, P1 ;  /* 0x0000000b20237c11 */ /* 0x000fca00088f1425 */
[----:B------:R0:W-:Y:S02]  /*3180*/  STG.E.64 desc[UR6][R34.64], R40 ;  /* 0x0000002822007986 */ /* 0x0001e4000c101b06 */
.L_x_3008:
[----:B------:R-:W-:Y:S05]  /*3190*/  BSYNC.RECONVERGENT B1 ;  /* 0x0000000000017941 */ /* 0x000fea0003800200 */
.L_x_3007:
        /* <DEDUP_REMOVED lines=19> */
.L_x_3010:
[----:B------:R-:W-:Y:S05]  /*32d0*/  BSYNC.RECONVERGENT B1 ;  /* 0x0000000000017941 */ /* 0x000fea0003800200 */
.L_x_3009:
        /* <DEDUP_REMOVED lines=27> */
.L_x_3012:
[----:B------:R-:W-:Y:S05]  /*3490*/  BSYNC.RECONVERGENT B1 ;  /* 0x0000000000017941 */ /* 0x000fea0003800200 */
.L_x_3011:
        /* <DEDUP_REMOVED lines=19> */
.L_x_3014:
[----:B------:R-:W-:Y:S05]  /*35d0*/  BSYNC.RECONVERGENT B1 ;  /* 0x0000000000017941 */ /* 0x000fea0003800200 */
.L_x_3013:
        /* <DEDUP_REMOVED lines=19> */
.L_x_3016:
[----:B------:R-:W-:Y:S05]  /*3710*/  BSYNC.RECONVERGENT B1 ;  /* 0x0000000000017941 */ /* 0x000fea0003800200 */
.L_x_3015:
        /* <DEDUP_REMOVED lines=19> */
.L_x_3018:
[----:B------:R-:W-:Y:S05]  /*3850*/  BSYNC.RECONVERGENT B1 ;  /* 0x0000000000017941 */ /* 0x000fea0003800200 */
.L_x_3017:
        /* <DEDUP_REMOVED lines=29> */
.L_x_3020:
[----:B------:R-:W-:Y:S05]  /*3a30*/  BSYNC.RECONVERGENT B1 ;  /* 0x0000000000017941 */ /* 0x000fea0003800200 */
.L_x_3019:
        /* <DEDUP_REMOVED lines=8> */
[----:B-1----:R-:W-:-:S04]  /*3ac0*/  FMUL.FTZ R37, R37, R38 ;  /* 0x0000002625257220 */ /* 0x002fc80000410000 */
[----:B-----5:R-:W-:Y:S01]  /*3ad0*/  FFMA.FTZ R40, R28, R37, R30 ;  /* 0x000000251c287223 */ /* 0x020fe2000001001e */
[----:B------:R-:W-:Y:S02]  /*3ae0*/  IMAD R36, R105, UR4, RZ ;  /* 0x0000000469247c24 */ /* 0x000fe4000f8e02ff */
        /* <DEDUP_REMOVED lines=8> */
.L_x_3022:
[----:B------:R-:W-:Y:S05]  /*3b70*/  BSYNC.RECONVERGENT B1 ;  /* 0x0000000000017941 */ /* 0x000fea0003800200 */
.L_x_3021:
        /* <DEDUP_REMOVED lines=19> */
.L_x_3024:
[----:B------:R-:W-:Y:S05]  /*3cb0*/  BSYNC.RECONVERGENT B1 ;  /* 0x0000000000017941 */ /* 0x000fea0003800200 */
.L_x_3023:
        /* <DEDUP_REMOVED lines=19> */
.L_x_3026:
[----:B------:R-:W-:Y:S05]  /*3df0*/  BSYNC.RECONVERGENT B1 ;  /* 0x0000000000017941 */ /* 0x000fea0003800200 */
.L_x_3025:
        /* <DEDUP_REMOVED lines=19> */
.L_x_3028:
[----:B------:R-:W-:Y:S05]  /*3f30*/  BSYNC.RECONVERGENT B1 ;  /* 0x0000000000017941 */ /* 0x000fea0003800200 */
.L_x_3027:
[----:B------:R-:W-:Y:S05]  /*3f40*/  @P4 BRA `(.L_x_3029) ;  /* 0x0000002000344947 */ /* 0x000fea0003800000 */
[----:B------:R-:W2:Y:S01]  /*3f50*/  LDCU.64 UR4, c[0x0][0x3e0] ;  /* 0x00007c00ff0477ac */ /* 0x000ea20008000a00 */
[----:B------:R-:W-:Y:S01]  /*3f60*/  MOV R62, R114 ;  /* 0x00000072003e7202 */ /* 0x000fe20000000f00 */
[C---:B0-----:R-:W-:Y:S01]  /*3f70*/  FADD.FTZ R33, -R26.reuse, R94 ;  /* 0x0000005e1a217221 */ /* 0x041fe20000010100 */
[----:B------:R-:W-:Y:S01]  /*3f80*/  FADD.FTZ R95, -R26, R95 ;  /* 0x0000005f1a5f7221 */ /* 0x000fe20000010100 */
[----:B------:R-:W0:Y:S02]  /*3f90*/  LDCU.64 UR8, c[0x0][0x380] ;  /* 0x00007000ff0877ac */ /* 0x000e240008000a00 */
[-C--:B-1----:R-:W-:Y:S01]  /*3fa0*/  FMUL.FTZ R33, R33, R38.reuse ;  /* 0x0000002621217220 */ /* 0x082fe20000410000 */
[----:B------:R-:W-:-:S03]  /*3fb0*/  FMUL.FTZ R38, R95, R38 ;  /* 0x000000265f267220 */ /* 0x000fc60000410000 */
[----:B-----5:R-:W-:Y:S01]  /*3fc0*/  FFMA.FTZ R28, R28, R33, R30 ;  /* 0x000000211c1c7223 */ /* 0x020fe2000001001e */
[----:B------:R-:W-:Y:S01]  /*3fd0*/  FFMA.FTZ R29, R29, R38, R31 ;  /* 0x000000261d1d7223 */ /* 0x000fe2000001001f */
[----:B--2---:R-:W-:Y:S02]  /*3fe0*/  IMAD R32, R113, UR4, RZ ;  /* 0x0000000471207c24 */ /* 0x004fe4000f8e02ff */
[----:B------:R-:W-:-:S04]  /*3ff0*/  IMAD.WIDE.U32 R62, R25, UR4, R62 ;  /* 0x00000004193e7c25 */ /* 0x000fc8000f8e003e */
[----:B---34-:R-:W-:Y:S01]  /*4000*/  IMAD R35, R25, UR5, R32 ;  /* 0x0000000519237c24 */ /* 0x018fe2000f8e0220 */
[----:B0-----:R-:W-:-:S04]  /*4010*/  LEA R32, P1, R62, UR8, 0x2 ;  /* 0x000000083e207c11 */ /* 0x001fc8000f8210ff */
[----:B------:R-:W-:-:S04]  /*4020*/  IADD3 R35, PT, PT, R63, R35, RZ ;  /* 0x000000233f237210 */ /* 0x000fc80007ffe0ff */
[----:B------:R-:W-:-:S05]  /*4030*/  LEA.HI.X R33, R62, UR9, R35, 0x2, P1 ;  /* 0x000000093e217c11 */ /* 0x000fca00088f1423 */
[----:B------:R0:W-:Y:S01]  /*4040*/  STG.E.64 desc[UR6][R32.64], R28 ;  /* 0x0000001c20007986 */ /* 0x0001e2000c101b06 */
[----:B------:R-:W-:Y:S05]  /*4050*/  BRA `(.L_x_3029) ;  /* 0x0000001c00f07947 */ /* 0x000fea0003800000 */
.L_x_2998:
[----:B------:R-:W2:Y:S01]  /*4060*/  LDCU.64 UR10, c[0x0][0x3e8] ;  /* 0x00007d00ff0a77ac */ /* 0x000ea20008000a00 */
[----:B------:R-:W-:Y:S01]  /*4070*/  BSSY.RECONVERGENT B1, `(.L_x_3030) ;  /* 0x0000021000017945 */ /* 0x000fe20003800200 */
[----:B--2---:R-:W-:Y:S02]  /*4080*/  ISETP.GE.U32.AND P3, PT, R10, UR10, PT ;  /* 0x0000000a0a007c0c */ /* 0x004fe4000bf66070 */
[----:B------:R-:W-:Y:S02]  /*4090*/  ISETP.GE.U32.AND P5, PT, R12, UR10, PT ;  /* 0x0000000a0c007c0c */ /* 0x000fe4000bfa6070 */
[----:B------:R-:W-:Y:S02]  /*40a0*/  ISETP.GE.U32.AND P2, PT, R13, UR10, PT ;  /* 0x0000000a0d007c0c */ /* 0x000fe4000bf46070 */
[----:B------:R-:W-:Y:S01]  /*40b0*/  ISETP.GE.AND.EX P3, PT, R27, UR11, PT, P3 ;  /* 0x0000000b1b007c0c */ /* 0x000fe2000bf66330 */
[----:B------:R-:W-:-:S12]  /*40c0*/  @P1 BRA `(.L_x_3031) ;  /* 0x00000000006c1947 */ /* 0x000fd80003800000 */
        /* <DEDUP_REMOVED lines=8> */
[----:B------:R-:W-:Y:S01]  /*4150*/  FFMA.FTZ R40, R29, R34, R31 ;  /* 0x000000221d287223 */ /* 0x000fe2000001001f */
[----:B------:R-:W-:-:S02]  /*4160*/  MOV R34, R114 ;  /* 0x0000007200227202 */ /* 0x000fc40000000f00 */
[----:B0-----:R-:W-:Y:S01]  /*4170*/  FMUL.FTZ R32, R39, -1.4426950216293334961 ;  /* 0xbfb8aa3b27207820 */ /* 0x001fe20000410000 */
[----:B------:R-:W-:-:S05]  /*4180*/  FMUL.FTZ R33, R40, -1.4426950216293334961 ;  /* 0xbfb8aa3b28217820 */ /* 0x000fca0000410000 */
[----:B------:R-:W0:Y:S01]  /*4190*/  MUFU.EX2 R32, R32 ;  /* 0x0000002000207308 */ /* 0x000e220000000800 */
[----:B--2---:R-:W-:-:S03]  /*41a0*/  IMAD R41, R11, UR4, RZ ;  /* 0x000000040b297c24 */ /* 0x004fc6000f8e02ff */
[----:B------:R-:W2:Y:S01]  /*41b0*/  MUFU.EX2 R33, R33 ;  /* 0x0000002100217308 */ /* 0x000ea20000000800 */
[----:B------:R-:W-:-:S04]  /*41c0*/  IMAD.WIDE.U32 R34, R4, UR4, R34 ;  /* 0x0000000404227c25 */ /* 0x000fc8000f8e0022 */
[----:B------:R-:W-:Y:S02]  /*41d0*/  IMAD R41, R4, UR5, R41 ;  /* 0x0000000504297c24 */ /* 0x000fe4000f8e0229 */
[----:B0-----:R-:W-:Y:S01]  /*41e0*/  FADD.FTZ R36, R32, 1 ;  /* 0x3f80000020247421 */ /* 0x001fe20000010000 */
[C---:B-1----:R-:W-:Y:S02]  /*41f0*/  LEA R32, P1, R34.reuse, UR8, 0x2 ;  /* 0x0000000822207c11 */ /* 0x042fe4000f8210ff */
        /* <DEDUP_REMOVED lines=8> */
.L_x_3031:
[----:B------:R-:W-:Y:S05]  /*4280*/  BSYNC.RECONVERGENT B1 ;  /* 0x0000000000017941 */ /* 0x000fea0003800200 */
.L_x_3030:
[----:B------:R-:W-:Y:S04]  /*4290*/  BSSY.RECONVERGENT B1, `(.L_x_3032) ;  /* 0x000001d000017945 */ /* 0x000fe80003800200 */
[----:B------:R-:W-:Y:S05]  /*42a0*/  @P3 BRA `(.L_x_3033) ;  /* 0x00000000006c3947 */ /* 0x000fea0003800000 */
[C---:B--2---:R-:W-:Y:S01]  /*42b0*/  FADD.FTZ R33, -R26.reuse, R64 ;  /* 0x000000401a217221 */ /* 0x044fe20000010100 */
        /* <DEDUP_REMOVED lines=26> */
.L_x_3033:
[----:B------:R-:W-:Y:S05]  /*4460*/  BSYNC.RECONVERGENT B1 ;  /* 0x0000000000017941 */ /* 0x000fea0003800200 */
.L_x_3032:
        /* <DEDUP_REMOVED lines=10> */
[C---:B--23--:R-:W-:Y:S01]  /*4510*/  FADD.FTZ R33, -R26.reuse, R66 ;  /* 0x000000421a217221 */ /* 0x04cfe20000010100 */
        /* <DEDUP_REMOVED lines=26> */
.L_x_3035:
[----:B------:R-:W-:Y:S05]  /*46c0*/  BSYNC.RECONVERGENT B1 ;  /* 0x0000000000017941 */ /* 0x000fea0003800200 */
.L_x_3034:
[----:B------:R-:W-:Y:S04]  /*46d0*/  BSSY.RECONVERGENT B1, `(.L_x_3036) ;  /* 0x000001d000017945 */ /* 0x000fe80003800200 */
[----:B------:R-:W-:Y:S05]  /*46e0*/  @P2 BRA `(.L_x_3037) ;  /* 0x00000000006c2947 */ /* 0x000fea0003800000 */
[C---:B--234-:R-:W-:Y:S01]  /*46f0*/  FADD.FTZ R33, -R26.reuse, R68 ;  /* 0x000000441a217221 */ /* 0x05cfe20000010100 */
        /* <DEDUP_REMOVED lines=26> */
.L_x_3037:
[----:B------:R-:W-:Y:S05]  /*48a0*/  BSYNC.RECONVERGENT B1 ;  /* 0x0000000000017941 */ /* 0x000fea0003800200 */
.L_x_3036:
[----:B------:R-:W-:Y:S04]  /*48b0*/  BSSY.RECONVERGENT B1, `(.L_x_3038) ;  /* 0x000001d000017945 */ /* 0x000fe80003800200 */
[----:B------:R-:W-:Y:S05]  /*48c0*/  @P1 BRA `(.L_x_3039) ;  /* 0x00000000006c1947 */ /* 0x000fea0003800000 */
[C---:B0-234-:R-:W-:Y:S01]  /*48d0*/  FADD.FTZ R33, -R26.reuse, R70 ;  /* 0x000000461a217221 */ /* 0x05dfe20000010100 */
[----:B------:R-:W-:Y:S01]  /*48e0*/  FADD.FTZ R71, -R26, R71 ;  /* 0x000000471a477221 */ /* 0x000fe20000010100 */
[----:B------:R-:W0:Y:S01]  /*48f0*/  LDCU.64 UR4, c[0x0][0x3e0] ;  /* 0x00007c00ff0477ac */ /* 0x000e220008000a00 */
[----:B------:R-:W-:Y:S01]  /*4900*/  MOV R35, R63 ;  /* 0x0000003f00237202 */ /* 0x000fe20000000f00 */
        /* <DEDUP_REMOVED lines=12> */
[----:B------:R-:W-:Y:S02]  /*49d0*/  IMAD R43, R14, UR5, R43 ;  /* 0x000000050e2b7c24 */ /* 0x000fe4000f8e022b */
[----:B--2---:R-:W-:Y:S01]  /*49e0*/  FADD.FTZ R36, R32, 1 ;  /* 0x3f80000020247421 */ /* 0x004fe20000010000 */
[C---:B-1----:R-:W-:Y:S02]  /*49f0*/  LEA R32, P1, R34.reuse, UR8, 0x2 ;  /* 0x0000000822207c11 */ /* 0x042fe4000f8210ff */
[----:B------:R-:W-:Y:S01]  /*4a00*/  IADD3 R43, PT, PT, R35, R43, RZ ;  /* 0x0000002b232b7210 */ /* 0x000fe20007ffe0ff */
[----:B0-----:R-:W-:Y:S02]  /*4a10*/  FADD.FTZ R39, R33, 1 ;  /* 0x3f80000021277421 */ /* 0x001fe40000010000 */
[----:B------:R-:W0:Y:S01]  /*4a20*/  MUFU.RCP R36, R36 ;  /* 0x0000002400247308 */ /* 0x000e220000001000 */
[----:B------:R-:W-:-:S07]  /*4a30*/  LEA.HI.X R33, R34, UR9, R43, 0x2, P1 ;  /* 0x0000000922217c11 */ /* 0x000fce00088f142b */
[----:B------:R-:W1:Y:S01]  /*4a40*/  MUFU.RCP R37, R39 ;  /* 0x0000002700257308 */ /* 0x000e620000001000 */
[----:B0-----:R-:W-:Y:S01]  /*4a50*/  FMUL.FTZ R36, R41, R36 ;  /* 0x0000002429247220 */ /* 0x001fe20000410000 */
[----:B-1----:R-:W-:-:S05]  /*4a60*/  FMUL.FTZ R37, R40, R37 ;  /* 0x0000002528257220 */ /* 0x002fca0000410000 */
[----:B------:R0:W-:Y:S02]  /*4a70*/  STG.E.64 desc[UR6][R32.64], R36 ;  /* 0x0000002420007986 */ /* 0x0001e4000c101b06 */
.L_x_3039:
[----:B------:R-:W-:Y:S05]  /*4a80*/  BSYNC.RECONVERGENT B1 ;  /* 0x0000000000017941 */ /* 0x000fea0003800200 */
.L_x_3038:
        /* <DEDUP_REMOVED lines=29> */
.L_x_3041:
[----:B------:R-:W-:Y:S05]  /*4c60*/  BSYNC.RECONVERGENT B1 ;  /* 0x0000000000017941 */ /* 0x000fea0003800200 */
.L_x_3040:
        /* <DEDUP_REMOVED lines=10> */
[C---:B0-234-:R-:W-:Y:S01]  /*4d10*/  FADD.FTZ R33, -R26.reuse, R74 ;  /* 0x0000004a1a217221 */ /* 0x05dfe20000010100 */
        /* <DEDUP_REMOVED lines=26> */
.L_x_3043:
[----:B------:R-:W-:Y:S05]  /*4ec0*/  BSYNC.RECONVERGENT B1 ;  /* 0x0000000000017941 */ /* 0x000fea0003800200 */
.L_x_3042:
        /* <DEDUP_REMOVED lines=29> */
.L_x_3045:
[----:B------:R-:W-:Y:S05]  /*50a0*/  BSYNC.RECONVERGENT B1 ;  /* 0x0000000000017941 */ /* 0x000fea0003800200 */
.L_x_3044:
[----:B------:R-:W-:Y:S04]  /*50b0*/  BSSY.RECONVERGENT B1, `(.L_x_3046) ;  /* 0x000001d000017945 */ /* 0x000fe80003800200 */
[----:B------:R-:W-:Y:S05]  /*50c0*/  @P5 BRA `(.L_x_3047) ;  /* 0x00000000006c5947 */ /* 0x000fea0003800000 */
        /* <DEDUP_REMOVED lines=27> */
.L_x_3047:
[----:B------:R-:W-:Y:S05]  /*5280*/  BSYNC.RECONVERGENT B1 ;  /* 0x0000000000017941 */ /* 0x000fea0003800200 */
.L_x_3046:
        /* <DEDUP_REMOVED lines=29> */
.L_x_3049:
[----:B------:R-:W-:Y:S05]  /*5460*/  BSYNC.RECONVERGENT B1 ;  /* 0x0000000000017941 */ /* 0x000fea0003800200 */
.L_x_3048:
        /* <DEDUP_REMOVED lines=39> */
.L_x_3051:
[----:B------:R-:W-:Y:S05]  /*56e0*/  BSYNC.RECONVERGENT B1 ;  /* 0x0000000000017941 */ /* 0x000fea0003800200 */
.L_x_3050:
        /* <DEDUP_REMOVED lines=29> */
.L_x_3053:
[----:B------:R-:W-:Y:S05]  /*58c0*/  BSYNC.RECONVERGENT B1 ;  /* 0x0000000000017941 */ /* 0x000fea0003800200 */
.L_x_3052:
        /* <DEDUP_REMOVED lines=29> */
.L_x_3055:
[----:B------:R-:W-:Y:S05]  /*5aa0*/  BSYNC.RECONVERGENT B1 ;  /* 0x0000000000017941 */ /* 0x000fea0003800200 */
.L_x_3054:
        /* <DEDUP_REMOVED lines=29> */
.L_x_3057:
[----:B------:R-:W-:Y:S05]  /*5c80*/  BSYNC.RECONVERGENT B1 ;  /* 0x0000000000017941 */ /* 0x000fea0003800200 */
.L_x_3056:
        /* <DEDUP_REMOVED lines=29> */
.L_x_3059:
[----:B------:R-:W-:Y:S05]  /*5e60*/  BSYNC.RECONVERGENT B1 ;  /* 0x0000000000017941 */ /* 0x000fea0003800200 */
.L_x_3058:
        /* <DEDUP_REMOVED lines=21> */
[----:B------:R-:W0:Y:S03]  /*5fc0*/  MUFU.RCP R30, R30 ;  /* 0x0000001e001e7308 */ /* 0x000e260000001000 */
[----:B------:R-:W-:-:S05]  /*5fd0*/  LEA.HI.X R29, R62, UR9, R29, 0x2, P1 ;  /* 0x000000093e1d7c11 */ /* 0x000fca00088f141d */
[----:B------:R-:W1:Y:S01]  /*5fe0*/  MUFU.RCP R31, R32 ;  /* 0x00000020001f7308 */ /* 0x000e620000001000 */
[----:B0-----:R-:W-:Y:S01]  /*5ff0*/  FMUL.FTZ R30, R33, R30 ;  /* 0x0000001e211e7220 */ /* 0x001fe20000410000 */
[----:B-1----:R-:W-:-:S05]  /*6000*/  FMUL.FTZ R31, R38, R31 ;  /* 0x0000001f261f7220 */ /* 0x002fca0000410000 */
[----:B------:R0:W-:Y:S02]  /*6010*/  STG.E.64 desc[UR6][R28.64], R30 ;  /* 0x0000001e1c007986 */ /* 0x0001e4000c101b06 */
.L_x_3029:
[----:B------:R-:W-:Y:S05]  /*6020*/  BSYNC.RECONVERGENT B0 ;  /* 0x0000000000007941 */ /* 0x000fea0003800200 */
.L_x_2997:
        /* <DEDUP_REMOVED lines=8> */
.L_x_3061:
        /* <DEDUP_REMOVED lines=13> */
.L_x_3470:


//--------------------- .text._Z35group_norm_nhwc_fwd_one_pass_kernelI11Fp32IOBf16WLi64ELi32ELi512EEv26Group_norm_nhwc_fwd_params --------------------------
	.section	.text._Z35group_norm_nhwc_fwd_one_pass_kernelI11Fp32IOBf16WLi64ELi32ELi512EEv26Group_norm_nhwc_fwd_params,"ax",@progbits
	.align	128
        .global         _Z35group_norm_nhwc_fwd_one_pass_kernelI11Fp32IOBf16WLi64ELi32ELi512EEv26Group_norm_nhwc_fwd_params
        .type           _Z35group_norm_nhwc_fwd_one_pass_kernelI11Fp32IOBf16WLi64ELi32ELi512EEv26Group_norm_nhwc_fwd_params,@function
        .size           _Z35group_norm_nhwc_fwd_one_pass_kernelI11Fp32IOBf16WLi64ELi32ELi512EEv26Group_norm_nhwc_fwd_params,(.L_x_3471 - _Z35group_norm_nhwc_fwd_one_pass_kernelI11Fp32IOBf16WLi64ELi32ELi512EEv26Group_norm_nhwc_fwd_params)
        .other          _Z35group_norm_nhwc_fwd_one_pass_kernelI11Fp32IOBf16WLi64ELi32ELi512EEv26Group_norm_nhwc_fwd_params,@"STO_CUDA_ENTRY STV_DEFAULT"
_Z35group_norm_nhwc_fwd_one_pass_kernelI11Fp32IOBf16WLi64ELi32ELi512EEv26Group_norm_nhwc_fwd_params:
.text._Z35group_norm_nhwc_fwd_one_pass_kernelI11Fp32IOBf16WLi64ELi32ELi512EEv26Group_norm_nhwc_fwd_params:
        /* <DEDUP_REMOVED lines=23> */
.L_x_3081:
[----:B0-----:R-:W0:Y:S01]  /*0170*/  LDC R11, c[0x0][0x3f8] ;  /* 0x0000fe00ff0b7b82 */ /* 0x001e220000000800 */
        /* <DEDUP_REMOVED lines=32> */
[----:B------:R-:W0:Y:S03]  /*0380*/  LDCU.64 UR10, c[0x0][0x3f0] ;  /* 0x00007e00ff0a77ac */ /* 0x000e260008000a00 */
[----:B------:R-:W-:Y:S02]  /*0390*/  @!P4 IADD3 R15, PT, PT, -R15, RZ, RZ ;  /* 0x000000ff0f0fc210 */ /* 0x000fe40007ffe1ff */
[----:B------:R-:W-:-:S04]  /*03a0*/  @!P3 LOP3.LUT R15, RZ, R11, RZ, 0x33, !PT ;  /* 0x0000000bff0fb212 */ /* 0x000fc800078e33ff */
[----:B------:R-:W-:Y:S02]  /*03b0*/  IADD3 R0, PT, PT, -R15, RZ, RZ ;  /* 0x000000ff0f007210 */ /* 0x000fe40007ffe1ff */
[----:B------:R-:W-:Y:S01]  /*03c0*/  SHF.R.S32.HI R4, RZ, 0x1f, R15 ;  /* 0x0000001fff047819 */ /* 0x000fe2000001140f */
[----:B------:R-:W1:Y:S02]  /*03d0*/  @!P1 LDC.64 R8, c[0x0][0x3e0] ;  /* 0x0000f800ff089b82 */ /* 0x000e640000000a00 */
[----:B------:R-:W-:Y:S02]  /*03e0*/  IMAD R0, R11, R0, UR8 ;  /* 0x000000080b007e24 */ /* 0x000fe4000f8e0200 */
[----:B0-----:R-:W-:-:S03]  /*03f0*/  IMAD R12, R4, UR10, RZ ;  /* 0x0000000a040c7c24 */ /* 0x001fc6000f8e02ff */
[----:B------:R-:W-:Y:S01]  /*0400*/  SHF.L.U32 R0, R0, 0x5, RZ ;  /* 0x0000000500007819 */ /* 0x000fe200000006ff */
[----:B------:R-:W0:Y:S01]  /*0410*/  @!P2 LDC.64 R10, c[0x0][0x3e0] ;  /* 0x0000f800ff0aab82 */ /* 0x000e220000000a00 */
[----:B------:R-:W-:Y:S02]  /*0420*/  IMAD R27, R15, UR11, R12 ;  /* 0x0000000b0f1b7c24 */ /* 0x000fe4000f8e020c */
[----:B------:R-:W-:Y:S02]  /*0430*/  LOP3.LUT R24, R0, 0x1e, R25, 0xf8, !PT ;  /* 0x0000001e00187812 */ /* 0x000fe400078ef819 */
[----:B------:R-:W-:-:S03]  /*0440*/  SHF.R.S32.HI R25, RZ, 0x1f, R0 ;  /* 0x0000001fff197819 */ /* 0x000fc60000011400 */
[----:B------:R-:W2:Y:S01]  /*0450*/  @!P1 LDC.64 R2, c[0x0][0x390] ;  /* 0x0000e400ff029b82 */ /* 0x000ea20000000a00 */
[----:B------:R-:W-:-:S04]  /*0460*/  IMAD.WIDE.U32 R24, R15, UR10, R24 ;  /* 0x0000000a0f187c25 */ /* 0x000fc8000f8e0018 */
[----:B------:R-:W-:Y:S01]  /*0470*/  IMAD.IADD R27, R25, 0x1, R27 ;  /* 0x00000001191b7824 */ /* 0x000fe200078e021b */
[----:B------:R-:W-:Y:S02]  /*0480*/  @!P1 MOV R26, R24 ;  /* 0x00000018001a9202 */ /* 0x000fe40000000f00 */
        /* <DEDUP_REMOVED lines=10> */
[----:B--2---:R-:W-:Y:S02]  /*0530*/  @!P1 LEA R10, P3, R8, R2, 0x2 ;  /* 0x00000002080a9211 */ /* 0x004fe400078610ff */
[----:B------:R-:W-:Y:S01]  /*0540*/  MOV R2, RZ ;  /* 0x000000ff00027202 */ /* 0x000fe20000000f00 */
[----:B------:R-:W-:Y:S01]  /*0550*/  @!P2 IMAD.IADD R9, R17, 0x1, R19 ;  /* 0x000000011109a824 */ /* 0x000fe200078e0213 */
[----:B---3--:R-:W-:Y:S02]  /*0560*/  @!P2 LEA R12, P4, R16, R4, 0x2 ;  /* 0x00000004100ca211 */ /* 0x008fe400078810ff */
[----:B------:R-:W-:Y:S01]  /*0570*/  @!P1 LEA.HI.X R11, R8, R3, R11, 0x2, P3 ;  /* 0x00000003080b9211 */ /* 0x000fe200018f140b */
[----:B------:R-:W-:Y:S01]  /*0580*/  HFMA2 R3, -RZ, RZ, 0, 0 ;  /* 0x00000000ff037431 */ /* 0x000fe200000001ff */
[----:B------:R-:W-:-:S02]  /*0590*/  @!P2 LEA.HI.X R13, R16, R5, R9, 0x2, P4 ;  /* 0x00000005100da211 */ /* 0x000fc400020f1409 */
        /* <DEDUP_REMOVED lines=51> */
.L_x_3063:
[----:B------:R-:W-:Y:S05]  /*08d0*/  BSYNC.RECONVERGENT B0 ;  /* 0x0000000000007941 */ /* 0x000fea0003800200 */
.L_x_3062:
        /* <DEDUP_REMOVED lines=46> */
.L_x_3065:
[----:B------:R-:W-:Y:S05]  /*0bc0*/  BSYNC.RECONVERGENT B0 ;  /* 0x0000000000007941 */ /* 0x000fea0003800200 */
.L_x_3064:
        /* <DEDUP_REMOVED lines=17> */
[----:B------:R-:W-:Y:S01]  /*0ce0*/  IMAD.U32 R11, RZ, RZ, UR12 ;  /* 0x0000000cff0b7e24 */ /* 0x000fe2000f8e00ff */
[----:B------:R-:W-:Y:S01]  /*0cf0*/  UIMAD.WIDE.U32 UR10, UR10, 0x8, UR16 ;  /* 0x000000080a0a78a5 */ /* 0x000fe2000f8e0010 */
[----:B--2---:R-:W-:-:S03]  /*0d00*/  SEL R13, R6, RZ, !P2 ;  /* 0x000000ff060d7207 */ /* 0x004fc60005000000 */
[----:B------:R-:W-:Y:S02]  /*0d10*/  MOV R15, UR5 ;  /* 0x00000005000f7c02 */ /* 0x000fe40008000f00 */
[----:B------:R-:W-:Y:S02]  /*0d20*/  ISETP.NE.AND P2, PT, R13, -0x1, PT ;  /* 0xffffffff0d00780c */ /* 0x000fe40003f45270 */
[----:B------:R-:W-:Y:S01]  /*0d30*/  MOV R10, UR10 ;  /* 0x0000000a000a7c02 */ /* 0x000fe20008000f00 */
[----:B-1----:R-:W-:Y:S01]  /*0d40*/  IMAD.WIDE.U32 R8, R11, 0x4, R8 ;  /* 0x000000040b087825 */ /* 0x002fe200078e0008 */
[----:B------:R-:W-:-:S05]  /*0d50*/  MOV R11, UR11 ;  /* 0x0000000b000b7c02 */ /* 0x000fca0008000f00 */
[----:B------:R1:W-:Y:S01]  /*0d60*/  STG.E.64 desc[UR14][R10.64], R16 ;  /* 0x000000100a007986 */ /* 0x0003e2000c101b0e */
[----:B------:R-:W-:Y:S06]  /*0d70*/  MEMBAR.ALL.GPU ;  /* 0x0000000000007992 */ /* 0x000fec000000a000 */
[----:B------:R-:W-:-:S00]  /*0d80*/  ERRBAR ;  /* 0x00000000000079ab */ /* 0x000fc00000000000 */
[----:B------:R-:W-:Y:S06]  /*0d90*/  CGAERRBAR ;  /* 0x00000000000075ab */ /* 0x000fec0000000000 */
[----:B------:R1:W-:Y:S01]  /*0da0*/  REDG.E.ADD.S32.STRONG.GPU desc[UR14][R8.64], R15 ;  /* 0x0000000f0800798e */ /* 0x0003e2000c12e30e */
[----:B------:R-:W-:Y:S05]  /*0db0*/  @!P2 BRA `(.L_x_3067) ;  /* 0x000000000014a947 */ /* 0x000fea0003800000 */
.L_x_3068:
[----:B-1----:R-:W2:Y:S04]  /*0dc0*/  LDG.E.STRONG.GPU R10, desc[UR14][R8.64] ;  /* 0x0000000e080a7981 */ /* 0x002ea8000c1ef900 */
[----:B--2---:R-:W-:Y:S01]  /*0dd0*/  CCTL.IVALL ;  /* 0x00000000ff00798f */ /* 0x004fe20002000000 */
[----:B------:R-:W-:Y:S05]  /*0de0*/  YIELD ;  /* 0x0000000000007946 */ /* 0x000fea0003800000 */
[----:B------:R-:W-:-:S13]  /*0df0*/  ISETP.NE.AND P2, PT, R10, R13, PT ;  /* 0x0000000d0a00720c */ /* 0x000fda0003f45270 */
[----:B------:R-:W-:Y:S05]  /*0e00*/  @P2 BRA `(.L_x_3068) ;  /* 0xfffffffc00ec2947 */ /* 0x000fea000383ffff */
.L_x_3067:
        /* <DEDUP_REMOVED lines=15> */
.L_x_3070:
[----:B------:R-:W-:Y:S01]  /*0f00*/  UIADD3 UR24, UPT, UPT, UR5, 0x1, URZ ;  /* 0x0000000105187890 */ /* 0x000fe2000fffe0ff */
[----:B------:R-:W-:Y:S01]  /*0f10*/  ISETP.EQ.OR P2, PT, RZ, UR23, P3 ;  /* 0x00000017ff007c0c */ /* 0x000fe20009f42670 */
[----:B------:R-:W-:-:S04]  /*0f20*/  UIADD3 UR25, UPT, UPT, UR5, 0x2, URZ ;  /* 0x0000000205197890 */ /* 0x000fc8000fffe0ff */
[----:B-1----:R-:W-:Y:S01]  /*0f30*/  MOV R8, UR24 ;  /* 0x0000001800087c02 */ /* 0x002fe20008000f00 */
        /* <DEDUP_REMOVED lines=16> */
[----:B------:R-:W-:Y:S01]  /*1040*/  MOV R10, UR24 ;  /* 0x00000018000a7c02 */ /* 0x000fe20008000f00 */
[----:B------:R-:W-:Y:S01]  /*1050*/  IMAD.U32 R11, RZ, RZ, UR25 ;  /* 0x00000019ff0b7e24 */ /* 0x000fe2000f8e00ff */
[----:B------:R-:W-:Y:S02]  /*1060*/  @!UP0 UIMAD.WIDE.U32 UR24, UR12, 0x8, UR16 ;  /* 0x000000080c1888a5 */ /* 0x000fe4000f8e0010 */
[----:B------:R-:W-:Y:S02]  /*1070*/  MOV R12, UR26 ;  /* 0x0000001a000c7c02 */ /* 0x000fe40008000f00 */
[----:B--2---:R-:W-:Y:S01]  /*1080*/  MOV R13, UR27 ;  /* 0x0000001b000d7c02 */ /* 0x004fe20008000f00 */
[----:B------:R-:W2:Y:S01]  /*1090*/  @!P4 LDG.E.64 R10, desc[UR14][R10.64] ;  /* 0x0000000e0a0ac981 */ /* 0x000ea2000c1e1b00 */
[----:B------:R-:W-:-:S02]  /*10a0*/  MOV R14, UR24 ;  /* 0x00000018000e7c02 */ /* 0x000fc40008000f00 */
[----:B------:R-:W-:Y:S02]  /*10b0*/  MOV R15, UR25 ;  /* 0x00000019000f7c02 */ /* 0x000fe40008000f00 */
[----:B------:R-:W3:Y:S04]  /*10c0*/  @!P6 LDG.E.64 R12, desc[UR14][R12.64] ;  /* 0x0000000e0c0ce981 */ /* 0x000ee8000c1e1b00 */
[----:B------:R-:W4:Y:S01]  /*10d0*/  @!P5 LDG.E.64 R14, desc[UR14][R14.64] ;  /* 0x0000000e0e0ed981 */ /* 0x000f22000c1e1b00 */
[----:B------:R-:W-:Y:S02]  /*10e0*/  UIADD3 UR24, UPT, UPT, UR5, 0x4, URZ ;  /* 0x0000000405187890 */ /* 0x000fe4000fffe0ff */
[----:B------:R-:W-:-:S04]  /*10f0*/  UIADD3 UR25, UPT, UPT, UR5, 0x5, URZ ;  /* 0x0000000505197890 */ /* 0x000fc8000fffe0ff */
[----:B------:R-:W-:Y:S01]  /*1100*/  IMAD.U32 R19, RZ, RZ, UR24 ;  /* 0x00000018ff137e24 */ /* 0x000fe2000f8e00ff */
[----:B------:R-:W-:Y:S01]  /*1110*/  UIADD3 UR24, UPT, UPT, UR5, 0x6, URZ ;  /* 0x0000000605187890 */ /* 0x000fe2000fffe0ff */
[----:B0-----:R-:W-:Y:S01]  /*1120*/  @!P2 FADD.FTZ R16, R16, R8 ;  /* 0x000000081010a221 */ /* 0x001fe20000010000 */
[----:B------:R-:W-:Y:S02]  /*1130*/  @!P2 FADD.FTZ R17, R17, R9 ;  /* 0x000000091111a221 */ /* 0x000fe40000010000 */
        /* <DEDUP_REMOVED lines=55> */
.L_x_3069:
        /* <DEDUP_REMOVED lines=11> */
[----:B------:R-:W-:Y:S01]  /*1560*/  MOV R10, UR10 ;  /* 0x0000000a000a7c02 */ /* 0x000fe20008000f00 */
[----:B------:R-:W-:-:S06]  /*1570*/  IMAD.U32 R11, RZ, RZ, UR11 ;  /* 0x0000000bff0b7e24 */ /* 0x000fcc000f8e00ff */
[----:B------:R-:W0:Y:S01]  /*1580*/  @!P6 LDG.E.64 R10, desc[UR14][R10.64] ;  /* 0x0000000e0a0ae981 */ /* 0x000e22000c1e1b00 */
[----:B------:R-:W-:Y:S02]  /*1590*/  UIADD3 UR10, UPT, UPT, UR5, 0x1, URZ ;  /* 0x00000001050a7890 */ /* 0x000fe4000fffe0ff */
[----:B------:R-:W-:Y:S02]  /*15a0*/  UIADD3 UR12, UPT, UPT, UR5, 0x2, URZ ;  /* 0x00000002050c7890 */ /* 0x000fe4000fffe0ff */
[----:B------:R-:W-:Y:S02]  /*15b0*/  UIADD3 UR5, UPT, UPT, UR5, 0x3, URZ ;  /* 0x0000000305057890 */ /* 0x000fe4000fffe0ff */
[----:B------:R-:W-:Y:S02]  /*15c0*/  MOV R12, UR10 ;  /* 0x0000000a000c7c02 */ /* 0x000fe40008000f00 */
[----:B--2---:R-:W-:Y:S02]  /*15d0*/  MOV R13, UR12 ;  /* 0x0000000c000d7c02 */ /* 0x004fe40008000f00 */
        /* <DEDUP_REMOVED lines=10> */
[----:B0-----:R-:W-:Y:S01]  /*1680*/  @!P6 FADD.FTZ R16, R16, R10 ;  /* 0x0000000a1010e221 */ /* 0x001fe20000010000 */
[----:B------:R-:W-:Y:S01]  /*1690*/  @!P6 FADD.FTZ R17, R17, R11 ;  /* 0x0000000b1111e221 */ /* 0x000fe20000010000 */
[----:B------:R-:W-:Y:S01]  /*16a0*/  ISETP.EQ.OR P6, PT, R12, UR18, P3 ;  /* 0x000000120c007c0c */ /* 0x000fe20009fc2670 */
[----:B------:R-:W-:Y:S01]  /*16b0*/  IMAD.U32 R12, RZ, RZ, UR12 ;  /* 0x0000000cff0c7e24 */ /* 0x000fe2000f8e00ff */
[----:B------:R-:W-:Y:S02]  /*16c0*/  MOV R10, UR10 ;  /* 0x0000000a000a7c02 */ /* 0x000fe40008000f00 */
[----:B------:R-:W-:-:S03]  /*16d0*/  MOV R11, UR11 ;  /* 0x0000000b000b7c02 */ /* 0x000fc60008000f00 */
[----:B------:R-:W2:Y:S04]  /*16e0*/  @!P4 LDG.E.64 R12, desc[UR14][R12.64] ;  /* 0x0000000e0c0cc981 */ /* 0x000ea8000c1e1b00 */
[----:B------:R-:W3:Y:S02]  /*16f0*/  @!P5 LDG.E.64 R10, desc[UR14][R10.64] ;  /* 0x0000000e0a0ad981 */ /* 0x000ee4000c1e1b00 */
        /* <DEDUP_REMOVED lines=14> */
.L_x_3071:
        /* <DEDUP_REMOVED lines=26> */
.L_x_3072:
        /* <DEDUP_REMOVED lines=13> */
.L_x_3073:
[----:B------:R-:W-:Y:S05]  /*1a50*/  BSYNC.RECONVERGENT B0 ;  /* 0x0000000000007941 */ /* 0x000fea0003800200 */
.L_x_3066:
[----:B------:R-:W4:Y:S01]  /*1a60*/  S2R R14, SR_TID.X ;  /* 0x00000000000e7919 */ /* 0x000f220000002100 */
[----:B------:R-:W5:Y:S01]  /*1a70*/  S2UR UR9, SR_CgaCtaId ;  /* 0x00000000000979c3 */ /* 0x000f620000008800 */
[----:B------:R-:W0:Y:S01]  /*1a80*/  LDCU UR10, c[0x0][0x414] ;  /* 0x00008280ff0a77ac */ /* 0x000e220008000800 */
[----:B------:R-:W-:Y:S01]  /*1a90*/  MOV R15, UR8 ;  /* 0x00000008000f7c02 */ /* 0x000fe20008000f00 */
[----:B------:R-:W-:-:S05]  /*1aa0*/  UMOV UR5, 0x400 ;  /* 0x0000040000057882 */ /* 0x000fca0000000000 */
[----:B--2---:R-:W2:Y:S08]  /*1ab0*/  @P0 LDC.64 R12, c[0x0][0x388] ;  /* 0x0000e200ff0c0b82 */ /* 0x004eb00000000a00 */
[----:B-1----:R-:W1:Y:S01]  /*1ac0*/  LDC.64 R10, c[0x0][0x398] ;  /* 0x0000e600ff0a7b82 */ /* 0x002e620000000a00 */
[----:B-----5:R-:W-:-:S07]  /*1ad0*/  ULEA UR5, UR9, UR5, 0x18 ;  /* 0x0000000509057291 */ /* 0x020fce000f8ec0ff */
[----:B---3--:R-:W3:Y:S01]  /*1ae0*/  LDC.64 R8, c[0x0][0x3a0] ;  /* 0x0000e800ff087b82 */ /* 0x008ee20000000a00 */
[----:B----4-:R-:W-:Y:S01]  /*1af0*/  SHF.L.U32 R14, R14, 0x1, RZ ;  /* 0x000000010e0e7819 */ /* 0x010fe200000006ff */
[----:B--2---:R-:W-:-:S04]  /*1b00*/  @P0 IMAD.WIDE R12, R15, 0x8, R12 ;  /* 0x000000080f0c0825 */ /* 0x004fc800078e020c */
[----:B0-----:R-:W-:Y:S01]  /*1b10*/  @P0 FMUL.FTZ R15, R17, UR10 ;  /* 0x0000000a110f0c20 */ /* 0x001fe20008410000 */
[----:B------:R-:W-:Y:S01]  /*1b20*/  @!P3 STS.64 [UR5+0x98], R16 ;  /* 0x00009810ff00b988 */ /* 0x000fe20008000a05 */
[----:B------:R-:W-:Y:S01]  /*1b30*/  LOP3.LUT R19, R14, 0x1e, RZ, 0xc0, !PT ;  /* 0x0000001e0e137812 */ /* 0x000fe200078ec0ff */
[----:B------:R-:W-:-:S03]  /*1b40*/  @P0 FMUL.FTZ R14, R16, UR10 ;  /* 0x0000000a100e0c20 */ /* 0x000fc60008410000 */
[----:B------:R-:W-:Y:S02]  /*1b50*/  IADD3 R19, PT, PT, R0, R19, RZ ;  /* 0x0000001300137210 */ /* 0x000fe40007ffe0ff */
[----:B------:R-:W-:Y:S03]  /*1b60*/  @P0 STG.E.64 desc[UR14][R12.64], R14 ;  /* 0x0000000e0c000986 */ /* 0x000fe6000c101b0e */
[C---:B-1----:R-:W-:Y:S01]  /*1b70*/  IMAD.WIDE R10, R19.reuse, 0x2, R10 ;  /* 0x00000002130a7825 */ /* 0x042fe200078e020a */
[----:B------:R-:W-:Y:S03]  /*1b80*/  BAR.SYNC.DEFER_BLOCKING 0x0 ;  /* 0x0000000000007b1d */ /* 0x000fe60000010000 */
[----:B---3--:R-:W-:-:S03]  /*1b90*/  IMAD.WIDE R8, R19, 0x2, R8 ;  /* 0x0000000213087825 */ /* 0x008fc600078e0208 */
[----:B------:R-:W2:Y:S04]  /*1ba0*/  LDG.E.U16 R18, desc[UR14][R10.64] ;  /* 0x0000000e0a127981 */ /* 0x000ea8000c1e1500 */
[----:B------:R0:W3:Y:S04]  /*1bb0*/  LDG.E.U16 R19, desc[UR14][R10.64+0x2] ;  /* 0x0000020e0a137981 */ /* 0x0000e8000c1e1500 */
[----:B------:R-:W4:Y:S04]  /*1bc0*/  LDG.E.U16 R20, desc[UR14][R8.64] ;  /* 0x0000000e08147981 */ /* 0x000f28000c1e1500 */
[----:B------:R-:W5:Y:S01]  /*1bd0*/  LDG.E.U16 R21, desc[UR14][R8.64+0x2] ;  /* 0x0000020e08157981 */ /* 0x000f62000c1e1500 */
[----:B------:R-:W-:Y:S01]  /*1be0*/  BSSY.RECONVERGENT B0, `(.L_x_3074) ;  /* 0x000007f000007945 */ /* 0x000fe20003800200 */
[----:B0-----:R-:W-:-:S02]  /*1bf0*/  IMAD.MOV.U32 R10, RZ, RZ, 0x3f800000 ;  /* 0x3f800000ff0a7424 */ /* 0x001fc400078e00ff */
        /* <DEDUP_REMOVED lines=29> */
[----:B------:R-:W1:Y:S01]  /*1dd0*/  LDCU.64 UR10, c[0x0][0x380] ;  /* 0x00007000ff0a77ac */ /* 0x000e620008000a00 */
[----:B------:R-:W-:Y:S01]  /*1de0*/  FADD.FTZ R3, -R0, R3 ;  /* 0x0000000300037221 */ /* 0x000fe20000010100 */
[----:B0-----:R-:W-:Y:S02]  /*1df0*/  IMAD R16, R16, UR16, RZ ;  /* 0x0000001010107c24 */ /* 0x001fe4000f8e02ff */
[----:B------:R-:W-:-:S04]  /*1e00*/  IMAD.WIDE.U32 R8, R7, UR16, R8 ;  /* 0x0000001007087c25 */ /* 0x000fc8000f8e0008 */
[----:B------:R-:W-:Y:S02]  /*1e10*/  IMAD R19, R7, UR17, R16 ;  /* 0x0000001107137c24 */ /* 0x000fe4000f8e0210 */
[-C--:B------:R-:W-:Y:S01]  /*1e20*/  FMUL.FTZ R16, R17, R10.reuse ;  /* 0x0000000a11107220 */ /* 0x080fe20000410000 */
[----:B-1----:R-:W-:Y:S01]  /*1e30*/  LEA R2, P1, R8, UR10, 0x2 ;  /* 0x0000000a08027c11 */ /* 0x002fe2000f8210ff */
[----:B------:R-:W-:Y:S01]  /*1e40*/  FMUL.FTZ R17, R3, R10 ;  /* 0x0000000a03117220 */ /* 0x000fe20000410000 */
[----:B------:R-:W-:Y:S01]  /*1e50*/  IADD3 R19, PT, PT, R9, R19, RZ ;  /* 0x0000001309137210 */ /* 0x000fe20007ffe0ff */
[----:B------:R-:W-:Y:S02]  /*1e60*/  FFMA.FTZ R16, R11, R16, R14 ;  /* 0x000000100b107223 */ /* 0x000fe4000001000e */
[----:B------:R-:W-:Y:S01]  /*1e70*/  FFMA.FTZ R17, R12, R17, R13 ;  /* 0x000000110c117223 */ /* 0x000fe2000001000d */
[----:B------:R-:W-:-:S05]  /*1e80*/  LEA.HI.X R3, R8, UR11, R19, 0x2, P1 ;  /* 0x0000000b08037c11 */ /* 0x000fca00088f1413 */
[----:B------:R0:W-:Y:S02]  /*1e90*/  STG.E.64 desc[UR14][R2.64], R16 ;  /* 0x0000001002007986 */ /* 0x0001e4000c101b0e */
.L_x_3077:
[----:B------:R-:W-:Y:S05]  /*1ea0*/  BSYNC.RECONVERGENT B1 ;  /* 0x0000000000017941 */ /* 0x000fea0003800200 */
.L_x_3076:
[----:B------:R-:W-:Y:S05]  /*1eb0*/  @P2 BRA `(.L_x_3078) ;  /* 0x0000000400442947 */ /* 0x000fea0003800000 */
[----:B------:R-:W1:Y:S01]  /*1ec0*/  LDCU.64 UR10, c[0x0][0x3e0] ;  /* 0x00007c00ff0a77ac */ /* 0x000e620008000a00 */
[----:B0-----:R-:W-:Y:S01]  /*1ed0*/  MOV R2, R24 ;  /* 0x0000001800027202 */ /* 0x001fe20000000f00 */
[C---:B------:R-:W-:Y:S01]  /*1ee0*/  FADD.FTZ R9, -R0.reuse, R4 ;  /* 0x0000000400097221 */ /* 0x040fe20000010100 */
[----:B------:R-:W-:Y:S01]  /*1ef0*/  MOV R3, R27 ;  /* 0x0000001b00037202 */ /* 0x000fe20000000f00 */
[----:B------:R-:W0:Y:S01]  /*1f00*/  LDCU.64 UR12, c[0x0][0x380] ;  /* 0x00007000ff0c77ac */ /* 0x000e220008000a00 */
[----:B------:R-:W-:Y:S01]  /*1f10*/  FADD.FTZ R5, -R0, R5 ;  /* 0x0000000500057221 */ /* 0x000fe20000010100 */
[----:B------:R-:W-:-:S03]  /*1f20*/  FMUL.FTZ R9, R9, R10 ;  /* 0x0000000a09097220 */ /* 0x000fc60000410000 */
[----:B------:R-:W-:Y:S01]  /*1f30*/  FMUL.FTZ R10, R5, R10 ;  /* 0x0000000a050a7220 */ /* 0x000fe20000410000 */
[----:B------:R-:W-:Y:S01]  /*1f40*/  FFMA.FTZ R14, R11, R9, R14 ;  /* 0x000000090b0e7223 */ /* 0x000fe2000001000e */
[----:B-1----:R-:W-:Y:S02]  /*1f50*/  IMAD R18, R18, UR10, RZ ;  /* 0x0000000a12127c24 */ /* 0x002fe4000f8e02ff */
[----:B------:R-:W-:-:S04]  /*1f60*/  IMAD.WIDE.U32 R2, R15, UR10, R2 ;  /* 0x0000000a0f027c25 */ /* 0x000fc8000f8e0002 */
[----:B------:R-:W-:Y:S01]  /*1f70*/  IMAD R15, R15, UR11, R18 ;  /* 0x0000000b0f0f7c24 */ /* 0x000fe2000f8e0212 */
[----:B0-----:R-:W-:-:S04]  /*1f80*/  LEA R4, P1, R2, UR12, 0x2 ;  /* 0x0000000c02047c11 */ /* 0x001fc8000f8210ff */
[----:B------:R-:W-:-:S04]  /*1f90*/  IADD3 R15, PT, PT, R3, R15, RZ ;  /* 0x0000000f030f7210 */ /* 0x000fc80007ffe0ff */
[----:B------:R-:W-:Y:S01]  /*1fa0*/  LEA.HI.X R5, R2, UR13, R15, 0x2, P1 ;  /* 0x0000000d02057c11 */ /* 0x000fe200088f140f */
[----:B------:R-:W-:-:S05]  /*1fb0*/  FFMA.FTZ R15, R12, R10, R13 ;  /* 0x0000000a0c0f7223 */ /* 0x000fca000001000d */
[----:B------:R1:W-:Y:S01]  /*1fc0*/  STG.E.64 desc[UR14][R4.64], R14 ;  /* 0x0000000e04007986 */ /* 0x0003e2000c101b0e */
[----:B------:R-:W-:Y:S05]  /*1fd0*/  BRA `(.L_x_3078) ;  /* 0x0000000000fc7947 */ /* 0x000fea0003800000 */
.L_x_3075:
[----:B------:R-:W-:Y:S04]  /*1fe0*/  BSSY.RECONVERGENT B1, `(.L_x_3079) ;  /* 0x000001e000017945 */ /* 0x000fe80003800200 */
[----:B------:R-:W-:Y:S05]  /*1ff0*/  @P1 BRA `(.L_x_3080) ;  /* 0x0000000000701947 */ /* 0x000fea0003800000 */
[C---:B------:R-:W-:Y:S01]  /*2000*/  FADD.FTZ R9, -R0.reuse, R2 ;  /* 0x0000000200097221 */ /* 0x040fe20000010100 */
[----:B------:R-:W-:Y:S01]  /*2010*/  FADD.FTZ R3, -R0, R3 ;  /* 0x0000000300037221 */ /* 0x000fe20000010100 */
        /* <DEDUP_REMOVED lines=13> */
[C---:B------:R-:W-:Y:S02]  /*20f0*/  IMAD R9, R7.reuse, UR11, R20 ;  /* 0x0000000b07097c24 */ /* 0x040fe4000f8e0214 */
[----:B--2---:R-:W-:Y:S01]  /*2100*/  FADD.FTZ R17, R2, 1 ;  /* 0x3f80000002117421 */ /* 0x004fe20000010000 */
[----:B------:R-:W-:Y:S02]  /*2110*/  IMAD.MOV.U32 R2, RZ, RZ, R24 ;  /* 0x000000ffff027224 */ /* 0x000fe400078e0018 */
[----:B0-----:R-:W-:Y:S02]  /*2120*/  FADD.FTZ R18, R8, 1 ;  /* 0x3f80000008127421 */ /* 0x001fe40000010000 */
[----:B------:R-:W-:Y:S01]  /*2130*/  IMAD.WIDE.U32 R2, R7, UR10, R2 ;  /* 0x0000000a07027c25 */ /* 0x000fe2000f8e0002 */
[----:B------:R-:W0:Y:S02]  /*2140*/  MUFU.RCP R17, R17 ;  /* 0x0000001100117308 */ /* 0x000e240000001000 */
[----:B-1----:R-:W-:-:S02]  /*2150*/  LEA R8, P1, R2, UR12, 0x2 ;  /* 0x0000000c02087c11 */ /* 0x002fc4000f8210ff */
[----:B------:R-:W-:-:S04]  /*2160*/  IADD3 R9, PT, PT, R3, R9, RZ ;  /* 0x0000000903097210 */ /* 0x000fc80007ffe0ff */
[----:B------:R-:W1:Y:S01]  /*2170*/  MUFU.RCP R18, R18 ;  /* 0x0000001200127308 */ /* 0x000e620000001000 */
[----:B------:R-:W-:Y:S01]  /*2180*/  LEA.HI.X R9, R2, UR13, R9, 0x2, P1 ;  /* 0x0000000d02097c11 */ /* 0x000fe200088f1409 */
[----:B0-----:R-:W-:Y:S01]  /*2190*/  FMUL.FTZ R16, R16, R17 ;  /* 0x0000001110107220 */ /* 0x001fe20000410000 */
[----:B-1----:R-:W-:-:S05]  /*21a0*/  FMUL.FTZ R17, R15, R18 ;  /* 0x000000120f117220 */ /* 0x002fca0000410000 */
[----:B------:R0:W-:Y:S02]  /*21b0*/  STG.E.64 desc[UR14][R8.64], R16 ;  /* 0x0000001008007986 */ /* 0x0001e4000c101b0e */
.L_x_3080:
[----:B------:R-:W-:Y:S05]  /*21c0*/  BSYNC.RECONVERGENT B1 ;  /* 0x0000000000017941 */ /* 0x000fea0003800200 */
.L_x_3079:
[----:B------:R-:W1:Y:S01]  /*21d0*/  LDCU.64 UR10, c[0x0][0x3e8] ;  /* 0x00007d00ff0a77ac */ /* 0x000e620008000a00 */
[----:B------:R-:W-:-:S04]  /*21e0*/  IADD3 R2, PT, PT, R7, 0x20, RZ ;  /* 0x0000002007027810 */ /* 0x000fc80007ffe0ff */
[----:B------:R-:W-:Y:S02]  /*21f0*/  SHF.R.S32.HI R3, RZ, 0x1f, R2 ;  /* 0x0000001fff037819 */ /* 0x000fe40000011402 */
[----:B-1----:R-:W-:-:S04]  /*2200*/  ISETP.GE.U32.AND P1, PT, R2, UR10, PT ;  /* 0x0000000a02007c0c */ /* 0x002fc8000bf26070 */
[----:B------:R-:W-:-:S13]  /*2210*/  ISETP.GE.AND.EX P1, PT, R3, UR11, PT, P1 ;  /* 0x0000000b03007c0c */ /* 0x000fda000bf26310 */
[----:B------:R-:W-:Y:S05]  /*2220*/  @P1 BRA `(.L_x_3078) ;  /* 0x0000000000681947 */ /* 0x000fea0003800000 */
[C---:B0-----:R-:W-:Y:S01]  /*2230*/  FADD.FTZ R9, -R0.reuse, R4 ;  /* 0x0000000400097221 */ /* 0x041fe20000010100 */
[----:B------:R-:W-:Y:S01]  /*2240*/  FADD.FTZ R5, -R0, R5 ;  /* 0x0000000500057221 */ /* 0x000fe20000010100 */
        /* <DEDUP_REMOVED lines=23> */
[----:B------:R2:W-:Y:S02]  /*23c0*/  STG.E.64 desc[UR14][R2.64], R4 ;  /* 0x0000000402007986 */ /* 0x0005e4000c101b0e */
.L_x_3078:
[----:B------:R-:W-:Y:S05]  /*23d0*/  BSYNC.RECONVERGENT B0 ;  /* 0x0000000000007941 */ /* 0x000fea0003800200 */
.L_x_3074:
[----:B------:R-:W-:Y:S02]  /*23e0*/  UIADD3 UR8, UPT, UPT, UR19, UR8, URZ ;  /* 0x0000000813087290 */ /* 0x000fe4000fffe0ff */
[----:B------:R-:W-:Y:S02]  /*23f0*/  UIADD3 UR4, UPT, UPT, UR4, 0x1, URZ ;  /* 0x0000000104047890 */ /* 0x000fe4000fffe0ff */
[----:B------:R-:W-:-:S09]  /*2400*/  UISETP.GE.AND UP0, UPT, UR8, UR7, UPT ;  /* 0x000000070800728c */ /* 0x000fd2000bf06270 */
[----:B------:R-:W-:Y:S05]  /*2410*/  BRA.U !UP0, `(.L_x_3081) ;  /* 0xffffffdd08547547 */ /* 0x000fea000b83ffff */
[----:B------:R-:W-:Y:S05]  /*2420*/  EXIT ;  /* 0x000000000000794d */ /* 0x000fea0003800000 */
.L_x_3082:
        /* <DEDUP_REMOVED lines=13> */
.L_x_3471:


//--------------------- .text._Z35group_norm_nhwc_fwd_one_pass_kernelI11Fp32IOBf16WLi128ELi32ELi512EEv26Group_norm_nhwc_fwd_params --------------------------
	.section	.text._Z35group_norm_nhwc_fwd_one_pass_kernelI11Fp32IOBf16WLi128ELi32ELi512EEv26Group_norm_nhwc_fwd_params,"ax",@progbits
	.align	128
        .global         _Z35group_norm_nhwc_fwd_one_pass_kernelI11Fp32IOBf16WLi128ELi32ELi512EEv26Group_norm_nhwc_fwd_params
        .type           _Z35group_norm_nhwc_fwd_one_pass_kernelI11Fp32IOBf16WLi128ELi32ELi512EEv26Group_norm_nhwc_fwd_params,@function
        .size           _Z35group_norm_nhwc_fwd_one_pass_kernelI11Fp32IOBf16WLi128ELi32ELi512EEv26Group_norm_nhwc_fwd_params,(.L_x_3472 - _Z35group_norm_nhwc_fwd_one_pass_kernelI11Fp32IOBf16WLi128ELi32ELi512EEv26Group_norm_nhwc_fwd_params)
        .other          _Z35group_norm_nhwc_fwd_one_pass_kernelI11Fp32IOBf16WLi128ELi32ELi512EEv26Group_norm_nhwc_fwd_params,@"STO_CUDA_ENTRY STV_DEFAULT"
_Z35group_norm_nhwc_fwd_one_pass_kernelI11Fp32IOBf16WLi128ELi32ELi512EEv26Group_norm_nhwc_fwd_params:
.text._Z35group_norm_nhwc_fwd_one_pass_kernelI11Fp32IOBf16WLi128ELi32ELi512EEv26Group_norm_nhwc_fwd_params:
        /* <DEDUP_REMOVED lines=23> */
.L_x_3110:
[----:B0-----:R-:W0:Y:S01]  /*0170*/  LDC R9, c[0x0][0x3f8] ;  /* 0x0000fe00ff097b82 */ /* 0x001e220000000800 */
[----:B-1----:R-:W1:Y:S01]  /*0180*/  LDCU.64 UR8, c[0x0][0x3e8] ;  /* 0x00007d00ff0877ac */ /* 0x002e620008000a00 */
[C---:B------:R-:W-:Y:S01]  /*0190*/  IADD3 R13, PT, PT, R23.reuse, 0x40, RZ ;  /* 0x00000040170d7810 */ /* 0x040fe20007ffe0ff */
[----:B--2---:R-:W2:Y:S01]  /*01a0*/  S2R R8, SR_TID.X ;  /* 0x0000000000087919 */ /* 0x004ea20000002100 */
[----:B------:R-:W-:Y:S01]  /*01b0*/  IADD3 R18, PT, PT, R23, 0x20, RZ ;  /* 0x0000002017127810 */ /* 0x000fe20007ffe0ff */
[----:B---3--:R-:W3:Y:S01]  /*01c0*/  LDCU.64 UR10, c[0x0][0x3f0] ;  /* 0x00007e00ff0a77ac */ /* 0x008ee20008000a00 */
[----:B------:R-:W-:Y:S02]  /*01d0*/  SHF.R.S32.HI R15, RZ, 0x1f, R13 ;  /* 0x0000001fff0f7819 */ /* 0x000fe4000001140d */
[----:B------:R-:W-:Y:S02]  /*01e0*/  SHF.R.S32.HI R21, RZ, 0x1f, R18 ;  /* 0x0000001fff157819 */ /* 0x000fe40000011412 */
[----:B0-----:R-:W-:-:S02]  /*01f0*/  IABS R5, R9 ;  /* 0x0000000900057213 */ /* 0x001fc40000000000 */
[----:B------:R-:W-:Y:S02]  /*0200*/  ISETP.NE.AND P3, PT, R9, RZ, PT ;  /* 0x000000ff0900720c */ /* 0x000fe40003f65270 */
        /* <DEDUP_REMOVED lines=24> */
[----:B------:R-:W0:Y:S02]  /*0390*/  @!P2 LDC.64 R4, c[0x0][0x3e0] ;  /* 0x0000f800ff04ab82 */ /* 0x000e240000000a00 */
[----:B------:R-:W-:Y:S02]  /*03a0*/  @!P4 IADD3 R3, PT, PT, -R3, RZ, RZ ;  /* 0x000000ff0303c210 */ /* 0x000fe40007ffe1ff */
[----:B------:R-:W-:Y:S02]  /*03b0*/  @!P3 LOP3.LUT R3, RZ, R9, RZ, 0x33, !PT ;  /* 0x00000009ff03b212 */ /* 0x000fe400078e33ff */
[----:B------:R-:W-:-:S02]  /*03c0*/  ISETP.GE.U32.AND P3, PT, R23, UR8, PT ;  /* 0x0000000817007c0c */ /* 0x000fc4000bf66070 */
[----:B------:R-:W-:Y:S01]  /*03d0*/  IADD3 R0, PT, PT, -R3, RZ, RZ ;  /* 0x000000ff03007210 */ /* 0x000fe20007ffe1ff */
[----:B------:R-:W1:Y:S01]  /*03e0*/  @!P2 LDC.64 R10, c[0x0][0x390] ;  /* 0x0000e400ff0aab82 */ /* 0x000e620000000a00 */
[----:B------:R-:W-:Y:S02]  /*03f0*/  ISETP.GE.AND.EX P3, PT, R7, UR9, PT, P3 ;  /* 0x0000000907007c0c */ /* 0x000fe4000bf66330 */
[----:B------:R-:W-:Y:S01]  /*0400*/  SHF.R.S32.HI R2, RZ, 0x1f, R3 ;  /* 0x0000001fff027819 */ /* 0x000fe20000011403 */
[----:B------:R-:W-:Y:S01]  /*0410*/  IMAD R0, R9, R0, UR7 ;  /* 0x0000000709007e24 */ /* 0x000fe2000f8e0200 */
[----:B------:R-:W-:Y:S02]  /*0420*/  ISETP.GE.AND.EX P1, PT, R21, UR9, PT, P1 ;  /* 0x0000000915007c0c */ /* 0x000fe4000bf26310 */
[----:B------:R-:W-:Y:S01]  /*0430*/  IADD3 R9, PT, PT, R23, 0x60, RZ ;  /* 0x0000006017097810 */ /* 0x000fe20007ffe0ff */
[----:B---3--:R-:W-:Y:S01]  /*0440*/  IMAD R2, R2, UR10, RZ ;  /* 0x0000000a02027c24 */ /* 0x008fe2000f8e02ff */
[----:B------:R-:W-:-:S02]  /*0450*/  SHF.L.U32 R0, R0, 0x5, RZ ;  /* 0x0000000500007819 */ /* 0x000fc400000006ff */
[----:B------:R-:W-:Y:S01]  /*0460*/  ISETP.GE.U32.AND P4, PT, R9, UR8, PT ;  /* 0x0000000809007c0c */ /* 0x000fe2000bf86070 */
[----:B------:R-:W-:Y:S01]  /*0470*/  IMAD R25, R3, UR11, R2 ;  /* 0x0000000b03197c24 */ /* 0x000fe2000f8e0202 */
[----:B------:R-:W-:Y:S01]  /*0480*/  LOP3.LUT R26, R0, 0x1e, R27, 0xf8, !PT ;  /* 0x0000001e001a7812 */ /* 0x000fe200078ef81b */
[----:B------:R-:W2:Y:S01]  /*0490*/  @!P3 LDC.64 R16, c[0x0][0x3e0] ;  /* 0x0000f800ff10bb82 */ /* 0x000ea20000000a00 */
[----:B------:R-:W-:Y:S01]  /*04a0*/  SHF.R.S32.HI R27, RZ, 0x1f, R0 ;  /* 0x0000001fff1b7819 */ /* 0x000fe20000011400 */
[----:B0-----:R-:W-:Y:S01]  /*04b0*/  @!P2 IMAD R2, R15, R4, RZ ;  /* 0x000000040f02a224 */ /* 0x001fe200078e02ff */
[----:B------:R-:W-:Y:S01]  /*04c0*/  SHF.R.S32.HI R19, RZ, 0x1f, R9 ;  /* 0x0000001fff137819 */ /* 0x000fe20000011409 */
[----:B------:R-:W-:-:S03]  /*04d0*/  IMAD.WIDE.U32 R26, R3, UR10, R26 ;  /* 0x0000000a031a7c25 */ /* 0x000fc6000f8e001a */
[----:B------:R-:W-:Y:S01]  /*04e0*/  ISETP.GE.AND.EX P4, PT, R19, UR9, PT, P4 ;  /* 0x0000000913007c0c */ /* 0x000fe2000bf86340 */
[----:B------:R-:W-:Y:S01]  /*04f0*/  @!P2 IMAD R15, R13, R5, R2 ;  /* 0x000000050d0fa224 */ /* 0x000fe200078e0202 */
[----:B------:R-:W-:Y:S01]  /*0500*/  @!P2 MOV R24, R26 ;  /* 0x0000001a0018a202 */ /* 0x000fe20000000f00 */
[----:B------:R-:W0:Y:S01]  /*0510*/  @!P1 LDC.64 R2, c[0x0][0x3e0] ;  /* 0x0000f800ff029b82 */ /* 0x000e220000000a00 */
[----:B------:R-:W-:-:S03]  /*0520*/  IMAD.IADD R25, R27, 0x1, R25 ;  /* 0x000000011b197824 */ /* 0x000fc600078e0219 */
[----:B------:R-:W-:-:S04]  /*0530*/  @!P2 IMAD.WIDE.U32 R4, R13, R4, R24 ;  /* 0x000000040d04a225 */ /* 0x000fc800078e0018 */
[----:B------:R-:W3:Y:S01]  /*0540*/  @!P1 LDC.64 R12, c[0x0][0x390] ;  /* 0x0000e400ff0c9b82 */ /* 0x000ee20000000a00 */
[----:B------:R-:W-:Y:S01]  /*0550*/  @!P2 IADD3 R5, PT, PT, R5, R15, RZ ;  /* 0x0000000f0505a210 */ /* 0x000fe20007ffe0ff */
[----:B--2---:R-:W-:Y:S01]  /*0560*/  @!P3 IMAD R6, R7, R16, RZ ;  /* 0x000000100706b224 */ /* 0x004fe200078e02ff */
[----:B-1----:R-:W-:Y:S02]  /*0570*/  @!P2 LEA R10, P5, R4, R10, 0x2 ;  /* 0x0000000a040aa211 */ /* 0x002fe400078a10ff */
[----:B------:R-:W-:-:S03]  /*0580*/  @!P3 MOV R7, R25 ;  /* 0x000000190007b202 */ /* 0x000fc60000000f00 */
[----:B------:R-:W1:Y:S01]  /*0590*/  @!P3 LDC.64 R14, c[0x0][0x390] ;  /* 0x0000e400ff0ebb82 */ /* 0x000e620000000a00 */
[----:B------:R-:W-:Y:S01]  /*05a0*/  @!P3 IMAD R29, R23, R17, R6 ;  /* 0x00000011171db224 */ /* 0x000fe200078e0206 */
[----:B------:R-:W-:Y:S02]  /*05b0*/  @!P3 MOV R6, R26 ;  /* 0x0000001a0006b202 */ /* 0x000fe40000000f00 */
[----:B------:R-:W-:-:S03]  /*05c0*/  @!P2 LEA.HI.X R11, R4, R11, R5, 0x2, P5 ;  /* 0x0000000b040ba211 */ /* 0x000fc600028f1405 */
        /* <DEDUP_REMOVED lines=8> */
[----:B------:R-:W0:Y:S02]  /*0650*/  @!P4 LDC.64 R6, c[0x0][0x390] ;  /* 0x0000e400ff06cb82 */ /* 0x000e240000000a00 */
[----:B------:R-:W-:Y:S01]  /*0660*/  @!P1 IMAD.IADD R21, R3, 0x1, R21 ;  /* 0x0000000103159824 */ /* 0x000fe200078e0215 */
[----:B---3--:R-:W-:Y:S01]  /*0670*/  @!P1 LEA R12, P6, R2, R12, 0x2 ;  /* 0x0000000c020c9211 */ /* 0x008fe200078c10ff */
[----:B------:R-:W-:Y:S01]  /*0680*/  HFMA2 R3, -RZ, RZ, 0, 0 ;  /* 0x00000000ff037431 */ /* 0x000fe200000001ff */
[----:B-1----:R-:W-:Y:S02]  /*0690*/  @!P3 LEA R14, P5, R16, R14, 0x2 ;  /* 0x0000000e100eb211 */ /* 0x002fe400078a10ff */
[----:B------:R-:W-:Y:S02]  /*06a0*/  @!P1 LEA.HI.X R13, R2, R13, R21, 0x2, P6 ;  /* 0x0000000d020d9211 */ /* 0x000fe400030f1415 */
[----:B------:R-:W-:Y:S02]  /*06b0*/  CS2R R20, SRZ ;  /* 0x0000000000147805 */ /* 0x000fe4000001ff00 */
[----:B------:R-:W-:-:S02]  /*06c0*/  @!P3 LEA.HI.X R15, R16, R15, R17, 0x2, P5 ;  /* 0x0000000f100fb211 */ /* 0x000fc400028f1411 */
[----:B------:R-:W-:Y:S02]  /*06d0*/  @!P4 MOV R16, R26 ;  /* 0x0000001a0010c202 */ /* 0x000fe40000000f00 */
[----:B------:R-:W-:Y:S01]  /*06e0*/  @!P4 MOV R17, R25 ;  /* 0x000000190011c202 */ /* 0x000fe20000000f00 */
[-C--:B--2---:R-:W-:Y:S01]  /*06f0*/  @!P4 IMAD R18, R19, R4.reuse, RZ ;  /* 0x000000041312c224 */ /* 0x084fe200078e02ff */
[----:B------:R-:W-:Y:S01]  /*0700*/  MOV R2, RZ ;  /* 0x000000ff00027202 */ /* 0x000fe20000000f00 */
[----:B------:R-:W2:Y:S02]  /*0710*/  @!P3 LDG.E.64 R20, desc[UR14][R14.64] ;  /* 0x0000000e0e14b981 */ /* 0x000ea4000c1e1b00 */
[C---:B------:R-:W-:Y:S02]  /*0720*/  @!P4 IMAD R19, R9.reuse, R5, R18 ;  /* 0x000000050913c224 */ /* 0x040fe400078e0212 */
[----:B------:R-:W-:Y:S01]  /*0730*/  @!P4 IMAD.WIDE.U32 R16, R9, R4, R16 ;  /* 0x000000040910c225 */ /* 0x000fe200078e0010 */
[----:B------:R-:W-:Y:S01]  /*0740*/  CS2R R4, SRZ ;  /* 0x0000000000047805 */ /* 0x000fe2000001ff00 */
[----:B------:R1:W3:Y:S03]  /*0750*/  @!P1 LDG.E.64 R2, desc[UR14][R12.64] ;  /* 0x0000000e0c029981 */ /* 0x0002e6000c1e1b00 */
[----:B------:R-:W-:-:S02]  /*0760*/  @!P4 IADD3 R9, PT, PT, R17, R19, RZ ;  /* 0x000000131109c210 */ /* 0x000fc40007ffe0ff */
[C---:B0-----:R-:W-:Y:S01]  /*0770*/  @!P4 LEA R18, P3, R16.reuse, R6, 0x2 ;  /* 0x000000061012c211 */ /* 0x041fe200078610ff */
[----:B------:R0:W5:Y:S03]  /*0780*/  @!P2 LDG.E.64 R4, desc[UR14][R10.64] ;  /* 0x0000000e0a04a981 */ /* 0x000166000c1e1b00 */
[----:B------:R-:W-:Y:S02]  /*0790*/  @!P4 LEA.HI.X R19, R16, R7, R9, 0x2, P3 ;  /* 0x000000071013c211 */ /* 0x000fe400018f1409 */
[----:B------:R-:W-:-:S06]  /*07a0*/  CS2R R6, SRZ ;  /* 0x0000000000067805 */ /* 0x000fcc000001ff00 */
[----:B------:R-:W4:Y:S01]  /*07b0*/  @!P4 LDG.E.64 R6, desc[UR14][R18.64] ;  /* 0x0000000e1206c981 */ /* 0x000f22000c1e1b00 */
[----:B------:R-:W1:Y:S02]  /*07c0*/  S2R R9, SR_LANEID ;  /* 0x0000000000097919 */ /* 0x000e640000000000 */
[C---:B-1----:R-:W-:Y:S02]  /*07d0*/  ISETP.GT.AND P2, PT, R9.reuse, 0x1e, PT ;  /* 0x0000001e0900780c */ /* 0x042fe40003f44270 */
[----:B------:R-:W-:Y:S01]  /*07e0*/  ISETP.GT.AND P3, PT, R9, 0xf, PT ;  /* 0x0000000f0900780c */ /* 0x000fe20003f64270 */
[----:B------:R-:W-:Y:S01]  /*07f0*/  BSSY.RECONVERGENT B0, `(.L_x_3083) ;  /* 0x0000037000007945 */ /* 0x000fe20003800200 */
[----:B--2---:R-:W-:Y:S01]  /*0800*/  FMUL.FTZ R15, R21, R21 ;  /* 0x00000015150f7220 */ /* 0x004fe20000410000 */
[----:B------:R-:W-:-:S03]  /*0810*/  FADD.FTZ R12, R20, R21 ;  /* 0x00000015140c7221 */ /* 0x000fc60000010000 */
[----:B------:R-:W-:Y:S01]  /*0820*/  FFMA.FTZ R15, R20, R20, R15 ;  /* 0x00000014140f7223 */ /* 0x000fe2000001000f */
[----:B---3--:R-:W-:Y:S01]  /*0830*/  FMUL.FTZ R17, R3, R3 ;  /* 0x0000000303117220 */ /* 0x008fe20000410000 */
[C---:B------:R-:W-:Y:S02]  /*0840*/  FADD.FTZ R13, R2.reuse, R3 ;  /* 0x00000003020d7221 */ /* 0x040fe40000010000 */
[----:B------:R-:W-:Y:S01]  /*0850*/  FADD.FTZ R15, RZ, R15 ;  /* 0x0000000fff0f7221 */ /* 0x000fe20000010000 */
[----:B0-----:R-:W-:Y:S01]  /*0860*/  FFMA.FTZ R10, R2, R2, R17 ;  /* 0x00000002020a7223 */ /* 0x001fe20000010011 */
[----:B------:R-:W-:Y:S01]  /*0870*/  FADD.FTZ R12, RZ, R12 ;  /* 0x0000000cff0c7221 */ /* 0x000fe20000010000 */
[----:B-----5:R-:W-:Y:S01]  /*0880*/  FMUL.FTZ R17, R5, R5 ;  /* 0x0000000505117220 */ /* 0x020fe20000410000 */
[----:B------:R-:W-:Y:S01]  /*0890*/  FADD.FTZ R11, R4, R5 ;  /* 0x00000005040b7221 */ /* 0x000fe20000010000 */
[----:B------:R-:W-:Y:S01]  /*08a0*/  FADD.FTZ R10, R15, R10 ;  /* 0x0000000a0f0a7221 */ /* 0x000fe20000010000 */
[----:B------:R-:W-:Y:S01]  /*08b0*/  FADD.FTZ R12, R12, R13 ;  /* 0x0000000d0c0c7221 */ /* 0x000fe20000010000 */
[----:B------:R-:W-:-:S03]  /*08c0*/  FFMA.FTZ R17, R4, R4, R17 ;  /* 0x0000000404117223 */ /* 0x000fc60000010011 */
[----:B------:R-:W-:Y:S01]  /*08d0*/  FADD.FTZ R11, R12, R11 ;  /* 0x0000000b0c0b7221 */ /* 0x000fe20000010000 */
[----:B------:R-:W-:Y:S01]  /*08e0*/  FADD.FTZ R17, R10, R17 ;  /* 0x000000110a117221 */ /* 0x000fe20000010000 */
[----:B----4-:R-:W-:Y:S01]  /*08f0*/  FMUL.FTZ R13, R7, R7 ;  /* 0x00000007070d7220 */ /* 0x010fe20000410000 */
[----:B------:R-:W-:-:S03]  /*0900*/  FADD.FTZ R10, R6, R7 ;  /* 0x00000007060a7221 */ /* 0x000fc60000010000 */
[----:B------:R-:W-:Y:S01]  /*0910*/  FFMA.FTZ R12, R6, R6, R13 ;  /* 0x00000006060c7223 */ /* 0x000fe2000001000d */
[----:B------:R-:W-:-:S03]  /*0920*/  FADD.FTZ R10, R11, R10 ;  /* 0x0000000a0b0a7221 */ /* 0x000fc60000010000 */
[----:B------:R-:W-:Y:S02]  /*0930*/  FADD.FTZ R11, R17, R12 ;  /* 0x0000000c110b7221 */ /* 0x000fe40000010000 */
        /* <DEDUP_REMOVED lines=34> */
.L_x_3084:
[----:B------:R-:W-:Y:S05]  /*0b60*/  BSYNC.RECONVERGENT B0 ;  /* 0x0000000000007941 */ /* 0x000fea0003800200 */
.L_x_3083:
        /* <DEDUP_REMOVED lines=46> */
.L_x_3086:
[----:B------:R-:W-:Y:S05]  /*0e50*/  BSYNC.RECONVERGENT B0 ;  /* 0x0000000000007941 */ /* 0x000fea0003800200 */
.L_x_3085:
        /* <DEDUP_REMOVED lines=31> */
.L_x_3089:
[----:B---3--:R-:W2:Y:S04]  /*1050*/  LDG.E.STRONG.GPU R10, desc[UR14][R8.64] ;  /* 0x0000000e080a7981 */ /* 0x008ea8000c1ef900 */
[----:B--2---:R-:W-:Y:S01]  /*1060*/  CCTL.IVALL ;  /* 0x00000000ff00798f */ /* 0x004fe20002000000 */
[----:B------:R-:W-:Y:S05]  /*1070*/  YIELD ;  /* 0x0000000000007946 */ /* 0x000fea0003800000 */
[----:B------:R-:W-:-:S13]  /*1080*/  ISETP.NE.AND P2, PT, R10, R15, PT ;  /* 0x0000000f0a00720c */ /* 0x000fda0003f45270 */
[----:B------:R-:W-:Y:S05]  /*1090*/  @P2 BRA `(.L_x_3089) ;  /* 0xfffffffc00ec2947 */ /* 0x000fea000383ffff */
.L_x_3088:
        /* <DEDUP_REMOVED lines=15> */
.L_x_3091:
        /* <DEDUP_REMOVED lines=26> */
[----:B-1----:R-:W-:Y:S02]  /*1330*/  MOV R16, UR24 ;  /* 0x0000001800107c02 */ /* 0x002fe40008000f00 */
[----:B--2---:R-:W-:Y:S01]  /*1340*/  MOV R17, UR25 ;  /* 0x0000001900117c02 */ /* 0x004fe20008000f00 */
        /* <DEDUP_REMOVED lines=10> */
[----:B------:R-:W-:Y:S01]  /*13f0*/  IMAD.U32 R8, RZ, RZ, UR23 ;  /* 0x00000017ff087e24 */ /* 0x000fe2000f8e00ff */
[----:B------:R-:W-:Y:S01]  /*1400*/  UIADD3 UR23, UPT, UPT, UR5, 0x7, URZ ;  /* 0x0000000705177890 */ /* 0x000fe2000fffe0ff */
[----:B---3--:R-:W-:Y:S01]  /*1410*/  @!P4 FADD.FTZ R12, R12, R10 ;  /* 0x0000000a0c0cc221 */ /* 0x008fe20000010000 */
[----:B------:R-:W-:-:S02]  /*1420*/  @!P4 FADD.FTZ R13, R13, R11 ;  /* 0x0000000b0d0dc221 */ /* 0x000fc40000010000 */
[----:B------:R-:W-:Y:S01]  /*1430*/  ISETP.EQ.OR P4, PT, R8, UR18, P3 ;  /* 0x0000001208007c0c */ /* 0x000fe20009f82670 */
        /* <DEDUP_REMOVED lines=48> */
.L_x_3090:
        /* <DEDUP_REMOVED lines=24> */
[----:B------:R-:W-:Y:S01]  /*18c0*/  IMAD.U32 R8, RZ, RZ, UR8 ;  /* 0x00000008ff087e24 */ /* 0x000fe2000f8e00ff */
        /* <DEDUP_REMOVED lines=9> */
[----:B-1----:R-:W-:-:S02]  /*1960*/  MOV R16, UR8 ;  /* 0x0000000800107c02 */ /* 0x002fc40008000f00 */
[----:B--2---:R-:W-:Y:S02]  /*1970*/  MOV R17, UR9 ;  /* 0x0000000900117c02 */ /* 0x004fe40008000f00 */
[----:B------:R-:W2:Y:S01]  /*1980*/  @!P4 LDG.E.64 R10, desc[UR14][R10.64] ;  /* 0x0000000e0a0ac981 */ /* 0x000ea2000c1e1b00 */
[----:B------:R-:W-:Y:S02]  /*1990*/  MOV R14, UR10 ;  /* 0x0000000a000e7c02 */ /* 0x000fe40008000f00 */
        /* <DEDUP_REMOVED lines=14> */
.L_x_3092:
        /* <DEDUP_REMOVED lines=21> */
[----:B------:R-:W-:-:S05]  /*1bd0*/  IMAD.U32 R14, RZ, RZ, UR5 ;  /* 0x00000005ff0e7e24 */ /* 0x000fca000f8e00ff */
[----:B------:R-:W-:-:S04]  /*1be0*/  IADD3 R14, PT, PT, R14, 0x2, RZ ;  /* 0x000000020e0e7810 */ /* 0x000fc80007ffe0ff */
[----:B------:R-:W-:Y:S01]  /*1bf0*/  R2UR UR5, R14 ;  /* 0x000000000e0572ca */ /* 0x000fe200000e0000 */
[----:B0-----:R-:W-:Y:S01]  /*1c00*/  @!P4 FADD.FTZ R12, R12, R8 ;  /* 0x000000080c0cc221 */ /* 0x001fe20000010000 */
[----:B------:R-:W-:-:S03]  /*1c10*/  @!P4 FADD.FTZ R13, R13, R9 ;  /* 0x000000090d0dc221 */ /* 0x000fc60000010000 */
[----:B---3--:R-:W-:Y:S01]  /*1c20*/  @!P2 FADD.FTZ R12, R12, R10 ;  /* 0x0000000a0c0ca221 */ /* 0x008fe20000010000 */
[----:B------:R-:W-:-:S09]  /*1c30*/  @!P2 FADD.FTZ R13, R13, R11 ;  /* 0x0000000b0d0da221 */ /* 0x000fd20000010000 */
.L_x_3093:
        /* <DEDUP_REMOVED lines=13> */
.L_x_3094:
[----:B------:R-:W-:Y:S05]  /*1d10*/  BSYNC.RECONVERGENT B0 ;  /* 0x0000000000007941 */ /* 0x000fea0003800200 */
.L_x_3087:
[----:B---3--:R-:W3:Y:S01]  /*1d20*/  S2R R10, SR_TID.X ;  /* 0x00000000000a7919 */ /* 0x008ee20000002100 */
[----:B------:R-:W4:Y:S01]  /*1d30*/  S2UR UR8, SR_CgaCtaId ;  /* 0x00000000000879c3 */ /* 0x000f220000008800 */
[----:B------:R-:W5:Y:S01]  /*1d40*/  LDCU UR9, c[0x0][0x414] ;  /* 0x00008280ff0977ac */ /* 0x000f620008000800 */
[----:B------:R-:W-:Y:S01]  /*1d50*/  MOV R11, UR7 ;  /* 0x00000007000b7c02 */ /* 0x000fe20008000f00 */
[----:B------:R-:W-:-:S05]  /*1d60*/  UMOV UR5, 0x400 ;  /* 0x0000040000057882 */ /* 0x000fca0000000000 */
[----:B------:R-:W0:Y:S08]  /*1d70*/  @P0 LDC.64 R14, c[0x0][0x388] ;  /* 0x0000e200ff0e0b82 */ /* 0x000e300000000a00 */
[----:B-12---:R-:W1:Y:S01]  /*1d80*/  LDC.64 R16, c[0x0][0x398] ;  /* 0x0000e600ff107b82 */ /* 0x006e620000000a00 */
[----:B----4-:R-:W-:-:S07]  /*1d90*/  ULEA UR5, UR8, UR5, 0x18 ;  /* 0x0000000508057291 */ /* 0x010fce000f8ec0ff */
[----:B------:R-:W2:Y:S01]  /*1da0*/  LDC.64 R8, c[0x0][0x3a0] ;  /* 0x0000e800ff087b82 */ /* 0x000ea20000000a00 */
[----:B---3--:R-:W-:Y:S01]  /*1db0*/  SHF.L.U32 R10, R10, 0x1, RZ ;  /* 0x000000010a0a7819 */ /* 0x008fe200000006ff */
[----:B0-----:R-:W-:-:S04]  /*1dc0*/  @P0 IMAD.WIDE R14, R11, 0x8, R14 ;  /* 0x000000080b0e0825 */ /* 0x001fc800078e020e */
[----:B-----5:R-:W-:Y:S01]  /*1dd0*/  @P0 FMUL.FTZ R11, R13, UR9 ;  /* 0x000000090d0b0c20 */ /* 0x020fe20008410000 */
[----:B------:R-:W-:Y:S01]  /*1de0*/  @!P3 STS.64 [UR5+0x98], R12 ;  /* 0x0000980cff00b988 */ /* 0x000fe20008000a05 */
[----:B------:R-:W-:Y:S01]  /*1df0*/  LOP3.LUT R19, R10, 0x1e, RZ, 0xc0, !PT ;  /* 0x0000001e0a137812 */ /* 0x000fe200078ec0ff */
[----:B------:R-:W-:-:S03]  /*1e00*/  @P0 FMUL.FTZ R10, R12, UR9 ;  /* 0x000000090c0a0c20 */ /* 0x000fc60008410000 */
[----:B------:R-:W-:Y:S02]  /*1e10*/  IADD3 R19, PT, PT, R0, R19, RZ ;  /* 0x0000001300137210 */ /* 0x000fe40007ffe0ff */
[----:B------:R-:W-:Y:S03]  /*1e20*/  @P0 STG.E.64 desc[UR14][R14.64], R10 ;  /* 0x0000000a0e000986 */ /* 0x000fe6000c101b0e */
[C---:B-1----:R-:W-:Y:S01]  /*1e30*/  IMAD.WIDE R16, R19.reuse, 0x2, R16 ;  /* 0x0000000213107825 */ /* 0x042fe200078e0210 */
[----:B------:R-:W-:Y:S03]  /*1e40*/  BAR.SYNC.DEFER_BLOCKING 0x0 ;  /* 0x0000000000007b1d */ /* 0x000fe60000010000 */
[----:B--2---:R-:W-:-:S03]  /*1e50*/  IMAD.WIDE R18, R19, 0x2, R8 ;  /* 0x0000000213127825 */ /* 0x004fc600078e0208 */
[----:B------:R-:W2:Y:S04]  /*1e60*/  LDG.E.U16 R28, desc[UR14][R16.64] ;  /* 0x0000000e101c7981 */ /* 0x000ea8000c1e1500 */
[----:B------:R-:W3:Y:S04]  /*1e70*/  LDG.E.U16 R29, desc[UR14][R18.64] ;  /* 0x0000000e121d7981 */ /* 0x000ee8000c1e1500 */
[----:B------:R-:W0:Y:S01]  /*1e80*/  LDS.64 R8, [UR5+0x98] ;  /* 0x00009805ff087984 */ /* 0x000e220008000a00 */
[----:B------:R-:W1:Y:S03]  /*1e90*/  LDCU.U8 UR5, c[0x0][0x3fc] ;  /* 0x00007f80ff0577ac */ /* 0x000e660008000000 */
[----:B------:R-:W4:Y:S04]  /*1ea0*/  LDG.E.U16 R16, desc[UR14][R16.64+0x2] ;  /* 0x0000020e10107981 */ /* 0x000f28000c1e1500 */
[----:B------:R-:W5:Y:S01]  /*1eb0*/  LDG.E.U16 R18, desc[UR14][R18.64+0x2] ;  /* 0x0000020e12127981 */ /* 0x000f62000c1e1500 */
        /* <DEDUP_REMOVED lines=8> */
[----:B------:R-:W-:-:S06]  /*1f40*/  IMAD.MOV.U32 R8, RZ, RZ, 0x3f800000 ;  /* 0x3f800000ff087424 */ /* 0x000fcc00078e00ff */
        /* <DEDUP_REMOVED lines=17> */
[----:B------:R-:W-:Y:S02]  /*2060*/  IMAD.MOV.U32 R16, RZ, RZ, R26 ;  /* 0x000000ffff107224 */ /* 0x000fe400078e001a */
[----:B------:R-:W-:Y:S01]  /*2070*/  FADD.FTZ R21, -R0, R21 ;  /* 0x0000001500157221 */ /* 0x000fe20000010100 */
[----:B------:R-:W1:Y:S01]  /*2080*/  LDCU.64 UR8, c[0x0][0x380] ;  /* 0x00007000ff0877ac */ /* 0x000e620008000a00 */
[----:B0-----:R-:W-:Y:S02]  /*2090*/  IMAD R14, R14, UR12, RZ ;  /* 0x0000000c0e0e7c24 */ /* 0x001fe4000f8e02ff */
[----:B------:R-:W-:-:S04]  /*20a0*/  IMAD.WIDE.U32 R16, R23, UR12, R16 ;  /* 0x0000000c17107c25 */ /* 0x000fc8000f8e0010 */
[----:B------:R-:W-:Y:S01]  /*20b0*/  IMAD R15, R23, UR13, R14 ;  /* 0x0000000d170f7c24 */ /* 0x000fe2000f8e020e */
[----:B-1----:R-:W-:-:S04]  /*20c0*/  LEA R14, P1, R16, UR8, 0x2 ;  /* 0x00000008100e7c11 */ /* 0x002fc8000f8210ff */
[----:B------:R-:W-:Y:S01]  /*20d0*/  IADD3 R15, PT, PT, R17, R15, RZ ;  /* 0x0000000f110f7210 */ /* 0x000fe20007ffe0ff */
[----:B------:R-:W-:-:S03]  /*20e0*/  FADD.FTZ R17, -R0, R20 ;  /* 0x0000001400117221 */ /* 0x000fc60000010100 */
[----:B------:R-:W-:Y:S01]  /*20f0*/  LEA.HI.X R15, R16, UR9, R15, 0x2, P1 ;  /* 0x00000009100f7c11 */ /* 0x000fe200088f140f */
[-C--:B------:R-:W-:Y:S01]  /*2100*/  FMUL.FTZ R16, R17, R8.reuse ;  /* 0x0000000811107220 */ /* 0x080fe20000410000 */
[----:B------:R-:W-:-:S03]  /*2110*/  FMUL.FTZ R17, R21, R8 ;  /* 0x0000000815117220 */ /* 0x000fc60000410000 */
[----:B------:R-:W-:Y:S01]  /*2120*/  FFMA.FTZ R16, R9, R16, R12 ;  /* 0x0000001009107223 */ /* 0x000fe2000001000c */
[----:B------:R-:W-:-:S05]  /*2130*/  FFMA.FTZ R17, R10, R17, R11 ;  /* 0x000000110a117223 */ /* 0x000fca000001000b */
[----:B------:R0:W-:Y:S02]  /*2140*/  STG.E.64 desc[UR14][R14.64], R16 ;  /* 0x000000100e007986 */ /* 0x0001e4000c101b0e */
.L_x_3098:
[----:B------:R-:W-:Y:S05]  /*2150*/  BSYNC.RECONVERGENT B1 ;  /* 0x0000000000017941 */ /* 0x000fea0003800200 */
.L_x_3097:
        /* <DEDUP_REMOVED lines=14> */
[----:B------:R-:W1:Y:S03]  /*2240*/  LDCU.64 UR12, c[0x0][0x380] ;  /* 0x00007000ff0c77ac */ /* 0x000e660008000a00 */
[----:B------:R-:W-:-:S04]  /*2250*/  FMUL.FTZ R3, R3, R8 ;  /* 0x0000000803037220 */ /* 0x000fc80000410000 */
[----:B------:R-:W-:Y:S01]  /*2260*/  FFMA.FTZ R3, R10, R3, R11 ;  /* 0x000000030a037223 */ /* 0x000fe2000001000b */
[----:B0-----:R-:W-:-:S04]  /*2270*/  IMAD R14, R14, UR8, RZ ;  /* 0x000000080e0e7c24 */ /* 0x001fc8000f8e02ff */
[----:B------:R-:W-:Y:S01]  /*2280*/  IMAD R21, R19, UR9, R14 ;  /* 0x0000000913157c24 */ /* 0x000fe2000f8e020e */
[----:B------:R-:W-:-:S05]  /*2290*/  MOV R14, R26 ;  /* 0x0000001a000e7202 */ /* 0x000fca0000000f00 */
[----:B------:R-:W-:-:S04]  /*22a0*/  IMAD.WIDE.U32 R14, R19, UR8, R14 ;  /* 0x00000008130e7c25 */ /* 0x000fc8000f8e000e */
[----:B------:R-:W-:Y:S01]  /*22b0*/  FADD.FTZ R19, -R0, R2 ;  /* 0x0000000200137221 */ /* 0x000fe20000010100 */
[----:B------:R-:W-:-:S03]  /*22c0*/  IADD3 R21, PT, PT, R15, R21, RZ ;  /* 0x000000150f157210 */ /* 0x000fc60007ffe0ff */
[----:B------:R-:W-:Y:S01]  /*22d0*/  FMUL.FTZ R2, R19, R8 ;  /* 0x0000000813027220 */ /* 0x000fe20000410000 */
[----:B-1----:R-:W-:-:S03]  /*22e0*/  LEA R20, P1, R14, UR12, 0x2 ;  /* 0x0000000c0e147c11 */ /* 0x002fc6000f8210ff */
[----:B------:R-:W-:Y:S01]  /*22f0*/  FFMA.FTZ R2, R9, R2, R12 ;  /* 0x0000000209027223 */ /* 0x000fe2000001000c */
[----:B------:R-:W-:-:S05]  /*2300*/  LEA.HI.X R21, R14, UR13, R21, 0x2, P1 ;  /* 0x0000000d0e157c11 */ /* 0x000fca00088f1415 */
[----:B------:R0:W-:Y:S04]  /*2310*/  STG.E.64 desc[UR14][R20.64], R2 ;  /* 0x0000000214007986 */ /* 0x0001e8000c101b0e */
.L_x_3100:
[----:B------:R-:W-:Y:S05]  /*2320*/  BSYNC.RECONVERGENT B1 ;  /* 0x0000000000017941 */ /* 0x000fea0003800200 */
.L_x_3099:
[----:B------:R-:W-:Y:S04]  /*2330*/  BSSY.RECONVERGENT B1, `(.L_x_3101) ;  /* 0x0000013000017945 */ /* 0x000fe80003800200 */
[----:B------:R-:W-:Y:S05]  /*2340*/  @P2 BRA `(.L_x_3102) ;  /* 0x0000000000442947 */ /* 0x000fea0003800000 */
[----:B------:R-:W1:Y:S01]  /*2350*/  LDCU.64 UR8, c[0x0][0x3e0] ;  /* 0x00007c00ff0877ac */ /* 0x000e620008000a00 */
[----:B------:R-:W-:Y:S01]  /*2360*/  MOV R14, R26 ;  /* 0x0000001a000e7202 */ /* 0x000fe20000000f00 */
[C---:B0-----:R-:W-:Y:S01]  /*2370*/  FADD.FTZ R3, -R0.reuse, R4 ;  /* 0x0000000400037221 */ /* 0x041fe20000010100 */
[----:B------:R-:W-:Y:S01]  /*2380*/  MOV R15, R25 ;  /* 0x00000019000f7202 */ /* 0x000fe20000000f00 */
[----:B------:R-:W0:Y:S01]  /*2390*/  LDCU.64 UR12, c[0x0][0x380] ;  /* 0x00007000ff0c77ac */ /* 0x000e220008000a00 */
[----:B------:R-:W-:Y:S01]  /*23a0*/  FADD.FTZ R5, -R0, R5 ;  /* 0x0000000500057221 */ /* 0x000fe20000010100 */
[----:B------:R-:W-:-:S03]  /*23b0*/  FMUL.FTZ R2, R3, R8 ;  /* 0x0000000803027220 */ /* 0x000fc60000410000 */
[----:B------:R-:W-:Y:S01]  /*23c0*/  FMUL.FTZ R3, R5, R8 ;  /* 0x0000000805037220 */ /* 0x000fe20000410000 */
[----:B------:R-:W-:-:S03]  /*23d0*/  FFMA.FTZ R2, R9, R2, R12 ;  /* 0x0000000209027223 */ /* 0x000fc6000001000c */
[----:B------:R-:W-:Y:S01]  /*23e0*/  FFMA.FTZ R3, R10, R3, R11 ;  /* 0x000000030a037223 */ /* 0x000fe2000001000b */
[----:B-1----:R-:W-:Y:S02]  /*23f0*/  IMAD R16, R16, UR8, RZ ;  /* 0x0000000810107c24 */ /* 0x002fe4000f8e02ff */
[----:B------:R-:W-:-:S04]  /*2400*/  IMAD.WIDE.U32 R14, R13, UR8, R14 ;  /* 0x000000080d0e7c25 */ /* 0x000fc8000f8e000e */
[----:B------:R-:W-:Y:S01]  /*2410*/  IMAD R13, R13, UR9, R16 ;  /* 0x000000090d0d7c24 */ /* 0x000fe2000f8e0210 */
[----:B0-----:R-:W-:-:S03]  /*2420*/  LEA R4, P1, R14, UR12, 0x2 ;  /* 0x0000000c0e047c11 */ /* 0x001fc6000f8210ff */
[----:B------:R-:W-:-:S05]  /*2430*/  IMAD.IADD R13, R15, 0x1, R13 ;  /* 0x000000010f0d7824 */ /* 0x000fca00078e020d */
[----:B------:R-:W-:-:S05]  /*2440*/  LEA.HI.X R5, R14, UR13, R13, 0x2, P1 ;  /* 0x0000000d0e057c11 */ /* 0x000fca00088f140d */
[----:B------:R1:W-:Y:S02]  /*2450*/  STG.E.64 desc[UR14][R4.64], R2 ;  /* 0x0000000204007986 */ /* 0x0003e4000c101b0e */
.L_x_3102:
[----:B------:R-:W-:Y:S05]  /*2460*/  BSYNC.RECONVERGENT B1 ;  /* 0x0000000000017941 */ /* 0x000fea0003800200 */
.L_x_3101:
[----:B------:R-:W-:Y:S05]  /*2470*/  @P3 BRA `(.L_x_3103) ;  /* 0x0000000800543947 */ /* 0x000fea0003800000 */
[----:B------:R-:W2:Y:S01]  /*2480*/  LDCU.64 UR8, c[0x0][0x3e0] ;  /* 0x00007c00ff0877ac */ /* 0x000ea20008000a00 */
[----:B01----:R-:W-:Y:S01]  /*2490*/  MOV R2, R26 ;  /* 0x0000001a00027202 */ /* 0x003fe20000000f00 */
[C---:B------:R-:W-:Y:S01]  /*24a0*/  FADD.FTZ R5, -R0.reuse, R6 ;  /* 0x0000000600057221 */ /* 0x040fe20000010100 */
[----:B------:R-:W-:Y:S01]  /*24b0*/  MOV R3, R25 ;  /* 0x0000001900037202 */ /* 0x000fe20000000f00 */
[----:B------:R-:W0:Y:S01]  /*24c0*/  LDCU.64 UR10, c[0x0][0x380] ;  /* 0x00007000ff0a77ac */ /* 0x000e220008000a00 */
[----:B------:R-:W-:Y:S01]  /*24d0*/  FADD.FTZ R7, -R0, R7 ;  /* 0x0000000700077221 */ /* 0x000fe20000010100 */
        /* <DEDUP_REMOVED lines=12> */
.L_x_3096:
        /* <DEDUP_REMOVED lines=15> */
[----:B------:R-:W1:Y:S01]  /*2690*/  LDCU.64 UR12, c[0x0][0x380] ;  /* 0x00007000ff0c77ac */ /* 0x000e620008000a00 */
[----:B------:R-:W-:Y:S01]  /*26a0*/  FMUL.FTZ R17, R17, R8 ;  /* 0x0000000811117220 */ /* 0x000fe20000410000 */
[----:B0-----:R-:W-:Y:S02]  /*26b0*/  IMAD R18, R18, UR10, RZ ;  /* 0x0000000a12127c24 */ /* 0x001fe4000f8e02ff */
[----:B------:R-:W-:-:S04]  /*26c0*/  IMAD.WIDE.U32 R14, R23, UR10, R14 ;  /* 0x0000000a170e7c25 */ /* 0x000fc8000f8e000e */
[----:B------:R-:W-:Y:S01]  /*26d0*/  IMAD R19, R23, UR11, R18 ;  /* 0x0000000b17137c24 */ /* 0x000fe2000f8e0212 */
[----:B-1----:R-:W-:-:S04]  /*26e0*/  LEA R18, P2, R14, UR12, 0x2 ;  /* 0x0000000c0e127c11 */ /* 0x002fc8000f8410ff */
[----:B------:R-:W-:Y:S01]  /*26f0*/  IADD3 R19, PT, PT, R15, R19, RZ ;  /* 0x000000130f137210 */ /* 0x000fe20007ffe0ff */
[----:B------:R-:W-:Y:S01]  /*2700*/  FFMA.FTZ R15, R9, R17, R12 ;  /* 0x00000011090f7223 */ /* 0x000fe2000001000c */
[----:B------:R-:W-:Y:S02]  /*2710*/  FMUL.FTZ R17, R21, R8 ;  /* 0x0000000815117220 */ /* 0x000fe40000410000 */
[----:B------:R-:W-:Y:S01]  /*2720*/  LEA.HI.X R19, R14, UR13, R19, 0x2, P2 ;  /* 0x0000000d0e137c11 */ /* 0x000fe200090f1413 */
[----:B------:R-:W-:Y:S01]  /*2730*/  FMUL.FTZ R20, R15, -1.4426950216293334961 ;  /* 0xbfb8aa3b0f147820 */ /* 0x000fe20000410000 */
[----:B------:R-:W-:-:S04]  /*2740*/  FFMA.FTZ R17, R10, R17, R11 ;  /* 0x000000110a117223 */ /* 0x000fc8000001000b */
[----:B------:R-:W-:Y:S01]  /*2750*/  FMUL.FTZ R28, R17, -1.4426950216293334961 ;  /* 0xbfb8aa3b111c7820 */ /* 0x000fe20000410000 */
[----:B------:R-:W0:Y:S05]  /*2760*/  MUFU.EX2 R20, R20 ;  /* 0x0000001400147308 */ /* 0x000e2a0000000800 */
[----:B------:R-:W1:Y:S01]  /*2770*/  MUFU.EX2 R28, R28 ;  /* 0x0000001c001c7308 */ /* 0x000e620000000800 */
[----:B0-----:R-:W-:-:S04]  /*2780*/  FADD.FTZ R21, R20, 1 ;  /* 0x3f80000014157421 */ /* 0x001fc80000010000 */
[----:B------:R-:W0:Y:S01]  /*2790*/  MUFU.RCP R14, R21 ;  /* 0x00000015000e7308 */ /* 0x000e220000001000 */
[----:B-1----:R-:W-:-:S07]  /*27a0*/  FADD.FTZ R29, R28, 1 ;  /* 0x3f8000001c1d7421 */ /* 0x002fce0000010000 */
[----:B------:R-:W1:Y:S01]  /*27b0*/  MUFU.RCP R29, R29 ;  /* 0x0000001d001d7308 */ /* 0x000e620000001000 */
[----:B0-----:R-:W-:Y:S01]  /*27c0*/  FMUL.FTZ R14, R15, R14 ;  /* 0x0000000e0f0e7220 */ /* 0x001fe20000410000 */
[----:B-1----:R-:W-:-:S05]  /*27d0*/  FMUL.FTZ R15, R17, R29 ;  /* 0x0000001d110f7220 */ /* 0x002fca0000410000 */
[----:B------:R0:W-:Y:S02]  /*27e0*/  STG.E.64 desc[UR14][R18.64], R14 ;  /* 0x0000000e12007986 */ /* 0x0001e4000c101b0e */
.L_x_3105:
[----:B------:R-:W-:Y:S05]  /*27f0*/  BSYNC.RECONVERGENT B1 ;  /* 0x0000000000017941 */ /* 0x000fea0003800200 */
.L_x_3104:
[----:B------:R-:W-:Y:S01]  /*2800*/  SHF.R.S32.HI R17, RZ, 0x1f, R13 ;  /* 0x0000001fff117819 */ /* 0x000fe2000001140d */
[----:B------:R-:W-:Y:S01]  /*2810*/  BSSY.RECONVERGENT B1, `(.L_x_3106) ;  /* 0x0000022000017945 */ /* 0x000fe20003800200 */
[----:B0-----:R-:W-:Y:S02]  /*2820*/  SHF.R.S32.HI R18, RZ, 0x1f, R16 ;  /* 0x0000001fff127819 */ /* 0x001fe40000011410 */
[----:B------:R-:W-:Y:S02]  /*2830*/  ISETP.GE.AND.EX P3, PT, R17, UR9, PT, P3 ;  /* 0x0000000911007c0c */ /* 0x000fe4000bf66330 */
[----:B------:R-:W-:Y:S01]  /*2840*/  ISETP.GE.AND.EX P4, PT, R18, UR9, PT, P4 ;  /* 0x0000000912007c0c */ /* 0x000fe2000bf86340 */
[----:B------:R-:W-:-:S12]  /*2850*/  @P1 BRA `(.L_x_3107) ;  /* 0x0000000000741947 */ /* 0x000fd80003800000 */
[----:B------:R-:W0:Y:S01]  /*2860*/  LDCU.64 UR10, c[0x0][0x3e0] ;  /* 0x00007c00ff0a77ac */ /* 0x000e220008000a00 */
[----:B------:R-:W-:Y:S01]  /*2870*/  VIADD R20, R23, 0x20 ;  /* 0x0000002017147836 */ /* 0x000fe20000000000 */
[----:B------:R-:W-:Y:S01]  /*2880*/  MOV R14, R26 ;  /* 0x0000001a000e7202 */ /* 0x000fe20000000f00 */
[C---:B------:R-:W-:Y:S01]  /*2890*/  FADD.FTZ R3, -R0.reuse, R3 ;  /* 0x0000000300037221 */ /* 0x040fe20000010100 */
[----:B------:R-:W-:Y:S01]  /*28a0*/  MOV R15, R25 ;  /* 0x00000019000f7202 */ /* 0x000fe20000000f00 */
[----:B------:R-:W-:Y:S01]  /*28b0*/  FADD.FTZ R21, -R0, R2 ;  /* 0x0000000200157221 */ /* 0x000fe20000010100 */
[----:B------:R-:W-:Y:S01]  /*28c0*/  SHF.R.S32.HI R19, RZ, 0x1f, R20 ;  /* 0x0000001fff137819 */ /* 0x000fe20000011414 */
[----:B------:R-:W1:Y:S02]  /*28d0*/  LDCU.64 UR12, c[0x0][0x380] ;  /* 0x00007000ff0c77ac */ /* 0x000e640008000a00 */
[----:B------:R-:W-:Y:S02]  /*28e0*/  FMUL.FTZ R21, R21, R8 ;  /* 0x0000000815157220 */ /* 0x000fe40000410000 */
[----:B0-----:R-:W-:-:S02]  /*28f0*/  IMAD R19, R19, UR10, RZ ;  /* 0x0000000a13137c24 */ /* 0x001fc4000f8e02ff */
[----:B------:R-:W-:-:S04]  /*2900*/  IMAD.WIDE.U32 R14, R20, UR10, R14 ;  /* 0x0000000a140e7c25 */ /* 0x000fc8000f8e000e */
[----:B------:R-:W-:Y:S01]  /*2910*/  IMAD R19, R20, UR11, R19 ;  /* 0x0000000b14137c24 */ /* 0x000fe2000f8e0213 */
[----:B-1----:R-:W-:-:S04]  /*2920*/  LEA R2, P1, R14, UR12, 0x2 ;  /* 0x0000000c0e027c11 */ /* 0x002fc8000f8210ff */
[----:B------:R-:W-:Y:S01]  /*2930*/  IADD3 R29, PT, PT, R15, R19, RZ ;  /* 0x000000130f1d7210 */ /* 0x000fe20007ffe0ff */
[----:B------:R-:W-:Y:S01]  /*2940*/  FMUL.FTZ R19, R3, R8 ;  /* 0x0000000803137220 */ /* 0x000fe20000410000 */
[----:B------:R-:W-:Y:S02]  /*2950*/  FFMA.FTZ R15, R9, R21, R12 ;  /* 0x00000015090f7223 */ /* 0x000fe4000001000c */
        /* <DEDUP_REMOVED lines=13> */
.L_x_3107:
[----:B------:R-:W-:Y:S05]  /*2a30*/  BSYNC.RECONVERGENT B1 ;  /* 0x0000000000017941 */ /* 0x000fea0003800200 */
.L_x_3106:
[----:B------:R-:W-:Y:S04]  /*2a40*/  BSSY.RECONVERGENT B1, `(.L_x_3108) ;  /* 0x000001d000017945 */ /* 0x000fe80003800200 */
[----:B------:R-:W-:Y:S05]  /*2a50*/  @P3 BRA `(.L_x_3109) ;  /* 0x00000000006c3947 */ /* 0x000fea0003800000 */
[C---:B0-----:R-:W-:Y:S01]  /*2a60*/  FADD.FTZ R3, -R0.reuse, R4 ;  /* 0x0000000400037221 */ /* 0x041fe20000010100 */
[----:B------:R-:W-:Y:S01]  /*2a70*/  FADD.FTZ R5, -R0, R5 ;  /* 0x0000000500057221 */ /* 0x000fe20000010100 */
        /* <DEDUP_REMOVED lines=17> */
[----:B------:R-:W-:Y:S01]  /*2b90*/  IMAD R13, R13, UR11, R28 ;  /* 0x0000000b0d0d7c24 */ /* 0x000fe2000f8e021c */
[----:B-1----:R-:W-:Y:S02]  /*2ba0*/  LEA R4, P1, R2, UR12, 0x2 ;  /* 0x0000000c02047c11 */ /* 0x002fe4000f8210ff */
[----:B------:R-:W1:Y:S02]  /*2bb0*/  MUFU.RCP R19, R19 ;  /* 0x0000001300137308 */ /* 0x000e640000001000 */
[----:B------:R-:W-:-:S04]  /*2bc0*/  IADD3 R13, PT, PT, R3, R13, RZ ;  /* 0x0000000d030d7210 */ /* 0x000fc80007ffe0ff */
[----:B------:R-:W-:Y:S01]  /*2bd0*/  LEA.HI.X R5, R2, UR13, R13, 0x2, P1 ;  /* 0x0000000d02057c11 */ /* 0x000fe200088f140d */
[----:B0-----:R-:W-:Y:S01]  /*2be0*/  FMUL.FTZ R2, R15, R20 ;  /* 0x000000140f027220 */ /* 0x001fe20000410000 */
[----:B-1----:R-:W-:-:S05]  /*2bf0*/  FMUL.FTZ R3, R14, R19 ;  /* 0x000000130e037220 */ /* 0x002fca0000410000 */
[----:B------:R1:W-:Y:S02]  /*2c00*/  STG.E.64 desc[UR14][R4.64], R2 ;  /* 0x0000000204007986 */ /* 0x0003e4000c101b0e */
.L_x_3109:
[----:B------:R-:W-:Y:S05]  /*2c10*/  BSYNC.RECONVERGENT B1 ;  /* 0x0000000000017941 */ /* 0x000fea0003800200 */
.L_x_3108:
[----:B------:R-:W-:Y:S05]  /*2c20*/  @P4 BRA `(.L_x_3103) ;  /* 0x0000000000684947 */ /* 0x000fea0003800000 */
[C---:B01----:R-:W-:Y:S01]  /*2c30*/  FADD.FTZ R3, -R0.reuse, R6 ;  /* 0x0000000600037221 */ /* 0x043fe20000010100 */
        /* <DEDUP_REMOVED lines=25> */
.L_x_3103:
[----:B------:R-:W-:Y:S05]  /*2dd0*/  BSYNC.RECONVERGENT B0 ;  /* 0x0000000000007941 */ /* 0x000fea0003800200 */
.L_x_3095:
        /* <DEDUP_REMOVED lines=8> */
.L_x_3111:
        /* <DEDUP_REMOVED lines=10> */
.L_x_3472:


//--------------------- .text._Z35group_norm_nhwc_fwd_one_pass_kernelI11Fp32IOBf16WLi256ELi32ELi512EEv26Group_norm_nhwc_fwd_params --------------------------
	.section	.text._Z35group_norm_nhwc_fwd_one_pass_kernelI11Fp32IOBf16WLi256ELi32ELi512EEv26Group_norm_nhwc_fwd_params,"ax",@progbits
	.align	128
        .global         _Z35group_norm_nhwc_fwd_one_pass_kernelI11Fp32IOBf16WLi256ELi32ELi512EEv26Group_norm_nhwc_fwd_params
        .type           _Z35group_norm_nhwc_fwd_one_pass_kernelI11Fp32IOBf16WLi256ELi32ELi512EEv26Group_norm_nhwc_fwd_params,@function
        .size           _Z35group_norm_nhwc_fwd_one_pass_kernelI11Fp32IOBf16WLi256ELi32ELi512EEv26Group_norm_nhwc_fwd_params,(.L_x_3473 - _Z35group_norm_nhwc_fwd_one_pass_kernelI11Fp32IOBf16WLi256ELi32ELi512EEv26Group_norm_nhwc_fwd_params)
        .other          _Z35group_norm_nhwc_fwd_one_pass_kernelI11Fp32IOBf16WLi256ELi32ELi512EEv26Group_norm_nhwc_fwd_params,@"STO_CUDA_ENTRY STV_DEFAULT"
_Z35group_norm_nhwc_fwd_one_pass_kernelI11Fp32IOBf16WLi256ELi32ELi512EEv26Group_norm_nhwc_fwd_params:
.text._Z35group_norm_nhwc_fwd_one_pass_kernelI11Fp32IOBf16WLi256ELi32ELi512EEv26Group_norm_nhwc_fwd_params:
        /* <DEDUP_REMOVED lines=40> */
.L_x_3155:
[----:B01----:R-:W1:Y:S01]  /*0280*/  LDC R17, c[0x0][0x3f8] ;  /* 0x0000fe00ff117b82 */ /* 0x003e620000000800 */
        /* <DEDUP_REMOVED lines=66> */
[----:B------:R-:W-:Y:S02]  /*06b0*/  @!P5 MOV R10, R56 ;  /* 0x00000038000ad202 */ /* 0x000fe40000000f00 */
[----:B------:R-:W-:Y:S02]  /*06c0*/  @!P5 MOV R11, R55 ;  /* 0x00000037000bd202 */ /* 0x000fe40000000f00 */
[----:B------:R-:W-:Y:S01]  /*06d0*/  ISETP.GE.U32.AND P1, PT, R52, UR10, PT ;  /* 0x0000000a34007c0c */ /* 0x000fe2000bf26070 */
[----:B------:R-:W-:-:S03]  /*06e0*/  @!P5 IMAD.WIDE.U32 R12, R31, R12, R10 ;  /* 0x0000000c1f0cd225 */ /* 0x000fc600078e000a */
[----:B------:R-:W-:Y:S02]  /*06f0*/  ISETP.GE.AND.EX P1, PT, R9, UR11, PT, P1 ;  /* 0x0000000b09007c0c */ /* 0x000fe4000bf26310 */
[----:B------:R-:W-:Y:S02]  /*0700*/  MOV R11, RZ ;  /* 0x000000ff000b7202 */ /* 0x000fe40000000f00 */
[----:B------:R-:W-:Y:S01]  /*0710*/  MOV R10, RZ ;  /* 0x000000ff000a7202 */ /* 0x000fe20000000f00 */
[----:B-1----:R-:W-:Y:S01]  /*0720*/  @!P2 IMAD R18, R19, R16, RZ ;  /* 0x000000101312a224 */ /* 0x002fe200078e02ff */
[----:B------:R-:W-:Y:S02]  /*0730*/  @!P5 IADD3 R13, PT, PT, R13, R29, RZ ;  /* 0x0000001d0d0dd210 */ /* 0x000fe40007ffe0ff */
[C---:B-----5:R-:W-:Y:S02]  /*0740*/  @!P5 LEA R22, P6, R12.reuse, R22, 0x2 ;  /* 0x000000160c16d211 */ /* 0x060fe400078c10ff */
[----:B0-----:R0:W3:Y:S01]  /*0750*/  @!P4 LDG.E.64 R10, desc[UR8][R24.64] ;  /* 0x00000008180ac981 */ /* 0x0010e2000c1e1b00 */
[----:B------:R-:W-:Y:S01]  /*0760*/  ISETP.GE.U32.AND P4, PT, R49, UR10, PT ;  /* 0x0000000a31007c0c */ /* 0x000fe2000bf86070 */
[----:B------:R-:W-:Y:S01]  /*0770*/  @!P2 IMAD R29, R27, R17, R18 ;  /* 0x000000111b1da224 */ /* 0x000fe200078e0212 */
[----:B------:R-:W-:-:S02]  /*0780*/  @!P5 LEA.HI.X R23, R12, R23, R13, 0x2, P6 ;  /* 0x000000170c17d211 */ /* 0x000fc400030f140d */
[----:B------:R-:W-:Y:S02]  /*0790*/  CS2R R12, SRZ ;  /* 0x00000000000c7805 */ /* 0x000fe4000001ff00 */
[----:B------:R-:W-:Y:S01]  /*07a0*/  ISETP.GE.AND.EX P4, PT, R43, UR11, PT, P4 ;  /* 0x0000000b2b007c0c */ /* 0x000fe2000bf86340 */
[----:B------:R-:W1:Y:S01]  /*07b0*/  @!P1 LDC.64 R18, c[0x0][0x3e0] ;  /* 0x0000f800ff129b82 */ /* 0x000e620000000a00 */
[----:B------:R-:W-:Y:S02]  /*07c0*/  ISETP.GE.U32.AND P6, PT, R48, UR10, PT ;  /* 0x0000000a30007c0c */ /* 0x000fe4000bfc6070 */
[----:B0-----:R-:W-:Y:S01]  /*07d0*/  @!P2 MOV R24, R56 ;  /* 0x000000380018a202 */ /* 0x001fe20000000f00 */
[----:B------:R0:W5:Y:S01]  /*07e0*/  @!P5 LDG.E.64 R12, desc[UR8][R22.64] ;  /* 0x00000008160cd981 */ /* 0x000162000c1e1b00 */
[----:B------:R-:W-:Y:S02]  /*07f0*/  @!P2 MOV R25, R55 ;  /* 0x000000370019a202 */ /* 0x000fe40000000f00 */
[----:B------:R-:W-:Y:S01]  /*0800*/  ISETP.GE.AND.EX P5, PT, R44, UR11, PT, P6 ;  /* 0x0000000b2c007c0c */ /* 0x000fe2000bfa6360 */
[----:B------:R-:W-:-:S04]  /*0810*/  @!P2 IMAD.WIDE.U32 R16, R27, R16, R24 ;  /* 0x000000101b10a225 */ /* 0x000fc800078e0018 */
[----:B------:R-:W1:Y:S01]  /*0820*/  @!P4 LDC.64 R24, c[0x0][0x3e0] ;  /* 0x0000f800ff18cb82 */ /* 0x000e620000000a00 */
[----:B------:R-:W-:-:S07]  /*0830*/  @!P2 IADD3 R17, PT, PT, R17, R29, RZ ;  /* 0x0000001d1111a210 */ /* 0x000fce0007ffe0ff */
[----:B0-----:R-:W0:Y:S01]  /*0840*/  @!P3 LDC.64 R22, c[0x0][0x390] ;  /* 0x0000e400ff16bb82 */ /* 0x001e220000000a00 */
[----:B--2---:R-:W-:Y:S01]  /*0850*/  @!P2 LEA R28, P6, R16, R14, 0x2 ;  /* 0x0000000e101ca211 */ /* 0x004fe200078c10ff */
[----:B----4-:R-:W-:Y:S01]  /*0860*/  @!P3 IMAD R14, R42, R20, RZ ;  /* 0x000000142a0eb224 */ /* 0x010fe200078e02ff */
[----:B------:R-:W-:Y:S02]  /*0870*/  @!P3 MOV R30, R56 ;  /* 0x00000038001eb202 */ /* 0x000fe40000000f00 */
[----:B------:R-:W-:Y:S02]  /*0880*/  @!P2 LEA.HI.X R29, R16, R15, R17, 0x2, P6 ;  /* 0x0000000f101da211 */ /* 0x000fe400030f1411 */
[----:B------:R-:W-:Y:S01]  /*0890*/  @!P3 MOV R31, R55 ;  /* 0x00000037001fb202 */ /* 0x000fe20000000f00 */
        /* <DEDUP_REMOVED lines=13> */
[----:B------:R-:W-:Y:S01]  /*0970*/  @!P1 MOV R33, R55 ;  /* 0x0000003700219202 */ /* 0x000fe20000000f00 */
[----:B------:R-:W-:Y:S02]  /*0980*/  @!P4 IMAD R34, R43, R24, RZ ;  /* 0x000000182b22c224 */ /* 0x000fe400078e02ff */
[----:B------:R-:W-:Y:S01]  /*0990*/  @!P1 IMAD.WIDE.U32 R32, R52, R18, R32 ;  /* 0x0000001234209225 */ /* 0x000fe200078e0020 */
[----:B0-----:R-:W-:-:S03]  /*09a0*/  @!P3 LEA R28, P2, R30, R22, 0x2 ;  /* 0x000000161e1cb211 */ /* 0x001fc600078410ff */
[----:B------:R-:W-:Y:S01]  /*09b0*/  @!P4 IMAD R37, R49, R25, R34 ;  /* 0x000000193125c224 */ /* 0x000fe200078e0222 */
[----:B------:R-:W-:Y:S02]  /*09c0*/  @!P1 IADD3 R31, PT, PT, R33, R35, RZ ;  /* 0x00000023211f9210 */ /* 0x000fe40007ffe0ff */
[----:B------:R-:W-:Y:S02]  /*09d0*/  @!P3 LEA.HI.X R29, R30, R23, R19, 0x2, P2 ;  /* 0x000000171e1db211 */ /* 0x000fe400010f1413 */
[----:B------:R-:W0:Y:S01]  /*09e0*/  @!P5 LDC.64 R22, c[0x0][0x390] ;  /* 0x0000e400ff16db82 */ /* 0x000e220000000a00 */
[----:B------:R-:W-:Y:S02]  /*09f0*/  @!P4 MOV R34, R56 ;  /* 0x000000380022c202 */ /* 0x000fe40000000f00 */
[----:B------:R-:W-:Y:S02]  /*0a00*/  @!P4 MOV R35, R55 ;  /* 0x000000370023c202 */ /* 0x000fe40000000f00 */
[----:B--2---:R-:W-:-:S03]  /*0a10*/  @!P1 LEA R30, P2, R32, R26, 0x2 ;  /* 0x0000001a201e9211 */ /* 0x004fc600078410ff */
[----:B------:R-:W2:Y:S01]  /*0a20*/  @!P6 LDC.64 R18, c[0x0][0x3e0] ;  /* 0x0000f800ff12eb82 */ /* 0x000ea20000000a00 */
[----:B----4-:R-:W-:Y:S01]  /*0a30*/  @!P5 IMAD R26, R44, R16, RZ ;  /* 0x000000102c1ad224 */ /* 0x010fe200078e02ff */
        /* <DEDUP_REMOVED lines=10> */
[----:B-1----:R-:W-:-:S04]  /*0ae0*/  @!P4 LEA R20, P2, R24, R20, 0x2 ;  /* 0x000000141814c211 */ /* 0x002fc800078410ff */
[----:B------:R-:W-:Y:S01]  /*0af0*/  @!P4 LEA.HI.X R21, R24, R21, R37, 0x2, P2 ;  /* 0x000000151815c211 */ /* 0x000fe200010f1425 */
[----:B--2---:R-:W-:Y:S01]  /*0b00*/  @!P6 IMAD R34, R45, R18, RZ ;  /* 0x000000122d22e224 */ /* 0x004fe200078e02ff */
[----:B------:R-:W-:Y:S02]  /*0b10*/  @!P5 IADD3 R24, PT, PT, R27, R35, RZ ;  /* 0x000000231b18d210 */ /* 0x000fe40007ffe0ff */
[C---:B0-----:R-:W-:Y:S01]  /*0b20*/  @!P5 LEA R22, P2, R26.reuse, R22, 0x2 ;  /* 0x000000161a16d211 */ /* 0x041fe200078410ff */
        /* <DEDUP_REMOVED lines=87> */
.L_x_3113:
[----:B------:R-:W-:Y:S05]  /*10a0*/  BSYNC.RECONVERGENT B0 ;  /* 0x0000000000007941 */ /* 0x000fea0003800200 */
.L_x_3112:
        /* <DEDUP_REMOVED lines=46> */
.L_x_3115:
[----:B------:R-:W-:Y:S05]  /*1390*/  BSYNC.RECONVERGENT B0 ;  /* 0x0000000000007941 */ /* 0x000fea0003800200 */
.L_x_3114:
        /* <DEDUP_REMOVED lines=25> */
.L_x_3118:
[----:B-1----:R-:W2:Y:S04]  /*1530*/  LDG.E.STRONG.GPU R18, desc[UR8][R16.64] ;  /* 0x0000000810127981 */ /* 0x002ea8000c1ef900 */
[----:B--2---:R-:W-:Y:S01]  /*1540*/  CCTL.IVALL ;  /* 0x00000000ff00798f */ /* 0x004fe20002000000 */
[----:B------:R-:W-:Y:S05]  /*1550*/  YIELD ;  /* 0x0000000000007946 */ /* 0x000fea0003800000 */
[----:B------:R-:W-:-:S13]  /*1560*/  ISETP.NE.AND P4, PT, R18, R25, PT ;  /* 0x000000191200720c */ /* 0x000fda0003f85270 */
[----:B------:R-:W-:Y:S05]  /*1570*/  @P4 BRA `(.L_x_3118) ;  /* 0xfffffffc00ec4947 */ /* 0x000fea000383ffff */
.L_x_3117:
[----:B------:R-:W-:Y:S05]  /*1580*/  WARPSYNC.ALL ;  /* 0x0000000000007948 */ /* 0x000fea0003800000 */
[----:B------:R-:W-:Y:S01]  /*1590*/  BAR.SYNC.DEFER_BLOCKING 0x0 ;  /* 0x0000000000007b1d */ /* 0x000fe20000010000 */
[----:B------:R-:W-:-:S05]  /*15a0*/  HFMA2 R24, -RZ, RZ, 0, 0 ;  /* 0x00000000ff187431 */ /* 0x000fca00000001ff */
[----:B------:R-:W-:Y:S05]  /*15b0*/  @!P2 BRA `(.L_x_3119) ;  /* 0x00000004001ca947 */ /* 0x000fea0003800000 */
[CC--:B------:R-:W-:Y:S01]  /*15c0*/  LEA R26, R5.reuse, R0.reuse, 0x1 ;  /* 0x00000000051a7211 */ /* 0x0c0fe200078e08ff */
[C-C-:B------:R-:W-:Y:S01]  /*15d0*/  IMAD R25, R5.reuse, 0x3, R0.reuse ;  /* 0x0000000305197824 */ /* 0x140fe200078e0200 */
[CC--:B------:R-:W-:Y:S01]  /*15e0*/  LEA R24, R5.reuse, R0.reuse, 0x2 ;  /* 0x0000000005187211 */ /* 0x0c0fe200078e10ff */
[C-C-:B--2---:R-:W-:Y:S01]  /*15f0*/  IMAD R22, R5.reuse, 0x5, R0.reuse ;  /* 0x0000000505167824 */ /* 0x144fe200078e0200 */
[----:B------:R-:W-:Y:S01]  /*1600*/  IADD3 R29, PT, PT, R0, R5, RZ ;  /* 0x00000005001d7210 */ /* 0x000fe20007ffe0ff */
[C-C-:B------:R-:W-:Y:S01]  /*1610*/  IMAD R31, R5.reuse, 0x7, R0.reuse ;  /* 0x00000007051f7824 */ /* 0x140fe200078e0200 */
[----:B------:R-:W-:Y:S01]  /*1620*/  IADD3 R28, PT, PT, -R2, RZ, RZ ;  /* 0x000000ff021c7210 */ /* 0x000fe20007ffe1ff */
[----:B------:R-:W-:Y:S01]  /*1630*/  IMAD R30, R5, 0x6, R0 ;  /* 0x00000006051e7824 */ /* 0x000fe200078e0200 */
[----:B------:R-:W-:Y:S01]  /*1640*/  MOV R27, R0 ;  /* 0x00000000001b7202 */ /* 0x000fe20000000f00 */
[----:B------:R-:W-:Y:S01]  /*1650*/  UMOV UR4, URZ ;  /* 0x000000ff00047c82 */ /* 0x000fe20008000000 */
[----:B-1----:R-:W-:-:S07]  /*1660*/  LOP3.LUT R23, R7, 0x7ffffff8, RZ, 0xc0, !PT ;  /* 0x7ffffff807177812 */ /* 0x002fce00078ec0ff */
.L_x_3120:
        /* <DEDUP_REMOVED lines=60> */
.L_x_3119:
        /* <DEDUP_REMOVED lines=35> */
.L_x_3121:
        /* <DEDUP_REMOVED lines=18> */
.L_x_3122:
        /* <DEDUP_REMOVED lines=9> */
.L_x_3123:
[----:B------:R-:W-:Y:S05]  /*1e10*/  BSYNC.RECONVERGENT B0 ;  /* 0x0000000000007941 */ /* 0x000fea0003800200 */
.L_x_3116:
        /* <DEDUP_REMOVED lines=11> */
[----:B------:R-:W-:Y:S04]  /*1ed0*/  @!P3 STS.64 [UR4+0x98], R20 ;  /* 0x00009814ff00b988 */ /* 0x000fe80008000a04 */
[----:B------:R-:W-:Y:S01]  /*1ee0*/  @P0 STG.E.64 desc[UR8][R24.64], R16 ;  /* 0x0000001018000986 */ /* 0x000fe2000c101b08 */
[C---:B-1----:R-:W-:Y:S01]  /*1ef0*/  IMAD.WIDE R22, R27.reuse, 0x2, R22 ;  /* 0x000000021b167825 */ /* 0x042fe200078e0216 */
[----:B------:R-:W-:Y:S03]  /*1f00*/  BAR.SYNC.DEFER_BLOCKING 0x0 ;  /* 0x0000000000007b1d */ /* 0x000fe60000010000 */
[----:B--2---:R-:W-:-:S03]  /*1f10*/  IMAD.WIDE R18, R27, 0x2, R18 ;  /* 0x000000021b127825 */ /* 0x004fc600078e0212 */
[----:B------:R-:W2:Y:S04]  /*1f20*/  LDG.E.U16 R26, desc[UR8][R22.64] ;  /* 0x00000008161a7981 */ /* 0x000ea8000c1e1500 */
[----:B------:R0:W4:Y:S04]  /*1f30*/  LDG.E.U16 R27, desc[UR8][R22.64+0x2] ;  /* 0x00000208161b7981 */ /* 0x000128000c1e1500 */
[----:B------:R-:W3:Y:S04]  /*1f40*/  LDG.E.U16 R28, desc[UR8][R18.64] ;  /* 0x00000008121c7981 */ /* 0x000ee8000c1e1500 */
[----:B------:R1:W5:Y:S01]  /*1f50*/  LDG.E.U16 R29, desc[UR8][R18.64+0x2] ;  /* 0x00000208121d7981 */ /* 0x000362000c1e1500 */
[----:B------:R-:W-:Y:S01]  /*1f60*/  BSSY.RECONVERGENT B0, `(.L_x_3124) ;  /* 0x00001c7000007945 */ /* 0x000fe20003800200 */
[----:B0-----:R-:W-:-:S02]  /*1f70*/  HFMA2 R23, -RZ, RZ, 1.875, 0 ;  /* 0x3f800000ff177431 */ /* 0x001fc400000001ff */
[----:B------:R-:W1:Y:S02]  /*1f80*/  LDS.64 R16, [UR4+0x98] ;  /* 0x00009804ff107984 */ /* 0x000e640008000a00 */
[----:B-1----:R-:W-:-:S04]  /*1f90*/  FMUL.FTZ R18, R16, UR10 ;  /* 0x0000000a10127c20 */ /* 0x002fc80008410000 */
[----:B------:R-:W-:-:S04]  /*1fa0*/  FMUL.FTZ R30, R18, R18 ;  /* 0x00000012121e7220 */ /* 0x000fc80000410000 */
[----:B------:R-:W-:-:S05]  /*1fb0*/  FFMA.FTZ R30, R17, UR10, -R30 ;  /* 0x0000000a111e7c23 */ /* 0x000fca000801081e */
[----:B------:R-:W-:-:S13]  /*1fc0*/  FSETP.GTU.FTZ.AND P2, PT, R30, RZ, PT ;  /* 0x000000ff1e00720b */ /* 0x000fda0003f5c000 */
[----:B------:R-:W0:Y:S02]  /*1fd0*/  @P2 LDC R17, c[0x0][0x3a8] ;  /* 0x0000ea00ff112b82 */ /* 0x000e240000000800 */
[----:B0-----:R-:W-:-:S04]  /*1fe0*/  @P2 FADD.FTZ R30, R30, R17 ;  /* 0x000000111e1e2221 */ /* 0x001fc80000010000 */
[----:B------:R0:W1:Y:S01]  /*1ff0*/  @P2 MUFU.RSQ R23, R30 ;  /* 0x0000001e00172308 */ /* 0x0000620000001400 */
[----:B--2---:R-:W-:Y:S02]  /*2000*/  SHF.L.U32 R22, R26, 0x10, RZ ;  /* 0x000000101a167819 */ /* 0x004fe400000006ff */
[----:B----4-:R-:W-:Y:S02]  /*2010*/  SHF.L.U32 R19, R27, 0x10, RZ ;  /* 0x000000101b137819 */ /* 0x010fe400000006ff */
[----:B---3--:R-:W-:Y:S02]  /*2020*/  SHF.L.U32 R20, R28, 0x10, RZ ;  /* 0x000000101c147819 */ /* 0x008fe400000006ff */
[----:B-----5:R-:W-:Y:S01]  /*2030*/  SHF.L.U32 R21, R29, 0x10, RZ ;  /* 0x000000101d157819 */ /* 0x020fe200000006ff */
[----:B01----:R-:W-:Y:S06]  /*2040*/  BRA.U UP0, `(.L_x_3125) ;  /* 0x0000000900d87547 */ /* 0x003fec000b800000 */
[----:B------:R-:W0:Y:S01]  /*2050*/  LDCU.64 UR12, c[0x0][0x3e8] ;  /* 0x00007d00ff0c77ac */ /* 0x000e220008000a00 */
[C---:B------:R-:W-:Y:S01]  /*2060*/  IADD3 R31, PT, PT, R52.reuse, 0x20, RZ ;  /* 0x00000020341f7810 */ /* 0x040fe20007ffe0ff */
[----:B------:R-:W-:Y:S01]  /*2070*/  BSSY.RECONVERGENT B1, `(.L_x_3126) ;  /* 0x000001c000017945 */ /* 0x000fe20003800200 */
[C---:B------:R-:W-:Y:S02]  /*2080*/  IADD3 R29, PT, PT, R52.reuse, 0x40, RZ ;  /* 0x00000040341d7810 */ /* 0x040fe40007ffe0ff */
[C---:B------:R-:W-:Y:S02]  /*2090*/  IADD3 R28, PT, PT, R52.reuse, 0x60, RZ ;  /* 0x00000060341c7810 */ /* 0x040fe40007ffe0ff */
[----:B------:R-:W-:Y:S02]  /*20a0*/  SHF.R.S32.HI R30, RZ, 0x1f, R31 ;  /* 0x0000001fff1e7819 */ /* 0x000fe4000001141f */
[----:B0-----:R-:W-:Y:S02]  /*20b0*/  ISETP.GE.U32.AND P2, PT, R52, UR12, PT ;  /* 0x0000000c34007c0c */ /* 0x001fe4000bf46070 */
[----:B------:R-:W-:-:S02]  /*20c0*/  ISETP.GE.U32.AND P3, PT, R31, UR12, PT ;  /* 0x0000000c1f007c0c */ /* 0x000fc4000bf66070 */
[----:B------:R-:W-:Y:S02]  /*20d0*/  ISETP.GE.AND.EX P2, PT, R9, UR13, PT, P2 ;  /* 0x0000000d09007c0c */ /* 0x000fe4000bf46320 */
[----:B------:R-:W-:Y:S02]  /*20e0*/  ISETP.GE.U32.AND P5, PT, R29, UR12, PT ;  /* 0x0000000c1d007c0c */ /* 0x000fe4000bfa6070 */
[----:B------:R-:W-:Y:S02]  /*20f0*/  ISETP.GE.U32.AND P1, PT, R28, UR12, PT ;  /* 0x0000000c1c007c0c */ /* 0x000fe4000bf26070 */
[----:B------:R-:W-:-:S07]  /*2100*/  ISETP.GE.AND.EX P3, PT, R30, UR13, PT, P3 ;  /* 0x0000000d1e007c0c */ /* 0x000fce000bf66330 */
[----:B------:R-:W-:Y:S06]  /*2110*/  @P2 BRA `(.L_x_3127) ;  /* 0x0000000000442947 */ /* 0x000fec0003800000 */
[----:B------:R-:W0:Y:S01]  /*2120*/  LDCU.64 UR14, c[0x0][0x3e0] ;  /* 0x00007c00ff0e77ac */ /* 0x000e220008000a00 */
[----:B------:R-:W-:Y:S01]  /*2130*/  MOV R24, R56 ;  /* 0x0000003800187202 */ /* 0x000fe20000000f00 */
[C---:B------:R-:W-:Y:S01]  /*2140*/  FADD.FTZ R32, -R18.reuse, R32 ;  /* 0x0000002012207221 */ /* 0x040fe20000010100 */
[----:B------:R-:W-:Y:S01]  /*2150*/  MOV R25, R55 ;  /* 0x0000003700197202 */ /* 0x000fe20000000f00 */
        /* <DEDUP_REMOVED lines=13> */
.L_x_3127:
[----:B------:R-:W-:Y:S05]  /*2230*/  BSYNC.RECONVERGENT B1 ;  /* 0x0000000000017941 */ /* 0x000fea0003800200 */
.L_x_3126:
[----:B------:R-:W-:Y:S04]  /*2240*/  BSSY.RECONVERGENT B1, `(.L_x_3128) ;  /* 0x0000013000017945 */ /* 0x000fe80003800200 */
        /* <DEDUP_REMOVED lines=15> */
[----:B------:R-:W-:-:S04]  /*2340*/  IADD3 R31, PT, PT, R17, R31, RZ ;  /* 0x0000001f111f7210 */ /* 0x000fc80007ffe0ff */
[----:B------:R-:W-:-:S05]  /*2350*/  LEA.HI.X R25, R16, UR15, R31, 0x2, P2 ;  /* 0x0000000f10197c11 */ /* 0x000fca00090f141f */
[----:B------:R1:W-:Y:S02]  /*2360*/  STG.E.64 desc[UR8][R24.64], R12 ;  /* 0x0000000c18007986 */ /* 0x0003e4000c101b08 */
.L_x_3129:
[----:B------:R-:W-:Y:S05]  /*2370*/  BSYNC.RECONVERGENT B1 ;  /* 0x0000000000017941 */ /* 0x000fea0003800200 */
.L_x_3128:
[----:B-1----:R-:W-:Y:S01]  /*2380*/  SHF.R.S32.HI R12, RZ, 0x1f, R29 ;  /* 0x0000001fff0c7819 */ /* 0x002fe2000001141d */
        /* <DEDUP_REMOVED lines=13> */
[----:B------:R-:W1:Y:S01]  /*2460*/  LDCU.64 UR10, c[0x0][0x3e0] ;  /* 0x00007c00ff0a77ac */ /* 0x000e620008000a00 */
[----:B0-----:R-:W-:Y:S01]  /*2470*/  MOV R16, R56 ;  /* 0x0000003800107202 */ /* 0x001fe20000000f00 */
[----:B------:R-:W-:Y:S01]  /*2480*/  FADD.FTZ R14, -R18, R14 ;  /* 0x0000000e120e7221 */ /* 0x000fe20000010100 */
[----:B------:R-:W-:Y:S01]  /*2490*/  MOV R17, R55 ;  /* 0x0000003700117202 */ /* 0x000fe20000000f00 */
[----:B------:R-:W0:Y:S02]  /*24a0*/  LDCU.64 UR14, c[0x0][0x380] ;  /* 0x00007000ff0e77ac */ /* 0x000e240008000a00 */
[----:B------:R-:W-:Y:S01]  /*24b0*/  FMUL.FTZ R13, R14, R23 ;  /* 0x000000170e0d7220 */ /* 0x000fe20000410000 */
[----:B-1----:R-:W-:Y:S02]  /*24c0*/  IMAD R12, R12, UR10, RZ ;  /* 0x0000000a0c0c7c24 */ /* 0x002fe4000f8e02ff */
[----:B------:R-:W-:-:S04]  /*24d0*/  IMAD.WIDE.U32 R16, R29, UR10, R16 ;  /* 0x0000000a1d107c25 */ /* 0x000fc8000f8e0010 */
[----:B------:R-:W-:Y:S02]  /*24e0*/  IMAD R29, R29, UR11, R12 ;  /* 0x0000000b1d1d7c24 */ /* 0x000fe4000f8e020c */
[----:B------:R-:W-:Y:S01]  /*24f0*/  FADD.FTZ R12, -R18, R15 ;  /* 0x0000000f120c7221 */ /* 0x000fe20000010100 */
[----:B0-----:R-:W-:Y:S02]  /*2500*/  LEA R14, P5, R16, UR14, 0x2 ;  /* 0x0000000e100e7c11 */ /* 0x001fe4000f8a10ff */
[----:B------:R-:W-:Y:S01]  /*2510*/  IADD3 R29, PT, PT, R17, R29, RZ ;  /* 0x0000001d111d7210 */ /* 0x000fe20007ffe0ff */
[----:B------:R-:W-:Y:S01]  /*2520*/  FMUL.FTZ R24, R12, R23 ;  /* 0x000000170c187220 */ /* 0x000fe20000410000 */
[----:B------:R-:W-:Y:S02]  /*2530*/  FFMA.FTZ R12, R22, R13, R20 ;  /* 0x0000000d160c7223 */ /* 0x000fe40000010014 */
[----:B------:R-:W-:Y:S01]  /*2540*/  LEA.HI.X R15, R16, UR15, R29, 0x2, P5 ;  /* 0x0000000f100f7c11 */ /* 0x000fe2000a8f141d */
[----:B------:R-:W-:-:S05]  /*2550*/  FFMA.FTZ R13, R19, R24, R21 ;  /* 0x00000018130d7223 */ /* 0x000fca0000010015 */
[----:B------:R1:W-:Y:S02]  /*2560*/  STG.E.64 desc[UR8][R14.64], R12 ;  /* 0x0000000c0e007986 */ /* 0x0003e4000c101b08 */
.L_x_3131:
[----:B------:R-:W-:Y:S05]  /*2570*/  BSYNC.RECONVERGENT B1 ;  /* 0x0000000000017941 */ /* 0x000fea0003800200 */
.L_x_3130:
[----:B------:R-:W-:Y:S04]  /*2580*/  BSSY.RECONVERGENT B1, `(.L_x_3132) ;  /* 0x0000013000017945 */ /* 0x000fe80003800200 */
[----:B------:R-:W-:Y:S05]  /*2590*/  @P1 BRA `(.L_x_3133) ;  /* 0x0000000000441947 */ /* 0x000fea0003800000 */
[----:B------:R-:W2:Y:S01]  /*25a0*/  LDCU.64 UR10, c[0x0][0x3e0] ;  /* 0x00007c00ff0a77ac */ /* 0x000ea20008000a00 */
[----:B-1----:R-:W-:Y:S01]  /*25b0*/  MOV R12, R56 ;  /* 0x00000038000c7202 */ /* 0x002fe20000000f00 */
[C---:B------:R-:W-:Y:S01]  /*25c0*/  FADD.FTZ R10, -R18.reuse, R10 ;  /* 0x0000000a120a7221 */ /* 0x040fe20000010100 */
[----:B------:R-:W-:Y:S01]  /*25d0*/  MOV R13, R55 ;  /* 0x00000037000d7202 */ /* 0x000fe20000000f00 */
[----:B------:R-:W1:Y:S01]  /*25e0*/  LDCU.64 UR14, c[0x0][0x380] ;  /* 0x00007000ff0e77ac */ /* 0x000e620008000a00 */
[----:B0-----:R-:W-:Y:S01]  /*25f0*/  FADD.FTZ R16, -R18, R11 ;  /* 0x0000000b12107221 */ /* 0x001fe20000010100 */
[----:B------:R-:W-:-:S03]  /*2600*/  FMUL.FTZ R11, R10, R23 ;  /* 0x000000170a0b7220 */ /* 0x000fc60000410000 */
[----:B------:R-:W-:Y:S01]  /*2610*/  FMUL.FTZ R16, R16, R23 ;  /* 0x0000001710107220 */ /* 0x000fe20000410000 */
[----:B------:R-:W-:-:S03]  /*2620*/  FFMA.FTZ R10, R22, R11, R20 ;  /* 0x0000000b160a7223 */ /* 0x000fc60000010014 */
[----:B------:R-:W-:Y:S01]  /*2630*/  FFMA.FTZ R11, R19, R16, R21 ;  /* 0x00000010130b7223 */ /* 0x000fe20000010015 */
[----:B--2---:R-:W-:Y:S02]  /*2640*/  IMAD R15, R25, UR10, RZ ;  /* 0x0000000a190f7c24 */ /* 0x004fe4000f8e02ff */
[----:B------:R-:W-:-:S04]  /*2650*/  IMAD.WIDE.U32 R12, R28, UR10, R12 ;  /* 0x0000000a1c0c7c25 */ /* 0x000fc8000f8e000c */
[----:B------:R-:W-:Y:S01]  /*2660*/  IMAD R15, R28, UR11, R15 ;  /* 0x0000000b1c0f7c24 */ /* 0x000fe2000f8e020f */
[----:B-1----:R-:W-:-:S04]  /*2670*/  LEA R14, P1, R12, UR14, 0x2 ;  /* 0x0000000e0c0e7c11 */ /* 0x002fc8000f8210ff */
[----:B------:R-:W-:-:S04]  /*2680*/  IADD3 R15, PT, PT, R13, R15, RZ ;  /* 0x0000000f0d0f7210 */ /* 0x000fc80007ffe0ff */
[----:B------:R-:W-:-:S05]  /*2690*/  LEA.HI.X R15, R12, UR15, R15, 0x2, P1 ;  /* 0x0000000f0c0f7c11 */ /* 0x000fca00088f140f */
[----:B------:R2:W-:Y:S02]  /*26a0*/  STG.E.64 desc[UR8][R14.64], R10 ;  /* 0x0000000a0e007986 */ /* 0x0005e4000c101b08 */
.L_x_3133:
[----:B------:R-:W-:Y:S05]  /*26b0*/  BSYNC.RECONVERGENT B1 ;  /* 0x0000000000017941 */ /* 0x000fea0003800200 */
.L_x_3132:
[----:B------:R-:W-:Y:S04]  /*26c0*/  BSSY.RECONVERGENT B1, `(.L_x_3134) ;  /* 0x0000013000017945 */ /* 0x000fe80003800200 */
[----:B------:R-:W-:Y:S05]  /*26d0*/  @P6 BRA `(.L_x_3135) ;  /* 0x0000000000446947 */ /* 0x000fea0003800000 */
[----:B------:R-:W3:Y:S01]  /*26e0*/  LDCU.64 UR10, c[0x0][0x3e0] ;  /* 0x00007c00ff0a77ac */ /* 0x000ee20008000a00 */
[----:B-1----:R-:W-:Y:S01]  /*26f0*/  MOV R12, R56 ;  /* 0x00000038000c7202 */ /* 0x002fe20000000f00 */
[C---:B------:R-:W-:Y:S01]  /*2700*/  FADD.FTZ R34, -R18.reuse, R34 ;  /* 0x0000002212227221 */ /* 0x040fe20000010100 */
[----:B------:R-:W-:Y:S01]  /*2710*/  MOV R13, R55 ;  /* 0x00000037000d7202 */ /* 0x000fe20000000f00 */
[----:B------:R-:W1:Y:S01]  /*2720*/  LDCU.64 UR14, c[0x0][0x380] ;  /* 0x00007000ff0e77ac */ /* 0x000e620008000a00 */
[----:B--2---:R-:W-:-:S04]  /*2730*/  FADD.FTZ R10, -R18, R35 ;  /* 0x00000023120a7221 */ /* 0x004fc80000010100 */
[----:B0-----:R-:W-:Y:S01]  /*2740*/  FMUL.FTZ R16, R10, R23 ;  /* 0x000000170a107220 */ /* 0x001fe20000410000 */
[----:B---3--:R-:W-:Y:S02]  /*2750*/  IMAD R11, R42, UR10, RZ ;  /* 0x0000000a2a0b7c24 */ /* 0x008fe4000f8e02ff */
[----:B------:R-:W-:-:S04]  /*2760*/  IMAD.WIDE.U32 R12, R50, UR10, R12 ;  /* 0x0000000a320c7c25 */ /* 0x000fc8000f8e000c */
[----:B------:R-:W-:Y:S02]  /*2770*/  IMAD R15, R50, UR11, R11 ;  /* 0x0000000b320f7c24 */ /* 0x000fe4000f8e020b */
[----:B------:R-:W-:Y:S01]  /*2780*/  FMUL.FTZ R11, R34, R23 ;  /* 0x00000017220b7220 */ /* 0x000fe20000410000 */
[----:B-1----:R-:W-:Y:S02]  /*2790*/  LEA R14, P1, R12, UR14, 0x2 ;  /* 0x0000000e0c0e7c11 */ /* 0x002fe4000f8210ff */
[----:B------:R-:W-:Y:S01]  /*27a0*/  IADD3 R15, PT, PT, R13, R15, RZ ;  /* 0x0000000f0d0f7210 */ /* 0x000fe20007ffe0ff */
[----:B------:R-:W-:Y:S01]  /*27b0*/  FFMA.FTZ R10, R22, R11, R20 ;  /* 0x0000000b160a7223 */ /* 0x000fe20000010014 */
[----:B------:R-:W-:Y:S02]  /*27c0*/  FFMA.FTZ R11, R19, R16, R21 ;  /* 0x00000010130b7223 */ /* 0x000fe40000010015 */
[----:B------:R-:W-:-:S05]  /*27d0*/  LEA.HI.X R15, R12, UR15, R15, 0x2, P1 ;  /* 0x0000000f0c0f7c11 */ /* 0x000fca00088f140f */
[----:B------:R3:W-:Y:S02]  /*27e0*/  STG.E.64 desc[UR8][R14.64], R10 ;  /* 0x0000000a0e007986 */ /* 0x0007e4000c101b08 */
.L_x_3135:
[----:B------:R-:W-:Y:S05]  /*27f0*/  BSYNC.RECONVERGENT B1 ;  /* 0x0000000000017941 */ /* 0x000fea0003800200 */
.L_x_3134:
[----:B------:R-:W-:Y:S04]  /*2800*/  BSSY.RECONVERGENT B1, `(.L_x_3136) ;  /* 0x0000013000017945 */ /* 0x000fe80003800200 */
[----:B------:R-:W-:Y:S05]  /*2810*/  @P2 BRA `(.L_x_3137) ;  /* 0x0000000000442947 */ /* 0x000fea0003800000 */
[----:B------:R-:W4:Y:S01]  /*2820*/  LDCU.64 UR10, c[0x0][0x3e0] ;  /* 0x00007c00ff0a77ac */ /* 0x000f220008000a00 */
[----:B-1----:R-:W-:Y:S01]  /*2830*/  MOV R12, R56 ;  /* 0x00000038000c7202 */ /* 0x002fe20000000f00 */
[----:B------:R-:W-:Y:S01]  /*2840*/  FADD.FTZ R36, -R18, R36 ;  /* 0x0000002412247221 */ /* 0x000fe20000010100 */
[----:B------:R-:W-:Y:S01]  /*2850*/  MOV R13, R55 ;  /* 0x00000037000d7202 */ /* 0x000fe20000000f00 */
[----:B------:R-:W1:Y:S02]  /*2860*/  LDCU.64 UR14, c[0x0][0x380] ;  /* 0x00007000ff0e77ac */ /* 0x000e640008000a00 */
[----:B--23--:R-:W-:Y:S01]  /*2870*/  FMUL.FTZ R11, R36, R23 ;  /* 0x00000017240b7220 */ /* 0x00cfe20000410000 */
[----:B----4-:R-:W-:Y:S02]  /*2880*/  IMAD R10, R43, UR10, RZ ;  /* 0x0000000a2b0a7c24 */ /* 0x010fe4000f8e02ff */
[----:B------:R-:W-:-:S04]  /*2890*/  IMAD.WIDE.U32 R12, R49, UR10, R12 ;  /* 0x0000000a310c7c25 */ /* 0x000fc8000f8e000c */
[----:B------:R-:W-:Y:S02]  /*28a0*/  IMAD R15, R49, UR11, R10 ;  /* 0x0000000b310f7c24 */ /* 0x000fe4000f8e020a */
[----:B------:R-:W-:Y:S01]  /*28b0*/  FADD.FTZ R10, -R18, R37 ;  /* 0x00000025120a7221 */ /* 0x000fe20000010100 */
[----:B-1----:R-:W-:Y:S02]  /*28c0*/  LEA R14, P1, R12, UR14, 0x2 ;  /* 0x0000000e0c0e7c11 */ /* 0x002fe4000f8210ff */
[----:B------:R-:W-:Y:S01]  /*28d0*/  IADD3 R15, PT, PT, R13, R15, RZ ;  /* 0x0000000f0d0f7210 */ /* 0x000fe20007ffe0ff */
[----:B0-----:R-:W-:Y:S01]  /*28e0*/  FMUL.FTZ R16, R10, R23 ;  /* 0x000000170a107220 */ /* 0x001fe20000410000 */
[----:B------:R-:W-:Y:S02]  /*28f0*/  FFMA.FTZ R10, R22, R11, R20 ;  /* 0x0000000b160a7223 */ /* 0x000fe40000010014 */
[----:B------:R-:W-:Y:S01]  /*2900*/  LEA.HI.X R15, R12, UR15, R15, 0x2, P1 ;  /* 0x0000000f0c0f7c11 */ /* 0x000fe200088f140f */
[----:B------:R-:W-:-:S05]  /*2910*/  FFMA.FTZ R11, R19, R16, R21 ;  /* 0x00000010130b7223 */ /* 0x000fca0000010015 */
[----:B------:R4:W-:Y:S02]  /*2920*/  STG.E.64 desc[UR8][R14.64], R10 ;  /* 0x0000000a0e007986 */ /* 0x0009e4000c101b08 */
.L_x_3137:
[----:B------:R-:W-:Y:S05]  /*2930*/  BSYNC.RECONVERGENT B1 ;  /* 0x0000000000017941 */ /* 0x000fea0003800200 */
.L_x_3136:
[----:B------:R-:W-:Y:S04]  /*2940*/  BSSY.RECONVERGENT B1, `(.L_x_3138) ;  /* 0x0000013000017945 */ /* 0x000fe80003800200 */
[----:B------:R-:W-:Y:S05]  /*2950*/  @P3 BRA `(.L_x_3139) ;  /* 0x0000000000443947 */ /* 0x000fea0003800000 */
[----:B------:R-:W5:Y:S01]  /*2960*/  LDCU.64 UR10, c[0x0][0x3e0] ;  /* 0x00007c00ff0a77ac */ /* 0x000f620008000a00 */
[----:B-1----:R-:W-:Y:S01]  /*2970*/  MOV R12, R56 ;  /* 0x00000038000c7202 */ /* 0x002fe20000000f00 */
[C---:B------:R-:W-:Y:S01]  /*2980*/  FADD.FTZ R38, -R18.reuse, R38 ;  /* 0x0000002612267221 */ /* 0x040fe20000010100 */
[----:B------:R-:W-:Y:S01]  /*2990*/  MOV R13, R55 ;  /* 0x00000037000d7202 */ /* 0x000fe20000000f00 */
[----:B------:R-:W1:Y:S01]  /*29a0*/  LDCU.64 UR14, c[0x0][0x380] ;  /* 0x00007000ff0e77ac */ /* 0x000e620008000a00 */
[----:B--234-:R-:W-:-:S04]  /*29b0*/  FADD.FTZ R10, -R18, R39 ;  /* 0x00000027120a7221 */ /* 0x01cfc80000010100 */
[----:B0-----:R-:W-:Y:S01]  /*29c0*/  FMUL.FTZ R16, R10, R23 ;  /* 0x000000170a107220 */ /* 0x001fe20000410000 */
[----:B-----5:R-:W-:Y:S02]  /*29d0*/  IMAD R11, R44, UR10, RZ ;  /* 0x0000000a2c0b7c24 */ /* 0x020fe4000f8e02ff */
        /* <DEDUP_REMOVED lines=9> */
.L_x_3139:
[----:B------:R-:W-:Y:S05]  /*2a70*/  BSYNC.RECONVERGENT B1 ;  /* 0x0000000000017941 */ /* 0x000fea0003800200 */
.L_x_3138:
[----:B------:R-:W-:Y:S05]  /*2a80*/  @P4 BRA `(.L_x_3140) ;  /* 0x0000001000504947 */ /* 0x000fea0003800000 */
[----:B------:R-:W5:Y:S01]  /*2a90*/  LDCU.64 UR10, c[0x0][0x3e0] ;  /* 0x00007c00ff0a77ac */ /* 0x000f620008000a00 */
[----:B0-234-:R-:W-:Y:S01]  /*2aa0*/  MOV R10, R56 ;  /* 0x00000038000a7202 */ /* 0x01dfe20000000f00 */
[C---:B------:R-:W-:Y:S01]  /*2ab0*/  FADD.FTZ R40, -R18.reuse, R40 ;  /* 0x0000002812287221 */ /* 0x040fe20000010100 */
[----:B------:R-:W-:Y:S01]  /*2ac0*/  MOV R11, R55 ;  /* 0x00000037000b7202 */ /* 0x000fe20000000f00 */
[----:B------:R-:W0:Y:S01]  /*2ad0*/  LDCU.64 UR12, c[0x0][0x380] ;  /* 0x00007000ff0c77ac */ /* 0x000e220008000a00 */
[----:B------:R-:W-:Y:S01]  /*2ae0*/  FADD.FTZ R18, -R18, R41 ;  /* 0x0000002912127221 */ /* 0x000fe20000010100 */
[----:B-1----:R-:W-:-:S03]  /*2af0*/  FMUL.FTZ R13, R40, R23 ;  /* 0x00000017280d7220 */ /* 0x002fc60000410000 */
[----:B------:R-:W-:Y:S01]  /*2b00*/  FMUL.FTZ R18, R18, R23 ;  /* 0x0000001712127220 */ /* 0x000fe20000410000 */
[----:B------:R-:W-:-:S03]  /*2b10*/  FFMA.FTZ R20, R22, R13, R20 ;  /* 0x0000000d16147223 */ /* 0x000fc60000010014 */
[----:B------:R-:W-:Y:S01]  /*2b20*/  FFMA.FTZ R21, R19, R18, R21 ;  /* 0x0000001213157223 */ /* 0x000fe20000010015 */
[----:B-----5:R-:W-:Y:S02]  /*2b30*/  IMAD R12, R45, UR10, RZ ;  /* 0x0000000a2d0c7c24 */ /* 0x020fe4000f8e02ff */
[----:B------:R-:W-:-:S04]  /*2b40*/  IMAD.WIDE.U32 R10, R47, UR10, R10 ;  /* 0x0000000a2f0a7c25 */ /* 0x000fc8000f8e000a */
[----:B------:R-:W-:Y:S01]  /*2b50*/  IMAD R15, R47, UR11, R12 ;  /* 0x0000000b2f0f7c24 */ /* 0x000fe2000f8e020c */
[----:B0-----:R-:W-:-:S04]  /*2b60*/  LEA R12, P1, R10, UR12, 0x2 ;  /* 0x0000000c0a0c7c11 */ /* 0x001fc8000f8210ff */
[----:B------:R-:W-:-:S04]  /*2b70*/  IADD3 R15, PT, PT, R11, R15, RZ ;  /* 0x0000000f0b0f7210 */ /* 0x000fc80007ffe0ff */
[----:B------:R-:W-:-:S05]  /*2b80*/  LEA.HI.X R13, R10, UR13, R15, 0x2, P1 ;  /* 0x0000000d0a0d7c11 */ /* 0x000fca00088f140f */
[----:B------:R0:W-:Y:S01]  /*2b90*/  STG.E.64 desc[UR8][R12.64], R20 ;  /* 0x000000140c007986 */ /* 0x0001e2000c101b08 */
[----:B------:R-:W-:Y:S05]  /*2ba0*/  BRA `(.L_x_3140) ;  /* 0x0000001000087947 */ /* 0x000fea0003800000 */
.L_x_3125:
[----:B------:R-:W0:Y:S01]  /*2bb0*/  LDCU.64 UR14, c[0x0][0x3e8] ;  /* 0x00007d00ff0e77ac */ /* 0x000e220008000a00 */
[C---:B------:R-:W-:Y:S01]  /*2bc0*/  IADD3 R29, PT, PT, R52.reuse, 0x20, RZ ;  /* 0x00000020341d7810 */ /* 0x040fe20007ffe0ff */
[----:B------:R-:W-:Y:S01]  /*2bd0*/  BSSY.RECONVERGENT B1, `(.L_x_3141) ;  /* 0x0000024000017945 */ /* 0x000fe20003800200 */
[C---:B------:R-:W-:Y:S02]  /*2be0*/  IADD3 R27, PT, PT, R52.reuse, 0x40, RZ ;  /* 0x00000040341b7810 */ /* 0x040fe40007ffe0ff */
[----:B------:R-:W-:Y:S02]  /*2bf0*/  IADD3 R26, PT, PT, R52, 0x60, RZ ;  /* 0x00000060341a7810 */ /* 0x000fe40007ffe0ff */
[----:B------:R-:W-:Y:S02]  /*2c00*/  SHF.R.S32.HI R28, RZ, 0x1f, R29 ;  /* 0x0000001fff1c7819 */ /* 0x000fe4000001141d */
[----:B0-----:R-:W-:Y:S02]  /*2c10*/  ISETP.GE.U32.AND P2, PT, R29, UR14, PT ;  /* 0x0000000e1d007c0c */ /* 0x001fe4000bf46070 */
        /* <DEDUP_REMOVED lines=31> */
.L_x_3142:
[----:B------:R-:W-:Y:S05]  /*2e10*/  BSYNC.RECONVERGENT B1 ;  /* 0x0000000000017941 */ /* 0x000fea0003800200 */
.L_x_3141:
[----:B------:R-:W-:Y:S04]  /*2e20*/  BSSY.RECONVERGENT B1, `(.L_x_3143) ;  /* 0x000001d000017945 */ /* 0x000fe80003800200 */
[----:B------:R-:W-:Y:S05]  /*2e30*/  @P2 BRA `(.L_x_3144) ;  /* 0x00000000006c2947 */ /* 0x000fea0003800000 */
[----:B------:R-:W-:Y:S01]  /*2e40*/  FADD.FTZ R12, -R18, R12 ;  /* 0x0000000c120c7221 */ /* 0x000fe20000010100 */
[----:B------:R-:W1:Y:S03]  /*2e50*/  LDCU.64 UR10, c[0x0][0x3e0] ;  /* 0x00007c00ff0a77ac */ /* 0x000e660008000a00 */
[----:B0-----:R-:W-:Y:S01]  /*2e60*/  FMUL.FTZ R25, R12, R23 ;  /* 0x000000170c197220 */ /* 0x001fe20000410000 */
[----:B------:R-:W-:Y:S01]  /*2e70*/  FADD.FTZ R12, -R18, R13 ;  /* 0x0000000d120c7221 */ /* 0x000fe20000010100 */
[----:B------:R-:W0:Y:S01]  /*2e80*/  LDCU.64 UR12, c[0x0][0x380] ;  /* 0x00007000ff0c77ac */ /* 0x000e220008000a00 */
[----:B------:R-:W-:Y:S01]  /*2e90*/  MOV R13, R55 ;  /* 0x00000037000d7202 */ /* 0x000fe20000000f00 */
[----:B------:R-:W-:Y:S01]  /*2ea0*/  FFMA.FTZ R25, R22, R25, R20 ;  /* 0x0000001916197223 */ /* 0x000fe20000010014 */
[----:B------:R-:W-:-:S03]  /*2eb0*/  FMUL.FTZ R24, R12, R23 ;  /* 0x000000170c187220 */ /* 0x000fc60000410000 */
[----:B------:R-:W-:Y:S01]  /*2ec0*/  FMUL.FTZ R12, R25, -1.4426950216293334961 ;  /* 0xbfb8aa3b190c7820 */ /* 0x000fe20000410000 */
[----:B------:R-:W-:-:S04]  /*2ed0*/  FFMA.FTZ R24, R19, R24, R21 ;  /* 0x0000001813187223 */ /* 0x000fc80000010015 */
[----:B------:R-:W-:Y:S01]  /*2ee0*/  FMUL.FTZ R16, R24, -1.4426950216293334961 ;  /* 0xbfb8aa3b18107820 */ /* 0x000fe20000410000 */
[----:B------:R-:W2:Y:S01]  /*2ef0*/  MUFU.EX2 R12, R12 ;  /* 0x0000000c000c7308 */ /* 0x000ea20000000800 */
[----:B-1----:R-:W-:-:S04]  /*2f00*/  IMAD R28, R28, UR10, RZ ;  /* 0x0000000a1c1c7c24 */ /* 0x002fc8000f8e02ff */
[----:B------:R-:W1:Y:S01]  /*2f10*/  MUFU.EX2 R16, R16 ;  /* 0x0000001000107308 */ /* 0x000e620000000800 */
[----:B--2---:R-:W-:Y:S01]  /*2f20*/  FADD.FTZ R30, R12, 1 ;  /* 0x3f8000000c1e7421 */ /* 0x004fe20000010000 */
[----:B------:R-:W-:Y:S01]  /*2f30*/  MOV R12, R56 ;  /* 0x00000038000c7202 */ /* 0x000fe20000000f00 */
[----:B-1----:R-:W-:-:S04]  /*2f40*/  FADD.FTZ R31, R16, 1 ;  /* 0x3f800000101f7421 */ /* 0x002fc80000010000 */
        /* <DEDUP_REMOVED lines=10> */
.L_x_3144:
[----:B------:R-:W-:Y:S05]  /*2ff0*/  BSYNC.RECONVERGENT B1 ;  /* 0x0000000000017941 */ /* 0x000fea0003800200 */
.L_x_3143:
        /* <DEDUP_REMOVED lines=41> */
.L_x_3146:
[----:B------:R-:W-:Y:S05]  /*3290*/  BSYNC.RECONVERGENT B1 ;  /* 0x0000000000017941 */ /* 0x000fea0003800200 */
.L_x_3145:
        /* <DEDUP_REMOVED lines=16> */
[----:B------:R-:W-:Y:S02]  /*33a0*/  IMAD R13, R26, UR11, R13 ;  /* 0x0000000b1a0d7c24 */ /* 0x000fe4000f8e020d */
[----:B--2---:R-:W-:Y:S01]  /*33b0*/  FADD.FTZ R14, R10, 1 ;  /* 0x3f8000000a0e7421 */ /* 0x004fe20000010000 */
[----:B------:R-:W-:Y:S01]  /*33c0*/  MOV R10, R56 ;  /* 0x00000038000a7202 */ /* 0x000fe20000000f00 */
[----:B-1----:R-:W-:-:S04]  /*33d0*/  FADD.FTZ R15, R12, 1 ;  /* 0x3f8000000c0f7421 */ /* 0x002fc80000010000 */
        /* <DEDUP_REMOVED lines=9> */
.L_x_3148:
[----:B------:R-:W-:Y:S05]  /*3470*/  BSYNC.RECONVERGENT B1 ;  /* 0x0000000000017941 */ /* 0x000fea0003800200 */
.L_x_3147:
[----:B------:R-:W-:Y:S04]  /*3480*/  BSSY.RECONVERGENT B1, `(.L_x_3149) ;  /* 0x000001d000017945 */ /* 0x000fe80003800200 */
[----:B------:R-:W-:Y:S05]  /*3490*/  @P1 BRA `(.L_x_3150) ;  /* 0x00000000006c1947 */ /* 0x000fea0003800000 */
[C---:B------:R-:W-:Y:S01]  /*34a0*/  FADD.FTZ R34, -R18.reuse, R34 ;  /* 0x0000002212227221 */ /* 0x040fe20000010100 */
[----:B-1----:R-:W-:Y:S01]  /*34b0*/  FADD.FTZ R10, -R18, R35 ;  /* 0x00000023120a7221 */ /* 0x002fe20000010100 */
        /* <DEDUP_REMOVED lines=25> */
.L_x_3150:
[----:B------:R-:W-:Y:S05]  /*3650*/  BSYNC.RECONVERGENT B1 ;  /* 0x0000000000017941 */ /* 0x000fea0003800200 */
.L_x_3149:
[----:B------:R-:W-:Y:S04]  /*3660*/  BSSY.RECONVERGENT B1, `(.L_x_3151) ;  /* 0x000001d000017945 */ /* 0x000fe80003800200 */
[----:B------:R-:W-:Y:S05]  /*3670*/  @P2 BRA `(.L_x_3152) ;  /* 0x00000000006c2947 */ /* 0x000fea0003800000 */
[C---:B------:R-:W-:Y:S01]  /*3680*/  FADD.FTZ R36, -R18.reuse, R36 ;  /* 0x0000002412247221 */ /* 0x040fe20000010100 */
[----:B-12---:R-:W-:Y:S01]  /*3690*/  FADD.FTZ R10, -R18, R37 ;  /* 0x00000025120a7221 */ /* 0x006fe20000010100 */
        /* <DEDUP_REMOVED lines=25> */
.L_x_3152:
[----:B------:R-:W-:Y:S05]  /*3830*/  BSYNC.RECONVERGENT B1 ;  /* 0x0000000000017941 */ /* 0x000fea0003800200 */
.L_x_3151:
[----:B------:R-:W-:Y:S04]  /*3840*/  BSSY.RECONVERGENT B1, `(.L_x_3153) ;  /* 0x000001d000017945 */ /* 0x000fe80003800200 */
[----:B------:R-:W-:Y:S05]  /*3850*/  @P3 BRA `(.L_x_3154) ;  /* 0x00000000006c3947 */ /* 0x000fea0003800000 */
[C---:B------:R-:W-:Y:S01]  /*3860*/  FADD.FTZ R38, -R18.reuse, R38 ;  /* 0x0000002612267221 */ /* 0x040fe20000010100 */
[----:B-123--:R-:W-:Y:S01]  /*3870*/  FADD.FTZ R10, -R18, R39 ;  /* 0x00000027120a7221 */ /* 0x00efe20000010100 */
        /* <DEDUP_REMOVED lines=25> */
.L_x_3154:
[----:B------:R-:W-:Y:S05]  /*3a10*/  BSYNC.RECONVERGENT B1 ;  /* 0x0000000000017941 */ /* 0x000fea0003800200 */
.L_x_3153:
[----:B------:R-:W-:Y:S05]  /*3a20*/  @P4 BRA `(.L_x_3140) ;  /* 0x0000000000684947 */ /* 0x000fea0003800000 */
[C---:B------:R-:W-:Y:S01]  /*3a30*/  FADD.FTZ R40, -R18.reuse, R40 ;  /* 0x0000002812287221 */ /* 0x040fe20000010100 */
[----:B------:R-:W-:Y:S01]  /*3a40*/  FADD.FTZ R18, -R18, R41 ;  /* 0x0000002912127221 */ /* 0x000fe20000010100 */
[----:B------:R-:W5:Y:S01]  /*3a50*/  LDCU.64 UR10, c[0x0][0x3e0] ;  /* 0x00007c00ff0a77ac */ /* 0x000f620008000a00 */
[----:B------:R-:W-:Y:S01]  /*3a60*/  MOV R54, R56 ;  /* 0x0000003800367202 */ /* 0x000fe20000000f00 */
[-C--:B-1234-:R-:W-:Y:S01]  /*3a70*/  FMUL.FTZ R11, R40, R23.reuse ;  /* 0x00000017280b7220 */ /* 0x09efe20000410000 */
[----:B------:R-:W-:Y:S01]  /*3a80*/  FMUL.FTZ R18, R18, R23 ;  /* 0x0000001712127220 */ /* 0x000fe20000410000 */
[----:B------:R-:W1:Y:S02]  /*3a90*/  LDCU.64 UR12, c[0x0][0x380] ;  /* 0x00007000ff0c77ac */ /* 0x000e640008000a00 */
[----:B0-----:R-:W-:Y:S01]  /*3aa0*/  FFMA.FTZ R15, R22, R11, R20 ;  /* 0x0000000b160f7223 */ /* 0x001fe20000010014 */
[----:B------:R-:W-:-:S03]  /*3ab0*/  FFMA.FTZ R18, R19, R18, R21 ;  /* 0x0000001213127223 */ /* 0x000fc60000010015 */
[----:B------:R-:W-:Y:S01]  /*3ac0*/  FMUL.FTZ R10, R15, -1.4426950216293334961 ;  /* 0xbfb8aa3b0f0a7820 */ /* 0x000fe20000410000 */
[----:B------:R-:W-:-:S05]  /*3ad0*/  FMUL.FTZ R11, R18, -1.4426950216293334961 ;  /* 0xbfb8aa3b120b7820 */ /* 0x000fca0000410000 */
[----:B------:R-:W0:Y:S01]  /*3ae0*/  MUFU.EX2 R10, R10 ;  /* 0x0000000a000a7308 */ /* 0x000e220000000800 */
[----:B-----5:R-:W-:-:S03]  /*3af0*/  IMAD R16, R45, UR10, RZ ;  /* 0x0000000a2d107c24 */ /* 0x020fc6000f8e02ff */
        /* <DEDUP_REMOVED lines=13> */
.L_x_3140:
[----:B------:R-:W-:Y:S05]  /*3bd0*/  BSYNC.RECONVERGENT B0 ;  /* 0x0000000000007941 */ /* 0x000fea0003800200 */
.L_x_3124:
[----:B------:R-:W-:Y:S02]  /*3be0*/  IADD3 R8, PT, PT, R5, R8, RZ ;  /* 0x0000000805087210 */ /* 0x000fe40007ffe0ff */
[----:B------:R-:W-:Y:S02]  /*3bf0*/  IADD3 R6, PT, PT, R6, 0x1, RZ ;  /* 0x0000000106067810 */ /* 0x000fe40007ffe0ff */
[----:B------:R-:W-:-:S13]  /*3c00*/  ISETP.GE.AND P1, PT, R8, UR5, PT ;  /* 0x0000000508007c0c */ /* 0x000fda000bf26270 */
[----:B------:R-:W-:Y:S05]  /*3c10*/  @!P1 BRA `(.L_x_3155) ;  /* 0xffffffc400989947 */ /* 0x000fea000383ffff */
[----:B------:R-:W-:Y:S05]  /*3c20*/  EXIT ;  /* 0x000000000000794d */ /* 0x000fea0003800000 */
.L_x_3156:
        /* <DEDUP_REMOVED lines=13> */
.L_x_3473:


//--------------------- .text._Z35group_norm_nhwc_fwd_one_pass_kernelI11Fp32IOBf16WLi512ELi32ELi512EEv26Group_norm_nhwc_fwd_params --------------------------
	.section	.text._Z35group_norm_nhwc_fwd_one_pass_kernelI11Fp32IOBf16WLi512ELi32ELi512EEv26Group_norm_nhwc_fwd_params,"ax",@progbits
	.align	128
        .global         _Z35group_norm_nhwc_fwd_one_pass_kernelI11Fp32IOBf16WLi512ELi32ELi512EEv26Group_norm_nhwc_fwd_params
        .type           _Z35group_norm_nhwc_fwd_one_pass_kernelI11Fp32IOBf16WLi512ELi32ELi512EEv26Group_norm_nhwc_fwd_params,@function
        .size           _Z35group_norm_nhwc_fwd_one_pass_kernelI11Fp32IOBf16WLi512ELi32ELi512EEv26Group_norm_nhwc_fwd_params,(.L_x_3474 - _Z35group_norm_nhwc_fwd_one_pass_kernelI11Fp32IOBf16WLi512ELi32ELi512EEv26Group_norm_nhwc_fwd_params)
        .other          _Z35group_norm_nhwc_fwd_one_pass_kernelI11Fp32IOBf16WLi512ELi32ELi512EEv26Group_norm_nhwc_fwd_params,@"STO_CUDA_ENTRY STV_DEFAULT"
_Z35group_norm_nhwc_fwd_one_pass_kernelI11Fp32IOBf16WLi512ELi32ELi512EEv26Group_norm_nhwc_fwd_params:
.text._Z35group_norm_nhwc_fwd_one_pass_kernelI11Fp32IOBf16WLi512ELi32ELi512EEv26Group_norm_nhwc_fwd_params:
        /* <DEDUP_REMOVED lines=53> */
.L_x_3232:
[----:B01234-:R-:W0:Y:S01]  /*0350*/  LDC R35, c[0x0][0x3f8] ;  /* 0x0000fe00ff237b82 */ /* 0x01fe220000000800 */
[----:B------:R-:W1:Y:S01]  /*0360*/  LDCU.64 UR4, c[0x0][0x3e8] ;  /* 0x00007d00ff0477ac */ /* 0x000e620008000a00 */
[----:B------:R-:W-:Y:S02]  /*0370*/  SHF.L.U32 R115, R2, 0x1, RZ ;  /* 0x0000000102737819 */ /* 0x000fe400000006ff */
[----:B------:R-:W-:Y:S01]  /*0380*/  CS2R R64, SRZ ;  /* 0x0000000000407805 */ /* 0x000fe2000001ff00 */
[----:B------:R-:W2:Y:S01]  /*0390*/  LDCU.64 UR8, c[0x0][0x3f0] ;  /* 0x00007e00ff0877ac */ /* 0x000ea20008000a00 */
[----:B-1----:R-:W-:Y:S02]  /*03a0*/  ISETP.GE.U32.AND P4, PT, R10, UR4, PT ;  /* 0x000000040a007c0c */ /* 0x002fe4000bf86070 */
[----:B------:R-:W-:Y:S02]  /*03b0*/  ISETP.GE.U32.AND P5, PT, R12, UR4, PT ;  /* 0x000000040c007c0c */ /* 0x000fe4000bfa6070 */
[----:B------:R-:W-:-:S02]  /*03c0*/  ISETP.GE.AND.EX P4, PT, R27, UR5, PT, P4 ;  /* 0x000000051b007c0c */ /* 0x000fc4000bf86340 */
[----:B0-----:R-:W-:Y:S02]  /*03d0*/  IABS R31, R35 ;  /* 0x00000023001f7213 */ /* 0x001fe40000000000 */
        /* <DEDUP_REMOVED lines=369> */
.L_x_3158:
[----:B------:R-:W-:Y:S05]  /*1af0*/  BSYNC.RECONVERGENT B0 ;  /* 0x0000000000007941 */ /* 0x000fea0003800200 */
.L_x_3157:
        /* <DEDUP_REMOVED lines=46> */
.L_x_3160:
[----:B------:R-:W-:Y:S05]  /*1de0*/  BSYNC.RECONVERGENT B0 ;  /* 0x0000000000007941 */ /* 0x000fea0003800200 */
.L_x_3159:
        /* <DEDUP_REMOVED lines=24> */
.L_x_3163:
[----:B---3--:R-:W3:Y:S04]  /*1f70*/  LDG.E.STRONG.GPU R30, desc[UR6][R28.64] ;  /* 0x000000061c1e7981 */ /* 0x008ee8000c1ef900 */
[----:B---3--:R-:W-:Y:S01]  /*1f80*/  CCTL.IVALL ;  /* 0x00000000ff00798f */ /* 0x008fe20002000000 */
[----:B------:R-:W-:Y:S05]  /*1f90*/  YIELD ;  /* 0x0000000000007946 */ /* 0x000fea0003800000 */
[----:B------:R-:W-:-:S13]  /*1fa0*/  ISETP.NE.AND P2, PT, R30, R37, PT ;  /* 0x000000251e00720c */ /* 0x000fda0003f45270 */
[----:B------:R-:W-:Y:S05]  /*1fb0*/  @P2 BRA `(.L_x_3163) ;  /* 0xfffffffc00ec2947 */ /* 0x000fea000383ffff */
.L_x_3162:
        /* <DEDUP_REMOVED lines=15> */
.L_x_3165:
        /* <DEDUP_REMOVED lines=60> */
.L_x_3164:
        /* <DEDUP_REMOVED lines=35> */
.L_x_3166:
        /* <DEDUP_REMOVED lines=18> */
.L_x_3167:
        /* <DEDUP_REMOVED lines=9> */
.L_x_3168:
[----:B------:R-:W-:Y:S05]  /*2850*/  BSYNC.RECONVERGENT B0 ;  /* 0x0000000000007941 */ /* 0x000fea0003800200 */
.L_x_3161:
[----:B------:R-:W4:Y:S01]  /*2860*/  S2UR UR5, SR_CgaCtaId ;  /* 0x00000000000579c3 */ /* 0x000f220000008800 */
[----:B------:R-:W5:Y:S01]  /*2870*/  LDCU UR8, c[0x0][0x414] ;  /* 0x00008280ff0877ac */ /* 0x000f620008000800 */
        /* <DEDUP_REMOVED lines=9> */
[----:B-----5:R-:W-:Y:S01]  /*2910*/  @P0 FMUL.FTZ R34, R32, UR8 ;  /* 0x0000000820220c20 */ /* 0x020fe20008410000 */
[----:B------:R-:W-:Y:S01]  /*2920*/  @P0 FMUL.FTZ R35, R33, UR8 ;  /* 0x0000000821230c20 */ /* 0x000fe20008410000 */
[----:B------:R-:W-:Y:S04]  /*2930*/  @!P3 STS.64 [UR4+0x98], R32 ;  /* 0x00009820ff00b988 */ /* 0x000fe80008000a04 */
[----:B------:R-:W-:Y:S01]  /*2940*/  @P0 STG.E.64 desc[UR6][R36.64], R34 ;  /* 0x0000002224000986 */ /* 0x000fe2000c101b06 */
[C---:B--2---:R-:W-:Y:S01]  /*2950*/  IMAD.WIDE R28, R39.reuse, 0x2, R28 ;  /* 0x00000002271c7825 */ /* 0x044fe200078e021c */
[----:B------:R-:W-:Y:S03]  /*2960*/  BAR.SYNC.DEFER_BLOCKING 0x0 ;  /* 0x0000000000007b1d */ /* 0x000fe60000010000 */
[----:B---3--:R-:W-:-:S03]  /*2970*/  IMAD.WIDE R30, R39, 0x2, R30 ;  /* 0x00000002271e7825 */ /* 0x008fc600078e021e */
[----:B------:R-:W2:Y:S04]  /*2980*/  LDG.E.U16 R40, desc[UR6][R28.64] ;  /* 0x000000061c287981 */ /* 0x000ea8000c1e1500 */
[----:B------:R1:W3:Y:S04]  /*2990*/  LDG.E.U16 R41, desc[UR6][R28.64+0x2] ;  /* 0x000002061c297981 */ /* 0x0002e8000c1e1500 */
[----:B------:R-:W4:Y:S04]  /*29a0*/  LDG.E.U16 R42, desc[UR6][R30.64] ;  /* 0x000000061e2a7981 */ /* 0x000f28000c1e1500 */
[----:B------:R-:W5:Y:S01]  /*29b0*/  LDG.E.U16 R43, desc[UR6][R30.64+0x2] ;  /* 0x000002061e2b7981 */ /* 0x000f62000c1e1500 */
[----:B------:R-:W-:Y:S01]  /*29c0*/  BSSY.RECONVERGENT B0, `(.L_x_3169) ;  /* 0x000036c000007945 */ /* 0x000fe20003800200 */
[----:B-1----:R-:W-:-:S02]  /*29d0*/  HFMA2 R28, -RZ, RZ, 1.875, 0 ;  /* 0x3f800000ff1c7431 */ /* 0x002fc400000001ff */
[----:B------:R-:W1:Y:S01]  /*29e0*/  LDS.64 R38, [UR4+0x98] ;  /* 0x00009804ff267984 */ /* 0x000e620008000a00 */
[----:B------:R-:W0:Y:S02]  /*29f0*/  LDCU.U8 UR4, c[0x0][0x3fc] ;  /* 0x00007f80ff0477ac */ /* 0x000e240008000000 */
[----:B0-----:R-:W-:Y:S01]  /*2a00*/  UISETP.NE.AND UP0, UPT, UR4, URZ, UPT ;  /* 0x000000ff0400728c */ /* 0x001fe2000bf05270 */
        /* <DEDUP_REMOVED lines=27> */
[----:B------:R-:W-:-:S04]  /*2bc0*/  FMUL.FTZ R33, R33, R28 ;  /* 0x0000001c21217220 */ /* 0x000fc80000410000 */
[----:B------:R-:W-:Y:S01]  /*2bd0*/  FFMA.FTZ R34, R29, R33, R38 ;  /* 0x000000211d227223 */ /* 0x000fe20000010026 */
[----:B0-----:R-:W-:Y:S02]  /*2be0*/  IMAD R35, R11, UR10, RZ ;  /* 0x0000000a0b237c24 */ /* 0x001fe4000f8e02ff */
[----:B------:R-:W-:-:S04]  /*2bf0*/  IMAD.WIDE.U32 R30, R4, UR10, R30 ;  /* 0x0000000a041e7c25 */ /* 0x000fc8000f8e001e */
[----:B------:R-:W-:Y:S01]  /*2c00*/  IMAD R35, R4, UR11, R35 ;  /* 0x0000000b04237c24 */ /* 0x000fe2000f8e0223 */
[----:B-1----:R-:W-:-:S04]  /*2c10*/  LEA R32, P1, R30, UR4, 0x2 ;  /* 0x000000041e207c11 */ /* 0x002fc8000f8210ff */
[----:B------:R-:W-:Y:S01]  /*2c20*/  IADD3 R31, PT, PT, R31, R35, RZ ;  /* 0x000000231f1f7210 */ /* 0x000fe20007ffe0ff */
[----:B------:R-:W-:-:S03]  /*2c30*/  FMUL.FTZ R35, R83, R28 ;  /* 0x0000001c53237220 */ /* 0x000fc60000410000 */
[----:B------:R-:W-:Y:S01]  /*2c40*/  LEA.HI.X R33, R30, UR5, R31, 0x2, P1 ;  /* 0x000000051e217c11 */ /* 0x000fe200088f141f */
[----:B------:R-:W-:-:S05]  /*2c50*/  FFMA.FTZ R35, R36, R35, R37 ;  /* 0x0000002324237223 */ /* 0x000fca0000010025 */
[----:B------:R0:W-:Y:S02]  /*2c60*/  STG.E.64 desc[UR6][R32.64], R34 ;  /* 0x0000002220007986 */ /* 0x0001e4000c101b06 */
.L_x_3172:
[----:B------:R-:W-:Y:S05]  /*2c70*/  BSYNC.RECONVERGENT B1 ;  /* 0x0000000000017941 */ /* 0x000fea0003800200 */
.L_x_3171:
        /* <DEDUP_REMOVED lines=8> */
[----:B------:R-:W-:-:S04]  /*2d00*/  FMUL.FTZ R33, R33, R28 ;  /* 0x0000001c21217220 */ /* 0x000fc80000410000 */
[----:B------:R-:W-:Y:S01]  /*2d10*/  FFMA.FTZ R34, R29, R33, R38 ;  /* 0x000000211d227223 */ /* 0x000fe20000010026 */
[----:B-1----:R-:W-:Y:S02]  /*2d20*/  IMAD R35, R27, UR4, RZ ;  /* 0x000000041b237c24 */ /* 0x002fe4000f8e02ff */
[----:B------:R-:W-:-:S04]  /*2d30*/  IMAD.WIDE.U32 R30, R10, UR4, R30 ;  /* 0x000000040a1e7c25 */ /* 0x000fc8000f8e001e */
[----:B------:R-:W-:Y:S01]  /*2d40*/  IMAD R35, R10, UR5, R35 ;  /* 0x000000050a237c24 */ /* 0x000fe2000f8e0223 */
[----:B0-----:R-:W-:-:S04]  /*2d50*/  LEA R32, P1, R30, UR10, 0x2 ;  /* 0x0000000a1e207c11 */ /* 0x001fc8000f8210ff */
[----:B------:R-:W-:Y:S01]  /*2d60*/  IADD3 R31, PT, PT, R31, R35, RZ ;  /* 0x000000231f1f7210 */ /* 0x000fe20007ffe0ff */
[----:B------:R-:W-:-:S03]  /*2d70*/  FMUL.FTZ R35, R65, R28 ;  /* 0x0000001c41237220 */ /* 0x000fc60000410000 */
[----:B------:R-:W-:Y:S01]  /*2d80*/  LEA.HI.X R33, R30, UR11, R31, 0x2, P1 ;  /* 0x0000000b1e217c11 */ /* 0x000fe200088f141f */
[----:B------:R-:W-:-:S05]  /*2d90*/  FFMA.FTZ R35, R36, R35, R37 ;  /* 0x0000002324237223 */ /* 0x000fca0000010025 */
[----:B------:R1:W-:Y:S02]  /*2da0*/  STG.E.64 desc[UR6][R32.64], R34 ;  /* 0x0000002220007986 */ /* 0x0003e4000c101b06 */
.L_x_3174:
[----:B------:R-:W-:Y:S05]  /*2db0*/  BSYNC.RECONVERGENT B1 ;  /* 0x0000000000017941 */ /* 0x000fea0003800200 */
.L_x_3173:
        /* <DEDUP_REMOVED lines=12> */
[C---:B01----:R-:W-:Y:S01]  /*2e80*/  FADD.FTZ R33, -R26.reuse, R66 ;  /* 0x000000421a217221 */ /* 0x043fe20000010100 */
[----:B------:R-:W-:Y:S01]  /*2e90*/  MOV R31, R63 ;  /* 0x0000003f001f7202 */ /* 0x000fe20000000f00 */
[----:B------:R-:W0:Y:S01]  /*2ea0*/  LDCU.64 UR10, c[0x0][0x380] ;  /* 0x00007000ff0a77ac */ /* 0x000e220008000a00 */
[----:B------:R-:W-:Y:S01]  /*2eb0*/  FADD.FTZ R67, -R26, R67 ;  /* 0x000000431a437221 */ /* 0x000fe20000010100 */
[----:B------:R-:W-:-:S04]  /*2ec0*/  FMUL.FTZ R33, R33, R28 ;  /* 0x0000001c21217220 */ /* 0x000fc80000410000 */
[----:B------:R-:W-:Y:S01]  /*2ed0*/  FFMA.FTZ R34, R29, R33, R38 ;  /* 0x000000211d227223 */ /* 0x000fe20000010026 */
[----:B--2---:R-:W-:Y:S02]  /*2ee0*/  IMAD R35, R53, UR4, RZ ;  /* 0x0000000435237c24 */ /* 0x004fe4000f8e02ff */
        /* <DEDUP_REMOVED lines=8> */
.L_x_3176:
[----:B------:R-:W-:Y:S05]  /*2f70*/  BSYNC.RECONVERGENT B1 ;  /* 0x0000000000017941 */ /* 0x000fea0003800200 */
.L_x_3175:
[----:B------:R-:W-:Y:S04]  /*2f80*/  BSSY.RECONVERGENT B1, `(.L_x_3177) ;  /* 0x0000013000017945 */ /* 0x000fe80003800200 */
[----:B------:R-:W-:Y:S05]  /*2f90*/  @P6 BRA `(.L_x_3178) ;  /* 0x0000000000446947 */ /* 0x000fea0003800000 */
[----:B------:R-:W3:Y:S01]  /*2fa0*/  LDCU.64 UR4, c[0x0][0x3e0] ;  /* 0x00007c00ff0477ac */ /* 0x000ee20008000a00 */
[----:B------:R-:W-:Y:S01]  /*2fb0*/  MOV R30, R114 ;  /* 0x00000072001e7202 */ /* 0x000fe20000000f00 */
[C---:B012---:R-:W-:Y:S01]  /*2fc0*/  FADD.FTZ R33, -R26.reuse, R68 ;  /* 0x000000441a217221 */ /* 0x047fe20000010100 */
[----:B------:R-:W-:Y:S01]  /*2fd0*/  MOV R31, R63 ;  /* 0x0000003f001f7202 */ /* 0x000fe20000000f00 */
[----:B------:R-:W0:Y:S01]  /*2fe0*/  LDCU.64 UR10, c[0x0][0x380] ;  /* 0x00007000ff0a77ac */ /* 0x000e220008000a00 */
[----:B------:R-:W-:Y:S01]  /*2ff0*/  FADD.FTZ R69, -R26, R69 ;  /* 0x000000451a457221 */ /* 0x000fe20000010100 */
[----:B---3--:R-:W-:Y:S02]  /*3000*/  IMAD R32, R55, UR4, RZ ;  /* 0x0000000437207c24 */ /* 0x008fe4000f8e02ff */
[----:B------:R-:W-:-:S04]  /*3010*/  IMAD.WIDE.U32 R30, R13, UR4, R30 ;  /* 0x000000040d1e7c25 */ /* 0x000fc8000f8e001e */
[----:B------:R-:W-:Y:S02]  /*3020*/  IMAD R35, R13, UR5, R32 ;  /* 0x000000050d237c24 */ /* 0x000fe4000f8e0220 */
[-C--:B------:R-:W-:Y:S01]  /*3030*/  FMUL.FTZ R32, R33, R28.reuse ;  /* 0x0000001c21207220 */ /* 0x080fe20000410000 */
[----:B0-----:R-:W-:Y:S01]  /*3040*/  LEA R34, P5, R30, UR10, 0x2 ;  /* 0x0000000a1e227c11 */ /* 0x001fe2000f8a10ff */
[----:B------:R-:W-:Y:S01]  /*3050*/  FMUL.FTZ R33, R69, R28 ;  /* 0x0000001c45217220 */ /* 0x000fe20000410000 */
[----:B------:R-:W-:Y:S01]  /*3060*/  IADD3 R35, PT, PT, R31, R35, RZ ;  /* 0x000000231f237210 */ /* 0x000fe20007ffe0ff */
[----:B------:R-:W-:Y:S02]  /*3070*/  FFMA.FTZ R32, R29, R32, R38 ;  /* 0x000000201d207223 */ /* 0x000fe40000010026 */
[----:B------:R-:W-:Y:S01]  /*3080*/  FFMA.FTZ R33, R36, R33, R37 ;  /* 0x0000002124217223 */ /* 0x000fe20000010025 */
[----:B------:R-:W-:-:S05]  /*3090*/  LEA.HI.X R35, R30, UR11, R35, 0x2, P5 ;  /* 0x0000000b1e237c11 */ /* 0x000fca000a8f1423 */
[----:B------:R3:W-:Y:S02]  /*30a0*/  STG.E.64 desc[UR6][R34.64], R32 ;  /* 0x0000002022007986 */ /* 0x0007e4000c101b06 */
.L_x_3178:
[----:B------:R-:W-:Y:S05]  /*30b0*/  BSYNC.RECONVERGENT B1 ;  /* 0x0000000000017941 */ /* 0x000fea0003800200 */
.L_x_3177:
[----:B------:R-:W-:Y:S04]  /*30c0*/  BSSY.RECONVERGENT B1, `(.L_x_3179) ;  /* 0x0000013000017945 */ /* 0x000fe80003800200 */
[----:B------:R-:W-:Y:S05]  /*30d0*/  @P1 BRA `(.L_x_3180) ;  /* 0x0000000000441947 */ /* 0x000fea0003800000 */
[----:B------:R-:W4:Y:S01]  /*30e0*/  LDCU.64 UR4, c[0x0][0x3e0] ;  /* 0x00007c00ff0477ac */ /* 0x000f220008000a00 */
[----:B------:R-:W-:Y:S01]  /*30f0*/  MOV R30, R114 ;  /* 0x00000072001e7202 */ /* 0x000fe20000000f00 */
[C---:B0123--:R-:W-:Y:S01]  /*3100*/  FADD.FTZ R33, -R26.reuse, R70 ;  /* 0x000000461a217221 */ /* 0x04ffe20000010100 */
[----:B------:R-:W-:Y:S01]  /*3110*/  MOV R31, R63 ;  /* 0x0000003f001f7202 */ /* 0x000fe20000000f00 */
[----:B------:R-:W0:Y:S01]  /*3120*/  LDCU.64 UR10, c[0x0][0x380] ;  /* 0x00007000ff0a77ac */ /* 0x000e220008000a00 */
[----:B------:R-:W-:Y:S01]  /*3130*/  FADD.FTZ R71, -R26, R71 ;  /* 0x000000471a477221 */ /* 0x000fe20000010100 */
[----:B------:R-:W-:-:S04]  /*3140*/  FMUL.FTZ R33, R33, R28 ;  /* 0x0000001c21217220 */ /* 0x000fc80000410000 */
[----:B------:R-:W-:Y:S01]  /*3150*/  FFMA.FTZ R34, R29, R33, R38 ;  /* 0x000000211d227223 */ /* 0x000fe20000010026 */
[----:B----4-:R-:W-:Y:S02]  /*3160*/  IMAD R35, R57, UR4, RZ ;  /* 0x0000000439237c24 */ /* 0x010fe4000f8e02ff */
        /* <DEDUP_REMOVED lines=8> */
.L_x_3180:
[----:B------:R-:W-:Y:S05]  /*31f0*/  BSYNC.RECONVERGENT B1 ;  /* 0x0000000000017941 */ /* 0x000fea0003800200 */
.L_x_3179:
[----:B------:R-:W-:Y:S04]  /*3200*/  BSSY.RECONVERGENT B1, `(.L_x_3181) ;  /* 0x0000013000017945 */ /* 0x000fe80003800200 */
[----:B------:R-:W-:Y:S05]  /*3210*/  @P2 BRA `(.L_x_3182) ;  /* 0x0000000000442947 */ /* 0x000fea0003800000 */
[----:B------:R-:W5:Y:S01]  /*3220*/  LDCU.64 UR4, c[0x0][0x3e0] ;  /* 0x00007c00ff0477ac */ /* 0x000f620008000a00 */
[----:B------:R-:W-:Y:S01]  /*3230*/  MOV R30, R114 ;  /* 0x00000072001e7202 */ /* 0x000fe20000000f00 */
[C---:B01234-:R-:W-:Y:S01]  /*3240*/  FADD.FTZ R33, -R26.reuse, R72 ;  /* 0x000000481a217221 */ /* 0x05ffe20000010100 */
[----:B------:R-:W-:Y:S01]  /*3250*/  MOV R31, R63 ;  /* 0x0000003f001f7202 */ /* 0x000fe20000000f00 */
[----:B------:R-:W0:Y:S01]  /*3260*/  LDCU.64 UR10, c[0x0][0x380] ;  /* 0x00007000ff0a77ac */ /* 0x000e220008000a00 */
[----:B------:R-:W-:Y:S01]  /*3270*/  FADD.FTZ R73, -R26, R73 ;  /* 0x000000491a497221 */ /* 0x000fe20000010100 */
[----:B------:R-:W-:-:S04]  /*3280*/  FMUL.FTZ R33, R33, R28 ;  /* 0x0000001c21217220 */ /* 0x000fc80000410000 */
[----:B------:R-:W-:Y:S01]  /*3290*/  FFMA.FTZ R34, R29, R33, R38 ;  /* 0x000000211d227223 */ /* 0x000fe20000010026 */
[----:B-----5:R-:W-:Y:S02]  /*32a0*/  IMAD R32, R59, UR4, RZ ;  /* 0x000000043b207c24 */ /* 0x020fe4000f8e02ff */
        /* <DEDUP_REMOVED lines=8> */
.L_x_3182:
[----:B------:R-:W-:Y:S05]  /*3330*/  BSYNC.RECONVERGENT B1 ;  /* 0x0000000000017941 */ /* 0x000fea0003800200 */
.L_x_3181:
        /* <DEDUP_REMOVED lines=12> */
[C---:B01234-:R-:W-:Y:S01]  /*3400*/  FADD.FTZ R33, -R26.reuse, R74 ;  /* 0x0000004a1a217221 */ /* 0x05ffe20000010100 */
[----:B------:R-:W-:Y:S01]  /*3410*/  MOV R31, R63 ;  /* 0x0000003f001f7202 */ /* 0x000fe20000000f00 */
[----:B------:R-:W0:Y:S01]  /*3420*/  LDCU.64 UR10, c[0x0][0x380] ;  /* 0x00007000ff0a77ac */ /* 0x000e220008000a00 */
[----:B------:R-:W-:Y:S01]  /*3430*/  FADD.FTZ R75, -R26, R75 ;  /* 0x0000004b1a4b7221 */ /* 0x000fe20000010100 */
        /* <DEDUP_REMOVED lines=10> */
[----:B------:R0:W-:Y:S02]  /*34e0*/  STG.E.64 desc[UR6][R32.64], R74 ;  /* 0x0000004a20007986 */ /* 0x0001e4000c101b06 */
.L_x_3184:
[----:B------:R-:W-:Y:S05]  /*34f0*/  BSYNC.RECONVERGENT B1 ;  /* 0x0000000000017941 */ /* 0x000fea0003800200 */
.L_x_3183:
        /* <DEDUP_REMOVED lines=19> */
.L_x_3186:
[----:B------:R-:W-:Y:S05]  /*3630*/  BSYNC.RECONVERGENT B1 ;  /* 0x0000000000017941 */ /* 0x000fea0003800200 */
.L_x_3185:
        /* <DEDUP_REMOVED lines=19> */
.L_x_3188:
[----:B------:R-:W-:Y:S05]  /*3770*/  BSYNC.RECONVERGENT B1 ;  /* 0x0000000000017941 */ /* 0x000fea0003800200 */
.L_x_3187:
        /* <DEDUP_REMOVED lines=19> */
.L_x_3190:
[----:B------:R-:W-:Y:S05]  /*38b0*/  BSYNC.RECONVERGENT B1 ;  /* 0x0000000000017941 */ /* 0x000fea0003800200 */
.L_x_3189:
        /* <DEDUP_REMOVED lines=29> */
.L_x_3192:
[----:B------:R-:W-:Y:S05]  /*3a90*/  BSYNC.RECONVERGENT B1 ;  /* 0x0000000000017941 */ /* 0x000fea0003800200 */
.L_x_3191:
        /* <DEDUP_REMOVED lines=19> */
.L_x_3194:
[----:B------:R-:W-:Y:S05]  /*3bd0*/  BSYNC.RECONVERGENT B1 ;  /* 0x0000000000017941 */ /* 0x000fea0003800200 */
.L_x_3193:
        /* <DEDUP_REMOVED lines=19> */
.L_x_3196:
[----:B------:R-:W-:Y:S05]  /*3d10*/  BSYNC.RECONVERGENT B1 ;  /* 0x0000000000017941 */ /* 0x000fea0003800200 */
.L_x_3195:
[----:B------:R-:W-:Y:S04]  /*3d20*/  BSSY.RECONVERGENT B1, `(.L_x_3197) ;  /* 0x0000013000017945 */ /* 0x000fe80003800200 */
[----:B------:R-:W-:Y:S05]  /*3d30*/  @P2 BRA `(.L_x_3198) ;  /* 0x0000000000442947 */ /* 0x000fea0003800000 */
[----:B------:R-:W5:Y:S01]  /*3d40*/  LDCU.64 UR4, c[0x0][0x3e0] ;  /* 0x00007c00ff0477ac */ /* 0x000f620008000a00 */
[----:B0-----:R-:W-:Y:S01]  /*3d50*/  MOV R30, R114 ;  /* 0x00000072001e7202 */ /* 0x001fe20000000f00 */
[C---:B-1234-:R-:W-:Y:S01]  /*3d60*/  FADD.FTZ R35, -R26.reuse, R90 ;  /* 0x0000005a1a237221 */ /* 0x05efe20000010100 */
        /* <DEDUP_REMOVED lines=14> */
.L_x_3198:
[----:B------:R-:W-:Y:S05]  /*3e50*/  BSYNC.RECONVERGENT B1 ;  /* 0x0000000000017941 */ /* 0x000fea0003800200 */
.L_x_3197:
        /* <DEDUP_REMOVED lines=19> */
.L_x_3200:
[----:B------:R-:W-:Y:S05]  /*3f90*/  BSYNC.RECONVERGENT B1 ;  /* 0x0000000000017941 */ /* 0x000fea0003800200 */
.L_x_3199:
[----:B------:R-:W-:Y:S05]  /*3fa0*/  @P4 BRA `(.L_x_3201) ;  /* 0x0000002000344947 */ /* 0x000fea0003800000 */
[----:B------:R-:W5:Y:S01]  /*3fb0*/  LDCU.64 UR4, c[0x0][0x3e0] ;  /* 0x00007c00ff0477ac */ /* 0x000f620008000a00 */
[----:B------:R-:W-:Y:S01]  /*3fc0*/  MOV R62, R114 ;  /* 0x00000072003e7202 */ /* 0x000fe20000000f00 */
[C---:B0-----:R-:W-:Y:S01]  /*3fd0*/  FADD.FTZ R31, -R26.reuse, R94 ;  /* 0x0000005e1a1f7221 */ /* 0x041fe20000010100 */
[----:B------:R-:W-:Y:S01]  /*3fe0*/  FADD.FTZ R95, -R26, R95 ;  /* 0x0000005f1a5f7221 */ /* 0x000fe20000010100 */
[----:B------:R-:W0:Y:S02]  /*3ff0*/  LDCU.64 UR8, c[0x0][0x380] ;  /* 0x00007000ff0877ac */ /* 0x000e240008000a00 */
[-C--:B------:R-:W-:Y:S01]  /*4000*/  FMUL.FTZ R31, R31, R28.reuse ;  /* 0x0000001c1f1f7220 */ /* 0x080fe20000410000 */
[----:B------:R-:W-:-:S03]  /*4010*/  FMUL.FTZ R95, R95, R28 ;  /* 0x0000001c5f5f7220 */ /* 0x000fc60000410000 */
[----:B------:R-:W-:Y:S01]  /*4020*/  FFMA.FTZ R94, R29, R31, R38 ;  /* 0x0000001f1d5e7223 */ /* 0x000fe20000010026 */
[----:B------:R-:W-:Y:S01]  /*4030*/  FFMA.FTZ R95, R36, R95, R37 ;  /* 0x0000005f245f7223 */ /* 0x000fe20000010025 */
[----:B-----5:R-:W-:Y:S02]  /*4040*/  IMAD R30, R113, UR4, RZ ;  /* 0x00000004711e7c24 */ /* 0x020fe4000f8e02ff */
[----:B------:R-:W-:-:S04]  /*4050*/  IMAD.WIDE.U32 R62, R25, UR4, R62 ;  /* 0x00000004193e7c25 */ /* 0x000fc8000f8e003e */
[----:B-1234-:R-:W-:Y:S01]  /*4060*/  IMAD R33, R25, UR5, R30 ;  /* 0x0000000519217c24 */ /* 0x01efe2000f8e021e */
[----:B0-----:R-:W-:-:S04]  /*4070*/  LEA R30, P1, R62, UR8, 0x2 ;  /* 0x000000083e1e7c11 */ /* 0x001fc8000f8210ff */
[----:B------:R-:W-:-:S04]  /*4080*/  IADD3 R33, PT, PT, R63, R33, RZ ;  /* 0x000000213f217210 */ /* 0x000fc80007ffe0ff */
[----:B------:R-:W-:-:S05]  /*4090*/  LEA.HI.X R31, R62, UR9, R33, 0x2, P1 ;  /* 0x000000093e1f7c11 */ /* 0x000fca00088f1421 */
[----:B------:R0:W-:Y:S01]  /*40a0*/  STG.E.64 desc[UR6][R30.64], R94 ;  /* 0x0000005e1e007986 */ /* 0x0001e2000c101b06 */
[----:B------:R-:W-:Y:S05]  /*40b0*/  BRA `(.L_x_3201) ;  /* 0x0000001c00f07947 */ /* 0x000fea0003800000 */
.L_x_3170:
[----:B------:R-:W0:Y:S01]  /*40c0*/  LDCU.64 UR10, c[0x0][0x3e8] ;  /* 0x00007d00ff0a77ac */ /* 0x000e220008000a00 */
[----:B------:R-:W-:Y:S01]  /*40d0*/  BSSY.RECONVERGENT B1, `(.L_x_3202) ;  /* 0x0000021000017945 */ /* 0x000fe20003800200 */
[----:B0-----:R-:W-:Y:S02]  /*40e0*/  ISETP.GE.U32.AND P3, PT, R10, UR10, PT ;  /* 0x0000000a0a007c0c */ /* 0x001fe4000bf66070 */
[----:B------:R-:W-:Y:S02]  /*40f0*/  ISETP.GE.U32.AND P5, PT, R12, UR10, PT ;  /* 0x0000000a0c007c0c */ /* 0x000fe4000bfa6070 */
        /* <DEDUP_REMOVED lines=30> */
.L_x_3203:
[----:B------:R-:W-:Y:S05]  /*42e0*/  BSYNC.RECONVERGENT B1 ;  /* 0x0000000000017941 */ /* 0x000fea0003800200 */
.L_x_3202:
[----:B------:R-:W-:Y:S04]  /*42f0*/  BSSY.RECONVERGENT B1, `(.L_x_3204) ;  /* 0x000001d000017945 */ /* 0x000fe80003800200 */
[----:B------:R-:W-:Y:S05]  /*4300*/  @P3 BRA `(.L_x_3205) ;  /* 0x00000000006c3947 */ /* 0x000fea0003800000 */
[C---:B0-----:R-:W-:Y:S01]  /*4310*/  FADD.FTZ R31, -R26.reuse, R64 ;  /* 0x000000401a1f7221 */ /* 0x041fe20000010100 */
        /* <DEDUP_REMOVED lines=26> */
.L_x_3205:
[----:B------:R-:W-:Y:S05]  /*44c0*/  BSYNC.RECONVERGENT B1 ;  /* 0x0000000000017941 */ /* 0x000fea0003800200 */
.L_x_3204:
        /* <DEDUP_REMOVED lines=10> */
[C---:B01----:R-:W-:Y:S01]  /*4570*/  FADD.FTZ R31, -R26.reuse, R66 ;  /* 0x000000421a1f7221 */ /* 0x043fe20000010100 */
        /* <DEDUP_REMOVED lines=26> */
.L_x_3207:
[----:B------:R-:W-:Y:S05]  /*4720*/  BSYNC.RECONVERGENT B1 ;  /* 0x0000000000017941 */ /* 0x000fea0003800200 */
.L_x_3206:
[----:B------:R-:W-:Y:S04]  /*4730*/  BSSY.RECONVERGENT B1, `(.L_x_3208) ;  /* 0x000001d000017945 */ /* 0x000fe80003800200 */
[----:B------:R-:W-:Y:S05]  /*4740*/  @P2 BRA `(.L_x_3209) ;  /* 0x00000000006c2947 */ /* 0x000fea0003800000 */
[C---:B012---:R-:W-:Y:S01]  /*4750*/  FADD.FTZ R31, -R26.reuse, R68 ;  /* 0x000000441a1f7221 */ /* 0x047fe20000010100 */
        /* <DEDUP_REMOVED lines=26> */
.L_x_3209:
[----:B------:R-:W-:Y:S05]  /*4900*/  BSYNC.RECONVERGENT B1 ;  /* 0x0000000000017941 */ /* 0x000fea0003800200 */
.L_x_3208:
[----:B------:R-:W-:Y:S04]  /*4910*/  BSSY.RECONVERGENT B1, `(.L_x_3210) ;  /* 0x000001d000017945 */ /* 0x000fe80003800200 */
[----:B------:R-:W-:Y:S05]  /*4920*/  @P1 BRA `(.L_x_3211) ;  /* 0x00000000006c1947 */ /* 0x000fea0003800000 */
[C---:B0123--:R-:W-:Y:S01]  /*4930*/  FADD.FTZ R31, -R26.reuse, R70 ;  /* 0x000000461a1f7221 */ /* 0x04ffe20000010100 */
        /* <DEDUP_REMOVED lines=26> */
.L_x_3211:
[----:B------:R-:W-:Y:S05]  /*4ae0*/  BSYNC.RECONVERGENT B1 ;  /* 0x0000000000017941 */ /* 0x000fea0003800200 */
.L_x_3210:
[----:B------:R-:W-:Y:S04]  /*4af0*/  BSSY.RECONVERGENT B1, `(.L_x_3212) ;  /* 0x000001d000017945 */ /* 0x000fe80003800200 */
[----:B------:R-:W-:Y:S05]  /*4b00*/  @P6 BRA `(.L_x_3213) ;  /* 0x00000000006c6947 */ /* 0x000fea0003800000 */
[C---:B01234-:R-:W-:Y:S01]  /*4b10*/  FADD.FTZ R31, -R26.reuse, R72 ;  /* 0x000000481a1f7221 */ /* 0x05ffe20000010100 */
        /* <DEDUP_REMOVED lines=26> */
.L_x_3213:
[----:B------:R-:W-:Y:S05]  /*4cc0*/  BSYNC.RECONVERGENT B1 ;  /* 0x0000000000017941 */ /* 0x000fea0003800200 */
.L_x_3212:
        /* <DEDUP_REMOVED lines=37> */
.L_x_3215:
[----:B------:R-:W-:Y:S05]  /*4f20*/  BSYNC.RECONVERGENT B1 ;  /* 0x0000000000017941 */ /* 0x000fea0003800200 */
.L_x_3214:
        /* <DEDUP_REMOVED lines=29> */
.L_x_3217:
[----:B------:R-:W-:Y:S05]  /*5100*/  BSYNC.RECONVERGENT B1 ;  /* 0x0000000000017941 */ /* 0x000fea0003800200 */
.L_x_3216:
[----:B------:R-:W-:Y:S04]  /*5110*/  BSSY.RECONVERGENT B1, `(.L_x_3218) ;  /* 0x000001d000017945 */ /* 0x000fe80003800200 */
[----:B------:R-:W-:Y:S05]  /*5120*/  @P5 BRA `(.L_x_3219) ;  /* 0x00000000006c5947 */ /* 0x000fea0003800000 */
[C---:B01234-:R-:W-:Y:S01]  /*5130*/  FADD.FTZ R31, -R26.reuse, R78 ;  /* 0x0000004e1a1f7221 */ /* 0x05ffe20000010100 */
        /* <DEDUP_REMOVED lines=26> */
.L_x_3219:
[----:B------:R-:W-:Y:S05]  /*52e0*/  BSYNC.RECONVERGENT B1 ;  /* 0x0000000000017941 */ /* 0x000fea0003800200 */
.L_x_3218:
        /* <DEDUP_REMOVED lines=29> */
.L_x_3221:
[----:B------:R-:W-:Y:S05]  /*54c0*/  BSYNC.RECONVERGENT B1 ;  /* 0x0000000000017941 */ /* 0x000fea0003800200 */
.L_x_3220:
        /* <DEDUP_REMOVED lines=39> */
.L_x_3223:
[----:B------:R-:W-:Y:S05]  /*5740*/  BSYNC.RECONVERGENT B1 ;  /* 0x0000000000017941 */ /* 0x000fea0003800200 */
.L_x_3222:
        /* <DEDUP_REMOVED lines=29> */
.L_x_3225:
[----:B------:R-:W-:Y:S05]  /*5920*/  BSYNC.RECONVERGENT B1 ;  /* 0x0000000000017941 */ /* 0x000fea0003800200 */
.L_x_3224:
        /* <DEDUP_REMOVED lines=29> */
.L_x_3227:
[----:B------:R-:W-:Y:S05]  /*5b00*/  BSYNC.RECONVERGENT B1 ;  /* 0x0000000000017941 */ /* 0x000fea0003800200 */
.L_x_3226:
        /* <DEDUP_REMOVED lines=29> */
.L_x_3229:
[----:B------:R-:W-:Y:S05]  /*5ce0*/  BSYNC.RECONVERGENT B1 ;  /* 0x0000000000017941 */ /* 0x000fea0003800200 */
.L_x_3228:
        /* <DEDUP_REMOVED lines=29> */
.L_x_3231:
[----:B------:R-:W-:Y:S05]  /*5ec0*/  BSYNC.RECONVERGENT B1 ;  /* 0x0000000000017941 */ /* 0x000fea0003800200 */
.L_x_3230:
[----:B------:R-:W-:Y:S05]  /*5ed0*/  @P6 BRA `(.L_x_3201) ;  /* 0x0000000000686947 */ /* 0x000fea0003800000 */
[C---:B01234-:R-:W-:Y:S01]  /*5ee0*/  FADD.FTZ R31, -R26.reuse, R94 ;  /* 0x0000005e1a1f7221 */ /* 0x05ffe20000010100 */
        /* <DEDUP_REMOVED lines=25> */
.L_x_3201:
[----:B------:R-:W-:Y:S05]  /*6080*/  BSYNC.RECONVERGENT B0 ;  /* 0x0000000000007941 */ /* 0x000fea0003800200 */
.L_x_3169:
        /* <DEDUP_REMOVED lines=8> */
.L_x_3233:
        /* <DEDUP_REMOVED lines=15> */
.L_x_3474:


//--------------------- .text._Z35group_norm_nhwc_fwd_one_pass_kernelI11Fp32IOFp16WLi64ELi32ELi512EEv26Group_norm_nhwc_fwd_params --------------------------
	.section	.text._Z35group_norm_nhwc_fwd_one_pass_kernelI11Fp32IOFp16WLi64ELi32ELi512EEv26Group_norm_nhwc_fwd_params,"ax",@progbits
	.align	128
        .global         _Z35group_norm_nhwc_fwd_one_pass_kernelI11Fp32IOFp16WLi64ELi32ELi512EEv26Group_norm_nhwc_fwd_params
        .type           _Z35group_norm_nhwc_fwd_one_pass_kernelI11Fp32IOFp16WLi64ELi32ELi512EEv26Group_norm_nhwc_fwd_params,@function
        .size           _Z35group_norm_nhwc_fwd_one_pass_kernelI11Fp32IOFp16WLi64ELi32ELi512EEv26Group_norm_nhwc_fwd_params,(.L_x_3475 - _Z35group_norm_nhwc_fwd_one_pass_kernelI11Fp32IOFp16WLi64ELi32ELi512EEv26Group_norm_nhwc_fwd_params)
        .other          _Z35group_norm_nhwc_fwd_one_pass_kernelI11Fp32IOFp16WLi64ELi32ELi512EEv26Group_norm_nhwc_fwd_params,@"STO_CUDA_ENTRY STV_DEFAULT"
_Z35group_norm_nhwc_fwd_one_pass_kernelI11Fp32IOFp16WLi64ELi32ELi512EEv26Group_norm_nhwc_fwd_params:
.text._Z35group_norm_nhwc_fwd_one_pass_kernelI11Fp32IOFp16WLi64ELi32ELi512EEv26Group_norm_nhwc_fwd_params:
        /* <DEDUP_REMOVED lines=23> */
.L_x_3253:
        /* <DEDUP_REMOVED lines=9> */
[----:B--2---:R-:W-:-:S07]  /*0200*/  IMAD.SHL.U32 R25, R14, 0x2, RZ ;  /* 0x000000020e197824 */ /* 0x004fce00078e00ff */
        /* <DEDUP_REMOVED lines=23> */
[----:B------:R-:W0:Y:S01]  /*0380*/  LDCU.64 UR10, c[0x0][0x3f0] ;  /* 0x00007e00ff0a77ac */ /* 0x000e220008000a00 */
[----:B------:R-:W-:Y:S02]  /*0390*/  @!P4 IADD3 R15, PT, PT, -R15, RZ, RZ ;  /* 0x000000ff0f0fc210 */ /* 0x000fe40007ffe1ff */
        /* <DEDUP_REMOVED lines=12> */
[----:B------:R-:W-:-:S05]  /*0460*/  IMAD.WIDE.U32 R24, R15, UR10, R24 ;  /* 0x0000000a0f187c25 */ /* 0x000fca000f8e0018 */
[----:B------:R-:W-:Y:S02]  /*0470*/  IADD3 R27, PT, PT, R25, R27, RZ ;  /* 0x0000001b191b7210 */ /* 0x000fe40007ffe0ff */
[----:B------:R-:W3:Y:S01]  /*0480*/  @!P2 LDC.64 R4, c[0x0][0x390] ;  /* 0x0000e400ff04ab82 */ /* 0x000ee20000000a00 */
[----:B-1----:R-:W-:Y:S01]  /*0490*/  @!P1 IMAD R12, R17, R8, RZ ;  /* 0x00000008110c9224 */ /* 0x002fe200078e02ff */
[----:B------:R-:W-:-:S03]  /*04a0*/  @!P1 MOV R26, R24 ;  /* 0x00000018001a9202 */ /* 0x000fc60000000f00 */
[C---:B------:R-:W-:Y:S01]  /*04b0*/  @!P1 IMAD R15, R7.reuse, R9, R12 ;  /* 0x00000009070f9224 */ /* 0x040fe200078e020c */
[----:B------:R-:W-:Y:S01]  /*04c0*/  @!P2 MOV R12, R24 ;  /* 0x00000018000ca202 */ /* 0x000fe20000000f00 */
[----:B------:R-:W-:-:S04]  /*04d0*/  @!P1 IMAD.WIDE.U32 R8, R7, R8, R26 ;  /* 0x0000000807089225 */ /* 0x000fc800078e001a */
[----:B0-----:R-:W-:-:S04]  /*04e0*/  @!P2 IMAD R13, R13, R10, RZ ;  /* 0x0000000a0d0da224 */ /* 0x001fc800078e02ff */
[C---:B------:R-:W-:Y:S01]  /*04f0*/  @!P2 IMAD R19, R16.reuse, R11, R13 ;  /* 0x0000000b1013a224 */ /* 0x040fe200078e020d */
[----:B------:R-:W-:Y:S01]  /*0500*/  @!P2 MOV R13, R27 ;  /* 0x0000001b000da202 */ /* 0x000fe20000000f00 */
[----:B------:R-:W-:Y:S02]  /*0510*/  @!P1 IMAD.IADD R11, R9, 0x1, R15 ;  /* 0x00000001090b9824 */ /* 0x000fe400078e020f */
[----:B------:R-:W-:Y:S01]  /*0520*/  @!P2 IMAD.WIDE.U32 R16, R16, R10, R12 ;  /* 0x0000000a1010a225 */ /* 0x000fe200078e000c */
[----:B--2---:R-:W-:Y:S02]  /*0530*/  @!P1 LEA R10, P3, R8, R2, 0x2 ;  /* 0x00000002080a9211 */ /* 0x004fe400078610ff */
[----:B------:R-:W-:Y:S02]  /*0540*/  MOV R2, RZ ;  /* 0x000000ff00027202 */ /* 0x000fe40000000f00 */
[----:B------:R-:W-:Y:S02]  /*0550*/  @!P2 IADD3 R9, PT, PT, R17, R19, RZ ;  /* 0x000000131109a210 */ /* 0x000fe40007ffe0ff */
[----:B---3--:R-:W-:-:S02]  /*0560*/  @!P2 LEA R12, P4, R16, R4, 0x2 ;  /* 0x00000004100ca211 */ /* 0x008fc400078810ff */
[----:B------:R-:W-:Y:S01]  /*0570*/  @!P1 LEA.HI.X R11, R8, R3, R11, 0x2, P3 ;  /* 0x00000003080b9211 */ /* 0x000fe200018f140b */
[----:B------:R-:W-:Y:S01]  /*0580*/  HFMA2 R3, -RZ, RZ, 0, 0 ;  /* 0x00000000ff037431 */ /* 0x000fe200000001ff */
        /* <DEDUP_REMOVED lines=52> */
.L_x_3235:
[----:B------:R-:W-:Y:S05]  /*08d0*/  BSYNC.RECONVERGENT B0 ;  /* 0x0000000000007941 */ /* 0x000fea0003800200 */
.L_x_3234:
        /* <DEDUP_REMOVED lines=46> */
.L_x_3237:
[----:B------:R-:W-:Y:S05]  /*0bc0*/  BSYNC.RECONVERGENT B0 ;  /* 0x0000000000007941 */ /* 0x000fea0003800200 */
.L_x_3236:
        /* <DEDUP_REMOVED lines=31> */
.L_x_3240:
[----:B-1----:R-:W2:Y:S04]  /*0dc0*/  LDG.E.STRONG.GPU R10, desc[UR14][R8.64] ;  /* 0x0000000e080a7981 */ /* 0x002ea8000c1ef900 */
[----:B--2---:R-:W-:Y:S01]  /*0dd0*/  CCTL.IVALL ;  /* 0x00000000ff00798f */ /* 0x004fe20002000000 */
[----:B------:R-:W-:Y:S05]  /*0de0*/  YIELD ;  /* 0x0000000000007946 */ /* 0x000fea0003800000 */
[----:B------:R-:W-:-:S13]  /*0df0*/  ISETP.NE.AND P2, PT, R10, R13, PT ;  /* 0x0000000d0a00720c */ /* 0x000fda0003f45270 */
[----:B------:R-:W-:Y:S05]  /*0e00*/  @P2 BRA `(.L_x_3240) ;  /* 0xfffffffc00ec2947 */ /* 0x000fea000383ffff */
.L_x_3239:
        /* <DEDUP_REMOVED lines=15> */
.L_x_3242:
[----:B------:R-:W-:Y:S01]  /*0f00*/  UIADD3 UR24, UPT, UPT, UR5, 0x1, URZ ;  /* 0x0000000105187890 */ /* 0x000fe2000fffe0ff */
[----:B------:R-:W-:Y:S01]  /*0f10*/  ISETP.EQ.OR P2, PT, RZ, UR23, P3 ;  /* 0x00000017ff007c0c */ /* 0x000fe20009f42670 */
[----:B------:R-:W-:-:S04]  /*0f20*/  UIADD3 UR25, UPT, UPT, UR5, 0x2, URZ ;  /* 0x0000000205197890 */ /* 0x000fc8000fffe0ff */
[----:B-1----:R-:W-:Y:S01]  /*0f30*/  MOV R8, UR24 ;  /* 0x0000001800087c02 */ /* 0x002fe20008000f00 */
        /* <DEDUP_REMOVED lines=19> */
[----:B------:R-:W-:Y:S01]  /*1070*/  MOV R12, UR26 ;  /* 0x0000001a000c7c02 */ /* 0x000fe20008000f00 */
[----:B--2---:R-:W-:-:S03]  /*1080*/  IMAD.U32 R13, RZ, RZ, UR27 ;  /* 0x0000001bff0d7e24 */ /* 0x004fc6000f8e00ff */
[----:B------:R-:W2:Y:S01]  /*1090*/  @!P4 LDG.E.64 R10, desc[UR14][R10.64] ;  /* 0x0000000e0a0ac981 */ /* 0x000ea2000c1e1b00 */
[----:B------:R-:W-:Y:S02]  /*10a0*/  MOV R14, UR24 ;  /* 0x00000018000e7c02 */ /* 0x000fe40008000f00 */
[----:B------:R-:W-:Y:S01]  /*10b0*/  MOV R15, UR25 ;  /* 0x00000019000f7c02 */ /* 0x000fe20008000f00 */
[----:B------:R-:W3:Y:S05]  /*10c0*/  @!P6 LDG.E.64 R12, desc[UR14][R12.64] ;  /* 0x0000000e0c0ce981 */ /* 0x000eea000c1e1b00 */
        /* <DEDUP_REMOVED lines=24> */
[----:B------:R-:W-:Y:S01]  /*1250*/  IMAD.U32 R8, RZ, RZ, UR24 ;  /* 0x00000018ff087e24 */ /* 0x000fe2000f8e00ff */
[----:B------:R-:W-:Y:S01]  /*1260*/  MOV R9, UR25 ;  /* 0x0000001900097c02 */ /* 0x000fe20008000f00 */
        /* <DEDUP_REMOVED lines=36> */
.L_x_3241:
        /* <DEDUP_REMOVED lines=18> */
[----:B--2---:R-:W-:Y:S02]  /*15d0*/  MOV R13, UR12 ;  /* 0x0000000c000d7c02 */ /* 0x004fe40008000f00 */
[----:B------:R-:W-:Y:S01]  /*15e0*/  ISETP.EQ.OR P5, PT, R12, UR18, P3 ;  /* 0x000000120c007c0c */ /* 0x000fe20009fa2670 */
[----:B------:R-:W-:Y:S01]  /*15f0*/  IMAD.U32 R12, RZ, RZ, UR5 ;  /* 0x00000005ff0c7e24 */ /* 0x000fe2000f8e00ff */
[----:B------:R-:W-:-:S11]  /*1600*/  ISETP.EQ.OR P4, PT, R13, UR18, P3 ;  /* 0x000000120d007c0c */ /* 0x000fd60009f82670 */
        /* <DEDUP_REMOVED lines=18> */
[----:B------:R-:W-:Y:S02]  /*1730*/  MOV R14, UR10 ;  /* 0x0000000a000e7c02 */ /* 0x000fe40008000f00 */
[----:B------:R-:W-:-:S06]  /*1740*/  MOV R15, UR11 ;  /* 0x0000000b000f7c02 */ /* 0x000fcc0008000f00 */
[----:B------:R-:W4:Y:S01]  /*1750*/  @!P6 LDG.E.64 R14, desc[UR14][R14.64] ;  /* 0x0000000e0e0ee981 */ /* 0x000f22000c1e1b00 */
[----:B------:R-:W-:-:S05]  /*1760*/  VIADD R8, R8, 0x4 ;  /* 0x0000000408087836 */ /* 0x000fca0000000000 */
[----:B------:R-:W-:Y:S01]  /*1770*/  R2UR UR5, R8 ;  /* 0x00000000080572ca */ /* 0x000fe200000e0000 */
[----:B--2---:R-:W-:Y:S01]  /*1780*/  @!P5 FADD.FTZ R16, R16, R10 ;  /* 0x0000000a1010d221 */ /* 0x004fe20000010000 */
[----:B------:R-:W-:-:S03]  /*1790*/  @!P5 FADD.FTZ R17, R17, R11 ;  /* 0x0000000b1111d221 */ /* 0x000fc60000010000 */
[----:B---3--:R-:W-:Y:S01]  /*17a0*/  @!P4 FADD.FTZ R16, R16, R12 ;  /* 0x0000000c1010c221 */ /* 0x008fe20000010000 */
[----:B------:R-:W-:-:S03]  /*17b0*/  @!P4 FADD.FTZ R17, R17, R13 ;  /* 0x0000000d1111c221 */ /* 0x000fc60000010000 */
[----:B----4-:R-:W-:Y:S01]  /*17c0*/  @!P6 FADD.FTZ R16, R16, R14 ;  /* 0x0000000e1010e221 */ /* 0x010fe20000010000 */
[----:B------:R-:W-:-:S07]  /*17d0*/  @!P6 FADD.FTZ R17, R17, R15 ;  /* 0x0000000f1111e221 */ /* 0x000fce0000010000 */
.L_x_3243:
        /* <DEDUP_REMOVED lines=26> */
.L_x_3244:
        /* <DEDUP_REMOVED lines=13> */
.L_x_3245:
[----:B------:R-:W-:Y:S05]  /*1a50*/  BSYNC.RECONVERGENT B0 ;  /* 0x0000000000007941 */ /* 0x000fea0003800200 */
.L_x_3238:
        /* <DEDUP_REMOVED lines=68> */
.L_x_3249:
[----:B------:R-:W-:Y:S05]  /*1ea0*/  BSYNC.RECONVERGENT B1 ;  /* 0x0000000000017941 */ /* 0x000fea0003800200 */
.L_x_3248:
        /* <DEDUP_REMOVED lines=13> */
[----:B0-----:R-:W-:-:S03]  /*1f80*/  LEA R4, P1, R2, UR12, 0x2 ;  /* 0x0000000c02047c11 */ /* 0x001fc6000f8210ff */
[----:B------:R-:W-:-:S05]  /*1f90*/  IMAD.IADD R15, R3, 0x1, R15 ;  /* 0x00000001030f7824 */ /* 0x000fca00078e020f */
[----:B------:R-:W-:Y:S01]  /*1fa0*/  LEA.HI.X R5, R2, UR13, R15, 0x2, P1 ;  /* 0x0000000d02057c11 */ /* 0x000fe200088f140f */
[----:B------:R-:W-:-:S05]  /*1fb0*/  FFMA.FTZ R15, R12, R10, R13 ;  /* 0x0000000a0c0f7223 */ /* 0x000fca000001000d */
[----:B------:R1:W-:Y:S01]  /*1fc0*/  STG.E.64 desc[UR14][R4.64], R14 ;  /* 0x0000000e04007986 */ /* 0x0003e2000c101b0e */
[----:B------:R-:W-:Y:S05]  /*1fd0*/  BRA `(.L_x_3250) ;  /* 0x0000000000fc7947 */ /* 0x000fea0003800000 */
.L_x_3247:
        /* <DEDUP_REMOVED lines=30> */
.L_x_3252:
[----:B------:R-:W-:Y:S05]  /*21c0*/  BSYNC.RECONVERGENT B1 ;  /* 0x0000000000017941 */ /* 0x000fea0003800200 */
.L_x_3251:
        /* <DEDUP_REMOVED lines=32> */
.L_x_3250:
[----:B------:R-:W-:Y:S05]  /*23d0*/  BSYNC.RECONVERGENT B0 ;  /* 0x0000000000007941 */ /* 0x000fea0003800200 */
.L_x_3246:
[----:B------:R-:W-:Y:S02]  /*23e0*/  UIADD3 UR8, UPT, UPT, UR19, UR8, URZ ;  /* 0x0000000813087290 */ /* 0x000fe4000fffe0ff */
[----:B------:R-:W-:Y:S02]  /*23f0*/  UIADD3 UR4, UPT, UPT, UR4, 0x1, URZ ;  /* 0x0000000104047890 */ /* 0x000fe4000fffe0ff */
[----:B------:R-:W-:-:S09]  /*2400*/  UISETP.GE.AND UP0, UPT, UR8, UR7, UPT ;  /* 0x000000070800728c */ /* 0x000fd2000bf06270 */
[----:B------:R-:W-:Y:S05]  /*2410*/  BRA.U !UP0, `(.L_x_3253) ;  /* 0xffffffdd08547547 */ /* 0x000fea000b83ffff */
[----:B------:R-:W-:Y:S05]  /*2420*/  EXIT ;  /* 0x000000000000794d */ /* 0x000fea0003800000 */
.L_x_3254:
        /* <DEDUP_REMOVED lines=13> */
.L_x_3475:


//--------------------- .text._Z35group_norm_nhwc_fwd_one_pass_kernelI11Fp32IOFp16WLi128ELi32ELi512EEv26Group_norm_nhwc_fwd_params --------------------------
	.section	.text._Z35group_norm_nhwc_fwd_one_pass_kernelI11Fp32IOFp16WLi128ELi32ELi512EEv26Group_norm_nhwc_fwd_params,"ax",@progbits
	.align	128
        .global         _Z35group_norm_nhwc_fwd_one_pass_kernelI11Fp32IOFp16WLi128ELi32ELi512EEv26Group_norm_nhwc_fwd_params
        .type           _Z35group_norm_nhwc_fwd_one_pass_kernelI11Fp32IOFp16WLi128ELi32ELi512EEv26Group_norm_nhwc_fwd_params,@function
        .size           _Z35group_norm_nhwc_fwd_one_pass_kernelI11Fp32IOFp16WLi128ELi32ELi512EEv26Group_norm_nhwc_fwd_params,(.L_x_3476 - _Z35group_norm_nhwc_fwd_one_pass_kernelI11Fp32IOFp16WLi128ELi32ELi512EEv26Group_norm_nhwc_fwd_params)
        .other          _Z35group_norm_nhwc_fwd_one_pass_kernelI11Fp32IOFp16WLi128ELi32ELi512EEv26Group_norm_nhwc_fwd_params,@"STO_CUDA_ENTRY STV_DEFAULT"
_Z35group_norm_nhwc_fwd_one_pass_kernelI11Fp32IOFp16WLi128ELi32ELi512EEv26Group_norm_nhwc_fwd_params:
.text._Z35group_norm_nhwc_fwd_one_pass_kernelI11Fp32IOFp16WLi128ELi32ELi512EEv26Group_norm_nhwc_fwd_params:
        /* <DEDUP_REMOVED lines=23> */
.L_x_3282:
        /* <DEDUP_REMOVED lines=33> */
[----:B------:R-:W-:-:S04]  /*0380*/  ISETP.GE.U32.AND P1, PT, R18, UR8, PT ;  /* 0x0000000812007c0c */ /* 0x000fc8000bf26070 */
[----:B------:R-:W-:Y:S02]  /*0390*/  @!P4 IADD3 R3, PT, PT, -R3, RZ, RZ ;  /* 0x000000ff0303c210 */ /* 0x000fe40007ffe1ff */
[----:B------:R-:W0:Y:S01]  /*03a0*/  @!P2 LDC.64 R4, c[0x0][0x3e0] ;  /* 0x0000f800ff04ab82 */ /* 0x000e220000000a00 */
[----:B------:R-:W-:Y:S02]  /*03b0*/  @!P3 LOP3.LUT R3, RZ, R9, RZ, 0x33, !PT ;  /* 0x00000009ff03b212 */ /* 0x000fe400078e33ff */
[----:B------:R-:W-:Y:S02]  /*03c0*/  ISETP.GE.U32.AND P3, PT, R23, UR8, PT ;  /* 0x0000000817007c0c */ /* 0x000fe4000bf66070 */
[--C-:B------:R-:W-:Y:S01]  /*03d0*/  SHF.R.S32.HI R2, RZ, 0x1f, R3.reuse ;  /* 0x0000001fff027819 */ /* 0x100fe20000011403 */
[----:B------:R-:W-:Y:S01]  /*03e0*/  IMAD.MOV R0, RZ, RZ, -R3 ;  /* 0x000000ffff007224 */ /* 0x000fe200078e0a03 */
[----:B------:R-:W-:Y:S01]  /*03f0*/  ISETP.GE.AND.EX P3, PT, R7, UR9, PT, P3 ;  /* 0x0000000907007c0c */ /* 0x000fe2000bf66330 */
[----:B------:R-:W1:Y:S01]  /*0400*/  @!P2 LDC.64 R10, c[0x0][0x390] ;  /* 0x0000e400ff0aab82 */ /* 0x000e620000000a00 */
[----:B------:R-:W-:Y:S01]  /*0410*/  ISETP.GE.AND.EX P1, PT, R21, UR9, PT, P1 ;  /* 0x0000000915007c0c */ /* 0x000fe2000bf26310 */
[----:B------:R-:W-:Y:S01]  /*0420*/  IMAD R0, R9, R0, UR7 ;  /* 0x0000000709007e24 */ /* 0x000fe2000f8e0200 */
[----:B------:R-:W-:Y:S01]  /*0430*/  IADD3 R9, PT, PT, R23, 0x60, RZ ;  /* 0x0000006017097810 */ /* 0x000fe20007ffe0ff */
[----:B---3--:R-:W-:-:S03]  /*0440*/  IMAD R2, R2, UR10, RZ ;  /* 0x0000000a02027c24 */ /* 0x008fc6000f8e02ff */
[----:B------:R-:W-:Y:S01]  /*0450*/  SHF.L.U32 R0, R0, 0x5, RZ ;  /* 0x0000000500007819 */ /* 0x000fe200000006ff */
[----:B------:R-:W-:Y:S01]  /*0460*/  IMAD R25, R3, UR11, R2 ;  /* 0x0000000b03197c24 */ /* 0x000fe2000f8e0202 */
[----:B------:R-:W-:Y:S02]  /*0470*/  ISETP.GE.U32.AND P4, PT, R9, UR8, PT ;  /* 0x0000000809007c0c */ /* 0x000fe4000bf86070 */
[----:B------:R-:W-:Y:S01]  /*0480*/  LOP3.LUT R26, R0, 0x1e, R27, 0xf8, !PT ;  /* 0x0000001e001a7812 */ /* 0x000fe200078ef81b */
[----:B------:R-:W2:Y:S01]  /*0490*/  @!P3 LDC.64 R16, c[0x0][0x3e0] ;  /* 0x0000f800ff10bb82 */ /* 0x000ea20000000a00 */
[----:B------:R-:W-:Y:S02]  /*04a0*/  SHF.R.S32.HI R27, RZ, 0x1f, R0 ;  /* 0x0000001fff1b7819 */ /* 0x000fe40000011400 */
[----:B------:R-:W-:Y:S01]  /*04b0*/  SHF.R.S32.HI R19, RZ, 0x1f, R9 ;  /* 0x0000001fff137819 */ /* 0x000fe20000011409 */
[----:B0-----:R-:W-:Y:S02]  /*04c0*/  @!P2 IMAD R2, R15, R4, RZ ;  /* 0x000000040f02a224 */ /* 0x001fe400078e02ff */
[----:B------:R-:W-:Y:S01]  /*04d0*/  IMAD.WIDE.U32 R26, R3, UR10, R26 ;  /* 0x0000000a031a7c25 */ /* 0x000fe2000f8e001a */
[----:B------:R-:W-:-:S03]  /*04e0*/  ISETP.GE.AND.EX P4, PT, R19, UR9, PT, P4 ;  /* 0x0000000913007c0c */ /* 0x000fc6000bf86340 */
[----:B------:R-:W-:Y:S01]  /*04f0*/  @!P2 IMAD R15, R13, R5, R2 ;  /* 0x000000050d0fa224 */ /* 0x000fe200078e0202 */
[----:B------:R-:W-:Y:S01]  /*0500*/  IADD3 R25, PT, PT, R27, R25, RZ ;  /* 0x000000191b197210 */ /* 0x000fe20007ffe0ff */
[----:B------:R-:W0:Y:S01]  /*0510*/  @!P1 LDC.64 R2, c[0x0][0x3e0] ;  /* 0x0000f800ff029b82 */ /* 0x000e220000000a00 */
[----:B------:R-:W-:-:S05]  /*0520*/  @!P2 MOV R24, R26 ;  /* 0x0000001a0018a202 */ /* 0x000fca0000000f00 */
[----:B------:R-:W-:Y:S02]  /*0530*/  @!P2 IMAD.WIDE.U32 R4, R13, R4, R24 ;  /* 0x000000040d04a225 */ /* 0x000fe400078e0018 */
[----:B------:R-:W3:Y:S03]  /*0540*/  @!P1 LDC.64 R12, c[0x0][0x390] ;  /* 0x0000e400ff0c9b82 */ /* 0x000ee60000000a00 */
[----:B------:R-:W-:Y:S01]  /*0550*/  @!P2 IADD3 R5, PT, PT, R5, R15, RZ ;  /* 0x0000000f0505a210 */ /* 0x000fe20007ffe0ff */
[----:B--2---:R-:W-:Y:S01]  /*0560*/  @!P3 IMAD R6, R7, R16, RZ ;  /* 0x000000100706b224 */ /* 0x004fe200078e02ff */
[----:B-1----:R-:W-:Y:S02]  /*0570*/  @!P2 LEA R10, P5, R4, R10, 0x2 ;  /* 0x0000000a040aa211 */ /* 0x002fe400078a10ff */
[----:B------:R-:W-:Y:S01]  /*0580*/  @!P3 MOV R7, R25 ;  /* 0x000000190007b202 */ /* 0x000fe20000000f00 */
[----:B------:R-:W1:Y:S01]  /*0590*/  @!P3 LDC.64 R14, c[0x0][0x390] ;  /* 0x0000e400ff0ebb82 */ /* 0x000e620000000a00 */
[----:B------:R-:W-:Y:S01]  /*05a0*/  @!P3 IMAD R29, R23, R17, R6 ;  /* 0x00000011171db224 */ /* 0x000fe200078e0206 */
[----:B------:R-:W-:-:S02]  /*05b0*/  @!P3 MOV R6, R26 ;  /* 0x0000001a0006b202 */ /* 0x000fc40000000f00 */
[----:B------:R-:W-:-:S03]  /*05c0*/  @!P2 LEA.HI.X R11, R4, R11, R5, 0x2, P5 ;  /* 0x0000000b040ba211 */ /* 0x000fc600028f1405 */
[----:B------:R-:W-:Y:S01]  /*05d0*/  @!P3 IMAD.WIDE.U32 R16, R23, R16, R6 ;  /* 0x000000101710b225 */ /* 0x000fe200078e0006 */
[----:B------:R-:W2:Y:S01]  /*05e0*/  @!P4 LDC.64 R4, c[0x0][0x3e0] ;  /* 0x0000f800ff04cb82 */ /* 0x000ea20000000a00 */
[----:B------:R-:W-:Y:S02]  /*05f0*/  @!P1 MOV R7, R25 ;  /* 0x0000001900079202 */ /* 0x000fe40000000f00 */
[-C--:B0-----:R-:W-:Y:S01]  /*0600*/  @!P1 IMAD R21, R21, R2.reuse, RZ ;  /* 0x0000000215159224 */ /* 0x081fe200078e02ff */
[----:B------:R-:W-:Y:S01]  /*0610*/  @!P3 IADD3 R17, PT, PT, R17, R29, RZ ;  /* 0x0000001d1111b210 */ /* 0x000fe20007ffe0ff */
[----:B------:R-:W-:Y:S02]  /*0620*/  @!P1 IMAD.MOV.U32 R6, RZ, RZ, R26 ;  /* 0x000000ffff069224 */ /* 0x000fe400078e001a */
[C---:B------:R-:W-:Y:S02]  /*0630*/  @!P1 IMAD R21, R18.reuse, R3, R21 ;  /* 0x0000000312159224 */ /* 0x040fe400078e0215 */
[----:B------:R-:W-:-:S02]  /*0640*/  @!P1 IMAD.WIDE.U32 R2, R18, R2, R6 ;  /* 0x0000000212029225 */ /* 0x000fc400078e0006 */
[----:B------:R-:W0:Y:S03]  /*0650*/  @!P4 LDC.64 R6, c[0x0][0x390] ;  /* 0x0000e400ff06cb82 */ /* 0x000e260000000a00 */
[----:B------:R-:W-:Y:S01]  /*0660*/  @!P1 IADD3 R21, PT, PT, R3, R21, RZ ;  /* 0x0000001503159210 */ /* 0x000fe20007ffe0ff */
[----:B------:R-:W-:Y:S01]  /*0670*/  HFMA2 R3, -RZ, RZ, 0, 0 ;  /* 0x00000000ff037431 */ /* 0x000fe200000001ff */
[----:B-1----:R-:W-:Y:S02]  /*0680*/  @!P3 LEA R14, P5, R16, R14, 0x2 ;  /* 0x0000000e100eb211 */ /* 0x002fe400078a10ff */
[----:B---3--:R-:W-:Y:S02]  /*0690*/  @!P1 LEA R12, P6, R2, R12, 0x2 ;  /* 0x0000000c020c9211 */ /* 0x008fe400078c10ff */
[----:B------:R-:W-:Y:S02]  /*06a0*/  @!P3 LEA.HI.X R15, R16, R15, R17, 0x2, P5 ;  /* 0x0000000f100fb211 */ /* 0x000fe400028f1411 */
[----:B------:R-:W-:-:S02]  /*06b0*/  @!P1 LEA.HI.X R13, R2, R13, R21, 0x2, P6 ;  /* 0x0000000d020d9211 */ /* 0x000fc400030f1415 */
[----:B------:R-:W-:Y:S02]  /*06c0*/  CS2R R20, SRZ ;  /* 0x0000000000147805 */ /* 0x000fe4000001ff00 */
[----:B------:R-:W-:Y:S01]  /*06d0*/  @!P4 MOV R16, R26 ;  /* 0x0000001a0010c202 */ /* 0x000fe20000000f00 */
[-C--:B--2---:R-:W-:Y:S01]  /*06e0*/  @!P4 IMAD R18, R19, R4.reuse, RZ ;  /* 0x000000041312c224 */ /* 0x084fe200078e02ff */
[----:B------:R-:W-:Y:S02]  /*06f0*/  @!P4 MOV R17, R25 ;  /* 0x000000190011c202 */ /* 0x000fe40000000f00 */
[----:B------:R-:W-:Y:S01]  /*0700*/  MOV R2, RZ ;  /* 0x000000ff00027202 */ /* 0x000fe20000000f00 */
[C---:B------:R-:W-:Y:S01]  /*0710*/  @!P4 IMAD R19, R9.reuse, R5, R18 ;  /* 0x000000050913c224 */ /* 0x040fe200078e0212 */
[----:B------:R-:W2:Y:S01]  /*0720*/  @!P3 LDG.E.64 R20, desc[UR14][R14.64] ;  /* 0x0000000e0e14b981 */ /* 0x000ea2000c1e1b00 */
[----:B------:R-:W-:Y:S01]  /*0730*/  @!P4 IMAD.WIDE.U32 R16, R9, R4, R16 ;  /* 0x000000040910c225 */ /* 0x000fe200078e0010 */
[----:B------:R-:W-:-:S02]  /*0740*/  CS2R R4, SRZ ;  /* 0x0000000000047805 */ /* 0x000fc4000001ff00 */
[----:B------:R1:W3:Y:S02]  /*0750*/  @!P1 LDG.E.64 R2, desc[UR14][R12.64] ;  /* 0x0000000e0c029981 */ /* 0x0002e4000c1e1b00 */
[----:B------:R-:W-:Y:S02]  /*0760*/  @!P4 IADD3 R9, PT, PT, R17, R19, RZ ;  /* 0x000000131109c210 */ /* 0x000fe40007ffe0ff */
        /* <DEDUP_REMOVED lines=63> */
.L_x_3256:
[----:B------:R-:W-:Y:S05]  /*0b60*/  BSYNC.RECONVERGENT B0 ;  /* 0x0000000000007941 */ /* 0x000fea0003800200 */
.L_x_3255:
        /* <DEDUP_REMOVED lines=46> */
.L_x_3258:
[----:B------:R-:W-:Y:S05]  /*0e50*/  BSYNC.RECONVERGENT B0 ;  /* 0x0000000000007941 */ /* 0x000fea0003800200 */
.L_x_3257:
        /* <DEDUP_REMOVED lines=31> */
.L_x_3261:
[----:B---3--:R-:W2:Y:S04]  /*1050*/  LDG.E.STRONG.GPU R10, desc[UR14][R8.64] ;  /* 0x0000000e080a7981 */ /* 0x008ea8000c1ef900 */
[----:B--2---:R-:W-:Y:S01]  /*1060*/  CCTL.IVALL ;  /* 0x00000000ff00798f */ /* 0x004fe20002000000 */
[----:B------:R-:W-:Y:S05]  /*1070*/  YIELD ;  /* 0x0000000000007946 */ /* 0x000fea0003800000 */
[----:B------:R-:W-:-:S13]  /*1080*/  ISETP.NE.AND P2, PT, R10, R15, PT ;  /* 0x0000000f0a00720c */ /* 0x000fda0003f45270 */
[----:B------:R-:W-:Y:S05]  /*1090*/  @P2 BRA `(.L_x_3261) ;  /* 0xfffffffc00ec2947 */ /* 0x000fea000383ffff */
.L_x_3260:
        /* <DEDUP_REMOVED lines=15> */
.L_x_3263:
        /* <DEDUP_REMOVED lines=20> */
[----:B------:R-:W-:Y:S01]  /*12d0*/  IMAD.U32 R10, RZ, RZ, UR24 ;  /* 0x00000018ff0a7e24 */ /* 0x000fe2000f8e00ff */
[----:B------:R-:W-:Y:S01]  /*12e0*/  MOV R11, UR25 ;  /* 0x00000019000b7c02 */ /* 0x000fe20008000f00 */
[----:B------:R-:W-:Y:S02]  /*12f0*/  @!UP0 UIMAD.WIDE.U32 UR24, UR11, 0x8, UR16 ;  /* 0x000000080b1888a5 */ /* 0x000fe4000f8e0010 */
[----:B------:R-:W-:-:S02]  /*1300*/  MOV R14, UR26 ;  /* 0x0000001a000e7c02 */ /* 0x000fc40008000f00 */
[----:B------:R-:W-:Y:S01]  /*1310*/  MOV R15, UR27 ;  /* 0x0000001b000f7c02 */ /* 0x000fe20008000f00 */
[----:B------:R-:W3:Y:S01]  /*1320*/  @!P4 LDG.E.64 R10, desc[UR14][R10.64] ;  /* 0x0000000e0a0ac981 */ /* 0x000ee2000c1e1b00 */
[----:B-1----:R-:W-:Y:S02]  /*1330*/  MOV R16, UR24 ;  /* 0x0000001800107c02 */ /* 0x002fe40008000f00 */
        /* <DEDUP_REMOVED lines=15> */
[----:B------:R-:W-:-:S03]  /*1430*/  ISETP.EQ.OR P4, PT, R8, UR18, P3 ;  /* 0x0000001208007c0c */ /* 0x000fc60009f82670 */
[----:B------:R-:W-:Y:S01]  /*1440*/  MOV R8, UR23 ;  /* 0x0000001700087c02 */ /* 0x000fe20008000f00 */
[----:B--2---:R-:W-:Y:S01]  /*1450*/  @!P6 FADD.FTZ R12, R12, R14 ;  /* 0x0000000e0c0ce221 */ /* 0x004fe20000010000 */
[----:B------:R-:W-:Y:S01]  /*1460*/  @!P6 FADD.FTZ R13, R13, R15 ;  /* 0x0000000f0d0de221 */ /* 0x000fe20000010000 */
[----:B------:R-:W-:Y:S01]  /*1470*/  ISETP.EQ.OR P6, PT, R9, UR18, P3 ;  /* 0x0000001209007c0c */ /* 0x000fe20009fc2670 */
[----:B------:R-:W-:Y:S01]  /*1480*/  VOTEU.ALL UP0, P2 ;  /* 0x0000000000ff7886 */ /* 0x000fe20001000000 */
[----:B----4-:R-:W-:Y:S01]  /*1490*/  @!P5 FADD.FTZ R12, R12, R16 ;  /* 0x000000100c0cd221 */ /* 0x010fe20000010000 */
[----:B------:R-:W-:Y:S01]  /*14a0*/  @!P5 FADD.FTZ R13, R13, R17 ;  /* 0x000000110d0dd221 */ /* 0x000fe20000010000 */
[----:B------:R-:W-:Y:S02]  /*14b0*/  ISETP.EQ.OR P5, PT, R8, UR18, P3 ;  /* 0x0000001208007c0c */ /* 0x000fe40009fa2670 */
[----:B------:R-:W-:Y:S01]  /*14c0*/  @!UP0 UIMAD.WIDE.U32 UR24, UR13, 0x8, UR16 ;  /* 0x000000080d1888a5 */ /* 0x000fe2000f8e0010 */
[----:B------:R-:W-:-:S05]  /*14d0*/  VOTEU.ALL UP0, P4 ;  /* 0x0000000000ff7886 */ /* 0x000fca0002000000 */
[----:B------:R-:W-:Y:S01]  /*14e0*/  MOV R8, UR24 ;  /* 0x0000001800087c02 */ /* 0x000fe20008000f00 */
[----:B------:R-:W-:Y:S01]  /*14f0*/  IMAD.U32 R9, RZ, RZ, UR25 ;  /* 0x00000019ff097e24 */ /* 0x000fe2000f8e00ff */
[----:B------:R-:W-:Y:S01]  /*1500*/  VOTEU.ALL UP1, P6 ;  /* 0x0000000000ff7886 */ /* 0x000fe20003020000 */
[----:B------:R-:W-:Y:S02]  /*1510*/  @!UP0 UIMAD.WIDE.U32 UR24, UR12, 0x8, UR16 ;  /* 0x000000080c1888a5 */ /* 0x000fe4000f8e0010 */
[----:B------:R-:W-:Y:S02]  /*1520*/  VOTEU.ALL UP0, P5 ;  /* 0x0000000000ff7886 */ /* 0x000fe40002800000 */
[----:B------:R-:W2:Y:S01]  /*1530*/  @!P2 LDG.E.64 R8, desc[UR14][R8.64] ;  /* 0x0000000e0808a981 */ /* 0x000ea2000c1e1b00 */
[----:B------:R-:W-:Y:S01]  /*1540*/  @!UP1 UIMAD.WIDE.U32 UR26, UR10, 0x8, UR16 ;  /* 0x000000080a1a98a5 */ /* 0x000fe2000f8e0010 */
[----:B------:R-:W-:Y:S02]  /*1550*/  MOV R10, UR24 ;  /* 0x00000018000a7c02 */ /* 0x000fe40008000f00 */
[----:B------:R-:W-:Y:S01]  /*1560*/  MOV R11, UR25 ;  /* 0x00000019000b7c02 */ /* 0x000fe20008000f00 */
        /* <DEDUP_REMOVED lines=29> */
.L_x_3262:
        /* <DEDUP_REMOVED lines=41> */
[----:B------:R-:W-:-:S04]  /*19d0*/  MOV R18, UR5 ;  /* 0x0000000500127c02 */ /* 0x000fc80008000f00 */
        /* <DEDUP_REMOVED lines=10> */
.L_x_3264:
[----:B------:R-:W-:-:S13]  /*1a80*/  LOP3.LUT P2, R8, R22, 0x3, RZ, 0xc0, !PT ;  /* 0x0000000316087812 */ /* 0x000fda000784c0ff */
        /* <DEDUP_REMOVED lines=27> */
.L_x_3265:
        /* <DEDUP_REMOVED lines=13> */
.L_x_3266:
[----:B------:R-:W-:Y:S05]  /*1d10*/  BSYNC.RECONVERGENT B0 ;  /* 0x0000000000007941 */ /* 0x000fea0003800200 */
.L_x_3259:
        /* <DEDUP_REMOVED lines=9> */
[----:B---3--:R-:W-:Y:S02]  /*1db0*/  IMAD.SHL.U32 R10, R10, 0x2, RZ ;  /* 0x000000020a0a7824 */ /* 0x008fe400078e00ff */
        /* <DEDUP_REMOVED lines=42> */
[----:B------:R-:W-:Y:S01]  /*2060*/  FADD.FTZ R21, -R0, R21 ;  /* 0x0000001500157221 */ /* 0x000fe20000010100 */
[----:B------:R-:W-:Y:S01]  /*2070*/  MOV R17, R25 ;  /* 0x0000001900117202 */ /* 0x000fe20000000f00 */
        /* <DEDUP_REMOVED lines=13> */
.L_x_3270:
[----:B------:R-:W-:Y:S05]  /*2150*/  BSYNC.RECONVERGENT B1 ;  /* 0x0000000000017941 */ /* 0x000fea0003800200 */
.L_x_3269:
        /* <DEDUP_REMOVED lines=12> */
[----:B------:R-:W-:Y:S02]  /*2220*/  IMAD.MOV.U32 R15, RZ, RZ, R25 ;  /* 0x000000ffff0f7224 */ /* 0x000fe400078e0019 */
        /* <DEDUP_REMOVED lines=15> */
.L_x_3272:
[----:B------:R-:W-:Y:S05]  /*2320*/  BSYNC.RECONVERGENT B1 ;  /* 0x0000000000017941 */ /* 0x000fea0003800200 */
.L_x_3271:
        /* <DEDUP_REMOVED lines=19> */
.L_x_3274:
[----:B------:R-:W-:Y:S05]  /*2460*/  BSYNC.RECONVERGENT B1 ;  /* 0x0000000000017941 */ /* 0x000fea0003800200 */
.L_x_3273:
        /* <DEDUP_REMOVED lines=19> */
.L_x_3268:
        /* <DEDUP_REMOVED lines=12> */
[----:B------:R-:W-:Y:S02]  /*2660*/  IMAD.MOV.U32 R15, RZ, RZ, R25 ;  /* 0x000000ffff0f7224 */ /* 0x000fe400078e0019 */
[C---:B------:R-:W-:Y:S01]  /*2670*/  FADD.FTZ R17, -R0.reuse, R20 ;  /* 0x0000001400117221 */ /* 0x040fe20000010100 */
[----:B------:R-:W-:Y:S01]  /*2680*/  FADD.FTZ R21, -R0, R21 ;  /* 0x0000001500157221 */ /* 0x000fe20000010100 */
[----:B------:R-:W1:Y:S02]  /*2690*/  LDCU.64 UR12, c[0x0][0x380] ;  /* 0x00007000ff0c77ac */ /* 0x000e640008000a00 */
        /* <DEDUP_REMOVED lines=21> */
.L_x_3277:
[----:B------:R-:W-:Y:S05]  /*27f0*/  BSYNC.RECONVERGENT B1 ;  /* 0x0000000000017941 */ /* 0x000fea0003800200 */
.L_x_3276:
        /* <DEDUP_REMOVED lines=10> */
[----:B------:R-:W-:Y:S01]  /*28a0*/  FADD.FTZ R21, -R0, R2 ;  /* 0x0000000200157221 */ /* 0x000fe20000010100 */
[----:B------:R-:W-:Y:S01]  /*28b0*/  SHF.R.S32.HI R19, RZ, 0x1f, R20 ;  /* 0x0000001fff137819 */ /* 0x000fe20000011414 */
[----:B------:R-:W1:Y:S01]  /*28c0*/  LDCU.64 UR12, c[0x0][0x380] ;  /* 0x00007000ff0c77ac */ /* 0x000e620008000a00 */
[----:B------:R-:W-:Y:S01]  /*28d0*/  MOV R15, R25 ;  /* 0x00000019000f7202 */ /* 0x000fe20000000f00 */
        /* <DEDUP_REMOVED lines=21> */
.L_x_3279:
[----:B------:R-:W-:Y:S05]  /*2a30*/  BSYNC.RECONVERGENT B1 ;  /* 0x0000000000017941 */ /* 0x000fea0003800200 */
.L_x_3278:
        /* <DEDUP_REMOVED lines=29> */
.L_x_3281:
[----:B------:R-:W-:Y:S05]  /*2c10*/  BSYNC.RECONVERGENT B1 ;  /* 0x0000000000017941 */ /* 0x000fea0003800200 */
.L_x_3280:
        /* <DEDUP_REMOVED lines=27> */
.L_x_3275:
[----:B------:R-:W-:Y:S05]  /*2dd0*/  BSYNC.RECONVERGENT B0 ;  /* 0x0000000000007941 */ /* 0x000fea0003800200 */
.L_x_3267:
        /* <DEDUP_REMOVED lines=8> */
.L_x_3283:
        /* <DEDUP_REMOVED lines=10> */
.L_x_3476:


//--------------------- .text._Z35group_norm_nhwc_fwd_one_pass_kernelI11Fp32IOFp16WLi256ELi32ELi512EEv26Group_norm_nhwc_fwd_params --------------------------
	.section	.text._Z35group_norm_nhwc_fwd_one_pass_kernelI11Fp32IOFp16WLi256ELi32ELi512EEv26Group_norm_nhwc_fwd_params,"ax",@progbits
	.align	128
        .global         _Z35group_norm_nhwc_fwd_one_pass_kernelI11Fp32IOFp16WLi256ELi32ELi512EEv26Group_norm_nhwc_fwd_params
        .type           _Z35group_norm_nhwc_fwd_one_pass_kernelI11Fp32IOFp16WLi256ELi32ELi512EEv26Group_norm_nhwc_fwd_params,@function
        .size           _Z35group_norm_nhwc_fwd_one_pass_kernelI11Fp32IOFp16WLi256ELi32ELi512EEv26Group_norm_nhwc_fwd_params,(.L_x_3477 - _Z35group_norm_nhwc_fwd_one_pass_kernelI11Fp32IOFp16WLi256ELi32ELi512EEv26Group_norm_nhwc_fwd_params)
        .other          _Z35group_norm_nhwc_fwd_one_pass_kernelI11Fp32IOFp16WLi256ELi32ELi512EEv26Group_norm_nhwc_fwd_params,@"STO_CUDA_ENTRY STV_DEFAULT"
_Z35group_norm_nhwc_fwd_one_pass_kernelI11Fp32IOFp16WLi256ELi32ELi512EEv26Group_norm_nhwc_fwd_params:
.text._Z35group_norm_nhwc_fwd_one_pass_kernelI11Fp32IOFp16WLi256ELi32ELi512EEv26Group_norm_nhwc_fwd_params:
        /* <DEDUP_REMOVED lines=40> */
.L_x_3327:
        /* <DEDUP_REMOVED lines=226> */
.L_x_3285:
[----:B------:R-:W-:Y:S05]  /*10a0*/  BSYNC.RECONVERGENT B0 ;  /* 0x0000000000007941 */ /* 0x000fea0003800200 */
.L_x_3284:
        /* <DEDUP_REMOVED lines=46> */
.L_x_3287:
[----:B------:R-:W-:Y:S05]  /*1390*/  BSYNC.RECONVERGENT B0 ;  /* 0x0000000000007941 */ /* 0x000fea0003800200 */
.L_x_3286:
        /* <DEDUP_REMOVED lines=25> */
.L_x_3290:
[----:B-1----:R-:W2:Y:S04]  /*1530*/  LDG.E.STRONG.GPU R18, desc[UR8][R16.64] ;  /* 0x0000000810127981 */ /* 0x002ea8000c1ef900 */
[----:B--2---:R-:W-:Y:S01]  /*1540*/  CCTL.IVALL ;  /* 0x00000000ff00798f */ /* 0x004fe20002000000 */
[----:B------:R-:W-:Y:S05]  /*1550*/  YIELD ;  /* 0x0000000000007946 */ /* 0x000fea0003800000 */
[----:B------:R-:W-:-:S13]  /*1560*/  ISETP.NE.AND P4, PT, R18, R25, PT ;  /* 0x000000191200720c */ /* 0x000fda0003f85270 */
[----:B------:R-:W-:Y:S05]  /*1570*/  @P4 BRA `(.L_x_3290) ;  /* 0xfffffffc00ec4947 */ /* 0x000fea000383ffff */
.L_x_3289:
        /* <DEDUP_REMOVED lines=15> */
.L_x_3292:
        /* <DEDUP_REMOVED lines=60> */
.L_x_3291:
        /* <DEDUP_REMOVED lines=35> */
.L_x_3293:
        /* <DEDUP_REMOVED lines=18> */
.L_x_3294:
        /* <DEDUP_REMOVED lines=9> */
.L_x_3295:
[----:B------:R-:W-:Y:S05]  /*1e10*/  BSYNC.RECONVERGENT B0 ;  /* 0x0000000000007941 */ /* 0x000fea0003800200 */
.L_x_3288:
        /* <DEDUP_REMOVED lines=30> */
[----:B--2---:R-:W-:Y:S02]  /*2000*/  HADD2.F32 R22, -RZ, R26.H0_H0 ;  /* 0x2000001aff167230 */ /* 0x004fe40000004100 */
[----:B----4-:R-:W-:Y:S02]  /*2010*/  HADD2.F32 R19, -RZ, R27.H0_H0 ;  /* 0x2000001bff137230 */ /* 0x010fe40000004100 */
[----:B---3--:R-:W-:Y:S02]  /*2020*/  HADD2.F32 R20, -RZ, R28.H0_H0 ;  /* 0x2000001cff147230 */ /* 0x008fe40000004100 */
[----:B-----5:R-:W-:Y:S01]  /*2030*/  HADD2.F32 R21, -RZ, R29.H0_H0 ;  /* 0x2000001dff157230 */ /* 0x020fe20000004100 */
        /* <DEDUP_REMOVED lines=31> */
.L_x_3299:
[----:B------:R-:W-:Y:S05]  /*2230*/  BSYNC.RECONVERGENT B1 ;  /* 0x0000000000017941 */ /* 0x000fea0003800200 */
.L_x_3298:
        /* <DEDUP_REMOVED lines=19> */
.L_x_3301:
[----:B------:R-:W-:Y:S05]  /*2370*/  BSYNC.RECONVERGENT B1 ;  /* 0x0000000000017941 */ /* 0x000fea0003800200 */
.L_x_3300:
        /* <DEDUP_REMOVED lines=31> */
.L_x_3303:
[----:B------:R-:W-:Y:S05]  /*2570*/  BSYNC.RECONVERGENT B1 ;  /* 0x0000000000017941 */ /* 0x000fea0003800200 */
.L_x_3302:
        /* <DEDUP_REMOVED lines=19> */
.L_x_3305:
[----:B------:R-:W-:Y:S05]  /*26b0*/  BSYNC.RECONVERGENT B1 ;  /* 0x0000000000017941 */ /* 0x000fea0003800200 */
.L_x_3304:
        /* <DEDUP_REMOVED lines=19> */
.L_x_3307:
[----:B------:R-:W-:Y:S05]  /*27f0*/  BSYNC.RECONVERGENT B1 ;  /* 0x0000000000017941 */ /* 0x000fea0003800200 */
.L_x_3306:
        /* <DEDUP_REMOVED lines=19> */
.L_x_3309:
[----:B------:R-:W-:Y:S05]  /*2930*/  BSYNC.RECONVERGENT B1 ;  /* 0x0000000000017941 */ /* 0x000fea0003800200 */
.L_x_3308:
        /* <DEDUP_REMOVED lines=19> */
.L_x_3311:
[----:B------:R-:W-:Y:S05]  /*2a70*/  BSYNC.RECONVERGENT B1 ;  /* 0x0000000000017941 */ /* 0x000fea0003800200 */
.L_x_3310:
        /* <DEDUP_REMOVED lines=19> */
.L_x_3297:
        /* <DEDUP_REMOVED lines=38> */
.L_x_3314:
[----:B------:R-:W-:Y:S05]  /*2e10*/  BSYNC.RECONVERGENT B1 ;  /* 0x0000000000017941 */ /* 0x000fea0003800200 */
.L_x_3313:
        /* <DEDUP_REMOVED lines=29> */
.L_x_3316:
[----:B------:R-:W-:Y:S05]  /*2ff0*/  BSYNC.RECONVERGENT B1 ;  /* 0x0000000000017941 */ /* 0x000fea0003800200 */
.L_x_3315:
        /* <DEDUP_REMOVED lines=41> */
.L_x_3318:
[----:B------:R-:W-:Y:S05]  /*3290*/  BSYNC.RECONVERGENT B1 ;  /* 0x0000000000017941 */ /* 0x000fea0003800200 */
.L_x_3317:
        /* <DEDUP_REMOVED lines=29> */
.L_x_3320:
[----:B------:R-:W-:Y:S05]  /*3470*/  BSYNC.RECONVERGENT B1 ;  /* 0x0000000000017941 */ /* 0x000fea0003800200 */
.L_x_3319:
        /* <DEDUP_REMOVED lines=29> */
.L_x_3322:
[----:B------:R-:W-:Y:S05]  /*3650*/  BSYNC.RECONVERGENT B1 ;  /* 0x0000000000017941 */ /* 0x000fea0003800200 */
.L_x_3321:
        /* <DEDUP_REMOVED lines=29> */
.L_x_3324:
[----:B------:R-:W-:Y:S05]  /*3830*/  BSYNC.RECONVERGENT B1 ;  /* 0x0000000000017941 */ /* 0x000fea0003800200 */
.L_x_3323:
        /* <DEDUP_REMOVED lines=29> */
.L_x_3326:
[----:B------:R-:W-:Y:S05]  /*3a10*/  BSYNC.RECONVERGENT B1 ;  /* 0x0000000000017941 */ /* 0x000fea0003800200 */
.L_x_3325:
        /* <DEDUP_REMOVED lines=27> */
.L_x_3312:
[----:B------:R-:W-:Y:S05]  /*3bd0*/  BSYNC.RECONVERGENT B0 ;  /* 0x0000000000007941 */ /* 0x000fea0003800200 */
.L_x_3296:
[----:B------:R-:W-:Y:S02]  /*3be0*/  IADD3 R8, PT, PT, R5, R8, RZ ;  /* 0x0000000805087210 */ /* 0x000fe40007ffe0ff */
[----:B------:R-:W-:Y:S02]  /*3bf0*/  IADD3 R6, PT, PT, R6, 0x1, RZ ;  /* 0x0000000106067810 */ /* 0x000fe40007ffe0ff */
[----:B------:R-:W-:-:S13]  /*3c00*/  ISETP.GE.AND P1, PT, R8, UR5, PT ;  /* 0x0000000508007c0c */ /* 0x000fda000bf26270 */
[----:B------:R-:W-:Y:S05]  /*3c10*/  @!P1 BRA `(.L_x_3327) ;  /* 0xffffffc400989947 */ /* 0x000fea000383ffff */
[----:B------:R-:W-:Y:S05]  /*3c20*/  EXIT ;  /* 0x000000000000794d */ /* 0x000fea0003800000 */
.L_x_3328:
        /* <DEDUP_REMOVED lines=13> */
.L_x_3477:


//--------------------- .text._Z35group_norm_nhwc_fwd_one_pass_kernelI11Fp32IOFp16WLi512ELi32ELi512EEv26Group_norm_nhwc_fwd_params --------------------------
	.section	.text._Z35group_norm_nhwc_fwd_one_pass_kernelI11Fp32IOFp16WLi512ELi32ELi512EEv26Group_norm_nhwc_fwd_params,"ax",@progbits
	.align	128
        .global         _Z35group_norm_nhwc_fwd_one_pass_kernelI11Fp32IOFp16WLi512ELi32ELi512EEv26Group_norm_nhwc_fwd_params
        .type           _Z35group_norm_nhwc_fwd_one_pass_kernelI11Fp32IOFp16WLi512ELi32ELi512EEv26Group_norm_nhwc_fwd_params,@function
        .size           _Z35group_norm_nhwc_fwd_one_pass_kernelI11Fp32IOFp16WLi512ELi32ELi512EEv26Group_norm_nhwc_fwd_params,(.L_x_3478 - _Z35group_norm_nhwc_fwd_one_pass_kernelI11Fp32IOFp16WLi512ELi32ELi512EEv26Group_norm_nhwc_fwd_params)
        .other          _Z35group_norm_nhwc_fwd_one_pass_kernelI11Fp32IOFp16WLi512ELi32ELi512EEv26Group_norm_nhwc_fwd_params,@"STO_CUDA_ENTRY STV_DEFAULT"
_Z35group_norm_nhwc_fwd_one_pass_kernelI11Fp32IOFp16WLi512ELi32ELi512EEv26Group_norm_nhwc_fwd_params:
.text._Z35group_norm_nhwc_fwd_one_pass_kernelI11Fp32IOFp16WLi512ELi32ELi512EEv26Group_norm_nhwc_fwd_params:
        /* <DEDUP_REMOVED lines=53> */
.L_x_3404:
        /* <DEDUP_REMOVED lines=378> */
.L_x_3330:
[----:B------:R-:W-:Y:S05]  /*1af0*/  BSYNC.RECONVERGENT B0 ;  /* 0x0000000000007941 */ /* 0x000fea0003800200 */
.L_x_3329:
        /* <DEDUP_REMOVED lines=46> */
.L_x_3332:
[----:B------:R-:W-:Y:S05]  /*1de0*/  BSYNC.RECONVERGENT B0 ;  /* 0x0000000000007941 */ /* 0x000fea0003800200 */
.L_x_3331:
        /* <DEDUP_REMOVED lines=24> */
.L_x_3335:
[----:B---3--:R-:W3:Y:S04]  /*1f70*/  LDG.E.STRONG.GPU R30, desc[UR6][R28.64] ;  /* 0x000000061c1e7981 */ /* 0x008ee8000c1ef900 */
[----:B---3--:R-:W-:Y:S01]  /*1f80*/  CCTL.IVALL ;  /* 0x00000000ff00798f */ /* 0x008fe20002000000 */
[----:B------:R-:W-:Y:S05]  /*1f90*/  YIELD ;  /* 0x0000000000007946 */ /* 0x000fea0003800000 */
[----:B------:R-:W-:-:S13]  /*1fa0*/  ISETP.NE.AND P2, PT, R30, R37, PT ;  /* 0x000000251e00720c */ /* 0x000fda0003f45270 */
[----:B------:R-:W-:Y:S05]  /*1fb0*/  @P2 BRA `(.L_x_3335) ;  /* 0xfffffffc00ec2947 */ /* 0x000fea000383ffff */
.L_x_3334:
        /* <DEDUP_REMOVED lines=15> */
.L_x_3337:
        /* <DEDUP_REMOVED lines=60> */
.L_x_3336:
        /* <DEDUP_REMOVED lines=35> */
.L_x_3338:
        /* <DEDUP_REMOVED lines=18> */
.L_x_3339:
        /* <DEDUP_REMOVED lines=9> */
.L_x_3340:
[----:B------:R-:W-:Y:S05]  /*2850*/  BSYNC.RECONVERGENT B0 ;  /* 0x0000000000007941 */ /* 0x000fea0003800200 */
.L_x_3333:
        /* <DEDUP_REMOVED lines=65> */
.L_x_3344:
[----:B------:R-:W-:Y:S05]  /*2c70*/  BSYNC.RECONVERGENT B1 ;  /* 0x0000000000017941 */ /* 0x000fea0003800200 */
.L_x_3343:
        /* <DEDUP_REMOVED lines=19> */
.L_x_3346:
[----:B------:R-:W-:Y:S05]  /*2db0*/  BSYNC.RECONVERGENT B1 ;  /* 0x0000000000017941 */ /* 0x000fea0003800200 */
.L_x_3345:
        /* <DEDUP_REMOVED lines=27> */
.L_x_3348:
[----:B------:R-:W-:Y:S05]  /*2f70*/  BSYNC.RECONVERGENT B1 ;  /* 0x0000000000017941 */ /* 0x000fea0003800200 */
.L_x_3347:
        /* <DEDUP_REMOVED lines=19> */
.L_x_3350:
[----:B------:R-:W-:Y:S05]  /*30b0*/  BSYNC.RECONVERGENT B1 ;  /* 0x0000000000017941 */ /* 0x000fea0003800200 */
.L_x_3349:
        /* <DEDUP_REMOVED lines=19> */
.L_x_3352:
[----:B------:R-:W-:Y:S05]  /*31f0*/  BSYNC.RECONVERGENT B1 ;  /* 0x0000000000017941 */ /* 0x000fea0003800200 */
.L_x_3351:
        /* <DEDUP_REMOVED lines=19> */
.L_x_3354:
[----:B------:R-:W-:Y:S05]  /*3330*/  BSYNC.RECONVERGENT B1 ;  /* 0x0000000000017941 */ /* 0x000fea0003800200 */
.L_x_3353:
        /* <DEDUP_REMOVED lines=27> */
.L_x_3356:
[----:B------:R-:W-:Y:S05]  /*34f0*/  BSYNC.RECONVERGENT B1 ;  /* 0x0000000000017941 */ /* 0x000fea0003800200 */
.L_x_3355:
        /* <DEDUP_REMOVED lines=19> */
.L_x_3358:
[----:B------:R-:W-:Y:S05]  /*3630*/  BSYNC.RECONVERGENT B1 ;  /* 0x0000000000017941 */ /* 0x000fea0003800200 */
.L_x_3357:
        /* <DEDUP_REMOVED lines=19> */
.L_x_3360:
[----:B------:R-:W-:Y:S05]  /*3770*/  BSYNC.RECONVERGENT B1 ;  /* 0x0000000000017941 */ /* 0x000fea0003800200 */
.L_x_3359:
        /* <DEDUP_REMOVED lines=19> */
.L_x_3362:
[----:B------:R-:W-:Y:S05]  /*38b0*/  BSYNC.RECONVERGENT B1 ;  /* 0x0000000000017941 */ /* 0x000fea0003800200 */
.L_x_3361:
        /* <DEDUP_REMOVED lines=29> */
.L_x_3364:
[----:B------:R-:W-:Y:S05]  /*3a90*/  BSYNC.RECONVERGENT B1 ;  /* 0x0000000000017941 */ /* 0x000fea0003800200 */
.L_x_3363:
        /* <DEDUP_REMOVED lines=19> */
.L_x_3366:
[----:B------:R-:W-:Y:S05]  /*3bd0*/  BSYNC.RECONVERGENT B1 ;  /* 0x0000000000017941 */ /* 0x000fea0003800200 */
.L_x_3365:
        /* <DEDUP_REMOVED lines=19> */
.L_x_3368:
[----:B------:R-:W-:Y:S05]  /*3d10*/  BSYNC.RECONVERGENT B1 ;  /* 0x0000000000017941 */ /* 0x000fea0003800200 */
.L_x_3367:
        /* <DEDUP_REMOVED lines=19> */
.L_x_3370:
[----:B------:R-:W-:Y:S05]  /*3e50*/  BSYNC.RECONVERGENT B1 ;  /* 0x0000000000017941 */ /* 0x000fea0003800200 */
.L_x_3369:
        /* <DEDUP_REMOVED lines=19> */
.L_x_3372:
[----:B------:R-:W-:Y:S05]  /*3f90*/  BSYNC.RECONVERGENT B1 ;  /* 0x0000000000017941 */ /* 0x000fea0003800200 */
.L_x_3371:
        /* <DEDUP_REMOVED lines=18> */
.L_x_3342:
        /* <DEDUP_REMOVED lines=34> */
.L_x_3375:
[----:B------:R-:W-:Y:S05]  /*42e0*/  BSYNC.RECONVERGENT B1 ;  /* 0x0000000000017941 */ /* 0x000fea0003800200 */
.L_x_3374:
        /* <DEDUP_REMOVED lines=29> */
.L_x_3377:
[----:B------:R-:W-:Y:S05]  /*44c0*/  BSYNC.RECONVERGENT B1 ;  /* 0x0000000000017941 */ /* 0x000fea0003800200 */
.L_x_3376:
        /* <DEDUP_REMOVED lines=37> */
.L_x_3379:
[----:B------:R-:W-:Y:S05]  /*4720*/  BSYNC.RECONVERGENT B1 ;  /* 0x0000000000017941 */ /* 0x000fea0003800200 */
.L_x_3378:
        /* <DEDUP_REMOVED lines=29> */
.L_x_3381:
[----:B------:R-:W-:Y:S05]  /*4900*/  BSYNC.RECONVERGENT B1 ;  /* 0x0000000000017941 */ /* 0x000fea0003800200 */
.L_x_3380:
        /* <DEDUP_REMOVED lines=29> */
.L_x_3383:
[----:B------:R-:W-:Y:S05]  /*4ae0*/  BSYNC.RECONVERGENT B1 ;  /* 0x0000000000017941 */ /* 0x000fea0003800200 */
.L_x_3382:
        /* <DEDUP_REMOVED lines=29> */
.L_x_3385:
[----:B------:R-:W-:Y:S05]  /*4cc0*/  BSYNC.RECONVERGENT B1 ;  /* 0x0000000000017941 */ /* 0x000fea0003800200 */
.L_x_3384:
        /* <DEDUP_REMOVED lines=37> */
.L_x_3387:
[----:B------:R-:W-:Y:S05]  /*4f20*/  BSYNC.RECONVERGENT B1 ;  /* 0x0000000000017941 */ /* 0x000fea0003800200 */
.L_x_3386:
        /* <DEDUP_REMOVED lines=29> */
.L_x_3389:
[----:B------:R-:W-:Y:S05]  /*5100*/  BSYNC.RECONVERGENT B1 ;  /* 0x0000000000017941 */ /* 0x000fea0003800200 */
.L_x_3388:
        /* <DEDUP_REMOVED lines=29> */
.L_x_3391:
[----:B------:R-:W-:Y:S05]  /*52e0*/  BSYNC.RECONVERGENT B1 ;  /* 0x0000000000017941 */ /* 0x000fea0003800200 */
.L_x_3390:
        /* <DEDUP_REMOVED lines=29> */
.L_x_3393:
[----:B------:R-:W-:Y:S05]  /*54c0*/  BSYNC.RECONVERGENT B1 ;  /* 0x0000000000017941 */ /* 0x000fea0003800200 */
.L_x_3392:
        /* <DEDUP_REMOVED lines=39> */
.L_x_3395:
[----:B------:R-:W-:Y:S05]  /*5740*/  BSYNC.RECONVERGENT B1 ;  /* 0x0000000000017941 */ /* 0x000fea0003800200 */
.L_x_3394:
        /* <DEDUP_REMOVED lines=29> */
.L_x_3397:
[----:B------:R-:W-:Y:S05]  /*5920*/  BSYNC.RECONVERGENT B1 ;  /* 0x0000000000017941 */ /* 0x000fea0003800200 */
.L_x_3396:
        /* <DEDUP_REMOVED lines=29> */
.L_x_3399:
[----:B------:R-:W-:Y:S05]  /*5b00*/  BSYNC.RECONVERGENT B1 ;  /* 0x0000000000017941 */ /* 0x000fea0003800200 */
.L_x_3398:
        /* <DEDUP_REMOVED lines=29> */
.L_x_3401:
[----:B------:R-:W-:Y:S05]  /*5ce0*/  BSYNC.RECONVERGENT B1 ;  /* 0x0000000000017941 */ /* 0x000fea0003800200 */
.L_x_3400:
        /* <DEDUP_REMOVED lines=29> */
.L_x_3403:
[----:B------:R-:W-:Y:S05]  /*5ec0*/  BSYNC.RECONVERGENT B1 ;  /* 0x0000000000017941 */ /* 0x000fea0003800200 */
.L_x_3402:
        /* <DEDUP_REMOVED lines=27> */
.L_x_3373:
[----:B------:R-:W-:Y:S05]  /*6080*/  BSYNC.RECONVERGENT B0 ;  /* 0x0000000000007941 */ /* 0x000fea0003800200 */
.L_x_3341:
        /* <DEDUP_REMOVED lines=8> */
.L_x_3405:
        /* <DEDUP_REMOVED lines=15> */
.L_x_3478:


//--------------------- .nv.shared.reserved.0     --------------------------
	.section	.nv.shared.reserved.0,"aw",@nobits
	.weak		__nv_reservedSMEM_offset_0_alias
	.size		__nv_reservedSMEM_offset_0_alias, 0, 64
	.other		__nv_reservedSMEM_offset_0_alias,@"STO_CUDA_RESERVED_SHARED STV_DEFAULT"
__nv_reservedSMEM_offset_0_alias:
	.zero		0
	.zero		64


//--------------------- .nv.global                --------------------------
	.section	.nv.global,"aw",@nobits
.nv.global:
	.type		_ZN61_INTERNAL_11fbb09f_30_group_norm_nhwc_one_pass_32_cu_ee3c86cc6thrust24THRUST_300001_SM_1030_NS12placeholders2_5E,@object
	.size		_ZN61_INTERNAL_11fbb09f_30_group_norm_nhwc_one_pass_32_cu_ee3c86cc6thrust24THRUST_300001_SM_1030_NS12placeholders2_5E,(_ZN61_INTERNAL_11fbb09f_30_group_norm_nhwc_one_pass_32_cu_ee3c86cc4cuda3std3__45__cpo6cbeginE - _ZN61_INTERNAL_11fbb09f_30_group_norm_nhwc_one_pass_32_cu_ee3c86cc6thrust24THRUST_300001_SM_1030_NS12placeholders2_5E)
_ZN61_INTERNAL_11fbb09f_30_group_norm_nhwc_one_pass_32_cu_ee3c86cc6thrust24THRUST_300001_SM_1030_NS12placeholders2_5E:
	.zero		1
	.type		_ZN61_INTERNAL_11fbb09f_30_group_norm_nhwc_one_pass_32_cu_ee3c86cc4cuda3std3__45__cpo6cbeginE,@object
	.size		_ZN61_INTERNAL_11fbb09f_30_group_norm_nhwc_one_pass_32_cu_ee3c86cc4cuda3std3__45__cpo6cbeginE,(_ZN61_INTERNAL_11fbb09f_30_group_norm_nhwc_one_pass_32_cu_ee3c86cc4cuda3std6ranges3__45__cpo6cbeginE - _ZN61_INTERNAL_11fbb09f_30_group_norm_nhwc_one_pass_32_cu_ee3c86cc4cuda3std3__45__cpo6cbeginE)
_ZN61_INTERNAL_11fbb09f_30_group_norm_nhwc_one_pass_32_cu_ee3c86cc4cuda3std3__45__cpo6cbeginE:
	.zero		1
	.type		_ZN61_INTERNAL_11fbb09f_30_group_norm_nhwc_one_pass_32_cu_ee3c86cc4cuda3std6ranges3__45__cpo6cbeginE,@object
	.size		_ZN61_INTERNAL_11fbb09f_30_group_norm_nhwc_one_pass_32_cu_ee3c86cc4cuda3std6ranges3__45__cpo6cbeginE,(_ZN61_INTERNAL_11fbb09f_30_group_norm_nhwc_one_pass_32_cu_ee3c86cc4cuda3std3__48in_placeE - _ZN61_INTERNAL_11fbb09f_30_group_norm_nhwc_one_pass_32_cu_ee3c86cc4cuda3std6ranges3__45__cpo6cbeginE)
_ZN61_INTERNAL_11fbb09f_30_group_norm_nhwc_one_pass_32_cu_ee3c86cc4cuda3std6ranges3__45__cpo6cbeginE:
	.zero		1
	.type		_ZN61_INTERNAL_11fbb09f_30_group_norm_nhwc_one_pass_32_cu_ee3c86cc4cuda3std3__48in_placeE,@object
	.size		_ZN61_INTERNAL_11fbb09f_30_group_norm_nhwc_one_pass_32_cu_ee3c86cc4cuda3std3__48in_placeE,(_ZN61_INTERNAL_11fbb09f_30_group_norm_nhwc_one_pass_32_cu_ee3c86cc4cuda3std6ranges3__45__cpo4sizeE - _ZN61_INTERNAL_11fbb09f_30_group_norm_nhwc_one_pass_32_cu_ee3c86cc4cuda3std3__48in_placeE)
_ZN61_INTERNAL_11fbb09f_30_group_norm_nhwc_one_pass_32_cu_ee3c86cc4cuda3std3__48in_placeE:
	.zero		1
	.type		_ZN61_INTERNAL_11fbb09f_30_group_norm_nhwc_one_pass_32_cu_ee3c86cc4cuda3std6ranges3__45__cpo4sizeE,@object
	.size		_ZN61_INTERNAL_11fbb09f_30_group_norm_nhwc_one_pass_32_cu_ee3c86cc4cuda3std6ranges3__45__cpo4sizeE,(_ZN61_INTERNAL_11fbb09f_30_group_norm_nhwc_one_pass_32_cu_ee3c86cc6thrust24THRUST_300001_SM_1030_NS12placeholders2_9E - _ZN61_INTERNAL_11fbb09f_30_group_norm_nhwc_one_pass_32_cu_ee3c86cc4cuda3std6ranges3__45__cpo4sizeE)
_ZN61_INTERNAL_11fbb09f_30_group_norm_nhwc_one_pass_32_cu_ee3c86cc4cuda3std6ranges3__45__cpo4sizeE:
	.zero		1
	.type		_ZN61_INTERNAL_11fbb09f_30_group_norm_nhwc_one_pass_32_cu_ee3c86cc6thrust24THRUST_300001_SM_1030_NS12placeholders2_9E,@object
	.size		_ZN61_INTERNAL_11fbb09f_30_group_norm_nhwc_one_pass_32_cu_ee3c86cc6thrust24THRUST_300001_SM_1030_NS12placeholders2_9E,(_ZN61_INTERNAL_11fbb09f_30_group_norm_nhwc_one_pass_32_cu_ee3c86cc4cuda3std3__45__cpo7crbeginE - _ZN61_INTERNAL_11fbb09f_30_group_norm_nhwc_one_pass_32_cu_ee3c86cc6thrust24THRUST_300001_SM_1030_NS12placeholders2_9E)
_ZN61_INTERNAL_11fbb09f_30_group_norm_nhwc_one_pass_32_cu_ee3c86cc6thrust24THRUST_300001_SM_1030_NS12placeholders2_9E:
	.zero		1
	.type		_ZN61_INTERNAL_11fbb09f_30_group_norm_nhwc_one_pass_32_cu_ee3c86cc4cuda3std3__45__cpo7crbeginE,@object
	.size		_ZN61_INTERNAL_11fbb09f_30_group_norm_nhwc_one_pass_32_cu_ee3c86cc4cuda3std3__45__cpo7crbeginE,(_ZN61_INTERNAL_11fbb09f_30_group_norm_nhwc_one_pass_32_cu_ee3c86cc4cuda3std6ranges3__45__cpo4nextE - _ZN61_INTERNAL_11fbb09f_30_group_norm_nhwc_one_pass_32_cu_ee3c86cc4cuda3std3__45__cpo7crbeginE)
_ZN61_INTERNAL_11fbb09f_30_group_norm_nhwc_one_pass_32_cu_ee3c86cc4cuda3std3__45__cpo7crbeginE:
	.zero		1
	.type		_ZN61_INTERNAL_11fbb09f_30_group_norm_nhwc_one_pass_32_cu_ee3c86cc4cuda3std6ranges3__45__cpo4nextE,@object
	.size		_ZN61_INTERNAL_11fbb09f_30_group_norm_nhwc_one_pass_32_cu_ee3c86cc4cuda3std6ranges3__45__cpo4nextE,(_ZN61_INTERNAL_11fbb09f_30_group_norm_nhwc_one_pass_32_cu_ee3c86cc4cuda3std6ranges3__45__cpo4swapE - _ZN61_INTERNAL_11fbb09f_30_group_norm_nhwc_one_pass_32_cu_ee3c86cc4cuda3std6ranges3__45__cpo4nextE)
_ZN61_INTERNAL_11fbb09f_30_group_norm_nhwc_one_pass_32_cu_ee3c86cc4cuda3std6ranges3__45__cpo4nextE:
	.zero		1
	.type		_ZN61_INTERNAL_11fbb09f_30_group_norm_nhwc_one_pass_32_cu_ee3c86cc4cuda3std6ranges3__45__cpo4swapE,@object
	.size		_ZN61_INTERNAL_11fbb09f_30_group_norm_nhwc_one_pass_32_cu_ee3c86cc4cuda3std6ranges3__45__cpo4swapE,(_ZN61_INTERNAL_11fbb09f_30_group_norm_nhwc_one_pass_32_cu_ee3c86cc6thrust24THRUST_300001_SM_1030_NS12placeholders2_1E - _ZN61_INTERNAL_11fbb09f_30_group_norm_nhwc_one_pass_32_cu_ee3c86cc4cuda3std6ranges3__45__cpo4swapE)
_ZN61_INTERNAL_11fbb09f_30_group_norm_nhwc_one_pass_32_cu_ee3c86cc4cuda3std6ranges3__45__cpo4swapE:
	.zero		1
	.type		_ZN61_INTERNAL_11fbb09f_30_group_norm_nhwc_one_pass_32_cu_ee3c86cc6thrust24THRUST_300001_SM_1030_NS12placeholders2_1E,@object
	.size		_ZN61_INTERNAL_11fbb09f_30_group_norm_nhwc_one_pass_32_cu_ee3c86cc6thrust24THRUST_300001_SM_1030_NS12placeholders2_1E,(_ZN61_INTERNAL_11fbb09f_30_group_norm_nhwc_one_pass_32_cu_ee3c86cc6thrust24THRUST_300001_SM_1030_NS12placeholders2_3E - _ZN61_INTERNAL_11fbb09f_30_group_norm_nhwc_one_pass_32_cu_ee3c86cc6thrust24THRUST_300001_SM_1030_NS12placeholders2_1E)
_ZN61_INTERNAL_11fbb09f_30_group_norm_nhwc_one_pass_32_cu_ee3c86cc6thrust24THRUST_300001_SM_1030_NS12placeholders2_1E:
	.zero		1
	.type		_ZN61_INTERNAL_11fbb09f_30_group_norm_nhwc_one_pass_32_cu_ee3c86cc6thrust24THRUST_300001_SM_1030_NS12placeholders2_3E,@object
	.size		_ZN61_INTERNAL_11fbb09f_30_group_norm_nhwc_one_pass_32_cu_ee3c86cc6thrust24THRUST_300001_SM_1030_NS12placeholders2_3E,(_ZN61_INTERNAL_11fbb09f_30_group_norm_nhwc_one_pass_32_cu_ee3c86cc4cuda3std3__45__cpo5beginE - _ZN61_INTERNAL_11fbb09f_30_group_norm_nhwc_one_pass_32_cu_ee3c86cc6thrust24THRUST_300001_SM_1030_NS12placeholders2_3E)
_ZN61_INTERNAL_11fbb09f_30_group_norm_nhwc_one_pass_32_cu_ee3c86cc6thrust24THRUST_300001_SM_1030_NS12placeholders2_3E:
	.zero		1
	.type		_ZN61_INTERNAL_11fbb09f_30_group_norm_nhwc_one_pass_32_cu_ee3c86cc4cuda3std3__45__cpo5beginE,@object
	.size		_ZN61_INTERNAL_11fbb09f_30_group_norm_nhwc_one_pass_32_cu_ee3c86cc4cuda3std3__45__cpo5beginE,(_ZN61_INTERNAL_11fbb09f_30_group_norm_nhwc_one_pass_32_cu_ee3c86cc4cuda3std6ranges3__45__cpo5beginE - _ZN61_INTERNAL_11fbb09f_30_group_norm_nhwc_one_pass_32_cu_ee3c86cc4cuda3std3__45__cpo5beginE)
_ZN61_INTERNAL_11fbb09f_30_group_norm_nhwc_one_pass_32_cu_ee3c86cc4cuda3std3__45__cpo5beginE:
	.zero		1
	.type		_ZN61_INTERNAL_11fbb09f_30_group_norm_nhwc_one_pass_32_cu_ee3c86cc4cuda3std6ranges3__45__cpo5beginE,@object
	.size		_ZN61_INTERNAL_11fbb09f_30_group_norm_nhwc_one_pass_32_cu_ee3c86cc4cuda3std6ranges3__45__cpo5beginE,(_ZN61_INTERNAL_11fbb09f_30_group_norm_nhwc_one_pass_32_cu_ee3c86cc4cuda3std3__463_GLOBAL__N__11fbb09f_30_group_norm_nhwc_one_pass_32_cu_ee3c86cc6ignoreE - _ZN61_INTERNAL_11fbb09f_30_group_norm_nhwc_one_pass_32_cu_ee3c86cc4cuda3std6ranges3__45__cpo5beginE)
_ZN61_INTERNAL_11fbb09f_30_group_norm_nhwc_one_pass_32_cu_ee3c86cc4cuda3std6ranges3__45__cpo5beginE:
	.zero		1
	.type		_ZN61_INTERNAL_11fbb09f_30_group_norm_nhwc_one_pass_32_cu_ee3c86cc4cuda3std3__463_GLOBAL__N__11fbb09f_30_group_norm_nhwc_one_pass_32_cu_ee3c86cc6ignoreE,@object
	.size		_ZN61_INTERNAL_11fbb09f_30_group_norm_nhwc_one_pass_32_cu_ee3c86cc4cuda3std3__463_GLOBAL__N__11fbb09f_30_group_norm_nhwc_one_pass_32_cu_ee3c86cc6ignoreE,(_ZN61_INTERNAL_11fbb09f_30_group_norm_nhwc_one_pass_32_cu_ee3c86cc4cuda3std6ranges3__45__cpo4dataE - _ZN61_INTERNAL_11fbb09f_30_group_norm_nhwc_one_pass_32_cu_ee3c86cc4cuda3std3__463_GLOBAL__N__11fbb09f_30_group_norm_nhwc_one_pass_32_cu_ee3c86cc6ignoreE)
_ZN61_INTERNAL_11fbb09f_30_group_norm_nhwc_one_pass_32_cu_ee3c86cc4cuda3std3__463_GLOBAL__N__11fbb09f_30_group_norm_nhwc_one_pass_32_cu_ee3c86cc6ignoreE:
	.zero		1
	.type		_ZN61_INTERNAL_11fbb09f_30_group_norm_nhwc_one_pass_32_cu_ee3c86cc4cuda3std6ranges3__45__cpo4dataE,@object
	.size		_ZN61_INTERNAL_11fbb09f_30_group_norm_nhwc_one_pass_32_cu_ee3c86cc4cuda3std6ranges3__45__cpo4dataE,(_ZN61_INTERNAL_11fbb09f_30_group_norm_nhwc_one_pass_32_cu_ee3c86cc6thrust24THRUST_300001_SM_1030_NS12placeholders2_7E - _ZN61_INTERNAL_11fbb09f_30_group_norm_nhwc_one_pass_32_cu_ee3c86cc4cuda3std6ranges3__45__cpo4dataE)
_ZN61_INTERNAL_11fbb09f_30_group_norm_nhwc_one_pass_32_cu_ee3c86cc4cuda3std6ranges3__45__cpo4dataE:
	.zero		1
	.type		_ZN61_INTERNAL_11fbb09f_30_group_norm_nhwc_one_pass_32_cu_ee3c86cc6thrust24THRUST_300001_SM_1030_NS12placeholders2_7E,@object
	.size		_ZN61_INTERNAL_11fbb09f_30_group_norm_nhwc_one_pass_32_cu_ee3c86cc6thrust24THRUST_300001_SM_1030_NS12placeholders2_7E,(_ZN61_INTERNAL_11fbb09f_30_group_norm_nhwc_one_pass_32_cu_ee3c86cc4cuda3std3__45__cpo6rbeginE - _ZN61_INTERNAL_11fbb09f_30_group_norm_nhwc_one_pass_32_cu_ee3c86cc6thrust24THRUST_300001_SM_1030_NS12placeholders2_7E)
_ZN61_INTERNAL_11fbb09f_30_group_norm_nhwc_one_pass_32_cu_ee3c86cc6thrust24THRUST_300001_SM_1030_NS12placeholders2_7E:
	.zero		1
	.type		_ZN61_INTERNAL_11fbb09f_30_group_norm_nhwc_one_pass_32_cu_ee3c86cc4cuda3std3__45__cpo6rbeginE,@object
	.size		_ZN61_INTERNAL_11fbb09f_30_group_norm_nhwc_one_pass_32_cu_ee3c86cc4cuda3std3__45__cpo6rbeginE,(_ZN61_INTERNAL_11fbb09f_30_group_norm_nhwc_one_pass_32_cu_ee3c86cc4cuda3std6ranges3__45__cpo7advanceE - _ZN61_INTERNAL_11fbb09f_30_group_norm_nhwc_one_pass_32_cu_ee3c86cc4cuda3std3__45__cpo6rbeginE)
_ZN61_INTERNAL_11fbb09f_30_group_norm_nhwc_one_pass_32_cu_ee3c86cc4cuda3std3__45__cpo6rbeginE:
	.zero		1
	.type		_ZN61_INTERNAL_11fbb09f_30_group_norm_nhwc_one_pass_32_cu_ee3c86cc4cuda3std6ranges3__45__cpo7advanceE,@object
	.size		_ZN61_INTERNAL_11fbb09f_30_group_norm_nhwc_one_pass_32_cu_ee3c86cc4cuda3std6ranges3__45__cpo7advanceE,(_ZN61_INTERNAL_11fbb09f_30_group_norm_nhwc_one_pass_32_cu_ee3c86cc4cuda3std3__47nulloptE - _ZN61_INTERNAL_11fbb09f_30_group_norm_nhwc_one_pass_32_cu_ee3c86cc4cuda3std6ranges3__45__cpo7advanceE)
_ZN61_INTERNAL_11fbb09f_30_group_norm_nhwc_one_pass_32_cu_ee3c86cc4cuda3std6ranges3__45__cpo7advanceE:
	.zero		1
	.type		_ZN61_INTERNAL_11fbb09f_30_group_norm_nhwc_one_pass_32_cu_ee3c86cc4cuda3std3__47nulloptE,@object
	.size		_ZN61_INTERNAL_11fbb09f_30_group_norm_nhwc_one_pass_32_cu_ee3c86cc4cuda3std3__47nulloptE,(_ZN61_INTERNAL_11fbb09f_30_group_norm_nhwc_one_pass_32_cu_ee3c86cc4cuda3std6ranges3__45__cpo8distanceE - _ZN61_INTERNAL_11fbb09f_30_group_norm_nhwc_one_pass_32_cu_ee3c86cc4cuda3std3__47nulloptE)
_ZN61_INTERNAL_11fbb09f_30_group_norm_nhwc_one_pass_32_cu_ee3c86cc4cuda3std3__47nulloptE:
	.zero		1
	.type		_ZN61_INTERNAL_11fbb09f_30_group_norm_nhwc_one_pass_32_cu_ee3c86cc4cuda3std6ranges3__45__cpo8distanceE,@object
	.size		_ZN61_INTERNAL_11fbb09f_30_group_norm_nhwc_one_pass_32_cu_ee3c86cc4cuda3std6ranges3__45__cpo8distanceE,(_ZN61_INTERNAL_11fbb09f_30_group_norm_nhwc_one_pass_32_cu_ee3c86cc6thrust24THRUST_300001_SM_1030_NS12placeholders2_6E - _ZN61_INTERNAL_11fbb09f_30_group_norm_nhwc_one_pass_32_cu_ee3c86cc4cuda3std6ranges3__45__cpo8distanceE)
_ZN61_INTERNAL_11fbb09f_30_group_norm_nhwc_one_pass_32_cu_ee3c86cc4cuda3std6ranges3__45__cpo8distanceE:
	.zero		1
	.type		_ZN61_INTERNAL_11fbb09f_30_group_norm_nhwc_one_pass_32_cu_ee3c86cc6thrust24THRUST_300001_SM_1030_NS12placeholders2_6E,@object
	.size		_ZN61_INTERNAL_11fbb09f_30_group_norm_nhwc_one_pass_32_cu_ee3c86cc6thrust24THRUST_300001_SM_1030_NS12placeholders2_6E,(_ZN61_INTERNAL_11fbb09f_30_group_norm_nhwc_one_pass_32_cu_ee3c86cc4cuda3std3__45__cpo4cendE - _ZN61_INTERNAL_11fbb09f_30_group_norm_nhwc_one_pass_32_cu_ee3c86cc6thrust24THRUST_300001_SM_1030_NS12placeholders2_6E)
_ZN61_INTERNAL_11fbb09f_30_group_norm_nhwc_one_pass_32_cu_ee3c86cc6thrust24THRUST_300001_SM_1030_NS12placeholders2_6E:
	.zero		1
	.type		_ZN61_INTERNAL_11fbb09f_30_group_norm_nhwc_one_pass_32_cu_ee3c86cc4cuda3std3__45__cpo4cendE,@object
	.size		_ZN61_INTERNAL_11fbb09f_30_group_norm_nhwc_one_pass_32_cu_ee3c86cc4cuda3std3__45__cpo4cendE,(_ZN61_INTERNAL_11fbb09f_30_group_norm_nhwc_one_pass_32_cu_ee3c86cc4cuda3std6ranges3__45__cpo4cendE - _ZN61_INTERNAL_11fbb09f_30_group_norm_nhwc_one_pass_32_cu_ee3c86cc4cuda3std3__45__cpo4cendE)
_ZN61_INTERNAL_11fbb09f_30_group_norm_nhwc_one_pass_32_cu_ee3c86cc4cuda3std3__45__cpo4cendE:
	.zero		1
	.type		_ZN61_INTERNAL_11fbb09f_30_group_norm_nhwc_one_pass_32_cu_ee3c86cc4cuda3std6ranges3__45__cpo4cendE,@object
	.size		_ZN61_INTERNAL_11fbb09f_30_group_norm_nhwc_one_pass_32_cu_ee3c86cc4cuda3std6ranges3__45__cpo4cendE,(_ZN61_INTERNAL_11fbb09f_30_group_norm_nhwc_one_pass_32_cu_ee3c86cc4cuda3std3__420unreachable_sentinelE - _ZN61_INTERNAL_11fbb09f_30_group_norm_nhwc_one_pass_32_cu_ee3c86cc4cuda3std6ranges3__45__cpo4cendE)
_ZN61_INTERNAL_11fbb09f_30_group_norm_nhwc_one_pass_32_cu_ee3c86cc4cuda3std6ranges3__45__cpo4cendE:
	.zero		1
	.type		_ZN61_INTERNAL_11fbb09f_30_group_norm_nhwc_one_pass_32_cu_ee3c86cc4cuda3std3__420unreachable_sentinelE,@object
	.size		_ZN61_INTERNAL_11fbb09f_30_group_norm_nhwc_one_pass_32_cu_ee3c86cc4cuda3std3__420unreachable_sentinelE,(_ZN61_INTERNAL_11fbb09f_30_group_norm_nhwc_one_pass_32_cu_ee3c86cc4cuda3std6ranges3__45__cpo5ssizeE - _ZN61_INTERNAL_11fbb09f_30_group_norm_nhwc_one_pass_32_cu_ee3c86cc4cuda3std3__420unreachable_sentinelE)
_ZN61_INTERNAL_11fbb09f_30_group_norm_nhwc_one_pass_32_cu_ee3c86cc4cuda3std3__420unreachable_sentinelE:
	.zero		1
	.type		_ZN61_INTERNAL_11fbb09f_30_group_norm_nhwc_one_pass_32_cu_ee3c86cc4cuda3std6ranges3__45__cpo5ssizeE,@object
	.size		_ZN61_INTERNAL_11fbb09f_30_group_norm_nhwc_one_pass_32_cu_ee3c86cc4cuda3std6ranges3__45__cpo5ssizeE,(_ZN61_INTERNAL_11fbb09f_30_group_norm_nhwc_one_pass_32_cu_ee3c86cc6thrust24THRUST_300001_SM_1030_NS12placeholders3_10E - _ZN61_INTERNAL_11fbb09f_30_group_norm_nhwc_one_pass_32_cu_ee3c86cc4cuda3std6ranges3__45__cpo5ssizeE)
_ZN61_INTERNAL_11fbb09f_30_group_norm_nhwc_one_pass_32_cu_ee3c86cc4cuda3std6ranges3__45__cpo5ssizeE:
	.zero		1
	.type		_ZN61_INTERNAL_11fbb09f_30_group_norm_nhwc_one_pass_32_cu_ee3c86cc6thrust24THRUST_300001_SM_1030_NS12placeholders3_10E,@object
	.size		_ZN61_INTERNAL_11fbb09f_30_group_norm_nhwc_one_pass_32_cu_ee3c86cc6thrust24THRUST_300001_SM_1030_NS12placeholders3_10E,(_ZN61_INTERNAL_11fbb09f_30_group_norm_nhwc_one_pass_32_cu_ee3c86cc4cuda3std3__45__cpo5crendE - _ZN61_INTERNAL_11fbb09f_30_group_norm_nhwc_one_pass_32_cu_ee3c86cc6thrust24THRUST_300001_SM_1030_NS12placeholders3_10E)
_ZN61_INTERNAL_11fbb09f_30_group_norm_nhwc_one_pass_32_cu_ee3c86cc6thrust24THRUST_300001_SM_1030_NS12placeholders3_10E:
	.zero		1
	.type		_ZN61_INTERNAL_11fbb09f_30_group_norm_nhwc_one_pass_32_cu_ee3c86cc4cuda3std3__45__cpo5crendE,@object
	.size		_ZN61_INTERNAL_11fbb09f_30_group_norm_nhwc_one_pass_32_cu_ee3c86cc4cuda3std3__45__cpo5crendE,(_ZN61_INTERNAL_11fbb09f_30_group_norm_nhwc_one_pass_32_cu_ee3c86cc4cuda3std6ranges3__45__cpo4prevE - _ZN61_INTERNAL_11fbb09f_30_group_norm_nhwc_one_pass_32_cu_ee3c86cc4cuda3std3__45__cpo5crendE)
_ZN61_INTERNAL_11fbb09f_30_group_norm_nhwc_one_pass_32_cu_ee3c86cc4cuda3std3__45__cpo5crendE:
	.zero		1
	.type		_ZN61_INTERNAL_11fbb09f_30_group_norm_nhwc_one_pass_32_cu_ee3c86cc4cuda3std6ranges3__45__cpo4prevE,@object
	.size		_ZN61_INTERNAL_11fbb09f_30_group_norm_nhwc_one_pass_32_cu_ee3c86cc4cuda3std6ranges3__45__cpo4prevE,(_ZN61_INTERNAL_11fbb09f_30_group_norm_nhwc_one_pass_32_cu_ee3c86cc4cuda3std6ranges3__45__cpo9iter_moveE - _ZN61_INTERNAL_11fbb09f_30_group_norm_nhwc_one_pass_32_cu_ee3c86cc4cuda3std6ranges3__45__cpo4prevE)
_ZN61_INTERNAL_11fbb09f_30_group_norm_nhwc_one_pass_32_cu_ee3c86cc4cuda3std6ranges3__45__cpo4prevE:
	.zero		1
	.type		_ZN61_INTERNAL_11fbb09f_30_group_norm_nhwc_one_pass_32_cu_ee3c86cc4cuda3std6ranges3__45__cpo9iter_moveE,@object
	.size		_ZN61_INTERNAL_11fbb09f_30_group_norm_nhwc_one_pass_32_cu_ee3c86cc4cuda3std6ranges3__45__cpo9iter_moveE,(_ZN61_INTERNAL_11fbb09f_30_group_norm_nhwc_one_pass_32_cu_ee3c86cc6thrust24THRUST_300001_SM_1030_NS12placeholders2_2E - _ZN61_INTERNAL_11fbb09f_30_group_norm_nhwc_one_pass_32_cu_ee3c86cc4cuda3std6ranges3__45__cpo9iter_moveE)
_ZN61_INTERNAL_11fbb09f_30_group_norm_nhwc_one_pass_32_cu_ee3c86cc4cuda3std6ranges3__45__cpo9iter_moveE:
	.zero		1
	.type		_ZN61_INTERNAL_11fbb09f_30_group_norm_nhwc_one_pass_32_cu_ee3c86cc6thrust24THRUST_300001_SM_1030_NS12placeholders2_2E,@object
	.size		_ZN61_INTERNAL_11fbb09f_30_group_norm_nhwc_one_pass_32_cu_ee3c86cc6thrust24THRUST_300001_SM_1030_NS12placeholders2_2E,(_ZN61_INTERNAL_11fbb09f_30_group_norm_nhwc_one_pass_32_cu_ee3c86cc6thrust24THRUST_300001_SM_1030_NS12placeholders2_4E - _ZN61_INTERNAL_11fbb09f_30_group_norm_nhwc_one_pass_32_cu_ee3c86cc6thrust24THRUST_300001_SM_1030_NS12placeholders2_2E)
_ZN61_INTERNAL_11fbb09f_30_group_norm_nhwc_one_pass_32_cu_ee3c86cc6thrust24THRUST_300001_SM_1030_NS12placeholders2_2E:
	.zero		1
	.type		_ZN61_INTERNAL_11fbb09f_30_group_norm_nhwc_one_pass_32_cu_ee3c86cc6thrust24THRUST_300001_SM_1030_NS12placeholders2_4E,@object
	.size		_ZN61_INTERNAL_11fbb09f_30_group_norm_nhwc_one_pass_32_cu_ee3c86cc6thrust24THRUST_300001_SM_1030_NS12placeholders2_4E,(_ZN61_INTERNAL_11fbb09f_30_group_norm_nhwc_one_pass_32_cu_ee3c86cc4cuda3std3__45__cpo3endE - _ZN61_INTERNAL_11fbb09f_30_group_norm_nhwc_one_pass_32_cu_ee3c86cc6thrust24THRUST_300001_SM_1030_NS12placeholders2_4E)
_ZN61_INTERNAL_11fbb09f_30_group_norm_nhwc_one_pass_32_cu_ee3c86cc6thrust24THRUST_300001_SM_1030_NS12placeholders2_4E:
	.zero		1
	.type		_ZN61_INTERNAL_11fbb09f_30_group_norm_nhwc_one_pass_32_cu_ee3c86cc4cuda3std3__45__cpo3endE,@object
	.size		_ZN61_INTERNAL_11fbb09f_30_group_norm_nhwc_one_pass_32_cu_ee3c86cc4cuda3std3__45__cpo3endE,(_ZN61_INTERNAL_11fbb09f_30_group_norm_nhwc_one_pass_32_cu_ee3c86cc4cuda3std6ranges3__45__cpo3endE - _ZN61_INTERNAL_11fbb09f_30_group_norm_nhwc_one_pass_32_cu_ee3c86cc4cuda3std3__45__cpo3endE)
_ZN61_INTERNAL_11fbb09f_30_group_norm_nhwc_one_pass_32_cu_ee3c86cc4cuda3std3__45__cpo3endE:
	.zero		1
	.type		_ZN61_INTERNAL_11fbb09f_30_group_norm_nhwc_one_pass_32_cu_ee3c86cc4cuda3std6ranges3__45__cpo3endE,@object
	.size		_ZN61_INTERNAL_11fbb09f_30_group_norm_nhwc_one_pass_32_cu_ee3c86cc4cuda3std6ranges3__45__cpo3endE,(_ZN61_INTERNAL_11fbb09f_30_group_norm_nhwc_one_pass_32_cu_ee3c86cc4cuda3std3__419piecewise_constructE - _ZN61_INTERNAL_11fbb09f_30_group_norm_nhwc_one_pass_32_cu_ee3c86cc4cuda3std6ranges3__45__cpo3endE)
_ZN61_INTERNAL_11fbb09f_30_group_norm_nhwc_one_pass_32_cu_ee3c86cc4cuda3std6ranges3__45__cpo3endE:
	.zero		1
	.type		_ZN61_INTERNAL_11fbb09f_30_group_norm_nhwc_one_pass_32_cu_ee3c86cc4cuda3std3__419piecewise_constructE,@object
	.size		_ZN61_INTERNAL_11fbb09f_30_group_norm_nhwc_one_pass_32_cu_ee3c86cc4cuda3std3__419piecewise_constructE,(_ZN61_INTERNAL_11fbb09f_30_group_norm_nhwc_one_pass_32_cu_ee3c86cc4cuda3std6ranges3__45__cpo5cdataE - _ZN61_INTERNAL_11fbb09f_30_group_norm_nhwc_one_pass_32_cu_ee3c86cc4cuda3std3__419piecewise_constructE)
_ZN61_INTERNAL_11fbb09f_30_group_norm_nhwc_one_pass_32_cu_ee3c86cc4cuda3std3__419piecewise_constructE:
	.zero		1
	.type		_ZN61_INTERNAL_11fbb09f_30_group_norm_nhwc_one_pass_32_cu_ee3c86cc4cuda3std6ranges3__45__cpo5cdataE,@object
	.size		_ZN61_INTERNAL_11fbb09f_30_group_norm_nhwc_one_pass_32_cu_ee3c86cc4cuda3std6ranges3__45__cpo5cdataE,(_ZN61_INTERNAL_11fbb09f_30_group_norm_nhwc_one_pass_32_cu_ee3c86cc6thrust24THRUST_300001_SM_1030_NS12placeholders2_8E - _ZN61_INTERNAL_11fbb09f_30_group_norm_nhwc_one_pass_32_cu_ee3c86cc4cuda3std6ranges3__45__cpo5cdataE)
_ZN61_INTERNAL_11fbb09f_30_group_norm_nhwc_one_pass_32_cu_ee3c86cc4cuda3std6ranges3__45__cpo5cdataE:
	.zero		1
	.type		_ZN61_INTERNAL_11fbb09f_30_group_norm_nhwc_one_pass_32_cu_ee3c86cc6thrust24THRUST_300001_SM_1030_NS12placeholders2_8E,@object
	.size		_ZN61_INTERNAL_11fbb09f_30_group_norm_nhwc_one_pass_32_cu_ee3c86cc6thrust24THRUST_300001_SM_1030_NS12placeholders2_8E,(_ZN61_INTERNAL_11fbb09f_30_group_norm_nhwc_one_pass_32_cu_ee3c86cc4cuda3std3__45__cpo4rendE - _ZN61_INTERNAL_11fbb09f_30_group_norm_nhwc_one_pass_32_cu_ee3c86cc6thrust24THRUST_300001_SM_1030_NS12placeholders2_8E)
_ZN61_INTERNAL_11fbb09f_30_group_norm_nhwc_one_pass_32_cu_ee3c86cc6thrust24THRUST_300001_SM_1030_NS12placeholders2_8E:
	.zero		1
	.type		_ZN61_INTERNAL_11fbb09f_30_group_norm_nhwc_one_pass_32_cu_ee3c86cc4cuda3std3__45__cpo4rendE,@object
	.size		_ZN61_INTERNAL_11fbb09f_30_group_norm_nhwc_one_pass_32_cu_ee3c86cc4cuda3std3__45__cpo4rendE,(_ZN61_INTERNAL_11fbb09f_30_group_norm_nhwc_one_pass_32_cu_ee3c86cc4cuda3std6ranges3__45__cpo9iter_swapE - _ZN61_INTERNAL_11fbb09f_30_group_norm_nhwc_one_pass_32_cu_ee3c86cc4cuda3std3__45__cpo4rendE)
_ZN61_INTERNAL_11fbb09f_30_group_norm_nhwc_one_pass_32_cu_ee3c86cc4cuda3std3__45__cpo4rendE:
	.zero		1
	.type		_ZN61_INTERNAL_11fbb09f_30_group_norm_nhwc_one_pass_32_cu_ee3c86cc4cuda3std6ranges3__45__cpo9iter_swapE,@object
	.size		_ZN61_INTERNAL_11fbb09f_30_group_norm_nhwc_one_pass_32_cu_ee3c86cc4cuda3std6ranges3__45__cpo9iter_swapE,(_ZN61_INTERNAL_11fbb09f_30_group_norm_nhwc_one_pass_32_cu_ee3c86cc4cuda3std3__48unexpectE - _ZN61_INTERNAL_11fbb09f_30_group_norm_nhwc_one_pass_32_cu_ee3c86cc4cuda3std6ranges3__45__cpo9iter_swapE)
_ZN61_INTERNAL_11fbb09f_30_group_norm_nhwc_one_pass_32_cu_ee3c86cc4cuda3std6ranges3__45__cpo9iter_swapE:
	.zero		1
	.type		_ZN61_INTERNAL_11fbb09f_30_group_norm_nhwc_one_pass_32_cu_ee3c86cc4cuda3std3__48unexpectE,@object
	.size		_ZN61_INTERNAL_11fbb09f_30_group_norm_nhwc_one_pass_32_cu_ee3c86cc4cuda3std3__48unexpectE,(_ZN61_INTERNAL_11fbb09f_30_group_norm_nhwc_one_pass_32_cu_ee3c86cc6thrust24THRUST_300001_SM_1030_NS6system6detail10sequential3seqE - _ZN61_INTERNAL_11fbb09f_30_group_norm_nhwc_one_pass_32_cu_ee3c86cc4cuda3std3__48unexpectE)
_ZN61_INTERNAL_11fbb09f_30_group_norm_nhwc_one_pass_32_cu_ee3c86cc4cuda3std3__48unexpectE:
	.zero		1
	.type		_ZN61_INTERNAL_11fbb09f_30_group_norm_nhwc_one_pass_32_cu_ee3c86cc6thrust24THRUST_300001_SM_1030_NS6system6detail10sequential3seqE,@object
	.size		_ZN61_INTERNAL_11fbb09f_30_group_norm_nhwc_one_pass_32_cu_ee3c86cc6thrust24THRUST_300001_SM_1030_NS6system6detail10sequential3seqE,(.L_29 - _ZN61_INTERNAL_11fbb09f_30_group_norm_nhwc_one_pass_32_cu_ee3c86cc6thrust24THRUST_300001_SM_1030_NS6system6detail10sequential3seqE)
_ZN61_INTERNAL_11fbb09f_30_group_norm_nhwc_one_pass_32_cu_ee3c86cc6thrust24THRUST_300001_SM_1030_NS6system6detail10sequential3seqE:
	.zero		1
.L_29:


//--------------------- .nv.shared._Z35group_norm_nhwc_bwd_one_pass_kernelI11Bf16IOFp32WLi64ELi32ELi512EEv26Group_norm_nhwc_bwd_params --------------------------
	.section	.nv.shared._Z35group_norm_nhwc_bwd_one_pass_kernelI11Bf16IOFp32WLi64ELi32ELi512EEv26Group_norm_nhwc_bwd_params,"aw",@nobits
	.sectionflags	@""
	.align	16
.nv.shared._Z35group_norm_nhwc_bwd_one_pass_kernelI11Bf16IOFp32WLi64ELi32ELi512EEv26Group_norm_nhwc_bwd_params:
	.zero		9376


//--------------------- .nv.shared._Z35group_norm_nhwc_bwd_one_pass_kernelI11Bf16IOFp32WLi128ELi32ELi512EEv26Group_norm_nhwc_bwd_params --------------------------
	.section	.nv.shared._Z35group_norm_nhwc_bwd_one_pass_kernelI11Bf16IOFp32WLi128ELi32ELi512EEv26Group_norm_nhwc_bwd_params,"aw",@nobits
	.sectionflags	@""
	.align	16
.nv.shared._Z35group_norm_nhwc_bwd_one_pass_kernelI11Bf16IOFp32WLi128ELi32ELi512EEv26Group_norm_nhwc_bwd_params:
	.zero		9376


//--------------------- .nv.shared._Z35group_norm_nhwc_bwd_one_pass_kernelI11Bf16IOFp32WLi256ELi32ELi512EEv26Group_norm_nhwc_bwd_params --------------------------
	.section	.nv.shared._Z35group_norm_nhwc_bwd_one_pass_kernelI11Bf16IOFp32WLi256ELi32ELi512EEv26Group_norm_nhwc_bwd_params,"aw",@nobits
	.sectionflags	@""
	.align	16
.nv.shared._Z35group_norm_nhwc_bwd_one_pass_kernelI11Bf16IOFp32WLi256ELi32ELi512EEv26Group_norm_nhwc_bwd_params:
	.zero		9376


//--------------------- .nv.shared._Z35group_norm_nhwc_bwd_one_pass_kernelI11Bf16IOFp32WLi512ELi32ELi512EEv26Group_norm_nhwc_bwd_params --------------------------
	.section	.nv.shared._Z35group_norm_nhwc_bwd_one_pass_kernelI11Bf16IOFp32WLi512ELi32ELi512EEv26Group_norm_nhwc_bwd_params,"aw",@nobits
	.sectionflags	@""
	.align	16
.nv.shared._Z35group_norm_nhwc_bwd_one_pass_kernelI11Bf16IOFp32WLi512ELi32ELi512EEv26Group_norm_nhwc_bwd_params:
	.zero		9376


//--------------------- .nv.shared._Z35group_norm_nhwc_bwd_one_pass_kernelI11Bf16IOBf16WLi64ELi32ELi512EEv26Group_norm_nhwc_bwd_params --------------------------
	.section	.nv.shared._Z35group_norm_nhwc_bwd_one_pass_kernelI11Bf16IOBf16WLi64ELi32ELi512EEv26Group_norm_nhwc_bwd_params,"aw",@nobits
	.sectionflags	@""
	.align	16
.nv.shared._Z35group_norm_nhwc_bwd_one_pass_kernelI11Bf16IOBf16WLi64ELi32ELi512EEv26Group_norm_nhwc_bwd_params:
	.zero		9376


//--------------------- .nv.shared._Z35group_norm_nhwc_bwd_one_pass_kernelI11Bf16IOBf16WLi128ELi32ELi512EEv26Group_norm_nhwc_bwd_params --------------------------
	.section	.nv.shared._Z35group_norm_nhwc_bwd_one_pass_kernelI11Bf16IOBf16WLi128ELi32ELi512EEv26Group_norm_nhwc_bwd_params,"aw",@nobits
	.sectionflags	@""
	.align	16
.nv.shared._Z35group_norm_nhwc_bwd_one_pass_kernelI11Bf16IOBf16WLi128ELi32ELi512EEv26Group_norm_nhwc_bwd_params:
	.zero		9376


//--------------------- .nv.shared._Z35group_norm_nhwc_bwd_one_pass_kernelI11Bf16IOBf16WLi256ELi32ELi512EEv26Group_norm_nhwc_bwd_params --------------------------
	.section	.nv.shared._Z35group_norm_nhwc_bwd_one_pass_kernelI11Bf16IOBf16WLi256ELi32ELi512EEv26Group_norm_nhwc_bwd_params,"aw",@nobits
	.sectionflags	@""
	.align	16
.nv.shared._Z35group_norm_nhwc_bwd_one_pass_kernelI11Bf16IOBf16WLi256ELi32ELi512EEv26Group_norm_nhwc_bwd_params:
	.zero		9376


//--------------------- .nv.shared._Z35group_norm_nhwc_bwd_one_pass_kernelI11Bf16IOBf16WLi512ELi32ELi512EEv26Group_norm_nhwc_bwd_params --------------------------
	.section	.nv.shared._Z35group_norm_nhwc_bwd_one_pass_kernelI11Bf16IOBf16WLi512ELi32ELi512EEv26Group_norm_nhwc_bwd_params,"aw",@nobits
	.sectionflags	@""
	.align	16
.nv.shared._Z35group_norm_nhwc_bwd_one_pass_kernelI11Bf16IOBf16WLi512ELi32ELi512EEv26Group_norm_nhwc_bwd_params:
	.zero		9376


//--------------------- .nv.shared._Z35group_norm_nhwc_bwd_one_pass_kernelI11Bf16IOFp16WLi64ELi32ELi512EEv26Group_norm_nhwc_bwd_params --------------------------
	.section	.nv.shared._Z35group_norm_nhwc_bwd_one_pass_kernelI11Bf16IOFp16WLi64ELi32ELi512EEv26Group_norm_nhwc_bwd_params,"aw",@nobits
	.sectionflags	@""
	.align	16
.nv.shared._Z35group_norm_nhwc_bwd_one_pass_kernelI11Bf16IOFp16WLi64ELi32ELi512EEv26Group_norm_nhwc_bwd_params:
	.zero		9376


//--------------------- .nv.shared._Z35group_norm_nhwc_bwd_one_pass_kernelI11Bf16IOFp16WLi128ELi32ELi512EEv26Group_norm_nhwc_bwd_params --------------------------
	.section	.nv.shared._Z35group_norm_nhwc_bwd_one_pass_kernelI11Bf16IOFp16WLi128ELi32ELi512EEv26Group_norm_nhwc_bwd_params,"aw",@nobits
	.sectionflags	@""
	.align	16
.nv.shared._Z35group_norm_nhwc_bwd_one_pass_kernelI11Bf16IOFp16WLi128ELi32ELi512EEv26Group_norm_nhwc_bwd_params:
	.zero		9376


//--------------------- .nv.shared._Z35group_norm_nhwc_bwd_one_pass_kernelI11Bf16IOFp16WLi256ELi32ELi512EEv26Group_norm_nhwc_bwd_params --------------------------
	.section	.nv.shared._Z35group_norm_nhwc_bwd_one_pass_kernelI11Bf16IOFp16WLi256ELi32ELi512EEv26Group_norm_nhwc_bwd_params,"aw",@nobits
	.sectionflags	@""
	.align	16
.nv.shared._Z35group_norm_nhwc_bwd_one_pass_kernelI11Bf16IOFp16WLi256ELi32ELi512EEv26Group_norm_nhwc_bwd_params:
	.zero		9376


//--------------------- .nv.shared._Z35group_norm_nhwc_bwd_one_pass_kernelI11Bf16IOFp16WLi512ELi32ELi512EEv26Group_norm_nhwc_bwd_params --------------------------
	.section	.nv.shared._Z35group_norm_nhwc_bwd_one_pass_kernelI11Bf16IOFp16WLi512ELi32ELi512EEv26Group_norm_nhwc_bwd_params,"aw",@nobits
	.sectionflags	@""
	.align	16
.nv.shared._Z35group_norm_nhwc_bwd_one_pass_kernelI11Bf16IOFp16WLi512ELi32ELi512EEv26Group_norm_nhwc_bwd_params:
	.zero		9376


//--------------------- .nv.shared._Z35group_norm_nhwc_bwd_one_pass_kernelI11Fp16IOFp32WLi64ELi32ELi512EEv26Group_norm_nhwc_bwd_params --------------------------
	.section	.nv.shared._Z35group_norm_nhwc_bwd_one_pass_kernelI11Fp16IOFp32WLi64ELi32ELi512EEv26Group_norm_nhwc_bwd_params,"aw",@nobits
	.sectionflags	@""
	.align	16
.nv.shared._Z35group_norm_nhwc_bwd_one_pass_kernelI11Fp16IOFp32WLi64ELi32ELi512EEv26Group_norm_nhwc_bwd_params:
	.zero		9376


//--------------------- .nv.shared._Z35group_norm_nhwc_bwd_one_pass_kernelI11Fp16IOFp32WLi128ELi32ELi512EEv26Group_norm_nhwc_bwd_params --------------------------
	.section	.nv.shared._Z35group_norm_nhwc_bwd_one_pass_kernelI11Fp16IOFp32WLi128ELi32ELi512EEv26Group_norm_nhwc_bwd_params,"aw",@nobits
	.sectionflags	@""
	.align	16
.nv.shared._Z35group_norm_nhwc_bwd_one_pass_kernelI11Fp16IOFp32WLi128ELi32ELi512EEv26Group_norm_nhwc_bwd_params:
	.zero		9376


//--------------------- .nv.shared._Z35group_norm_nhwc_bwd_one_pass_kernelI11Fp16IOFp32WLi256ELi32ELi512EEv26Group_norm_nhwc_bwd_params --------------------------
	.section	.nv.shared._Z35group_norm_nhwc_bwd_one_pass_kernelI11Fp16IOFp32WLi256ELi32ELi512EEv26Group_norm_nhwc_bwd_params,"aw",@nobits
	.sectionflags	@""
	.align	16
.nv.shared._Z35group_norm_nhwc_bwd_one_pass_kernelI11Fp16IOFp32WLi256ELi32ELi512EEv26Group_norm_nhwc_bwd_params:
	.zero		9376


//--------------------- .nv.shared._Z35group_norm_nhwc_bwd_one_pass_kernelI11Fp16IOFp32WLi512ELi32ELi512EEv26Group_norm_nhwc_bwd_params --------------------------
	.section	.nv.shared._Z35group_norm_nhwc_bwd_one_pass_kernelI11Fp16IOFp32WLi512ELi32ELi512EEv26Group_norm_nhwc_bwd_params,"aw",@nobits
	.sectionflags	@""
	.align	16
.nv.shared._Z35group_norm_nhwc_bwd_one_pass_kernelI11Fp16IOFp32WLi512ELi32ELi512EEv26Group_norm_nhwc_bwd_params:
	.zero		9376


//--------------------- .nv.shared._Z35group_norm_nhwc_bwd_one_pass_kernelI11Fp16IOBf16WLi64ELi32ELi512EEv26Group_norm_nhwc_bwd_params --------------------------
	.section	.nv.shared._Z35group_norm_nhwc_bwd_one_pass_kernelI11Fp16IOBf16WLi64ELi32ELi512EEv26Group_norm_nhwc_bwd_params,"aw",@nobits
	.sectionflags	@""
	.align	16
.nv.shared._Z35group_norm_nhwc_bwd_one_pass_kernelI11Fp16IOBf16WLi64ELi32ELi512EEv26Group_norm_nhwc_bwd_params:
	.zero		9376


//--------------------- .nv.shared._Z35group_norm_nhwc_bwd_one_pass_kernelI11Fp16IOBf16WLi128ELi32ELi512EEv26Group_norm_nhwc_bwd_params --------------------------
	.section	.nv.shared._Z35group_norm_nhwc_bwd_one_pass_kernelI11Fp16IOBf16WLi128ELi32ELi512EEv26Group_norm_nhwc_bwd_params,"aw",@nobits
	.sectionflags	@""
	.align	16
.nv.shared._Z35group_norm_nhwc_bwd_one_pass_kernelI11Fp16IOBf16WLi128ELi32ELi512EEv26Group_norm_nhwc_bwd_params:
	.zero		9376


//--------------------- .nv.shared._Z35group_norm_nhwc_bwd_one_pass_kernelI11Fp16IOBf16WLi256ELi32ELi512EEv26Group_norm_nhwc_bwd_params --------------------------
	.section	.nv.shared._Z35group_norm_nhwc_bwd_one_pass_kernelI11Fp16IOBf16WLi256ELi32ELi512EEv26Group_norm_nhwc_bwd_params,"aw",@nobits
	.sectionflags	@""
	.align	16
.nv.shared._Z35group_norm_nhwc_bwd_one_pass_kernelI11Fp16IOBf16WLi256ELi32ELi512EEv26Group_norm_nhwc_bwd_params:
	.zero		9376


//--------------------- .nv.shared._Z35group_norm_nhwc_bwd_one_pass_kernelI11Fp16IOBf16WLi512ELi32ELi512EEv26Group_norm_nhwc_bwd_params --------------------------
	.section	.nv.shared._Z35group_norm_nhwc_bwd_one_pass_kernelI11Fp16IOBf16WLi512ELi32ELi512EEv26Group_norm_nhwc_bwd_params,"aw",@nobits
	.sectionflags	@""
	.align	16
.nv.shared._Z35group_norm_nhwc_bwd_one_pass_kernelI11Fp16IOBf16WLi512ELi32ELi512EEv26Group_norm_nhwc_bwd_params:
	.zero		9376


//--------------------- .nv.shared._Z35group_norm_nhwc_bwd_one_pass_kernelI11Fp16IOFp16WLi64ELi32ELi512EEv26Group_norm_nhwc_bwd_params --------------------------
	.section	.nv.shared._Z35group_norm_nhwc_bwd_one_pass_kernelI11Fp16IOFp16WLi64ELi32ELi512EEv26Group_norm_nhwc_bwd_params,"aw",@nobits
	.sectionflags	@""
	.align	16
.nv.shared._Z35group_norm_nhwc_bwd_one_pass_kernelI11Fp16IOFp16WLi64ELi32ELi512EEv26Group_norm_nhwc_bwd_params:
	.zero		9376


//--------------------- .nv.shared._Z35group_norm_nhwc_bwd_one_pass_kernelI11Fp16IOFp16WLi128ELi32ELi512EEv26Group_norm_nhwc_bwd_params --------------------------
	.section	.nv.shared._Z35group_norm_nhwc_bwd_one_pass_kernelI11Fp16IOFp16WLi128ELi32ELi512EEv26Group_norm_nhwc_bwd_params,"aw",@nobits
	.sectionflags	@""
	.align	16
.nv.shared._Z35group_norm_nhwc_bwd_one_pass_kernelI11Fp16IOFp16WLi128ELi32ELi512EEv26Group_norm_nhwc_bwd_params:
	.zero		9376


//--------------------- .nv.shared._Z35group_norm_nhwc_bwd_one_pass_kernelI11Fp16IOFp16WLi256ELi32ELi512EEv26Group_norm_nhwc_bwd_params --------------------------
	.section	.nv.shared._Z35group_norm_nhwc_bwd_one_pass_kernelI11Fp16IOFp16WLi256ELi32ELi512EEv26Group_norm_nhwc_bwd_params,"aw",@nobits
	.sectionflags	@""
	.align	16
.nv.shared._Z35group_norm_nhwc_bwd_one_pass_kernelI11Fp16IOFp16WLi256ELi32ELi512EEv26Group_norm_nhwc_bwd_params:
	.zero		9376


//--------------------- .nv.shared._Z35group_norm_nhwc_bwd_one_pass_kernelI11Fp16IOFp16WLi512ELi32ELi512EEv26Group_norm_nhwc_bwd_params --------------------------
	.section	.nv.shared._Z35group_norm_nhwc_bwd_one_pass_kernelI11Fp16IOFp16WLi512ELi32ELi512EEv26Group_norm_nhwc_bwd_params,"aw",@nobits
	.sectionflags	@""
	.align	16
.nv.shared._Z35group_norm_nhwc_bwd_one_pass_kernelI11Fp16IOFp16WLi512ELi32ELi512EEv26Group_norm_nhwc_bwd_params:
	.zero		9376


//--------------------- .nv.shared._Z35group_norm_nhwc_bwd_one_pass_kernelI11Fp32IOFp32WLi64ELi32ELi512EEv26Group_norm_nhwc_bwd_params --------------------------
	.section	.nv.shared._Z35group_norm_nhwc_bwd_one_pass_kernelI11Fp32IOFp32WLi64ELi32ELi512EEv26Group_norm_nhwc_bwd_params,"aw",@nobits
	.sectionflags	@""
	.align	16
.nv.shared._Z35group_norm_nhwc_bwd_one_pass_kernelI11Fp32IOFp32WLi64ELi32ELi512EEv26Group_norm_nhwc_bwd_params:
	.zero		9376


//--------------------- .nv.shared._Z35group_norm_nhwc_bwd_one_pass_kernelI11Fp32IOFp32WLi128ELi32ELi512EEv26Group_norm_nhwc_bwd_params --------------------------
	.section	.nv.shared._Z35group_norm_nhwc_bwd_one_pass_kernelI11Fp32IOFp32WLi128ELi32ELi512EEv26Group_norm_nhwc_bwd_params,"aw",@nobits
	.sectionflags	@""
	.align	16
.nv.shared._Z35group_norm_nhwc_bwd_one_pass_kernelI11Fp32IOFp32WLi128ELi32ELi512EEv26Group_norm_nhwc_bwd_params:
	.zero		9376


//--------------------- .nv.shared._Z35group_norm_nhwc_bwd_one_pass_kernelI11Fp32IOFp32WLi256ELi32ELi512EEv26Group_norm_nhwc_bwd_params --------------------------
	.section	.nv.shared._Z35group_norm_nhwc_bwd_one_pass_kernelI11Fp32IOFp32WLi256ELi32ELi512EEv26Group_norm_nhwc_bwd_params,"aw",@nobits
	.sectionflags	@""
	.align	16
.nv.shared._Z35group_norm_nhwc_bwd_one_pass_kernelI11Fp32IOFp32WLi256ELi32ELi512EEv26Group_norm_nhwc_bwd_params:
	.zero		9376


//--------------------- .nv.shared._Z35group_norm_nhwc_bwd_one_pass_kernelI11Fp32IOFp32WLi512ELi32ELi512EEv26Group_norm_nhwc_bwd_params --------------------------
	.section	.nv.shared._Z35group_norm_nhwc_bwd_one_pass_kernelI11Fp32IOFp32WLi512ELi32ELi512EEv26Group_norm_nhwc_bwd_params,"aw",@nobits
	.sectionflags	@""
	.align	16
.nv.shared._Z35group_norm_nhwc_bwd_one_pass_kernelI11Fp32IOFp32WLi512ELi32ELi512EEv26Group_norm_nhwc_bwd_params:
	.zero		9376


//--------------------- .nv.shared._Z35group_norm_nhwc_bwd_one_pass_kernelI11Fp32IOBf16WLi64ELi32ELi512EEv26Group_norm_nhwc_bwd_params --------------------------
	.section	.nv.shared._Z35group_norm_nhwc_bwd_one_pass_kernelI11Fp32IOBf16WLi64ELi32ELi512EEv26Group_norm_nhwc_bwd_params,"aw",@nobits
	.sectionflags	@""
	.align	16
.nv.shared._Z35group_norm_nhwc_bwd_one_pass_kernelI11Fp32IOBf16WLi64ELi32ELi512EEv26Group_norm_nhwc_bwd_params:
	.zero		9376


//--------------------- .nv.shared._Z35group_norm_nhwc_bwd_one_pass_kernelI11Fp32IOBf16WLi128ELi32ELi512EEv26Group_norm_nhwc_bwd_params --------------------------
	.section	.nv.shared._Z35group_norm_nhwc_bwd_one_pass_kernelI11Fp32IOBf16WLi128ELi32ELi512EEv26Group_norm_nhwc_bwd_params,"aw",@nobits
	.sectionflags	@""
	.align	16
.nv.shared._Z35group_norm_nhwc_bwd_one_pass_kernelI11Fp32IOBf16WLi128ELi32ELi512EEv26Group_norm_nhwc_bwd_params:
	.zero		9376


//--------------------- .nv.shared._Z35group_norm_nhwc_bwd_one_pass_kernelI11Fp32IOBf16WLi256ELi32ELi512EEv26Group_norm_nhwc_bwd_params --------------------------
	.section	.nv.shared._Z35group_norm_nhwc_bwd_one_pass_kernelI11Fp32IOBf16WLi256ELi32ELi512EEv26Group_norm_nhwc_bwd_params,"aw",@nobits
	.sectionflags	@""
	.align	16
.nv.shared._Z35group_norm_nhwc_bwd_one_pass_kernelI11Fp32IOBf16WLi256ELi32ELi512EEv26Group_norm_nhwc_bwd_params:
	.zero		9376


//--------------------- .nv.shared._Z35group_norm_nhwc_bwd_one_pass_kernelI11Fp32IOBf16WLi512ELi32ELi512EEv26Group_norm_nhwc_bwd_params --------------------------
	.section	.nv.shared._Z35group_norm_nhwc_bwd_one_pass_kernelI11Fp32IOBf16WLi512ELi32ELi512EEv26Group_norm_nhwc_bwd_params,"aw",@nobits
	.sectionflags	@""
	.align	16
.nv.shared._Z35group_norm_nhwc_bwd_one_pass_kernelI11Fp32IOBf16WLi512ELi32ELi512EEv26Group_norm_nhwc_bwd_params:
	.zero		9376


//--------------------- .nv.shared._Z35group_norm_nhwc_bwd_one_pass_kernelI11Fp32IOFp16WLi64ELi32ELi512EEv26Group_norm_nhwc_bwd_params --------------------------
	.section	.nv.shared._Z35group_norm_nhwc_bwd_one_pass_kernelI11Fp32IOFp16WLi64ELi32ELi512EEv26Group_norm_nhwc_bwd_params,"aw",@nobits
	.sectionflags	@""
	.align	16
.nv.shared._Z35group_norm_nhwc_bwd_one_pass_kernelI11Fp32IOFp16WLi64ELi32ELi512EEv26Group_norm_nhwc_bwd_params:
	.zero		9376


//--------------------- .nv.shared._Z35group_norm_nhwc_bwd_one_pass_kernelI11Fp32IOFp16WLi128ELi32ELi512EEv26Group_norm_nhwc_bwd_params --------------------------
	.section	.nv.shared._Z35group_norm_nhwc_bwd_one_pass_kernelI11Fp32IOFp16WLi128ELi32ELi512EEv26Group_norm_nhwc_bwd_params,"aw",@nobits
	.sectionflags	@""
	.align	16
.nv.shared._Z35group_norm_nhwc_bwd_one_pass_kernelI11Fp32IOFp16WLi128ELi32ELi512EEv26Group_norm_nhwc_bwd_params:
	.zero		9376


//--------------------- .nv.shared._Z35group_norm_nhwc_bwd_one_pass_kernelI11Fp32IOFp16WLi256ELi32ELi512EEv26Group_norm_nhwc_bwd_params --------------------------
	.section	.nv.shared._Z35group_norm_nhwc_bwd_one_pass_kernelI11Fp32IOFp16WLi256ELi32ELi512EEv26Group_norm_nhwc_bwd_params,"aw",@nobits
	.sectionflags	@""
	.align	16
.nv.shared._Z35group_norm_nhwc_bwd_one_pass_kernelI11Fp32IOFp16WLi256ELi32ELi512EEv26Group_norm_nhwc_bwd_params:
	.zero		9376


//--------------------- .nv.shared._Z35group_norm_nhwc_bwd_one_pass_kernelI11Fp32IOFp16WLi512ELi32ELi512EEv26Group_norm_nhwc_bwd_params --------------------------
	.section	.nv.shared._Z35group_norm_nhwc_bwd_one_pass_kernelI11Fp32IOFp16WLi512ELi32ELi512EEv26Group_norm_nhwc_bwd_params,"aw",@nobits
	.sectionflags	@""
	.align	16
.nv.shared._Z35group_norm_nhwc_bwd_one_pass_kernelI11Fp32IOFp16WLi512ELi32ELi512EEv26Group_norm_nhwc_bwd_params:
	.zero		9376


//--------------------- .nv.shared._Z35group_norm_nhwc_fwd_one_pass_kernelI11Bf16IOFp32WLi64ELi32ELi512EEv26Group_norm_nhwc_fwd_params --------------------------
	.section	.nv.shared._Z35group_norm_nhwc_fwd_one_pass_kernelI11Bf16IOFp32WLi64ELi32ELi512EEv26Group_norm_nhwc_fwd_params,"aw",@nobits
	.sectionflags	@""
	.align	8
.nv.shared._Z35group_norm_nhwc_fwd_one_pass_kernelI11Bf16IOFp32WLi64ELi32ELi512EEv26Group_norm_nhwc_fwd_params:
	.zero		1184


//--------------------- .nv.shared._Z35group_norm_nhwc_fwd_one_pass_kernelI11Bf16IOFp32WLi128ELi32ELi512EEv26Group_norm_nhwc_fwd_params --------------------------
	.section	.nv.shared._Z35group_norm_nhwc_fwd_one_pass_kernelI11Bf16IOFp32WLi128ELi32ELi512EEv26Group_norm_nhwc_fwd_params,"aw",@nobits
	.sectionflags	@""
	.align	8
.nv.shared._Z35group_norm_nhwc_fwd_one_pass_kernelI11Bf16IOFp32WLi128ELi32ELi512EEv26Group_norm_nhwc_fwd_params:
	.zero		1184


//--------------------- .nv.shared._Z35group_norm_nhwc_fwd_one_pass_kernelI11Bf16IOFp32WLi256ELi32ELi512EEv26Group_norm_nhwc_fwd_params --------------------------
	.section	.nv.shared._Z35group_norm_nhwc_fwd_one_pass_kernelI11Bf16IOFp32WLi256ELi32ELi512EEv26Group_norm_nhwc_fwd_params,"aw",@nobits
	.sectionflags	@""
	.align	8
.nv.shared._Z35group_norm_nhwc_fwd_one_pass_kernelI11Bf16IOFp32WLi256ELi32ELi512EEv26Group_norm_nhwc_fwd_params:
	.zero		1184


//--------------------- .nv.shared._Z35group_norm_nhwc_fwd_one_pass_kernelI11Bf16IOFp32WLi512ELi32ELi512EEv26Group_norm_nhwc_fwd_params --------------------------
	.section	.nv.shared._Z35group_norm_nhwc_fwd_one_pass_kernelI11Bf16IOFp32WLi512ELi32ELi512EEv26Group_norm_nhwc_fwd_params,"aw",@nobits
	.sectionflags	@""
	.align	8
.nv.shared._Z35group_norm_nhwc_fwd_one_pass_kernelI11Bf16IOFp32WLi512ELi32ELi512EEv26Group_norm_nhwc_fwd_params:
	.zero		1184


//--------------------- .nv.shared._Z35group_norm_nhwc_fwd_one_pass_kernelI11Bf16IOBf16WLi64ELi32ELi512EEv26Group_norm_nhwc_fwd_params --------------------------
	.section	.nv.shared._Z35group_norm_nhwc_fwd_one_pass_kernelI11Bf16IOBf16WLi64ELi32ELi512EEv26Group_norm_nhwc_fwd_params,"aw",@nobits
	.sectionflags	@""
	.align	8
.nv.shared._Z35group_norm_nhwc_fwd_one_pass_kernelI11Bf16IOBf16WLi64ELi32ELi512EEv26Group_norm_nhwc_fwd_params:
	.zero		1184


//--------------------- .nv.shared._Z35group_norm_nhwc_fwd_one_pass_kernelI11Bf16IOBf16WLi128ELi32ELi512EEv26Group_norm_nhwc_fwd_params --------------------------
	.section	.nv.shared._Z35group_norm_nhwc_fwd_one_pass_kernelI11Bf16IOBf16WLi128ELi32ELi512EEv26Group_norm_nhwc_fwd_params,"aw",@nobits
	.sectionflags	@""
	.align	8
.nv.shared._Z35group_norm_nhwc_fwd_one_pass_kernelI11Bf16IOBf16WLi128ELi32ELi512EEv26Group_norm_nhwc_fwd_params:
	.zero		1184


//--------------------- .nv.shared._Z35group_norm_nhwc_fwd_one_pass_kernelI11Bf16IOBf16WLi256ELi32ELi512EEv26Group_norm_nhwc_fwd_params --------------------------
	.section	.nv.shared._Z35group_norm_nhwc_fwd_one_pass_kernelI11Bf16IOBf16WLi256ELi32ELi512EEv26Group_norm_nhwc_fwd_params,"aw",@nobits
	.sectionflags	@""
	.align	8
.nv.shared._Z35group_norm_nhwc_fwd_one_pass_kernelI11Bf16IOBf16WLi256ELi32ELi512EEv26Group_norm_nhwc_fwd_params:
	.zero		1184


//--------------------- .nv.shared._Z35group_norm_nhwc_fwd_one_pass_kernelI11Bf16IOBf16WLi512ELi32ELi512EEv26Group_norm_nhwc_fwd_params --------------------------
	.section	.nv.shared._Z35group_norm_nhwc_fwd_one_pass_kernelI11Bf16IOBf16WLi512ELi32ELi512EEv26Group_norm_nhwc_fwd_params,"aw",@nobits
	.sectionflags	@""
	.align	8
.nv.shared._Z35group_norm_nhwc_fwd_one_pass_kernelI11Bf16IOBf16WLi512ELi32ELi512EEv26Group_norm_nhwc_fwd_params:
	.zero		1184


//--------------------- .nv.shared._Z35group_norm_nhwc_fwd_one_pass_kernelI11Bf16IOFp16WLi64ELi32ELi512EEv26Group_norm_nhwc_fwd_params --------------------------
	.section	.nv.shared._Z35group_norm_nhwc_fwd_one_pass_kernelI11Bf16IOFp16WLi64ELi32ELi512EEv26Group_norm_nhwc_fwd_params,"aw",@nobits
	.sectionflags	@""
	.align	8
.nv.shared._Z35group_norm_nhwc_fwd_one_pass_kernelI11Bf16IOFp16WLi64ELi32ELi512EEv26Group_norm_nhwc_fwd_params:
	.zero		1184


//--------------------- .nv.shared._Z35group_norm_nhwc_fwd_one_pass_kernelI11Bf16IOFp16WLi128ELi32ELi512EEv26Group_norm_nhwc_fwd_params --------------------------
	.section	.nv.shared._Z35group_norm_nhwc_fwd_one_pass_kernelI11Bf16IOFp16WLi128ELi32ELi512EEv26Group_norm_nhwc_fwd_params,"aw",@nobits
	.sectionflags	@""
	.align	8
.nv.shared._Z35group_norm_nhwc_fwd_one_pass_kernelI11Bf16IOFp16WLi128ELi32ELi512EEv26Group_norm_nhwc_fwd_params:
	.zero		1184


//--------------------- .nv.shared._Z35group_norm_nhwc_fwd_one_pass_kernelI11Bf16IOFp16WLi256ELi32ELi512EEv26Group_norm_nhwc_fwd_params --------------------------
	.section	.nv.shared._Z35group_norm_nhwc_fwd_one_pass_kernelI11Bf16IOFp16WLi256ELi32ELi512EEv26Group_norm_nhwc_fwd_params,"aw",@nobits
	.sectionflags	@""
	.align	8
.nv.shared._Z35group_norm_nhwc_fwd_one_pass_kernelI11Bf16IOFp16WLi256ELi32ELi512EEv26Group_norm_nhwc_fwd_params:
	.zero		1184


//--------------------- .nv.shared._Z35group_norm_nhwc_fwd_one_pass_kernelI11Bf16IOFp16WLi512ELi32ELi512EEv26Group_norm_nhwc_fwd_params --------------------------
	.section	.nv.shared._Z35group_norm_nhwc_fwd_one_pass_kernelI11Bf16IOFp16WLi512ELi32ELi512EEv26Group_norm_nhwc_fwd_params,"aw",@nobits
	.sectionflags	@""
	.align	8
.nv.shared._Z35group_norm_nhwc_fwd_one_pass_kernelI11Bf16IOFp16WLi512ELi32ELi512EEv26Group_norm_nhwc_fwd_params:
	.zero		1184


//--------------------- .nv.shared._Z35group_norm_nhwc_fwd_one_pass_kernelI11Fp16IOFp32WLi64ELi32ELi512EEv26Group_norm_nhwc_fwd_params --------------------------
	.section	.nv.shared._Z35group_norm_nhwc_fwd_one_pass_kernelI11Fp16IOFp32WLi64ELi32ELi512EEv26Group_norm_nhwc_fwd_params,"aw",@nobits
	.sectionflags	@""
	.align	8
.nv.shared._Z35group_norm_nhwc_fwd_one_pass_kernelI11Fp16IOFp32WLi64ELi32ELi512EEv26Group_norm_nhwc_fwd_params:
	.zero		1184


//--------------------- .nv.shared._Z35group_norm_nhwc_fwd_one_pass_kernelI11Fp16IOFp32WLi128ELi32ELi512EEv26Group_norm_nhwc_fwd_params --------------------------
	.section	.nv.shared._Z35group_norm_nhwc_fwd_one_pass_kernelI11Fp16IOFp32WLi128ELi32ELi512EEv26Group_norm_nhwc_fwd_params,"aw",@nobits
	.sectionflags	@""
	.align	8
.nv.shared._Z35group_norm_nhwc_fwd_one_pass_kernelI11Fp16IOFp32WLi128ELi32ELi512EEv26Group_norm_nhwc_fwd_params:
	.zero		1184


//--------------------- .nv.shared._Z35group_norm_nhwc_fwd_one_pass_kernelI11Fp16IOFp32WLi256ELi32ELi512EEv26Group_norm_nhwc_fwd_params --------------------------
	.section	.nv.shared._Z35group_norm_nhwc_fwd_one_pass_kernelI11Fp16IOFp32WLi256ELi32ELi512EEv26Group_norm_nhwc_fwd_params,"aw",@nobits
	.sectionflags	@""
	.align	8
.nv.shared._Z35group_norm_nhwc_fwd_one_pass_kernelI11Fp16IOFp32WLi256ELi32ELi512EEv26Group_norm_nhwc_fwd_params:
	.zero		1184


//--------------------- .nv.shared._Z35group_norm_nhwc_fwd_one_pass_kernelI11Fp16IOFp32WLi512ELi32ELi512EEv26Group_norm_nhwc_fwd_params --------------------------
	.section	.nv.shared._Z35group_norm_nhwc_fwd_one_pass_kernelI11Fp16IOFp32WLi512ELi32ELi512EEv26Group_norm_nhwc_fwd_params,"aw",@nobits
	.sectionflags	@""
	.align	8
.nv.shared._Z35group_norm_nhwc_fwd_one_pass_kernelI11Fp16IOFp32WLi512ELi32ELi512EEv26Group_norm_nhwc_fwd_params:
	.zero		1184


//--------------------- .nv.shared._Z35group_norm_nhwc_fwd_one_pass_kernelI11Fp16IOBf16WLi64ELi32ELi512EEv26Group_norm_nhwc_fwd_params --------------------------
	.section	.nv.shared._Z35group_norm_nhwc_fwd_one_pass_kernelI11Fp16IOBf16WLi64ELi32ELi512EEv26Group_norm_nhwc_fwd_params,"aw",@nobits
	.sectionflags	@""
	.align	8
.nv.shared._Z35group_norm_nhwc_fwd_one_pass_kernelI11Fp16IOBf16WLi64ELi32ELi512EEv26Group_norm_nhwc_fwd_params:
	.zero		1184


//--------------------- .nv.shared._Z35group_norm_nhwc_fwd_one_pass_kernelI11Fp16IOBf16WLi128ELi32ELi512EEv26Group_norm_nhwc_fwd_params --------------------------
	.section	.nv.shared._Z35group_norm_nhwc_fwd_one_pass_kernelI11Fp16IOBf16WLi128ELi32ELi512EEv26Group_norm_nhwc_fwd_params,"aw",@nobits
	.sectionflags	@""
	.align	8
.nv.shared._Z35group_norm_nhwc_fwd_one_pass_kernelI11Fp16IOBf16WLi128ELi32ELi512EEv26Group_norm_nhwc_fwd_params:
	.zero		1184


//--------------------- .nv.shared._Z35group_norm_nhwc_fwd_one_pass_kernelI11Fp16IOBf16WLi256ELi32ELi512EEv26Group_norm_nhwc_fwd_params --------------------------
	.section	.nv.shared._Z35group_norm_nhwc_fwd_one_pass_kernelI11Fp16IOBf16WLi256ELi32ELi512EEv26Group_norm_nhwc_fwd_params,"aw",@nobits
	.sectionflags	@""
	.align	8
.nv.shared._Z35group_norm_nhwc_fwd_one_pass_kernelI11Fp16IOBf16WLi256ELi32ELi512EEv26Group_norm_nhwc_fwd_params:
	.zero		1184


//--------------------- .nv.shared._Z35group_norm_nhwc_fwd_one_pass_kernelI11Fp16IOBf16WLi512ELi32ELi512EEv26Group_norm_nhwc_fwd_params --------------------------
	.section	.nv.shared._Z35group_norm_nhwc_fwd_one_pass_kernelI11Fp16IOBf16WLi512ELi32ELi512EEv26Group_norm_nhwc_fwd_params,"aw",@nobits
	.sectionflags	@""
	.align	8
.nv.shared._Z35group_norm_nhwc_fwd_one_pass_kernelI11Fp16IOBf16WLi512ELi32ELi512EEv26Group_norm_nhwc_fwd_params:
	.zero		1184


//--------------------- .nv.shared._Z35group_norm_nhwc_fwd_one_pass_kernelI11Fp16IOFp16WLi64ELi32ELi512EEv26Group_norm_nhwc_fwd_params --------------------------
	.section	.nv.shared._Z35group_norm_nhwc_fwd_one_pass_kernelI11Fp16IOFp16WLi64ELi32ELi512EEv26Group_norm_nhwc_fwd_params,"aw",@nobits
	.sectionflags	@""
	.align	8
.nv.shared._Z35group_norm_nhwc_fwd_one_pass_kernelI11Fp16IOFp16WLi64ELi32ELi512EEv26Group_norm_nhwc_fwd_params:
	.zero		1184


//--------------------- .nv.shared._Z35group_norm_nhwc_fwd_one_pass_kernelI11Fp16IOFp16WLi128ELi32ELi512EEv26Group_norm_nhwc_fwd_params --------------------------
	.section	.nv.shared._Z35group_norm_nhwc_fwd_one_pass_kernelI11Fp16IOFp16WLi128ELi32ELi512EEv26Group_norm_nhwc_fwd_params,"aw",@nobits
	.sectionflags	@""
	.align	8
.nv.shared._Z35group_norm_nhwc_fwd_one_pass_kernelI11Fp16IOFp16WLi128ELi32ELi512EEv26Group_norm_nhwc_fwd_params:
	.zero		1184


//--------------------- .nv.shared._Z35group_norm_nhwc_fwd_one_pass_kernelI11Fp16IOFp16WLi256ELi32ELi512EEv26Group_norm_nhwc_fwd_params --------------------------
	.section	.nv.shared._Z35group_norm_nhwc_fwd_one_pass_kernelI11Fp16IOFp16WLi256ELi32ELi512EEv26Group_norm_nhwc_fwd_params,"aw",@nobits
	.sectionflags	@""
	.align	8
.nv.shared._Z35group_norm_nhwc_fwd_one_pass_kernelI11Fp16IOFp16WLi256ELi32ELi512EEv26Group_norm_nhwc_fwd_params:
	.zero		1184


//--------------------- .nv.shared._Z35group_norm_nhwc_fwd_one_pass_kernelI11Fp16IOFp16WLi512ELi32ELi512EEv26Group_norm_nhwc_fwd_params --------------------------
	.section	.nv.shared._Z35group_norm_nhwc_fwd_one_pass_kernelI11Fp16IOFp16WLi512ELi32ELi512EEv26Group_norm_nhwc_fwd_params,"aw",@nobits
	.sectionflags	@""
	.align	8
.nv.shared._Z35group_norm_nhwc_fwd_one_pass_kernelI11Fp16IOFp16WLi512ELi32ELi512EEv26Group_norm_nhwc_fwd_params:
	.zero		1184


//--------------------- .nv.shared._Z35group_norm_nhwc_fwd_one_pass_kernelI11Fp32IOFp32WLi64ELi32ELi512EEv26Group_norm_nhwc_fwd_params --------------------------
	.section	.nv.shared._Z35group_norm_nhwc_fwd_one_pass_kernelI11Fp32IOFp32WLi64ELi32ELi512EEv26Group_norm_nhwc_fwd_params,"aw",@nobits
	.sectionflags	@""
	.align	8
.nv.shared._Z35group_norm_nhwc_fwd_one_pass_kernelI11Fp32IOFp32WLi64ELi32ELi512EEv26Group_norm_nhwc_fwd_params:
	.zero		1184


//--------------------- .nv.shared._Z35group_norm_nhwc_fwd_one_pass_kernelI11Fp32IOFp32WLi128ELi32ELi512EEv26Group_norm_nhwc_fwd_params --------------------------
	.section	.nv.shared._Z35group_norm_nhwc_fwd_one_pass_kernelI11Fp32IOFp32WLi128ELi32ELi512EEv26Group_norm_nhwc_fwd_params,"aw",@nobits
	.sectionflags	@""
	.align	8
.nv.shared._Z35group_norm_nhwc_fwd_one_pass_kernelI11Fp32IOFp32WLi128ELi32ELi512EEv26Group_norm_nhwc_fwd_params:
	.zero		1184


//--------------------- .nv.shared._Z35group_norm_nhwc_fwd_one_pass_kernelI11Fp32IOFp32WLi256ELi32ELi512EEv26Group_norm_nhwc_fwd_params --------------------------
	.section	.nv.shared._Z35group_norm_nhwc_fwd_one_pass_kernelI11Fp32IOFp32WLi256ELi32ELi512EEv26Group_norm_nhwc_fwd_params,"aw",@nobits
	.sectionflags	@""
	.align	8
.nv.shared._Z35group_norm_nhwc_fwd_one_pass_kernelI11Fp32IOFp32WLi256ELi32ELi512EEv26Group_norm_nhwc_fwd_params:
	.zero		1184


//--------------------- .nv.shared._Z35group_norm_nhwc_fwd_one_pass_kernelI11Fp32IOFp32WLi512ELi32ELi512EEv26Group_norm_nhwc_fwd_params --------------------------
	.section	.nv.shared._Z35group_norm_nhwc_fwd_one_pass_kernelI11Fp32IOFp32WLi512ELi32ELi512EEv26Group_norm_nhwc_fwd_params,"aw",@nobits
	.sectionflags	@""
	.align	8
.nv.shared._Z35group_norm_nhwc_fwd_one_pass_kernelI11Fp32IOFp32WLi512ELi32ELi512EEv26Group_norm_nhwc_fwd_params:
	.zero		1184


//--------------------- .nv.shared._Z35group_norm_nhwc_fwd_one_pass_kernelI11Fp32IOBf16WLi64ELi32ELi512EEv26Group_norm_nhwc_fwd_params --------------------------
	.section	.nv.shared._Z35group_norm_nhwc_fwd_one_pass_kernelI11Fp32IOBf16WLi64ELi32ELi512EEv26Group_norm_nhwc_fwd_params,"aw",@nobits
	.sectionflags	@""
	.align	8
.nv.shared._Z35group_norm_nhwc_fwd_one_pass_kernelI11Fp32IOBf16WLi64ELi32ELi512EEv26Group_norm_nhwc_fwd_params:
	.zero		1184


//--------------------- .nv.shared._Z35group_norm_nhwc_fwd_one_pass_kernelI11Fp32IOBf16WLi128ELi32ELi512EEv26Group_norm_nhwc_fwd_params --------------------------
	.section	.nv.shared._Z35group_norm_nhwc_fwd_one_pass_kernelI11Fp32IOBf16WLi128ELi32ELi512EEv26Group_norm_nhwc_fwd_params,"aw",@nobits
	.sectionflags	@""
	.align	8
.nv.shared._Z35group_norm_nhwc_fwd_one_pass_kernelI11Fp32IOBf16WLi128ELi32ELi512EEv26Group_norm_nhwc_fwd_params:
	.zero		1184


//--------------------- .nv.shared._Z35group_norm_nhwc_fwd_one_pass_kernelI11Fp32IOBf16WLi256ELi32ELi512EEv26Group_norm_nhwc_fwd_params --------------------------
	.section	.nv.shared._Z35group_norm_nhwc_fwd_one_pass_kernelI11Fp32IOBf16WLi256ELi32ELi512EEv26Group_norm_nhwc_fwd_params,"aw",@nobits
	.sectionflags	@""
	.align	8
.nv.shared._Z35group_norm_nhwc_fwd_one_pass_kernelI11Fp32IOBf16WLi256ELi32ELi512EEv26Group_norm_nhwc_fwd_params:
	.zero		1184


//--------------------- .nv.shared._Z35group_norm_nhwc_fwd_one_pass_kernelI11Fp32IOBf16WLi512ELi32ELi512EEv26Group_norm_nhwc_fwd_params --------------------------
	.section	.nv.shared._Z35group_norm_nhwc_fwd_one_pass_kernelI11Fp32IOBf16WLi512ELi32ELi512EEv26Group_norm_nhwc_fwd_params,"aw",@nobits
	.sectionflags	@""
	.align	8
.nv.shared._Z35group_norm_nhwc_fwd_one_pass_kernelI11Fp32IOBf16WLi512ELi32ELi512EEv26Group_norm_nhwc_fwd_params:
	.zero		1184


//--------------------- .nv.shared._Z35group_norm_nhwc_fwd_one_pass_kernelI11Fp32IOFp16WLi64ELi32ELi512EEv26Group_norm_nhwc_fwd_params --------------------------
	.section	.nv.shared._Z35group_norm_nhwc_fwd_one_pass_kernelI11Fp32IOFp16WLi64ELi32ELi512EEv26Group_norm_nhwc_fwd_params,"aw",@nobits
	.sectionflags	@""
	.align	8
.nv.shared._Z35group_norm_nhwc_fwd_one_pass_kernelI11Fp32IOFp16WLi64ELi32ELi512EEv26Group_norm_nhwc_fwd_params:
	.zero		1184


//--------------------- .nv.shared._Z35group_norm_nhwc_fwd_one_pass_kernelI11Fp32IOFp16WLi128ELi32ELi512EEv26Group_norm_nhwc_fwd_params --------------------------
	.section	.nv.shared._Z35group_norm_nhwc_fwd_one_pass_kernelI11Fp32IOFp16WLi128ELi32ELi512EEv26Group_norm_nhwc_fwd_params,"aw",@nobits
	.sectionflags	@""
	.align	8
.nv.shared._Z35group_norm_nhwc_fwd_one_pass_kernelI11Fp32IOFp16WLi128ELi32ELi512EEv26Group_norm_nhwc_fwd_params:
	.zero		1184


//--------------------- .nv.shared._Z35group_norm_nhwc_fwd_one_pass_kernelI11Fp32IOFp16WLi256ELi32ELi512EEv26Group_norm_nhwc_fwd_params --------------------------
	.section	.nv.shared._Z35group_norm_nhwc_fwd_one_pass_kernelI11Fp32IOFp16WLi256ELi32ELi512EEv26Group_norm_nhwc_fwd_params,"aw",@nobits
	.sectionflags	@""
	.align	8
.nv.shared._Z35group_norm_nhwc_fwd_one_pass_kernelI11Fp32IOFp16WLi256ELi32ELi512EEv26Group_norm_nhwc_fwd_params:
	.zero		1184


//--------------------- .nv.shared._Z35group_norm_nhwc_fwd_one_pass_kernelI11Fp32IOFp16WLi512ELi32ELi512EEv26Group_norm_nhwc_fwd_params --------------------------
	.section	.nv.shared._Z35group_norm_nhwc_fwd_one_pass_kernelI11Fp32IOFp16WLi512ELi32ELi512EEv26Group_norm_nhwc_fwd_params,"aw",@nobits
	.sectionflags	@""
	.align	8
.nv.shared._Z35group_norm_nhwc_fwd_one_pass_kernelI11Fp32IOFp16WLi512ELi32ELi512EEv26Group_norm_nhwc_fwd_params:
	.zero		1184


//--------------------- .nv.constant0._ZN3cub18CUB_300001_SM_10306detail11EmptyKernelIvEEvv --------------------------
	.section	.nv.constant0._ZN3cub18CUB_300001_SM_10306detail11EmptyKernelIvEEvv,"a",@progbits
	.sectionflags	@""
	.align	4
.nv.constant0._ZN3cub18CUB_300001_SM_10306detail11EmptyKernelIvEEvv:
	.zero		896


//--------------------- .nv.constant0._Z35group_norm_nhwc_bwd_one_pass_kernelI11Bf16IOFp32WLi64ELi32ELi512EEv26Group_norm_nhwc_bwd_params --------------------------
	.section	.nv.constant0._Z35group_norm_nhwc_bwd_one_pass_kernelI11Bf16IOFp32WLi64ELi32ELi512EEv26Group_norm_nhwc_bwd_params,"a",@progbits
	.sectionflags	@""
	.align	4
.nv.constant0._Z35group_norm_nhwc_bwd_one_pass_kernelI11Bf16IOFp32WLi64ELi32ELi512EEv26Group_norm_nhwc_bwd_params:
	.zero		1080


//--------------------- .nv.constant0._Z35group_norm_nhwc_bwd_one_pass_kernelI11Bf16IOFp32WLi128ELi32ELi512EEv26Group_norm_nhwc_bwd_params --------------------------
	.section	.nv.constant0._Z35group_norm_nhwc_bwd_one_pass_kernelI11Bf16IOFp32WLi128ELi32ELi512EEv26Group_norm_nhwc_bwd_params,"a",@progbits
	.sectionflags	@""
	.align	4
.nv.constant0._Z35group_norm_nhwc_bwd_one_pass_kernelI11Bf16IOFp32WLi128ELi32ELi512EEv26Group_norm_nhwc_bwd_params:
	.zero		1080


//--------------------- .nv.constant0._Z35group_norm_nhwc_bwd_one_pass_kernelI11Bf16IOFp32WLi256ELi32ELi512EEv26Group_norm_nhwc_bwd_params --------------------------
	.section	.nv.constant0._Z35group_norm_nhwc_bwd_one_pass_kernelI11Bf16IOFp32WLi256ELi32ELi512EEv26Group_norm_nhwc_bwd_params,"a",@progbits
	.sectionflags	@""
	.align	4
.nv.constant0._Z35group_norm_nhwc_bwd_one_pass_kernelI11Bf16IOFp32WLi256ELi32ELi512EEv26Group_norm_nhwc_bwd_params:
	.zero		1080


//--------------------- .nv.constant0._Z35group_norm_nhwc_bwd_one_pass_kernelI11Bf16IOFp32WLi512ELi32ELi512EEv26Group_norm_nhwc_bwd_params --------------------------
	.section	.nv.constant0._Z35group_norm_nhwc_bwd_one_pass_kernelI11Bf16IOFp32WLi512ELi32ELi512EEv26Group_norm_nhwc_bwd_params,"a",@progbits
	.sectionflags	@""
	.align	4
.nv.constant0._Z35group_norm_nhwc_bwd_one_pass_kernelI11Bf16IOFp32WLi512ELi32ELi512EEv26Group_norm_nhwc_bwd_params:
	.zero		1080


//--------------------- .nv.constant0._Z35group_norm_nhwc_bwd_one_pass_kernelI11Bf16IOBf16WLi64ELi32ELi512EEv26Group_norm_nhwc_bwd_params --------------------------
	.section	.nv.constant0._Z35group_norm_nhwc_bwd_one_pass_kernelI11Bf16IOBf16WLi64ELi32ELi512EEv26Group_norm_nhwc_bwd_params,"a",@progbits
	.sectionflags	@""
	.align	4
.nv.constant0._Z35group_norm_nhwc_bwd_one_pass_kernelI11Bf16IOBf16WLi64ELi32ELi512EEv26Group_norm_nhwc_bwd_params:
	.zero		1080


//--------------------- .nv.constant0._Z35group_norm_nhwc_bwd_one_pass_kernelI11Bf16IOBf16WLi128ELi32ELi512EEv26Group_norm_nhwc_bwd_params --------------------------
	.section	.nv.constant0._Z35group_norm_nhwc_bwd_one_pass_kernelI11Bf16IOBf16WLi128ELi32ELi512EEv26Group_norm_nhwc_bwd_params,"a",@progbits
	.sectionflags	@""
	.align	4
.nv.constant0._Z35group_norm_nhwc_bwd_one_pass_kernelI11Bf16IOBf16WLi128ELi32ELi512EEv26Group_norm_nhwc_bwd_params:
	.zero		1080


//--------------------- .nv.constant0._Z35group_norm_nhwc_bwd_one_pass_kernelI11Bf16IOBf16WLi256ELi32ELi512EEv26Group_norm_nhwc_bwd_params --------------------------
	.section	.nv.constant0._Z35group_norm_nhwc_bwd_one_pass_kernelI11Bf16IOBf16WLi256ELi32ELi512EEv26Group_norm_nhwc_bwd_params,"a",@progbits
	.sectionflags	@""
	.align	4
.nv.constant0._Z35group_norm_nhwc_bwd_one_pass_kernelI11Bf16IOBf16WLi256ELi32ELi512EEv26Group_norm_nhwc_bwd_params:
	.zero		1080


//--------------------- .nv.constant0._Z35group_norm_nhwc_bwd_one_pass_kernelI11Bf16IOBf16WLi512ELi32ELi512EEv26Group_norm_nhwc_bwd_params --------------------------
	.section	.nv.constant0._Z35group_norm_nhwc_bwd_one_pass_kernelI11Bf16IOBf16WLi512ELi32ELi512EEv26Group_norm_nhwc_bwd_params,"a",@progbits
	.sectionflags	@""
	.align	4
.nv.constant0._Z35group_norm_nhwc_bwd_one_pass_kernelI11Bf16IOBf16WLi512ELi32ELi512EEv26Group_norm_nhwc_bwd_params:
	.zero		1080


//--------------------- .nv.constant0._Z35group_norm_nhwc_bwd_one_pass_kernelI11Bf16IOFp16WLi64ELi32ELi512EEv26Group_norm_nhwc_bwd_params --------------------------
	.section	.nv.constant0._Z35group_norm_nhwc_bwd_one_pass_kernelI11Bf16IOFp16WLi64ELi32ELi512EEv26Group_norm_nhwc_bwd_params,"a",@progbits
	.sectionflags	@""
	.align	4
.nv.constant0._Z35group_norm_nhwc_bwd_one_pass_kernelI11Bf16IOFp16WLi64ELi32ELi512EEv26Group_norm_nhwc_bwd_params:
	.zero		1080


//--------------------- .nv.constant0._Z35group_norm_nhwc_bwd_one_pass_kernelI11Bf16IOFp16WLi128ELi32ELi512EEv26Group_norm_nhwc_bwd_params --------------------------
	.section	.nv.constant0._Z35group_norm_nhwc_bwd_one_pass_kernelI11Bf16IOFp16WLi128ELi32ELi512EEv26Group_norm_nhwc_bwd_params,"a",@progbits
	.sectionflags	@""
	.align	4
.nv.constant0._Z35group_norm_nhwc_bwd_one_pass_kernelI11Bf16IOFp16WLi128ELi32ELi512EEv26Group_norm_nhwc_bwd_params:
	.zero		1080


//--------------------- .nv.constant0._Z35group_norm_nhwc_bwd_one_pass_kernelI11Bf16IOFp16WLi256ELi32ELi512EEv26Group_norm_nhwc_bwd_params --------------------------
	.section	.nv.constant0._Z35group_norm_nhwc_bwd_one_pass_kernelI11Bf16IOFp16WLi256ELi32ELi512EEv26Group_norm_nhwc_bwd_params,"a",@progbits
	.sectionflags	@""
	.align	4
.nv.constant0._Z35group_norm_nhwc_bwd_one_pass_kernelI11Bf16IOFp16WLi256ELi32ELi512EEv26Group_norm_nhwc_bwd_params:
	.zero		1080


//--------------------- .nv.constant0._Z35group_norm_nhwc_bwd_one_pass_kernelI11Bf16IOFp16WLi512ELi32ELi512EEv26Group_norm_nhwc_bwd_params --------------------------
	.section	.nv.constant0._Z35group_norm_nhwc_bwd_one_pass_kernelI11Bf16IOFp16WLi512ELi32ELi512EEv26Group_norm_nhwc_bwd_params,"a",@progbits
	.sectionflags	@""
	.align	4
.nv.constant0._Z35group_norm_nhwc_bwd_one_pass_kernelI11Bf16IOFp16WLi512ELi32ELi512EEv26Group_norm_nhwc_bwd_params:
	.zero		1080


//--------------------- .nv.constant0._Z35group_norm_nhwc_bwd_one_pass_kernelI11Fp16IOFp32WLi64ELi32ELi512EEv26Group_norm_nhwc_bwd_params --------------------------
	.section	.nv.constant0._Z35group_norm_nhwc_bwd_one_pass_kernelI11Fp16IOFp32WLi64ELi32ELi512EEv26Group_norm_nhwc_bwd_params,"a",@progbits
	.sectionflags	@""
	.align	4
.nv.constant0._Z35group_norm_nhwc_bwd_one_pass_kernelI11Fp16IOFp32WLi64ELi32ELi512EEv26Group_norm_nhwc_bwd_params:
	.zero		1080


//--------------------- .nv.constant0._Z35group_norm_nhwc_bwd_one_pass_kernelI11Fp16IOFp32WLi128ELi32ELi512EEv26Group_norm_nhwc_bwd_params --------------------------
	.section	.nv.constant0._Z35group_norm_nhwc_bwd_one_pass_kernelI11Fp16IOFp32WLi128ELi32ELi512EEv26Group_norm_nhwc_bwd_params,"a",@progbits
	.sectionflags	@""
	.align	4
.nv.constant0._Z35group_norm_nhwc_bwd_one_pass_kernelI11Fp16IOFp32WLi128ELi32ELi512EEv26Group_norm_nhwc_bwd_params:
	.zero		1080


//--------------------- .nv.constant0._Z35group_norm_nhwc_bwd_one_pass_kernelI11Fp16IOFp32WLi256ELi32ELi512EEv26Group_norm_nhwc_bwd_params --------------------------
	.section	.nv.constant0._Z35group_norm_nhwc_bwd_one_pass_kernelI11Fp16IOFp32WLi256ELi32ELi512EEv26Group_norm_nhwc_bwd_params,"a",@progbits
	.sectionflags	@""
	.align	4
.nv.constant0._Z35group_norm_nhwc_bwd_one_pass_kernelI11Fp16IOFp32WLi256ELi32ELi512EEv26Group_norm_nhwc_bwd_params:
	.zero		1080


//--------------------- .nv.constant0._Z35group_norm_nhwc_bwd_one_pass_kernelI11Fp16IOFp32WLi512ELi32ELi512EEv26Group_norm_nhwc_bwd_params --------------------------
	.section	.nv.constant0._Z35group_norm_nhwc_bwd_one_pass_kernelI11Fp16IOFp32WLi512ELi32ELi512EEv26Group_norm_nhwc_bwd_params,"a",@progbits
	.sectionflags	@""
	.align	4
.nv.constant0._Z35group_norm_nhwc_bwd_one_pass_kernelI11Fp16IOFp32WLi512ELi32ELi512EEv26Group_norm_nhwc_bwd_params:
	.zero		1080


//--------------------- .nv.constant0._Z35group_norm_nhwc_bwd_one_pass_kernelI11Fp16IOBf16WLi64ELi32ELi512EEv26Group_norm_nhwc_bwd_params --------------------------
	.section	.nv.constant0._Z35group_norm_nhwc_bwd_one_pass_kernelI11Fp16IOBf16WLi64ELi32ELi512EEv26Group_norm_nhwc_bwd_params,"a",@progbits
	.sectionflags	@""
	.align	4
.nv.constant0._Z35group_norm_nhwc_bwd_one_pass_kernelI11Fp16IOBf16WLi64ELi32ELi512EEv26Group_norm_nhwc_bwd_params:
	.zero		1080


//--------------------- .nv.constant0._Z35group_norm_nhwc_bwd_one_pass_kernelI11Fp16IOBf16WLi128ELi32ELi512EEv26Group_norm_nhwc_bwd_params --------------------------
	.section	.nv.constant0._Z35group_norm_nhwc_bwd_one_pass_kernelI11Fp16IOBf16WLi128ELi32ELi512EEv26Group_norm_nhwc_bwd_params,"a",@progbits
	.sectionflags	@""
	.align	4
.nv.constant0._Z35group_norm_nhwc_bwd_one_pass_kernelI11Fp16IOBf16WLi128ELi32ELi512EEv26Group_norm_nhwc_bwd_params:
	.zero		1080


//--------------------- .nv.constant0._Z35group_norm_nhwc_bwd_one_pass_kernelI11Fp16IOBf16WLi256ELi32ELi512EEv26Group_norm_nhwc_bwd_params --------------------------
	.section	.nv.constant0._Z35group_norm_nhwc_bwd_one_pass_kernelI11Fp16IOBf16WLi256ELi32ELi512EEv26Group_norm_nhwc_bwd_params,"a",@progbits
	.sectionflags	@""
	.align	4
.nv.constant0._Z35group_norm_nhwc_bwd_one_pass_kernelI11Fp16IOBf16WLi256ELi32ELi512EEv26Group_norm_nhwc_bwd_params:
	.zero		1080


//--------------------- .nv.constant0._Z35group_norm_nhwc_bwd_one_pass_kernelI11Fp16IOBf16WLi512ELi32ELi512EEv26Group_norm_nhwc_bwd_params --------------------------
	.section	.nv.constant0._Z35group_norm_nhwc_bwd_one_pass_kernelI11Fp16IOBf16WLi512ELi32ELi512EEv26Group_norm_nhwc_bwd_params,"a",@progbits
	.sectionflags	@""
	.align	4
.nv.constant0._Z35group_norm_nhwc_bwd_one_pass_kernelI11Fp16IOBf16WLi512ELi32ELi512EEv26Group_norm_nhwc_bwd_params:
	.zero		1080


//--------------------- .nv.constant0._Z35group_norm_nhwc_bwd_one_pass_kernelI11Fp16IOFp16WLi64ELi32ELi512EEv26Group_norm_nhwc_bwd_params --------------------------
	.section	.nv.constant0._Z35group_norm_nhwc_bwd_one_pass_kernelI11Fp16IOFp16WLi64ELi32ELi512EEv26Group_norm_nhwc_bwd_params,"a",@progbits
	.sectionflags	@""
	.align	4
.nv.constant0._Z35group_norm_nhwc_bwd_one_pass_kernelI11Fp16IOFp16WLi64ELi32ELi512EEv26Group_norm_nhwc_bwd_params:
	.zero		1080


//--------------------- .nv.constant0._Z35group_norm_nhwc_bwd_one_pass_kernelI11Fp16IOFp16WLi128ELi32ELi512EEv26Group_norm_nhwc_bwd_params --------------------------
	.section	.nv.constant0._Z35group_norm_nhwc_bwd_one_pass_kernelI11Fp16IOFp16WLi128ELi32ELi512EEv26Group_norm_nhwc_bwd_params,"a",@progbits
	.sectionflags	@""
	.align	4
.nv.constant0._Z35group_norm_nhwc_bwd_one_pass_kernelI11Fp16IOFp16WLi128ELi32ELi512EEv26Group_norm_nhwc_bwd_params:
	.zero		1080


//--------------------- .nv.constant0._Z35group_norm_nhwc_bwd_one_pass_kernelI11Fp16IOFp16WLi256ELi32ELi512EEv26Group_norm_nhwc_bwd_params --------------------------
	.section	.nv.constant0._Z35group_norm_nhwc_bwd_one_pass_kernelI11Fp16IOFp16WLi256ELi32ELi512EEv26Group_norm_nhwc_bwd_params,"a",@progbits
	.sectionflags	@""
	.align	4
.nv.constant0._Z35group_norm_nhwc_bwd_one_pass_kernelI11Fp16IOFp16WLi256ELi32ELi512EEv26Group_norm_nhwc_bwd_params:
	.zero		1080


//--------------------- .nv.constant0._Z35group_norm_nhwc_bwd_one_pass_kernelI11Fp16IOFp16WLi512ELi32ELi512EEv26Group_norm_nhwc_bwd_params --------------------------
	.section	.nv.constant0._Z35group_norm_nhwc_bwd_one_pass_kernelI11Fp16IOFp16WLi512ELi32ELi512EEv26Group_norm_nhwc_bwd_params,"a",@progbits
	.sectionflags	@""
	.align	4
.nv.constant0._Z35group_norm_nhwc_bwd_one_pass_kernelI11Fp16IOFp16WLi512ELi32ELi512EEv26Group_norm_nhwc_bwd_params:
	.zero		1080


//--------------------- .nv.constant0._Z35group_norm_nhwc_bwd_one_pass_kernelI11Fp32IOFp32WLi64ELi32ELi512EEv26Group_norm_nhwc_bwd_params --------------------------
	.section	.nv.constant0._Z35group_norm_nhwc_bwd_one_pass_kernelI11Fp32IOFp32WLi64ELi32ELi512EEv26Group_norm_nhwc_bwd_params,"a",@progbits
	.sectionflags	@""
	.align	4
.nv.constant0._Z35group_norm_nhwc_bwd_one_pass_kernelI11Fp32IOFp32WLi64ELi32ELi512EEv26Group_norm_nhwc_bwd_params:
	.zero		1080


//--------------------- .nv.constant0._Z35group_norm_nhwc_bwd_one_pass_kernelI11Fp32IOFp32WLi128ELi32ELi512EEv26Group_norm_nhwc_bwd_params --------------------------
	.section	.nv.constant0._Z35group_norm_nhwc_bwd_one_pass_kernelI11Fp32IOFp32WLi128ELi32ELi512EEv26Group_norm_nhwc_bwd_params,"a",@progbits
	.sectionflags	@""
	.align	4
.nv.constant0._Z35group_norm_nhwc_bwd_one_pass_kernelI11Fp32IOFp32WLi128ELi32ELi512EEv26Group_norm_nhwc_bwd_params:
	.zero		1080


//--------------------- .nv.constant0._Z35group_norm_nhwc_bwd_one_pass_kernelI11Fp32IOFp32WLi256ELi32ELi512EEv26Group_norm_nhwc_bwd_params --------------------------
	.section	.nv.constant0._Z35group_norm_nhwc_bwd_one_pass_kernelI11Fp32IOFp32WLi256ELi32ELi512EEv26Group_norm_nhwc_bwd_params,"a",@progbits
	.sectionflags	@""
	.align	4
.nv.constant0._Z35group_norm_nhwc_bwd_one_pass_kernelI11Fp32IOFp32WLi256ELi32ELi512EEv26Group_norm_nhwc_bwd_params:
	.zero		1080


//--------------------- .nv.constant0._Z35group_norm_nhwc_bwd_one_pass_kernelI11Fp32IOFp32WLi512ELi32ELi512EEv26Group_norm_nhwc_bwd_params --------------------------
	.section	.nv.constant0._Z35group_norm_nhwc_bwd_one_pass_kernelI11Fp32IOFp32WLi512ELi32ELi512EEv26Group_norm_nhwc_bwd_params,"a",@progbits
	.sectionflags	@""
	.align	4
.nv.constant0._Z35group_norm_nhwc_bwd_one_pass_kernelI11Fp32IOFp32WLi512ELi32ELi512EEv26Group_norm_nhwc_bwd_params:
	.zero		1080


//--------------------- .nv.constant0._Z35group_norm_nhwc_bwd_one_pass_kernelI11Fp32IOBf16WLi64ELi32ELi512EEv26Group_norm_nhwc_bwd_params --------------------------
	.section	.nv.constant0._Z35group_norm_nhwc_bwd_one_pass_kernelI11Fp32IOBf16WLi64ELi32ELi512EEv26Group_norm_nhwc_bwd_params,"a",@progbits
	.sectionflags	@""
	.align	4
.nv.constant0._Z35group_norm_nhwc_bwd_one_pass_kernelI11Fp32IOBf16WLi64ELi32ELi512EEv26Group_norm_nhwc_bwd_params:
	.zero		1080


//--------------------- .nv.constant0._Z35group_norm_nhwc_bwd_one_pass_kernelI11Fp32IOBf16WLi128ELi32ELi512EEv26Group_norm_nhwc_bwd_params --------------------------
	.section	.nv.constant0._Z35group_norm_nhwc_bwd_one_pass_kernelI11Fp32IOBf16WLi128ELi32ELi512EEv26Group_norm_nhwc_bwd_params,"a",@progbits
	.sectionflags	@""
	.align	4
.nv.constant0._Z35group_norm_nhwc_bwd_one_pass_kernelI11Fp32IOBf16WLi128ELi32ELi512EEv26Group_norm_nhwc_bwd_params:
	.zero		1080


//--------------------- .nv.constant0._Z35group_norm_nhwc_bwd_one_pass_kernelI11Fp32IOBf16WLi256ELi32ELi512EEv26Group_norm_nhwc_bwd_params --------------------------
	.section	.nv.constant0._Z35group_norm_nhwc_bwd_one_pass_kernelI11Fp32IOBf16WLi256ELi32ELi512EEv26Group_norm_nhwc_bwd_params,"a",@progbits
	.sectionflags	@""
	.align	4
.nv.constant0._Z35group_norm_nhwc_bwd_one_pass_kernelI11Fp32IOBf16WLi256ELi32ELi512EEv26Group_norm_nhwc_bwd_params:
	.zero		1080


//--------------------- .nv.constant0._Z35group_norm_nhwc_bwd_one_pass_kernelI11Fp32IOBf16WLi512ELi32ELi512EEv26Group_norm_nhwc_bwd_params --------------------------
	.section	.nv.constant0._Z35group_norm_nhwc_bwd_one_pass_kernelI11Fp32IOBf16WLi512ELi32ELi512EEv26Group_norm_nhwc_bwd_params,"a",@progbits
	.sectionflags	@""
	.align	4
.nv.constant0._Z35group_norm_nhwc_bwd_one_pass_kernelI11Fp32IOBf16WLi512ELi32ELi512EEv26Group_norm_nhwc_bwd_params:
	.zero		1080


//--------------------- .nv.constant0._Z35group_norm_nhwc_bwd_one_pass_kernelI11Fp32IOFp16WLi64ELi32ELi512EEv26Group_norm_nhwc_bwd_params --------------------------
	.section	.nv.constant0._Z35group_norm_nhwc_bwd_one_pass_kernelI11Fp32IOFp16WLi64ELi32ELi512EEv26Group_norm_nhwc_bwd_params,"a",@progbits
	.sectionflags	@""
	.align	4
.nv.constant0._Z35group_norm_nhwc_bwd_one_pass_kernelI11Fp32IOFp16WLi64ELi32ELi512EEv26Group_norm_nhwc_bwd_params:
	.zero		1080


//--------------------- .nv.constant0._Z35group_norm_nhwc_bwd_one_pass_kernelI11Fp32IOFp16WLi128ELi32ELi512EEv26Group_norm_nhwc_bwd_params --------------------------
	.section	.nv.constant0._Z35group_norm_nhwc_bwd_one_pass_kernelI11Fp32IOFp16WLi128ELi32ELi512EEv26Group_norm_nhwc_bwd_params,"a",@progbits
	.sectionflags	@""
	.align	4
.nv.constant0._Z35group_norm_nhwc_bwd_one_pass_kernelI11Fp32IOFp16WLi128ELi32ELi512EEv26Group_norm_nhwc_bwd_params:
	.zero		1080


//--------------------- .nv.constant0._Z35group_norm_nhwc_bwd_one_pass_kernelI11Fp32IOFp16WLi256ELi32ELi512EEv26Group_norm_nhwc_bwd_params --------------------------
	.section	.nv.constant0._Z35group_norm_nhwc_bwd_one_pass_kernelI11Fp32IOFp16WLi256ELi32ELi512EEv26Group_norm_nhwc_bwd_params,"a",@progbits
	.sectionflags	@""
	.align	4
.nv.constant0._Z35group_norm_nhwc_bwd_one_pass_kernelI11Fp32IOFp16WLi256ELi32ELi512EEv26Group_norm_nhwc_bwd_params:
	.zero		1080


//--------------------- .nv.constant0._Z35group_norm_nhwc_bwd_one_pass_kernelI11Fp32IOFp16WLi512ELi32ELi512EEv26Group_norm_nhwc_bwd_params --------------------------
	.section	.nv.constant0._Z35group_norm_nhwc_bwd_one_pass_kernelI11Fp32IOFp16WLi512ELi32ELi512EEv26Group_norm_nhwc_bwd_params,"a",@progbits
	.sectionflags	@""
	.align	4
.nv.constant0._Z35group_norm_nhwc_bwd_one_pass_kernelI11Fp32IOFp16WLi512ELi32ELi512EEv26Group_norm_nhwc_bwd_params:
	.zero		1080


//--------------------- .nv.constant0._Z35group_norm_nhwc_fwd_one_pass_kernelI11Bf16IOFp32WLi64ELi32ELi512EEv26Group_norm_nhwc_fwd_params --------------------------
	.section	.nv.constant0._Z35group_norm_nhwc_fwd_one_pass_kernelI11Bf16IOFp32WLi64ELi32ELi512EEv26Group_norm_nhwc_fwd_params,"a",@progbits
	.sectionflags	@""
	.align	4
.nv.constant0._Z35group_norm_nhwc_fwd_one_pass_kernelI11Bf16IOFp32WLi64ELi32ELi512EEv26Group_norm_nhwc_fwd_params:
	.zero		1056


//--------------------- .nv.constant0._Z35group_norm_nhwc_fwd_one_pass_kernelI11Bf16IOFp32WLi128ELi32ELi512EEv26Group_norm_nhwc_fwd_params --------------------------
	.section	.nv.constant0._Z35group_norm_nhwc_fwd_one_pass_kernelI11Bf16IOFp32WLi128ELi32ELi512EEv26Group_norm_nhwc_fwd_params,"a",@progbits
	.sectionflags	@""
	.align	4
.nv.constant0._Z35group_norm_nhwc_fwd_one_pass_kernelI11Bf16IOFp32WLi128ELi32ELi512EEv26Group_norm_nhwc_fwd_params:
	.zero		1056


//--------------------- .nv.constant0._Z35group_norm_nhwc_fwd_one_pass_kernelI11Bf16IOFp32WLi256ELi32ELi512EEv26Group_norm_nhwc_fwd_params --------------------------
	.section	.nv.constant0._Z35group_norm_nhwc_fwd_one_pass_kernelI11Bf16IOFp32WLi256ELi32ELi512EEv26Group_norm_nhwc_fwd_params,"a",@progbits
	.sectionflags	@""
	.align	4
.nv.constant0._Z35group_norm_nhwc_fwd_one_pass_kernelI11Bf16IOFp32WLi256ELi32ELi512EEv26Group_norm_nhwc_fwd_params:
	.zero		1056


//--------------------- .nv.constant0._Z35group_norm_nhwc_fwd_one_pass_kernelI11Bf16IOFp32WLi512ELi32ELi512EEv26Group_norm_nhwc_fwd_params --------------------------
	.section	.nv.constant0._Z35group_norm_nhwc_fwd_one_pass_kernelI11Bf16IOFp32WLi512ELi32ELi512EEv26Group_norm_nhwc_fwd_params,"a",@progbits
	.sectionflags	@""
	.align	4
.nv.constant0._Z35group_norm_nhwc_fwd_one_pass_kernelI11Bf16IOFp32WLi512ELi32ELi512EEv26Group_norm_nhwc_fwd_params:
	.zero		1056


//--------------------- .nv.constant0._Z35group_norm_nhwc_fwd_one_pass_kernelI11Bf16IOBf16WLi64ELi32ELi512EEv26Group_norm_nhwc_fwd_params --------------------------
	.section	.nv.constant0._Z35group_norm_nhwc_fwd_one_pass_kernelI11Bf16IOBf16WLi64ELi32ELi512EEv26Group_norm_nhwc_fwd_params,"a",@progbits
	.sectionflags	@""
	.align	4
.nv.constant0._Z35group_norm_nhwc_fwd_one_pass_kernelI11Bf16IOBf16WLi64ELi32ELi512EEv26Group_norm_nhwc_fwd_params:
	.zero		1056


//--------------------- .nv.constant0._Z35group_norm_nhwc_fwd_one_pass_kernelI11Bf16IOBf16WLi128ELi32ELi512EEv26Group_norm_nhwc_fwd_params --------------------------
	.section	.nv.constant0._Z35group_norm_nhwc_fwd_one_pass_kernelI11Bf16IOBf16WLi128ELi32ELi512EEv26Group_norm_nhwc_fwd_params,"a",@progbits
	.sectionflags	@""
	.align	4
.nv.constant0._Z35group_norm_nhwc_fwd_one_pass_kernelI11Bf16IOBf16WLi128ELi32ELi512EEv26Group_norm_nhwc_fwd_params:
	.zero		1056


//--------------------- .nv.constant0._Z35group_norm_nhwc_fwd_one_pass_kernelI11Bf16IOBf16WLi256ELi32ELi512EEv26Group_norm_nhwc_fwd_params --------------------------
	.section	.nv.constant0._Z35group_norm_nhwc_fwd_one_pass_kernelI11Bf16IOBf16WLi256ELi32ELi512EEv26Group_norm_nhwc_fwd_params,"a",@progbits
	.sectionflags	@""
	.align	4
.nv.constant0._Z35group_norm_nhwc_fwd_one_pass_kernelI11Bf16IOBf16WLi256ELi32ELi512EEv26Group_norm_nhwc_fwd_params:
	.zero		1056


//--------------------- .nv.constant0._Z35group_norm_nhwc_fwd_one_pass_kernelI11Bf16IOBf16WLi512ELi32ELi512EEv26Group_norm_nhwc_fwd_params --------------------------
	.section	.nv.constant0._Z35group_norm_nhwc_fwd_one_pass_kernelI11Bf16IOBf16WLi512ELi32ELi512EEv26Group_norm_nhwc_fwd_params,"a",@progbits
	.sectionflags	@""
	.align	4
.nv.constant0._Z35group_norm_nhwc_fwd_one_pass_kernelI11Bf16IOBf16WLi512ELi32ELi512EEv26Group_norm_nhwc_fwd_params:
	.zero		1056


//--------------------- .nv.constant0._Z35group_norm_nhwc_fwd_one_pass_kernelI11Bf16IOFp16WLi64ELi32ELi512EEv26Group_norm_nhwc_fwd_params --------------------------
	.section	.nv.constant0._Z35group_norm_nhwc_fwd_one_pass_kernelI11Bf16IOFp16WLi64ELi32ELi512EEv26Group_norm_nhwc_fwd_params,"a",@progbits
	.sectionflags	@""
	.align	4
.nv.constant0._Z35group_norm_nhwc_fwd_one_pass_kernelI11Bf16IOFp16WLi64ELi32ELi512EEv26Group_norm_nhwc_fwd_params:
	.zero		1056


//--------------------- .nv.constant0._Z35group_norm_nhwc_fwd_one_pass_kernelI11Bf16IOFp16WLi128ELi32ELi512EEv26Group_norm_nhwc_fwd_params --------------------------
	.section	.nv.constant0._Z35group_norm_nhwc_fwd_one_pass_kernelI11Bf16IOFp16WLi128ELi32ELi512EEv26Group_norm_nhwc_fwd_params,"a",@progbits
	.sectionflags	@""
	.align	4
.nv.constant0._Z35group_norm_nhwc_fwd_one_pass_kernelI11Bf16IOFp16WLi128ELi32ELi512EEv26Group_norm_nhwc_fwd_params:
	.zero		1056


//--------------------- .nv.constant0._Z35group_norm_nhwc_fwd_one_pass_kernelI11Bf16IOFp16WLi256ELi32ELi512EEv26Group_norm_nhwc_fwd_params --------------------------
	.section	.nv.constant0._Z35group_norm_nhwc_fwd_one_pass_kernelI11Bf16IOFp16WLi256ELi32ELi512EEv26Group_norm_nhwc_fwd_params,"a",@progbits
	.sectionflags	@""
	.align	4
.nv.constant0._Z35group_norm_nhwc_fwd_one_pass_kernelI11Bf16IOFp16WLi256ELi32ELi512EEv26Group_norm_nhwc_fwd_params:
	.zero		1056


//--------------------- .nv.constant0._Z35group_norm_nhwc_fwd_one_pass_kernelI11Bf16IOFp16WLi512ELi32ELi512EEv26Group_norm_nhwc_fwd_params --------------------------
	.section	.nv.constant0._Z35group_norm_nhwc_fwd_one_pass_kernelI11Bf16IOFp16WLi512ELi32ELi512EEv26Group_norm_nhwc_fwd_params,"a",@progbits
	.sectionflags	@""
	.align	4
.nv.constant0._Z35group_norm_nhwc_fwd_one_pass_kernelI11Bf16IOFp16WLi512ELi32ELi512EEv26Group_norm_nhwc_fwd_params:
	.zero		1056


//--------------------- .nv.constant0._Z35group_norm_nhwc_fwd_one_pass_kernelI11Fp16IOFp32WLi64ELi32ELi512EEv26Group_norm_nhwc_fwd_params --------------------------
	.section	.nv.constant0._Z35group_norm_nhwc_fwd_one_pass_kernelI11Fp16IOFp32WLi64ELi32ELi512EEv26Group_norm_nhwc_fwd_params,"a",@progbits
	.sectionflags	@""
	.align	4
.nv.constant0._Z35group_norm_nhwc_fwd_one_pass_kernelI11Fp16IOFp32WLi64ELi32ELi512EEv26Group_norm_nhwc_fwd_params:
	.zero		1056


//--------------------- .nv.constant0._Z35group_norm_nhwc_fwd_one_pass_kernelI11Fp16IOFp32WLi128ELi32ELi512EEv26Group_norm_nhwc_fwd_params --------------------------
	.section	.nv.constant0._Z35group_norm_nhwc_fwd_one_pass_kernelI11Fp16IOFp32WLi128ELi32ELi512EEv26Group_norm_nhwc_fwd_params,"a",@progbits
	.sectionflags	@""
	.align	4
.nv.constant0._Z35group_norm_nhwc_fwd_one_pass_kernelI11Fp16IOFp32WLi128ELi32ELi512EEv26Group_norm_nhwc_fwd_params:
	.zero		1056


//--------------------- .nv.constant0._Z35group_norm_nhwc_fwd_one_pass_kernelI11Fp16IOFp32WLi256ELi32ELi512EEv26Group_norm_nhwc_fwd_params --------------------------
	.section	.nv.constant0._Z35group_norm_nhwc_fwd_one_pass_kernelI11Fp16IOFp32WLi256ELi32ELi512EEv26Group_norm_nhwc_fwd_params,"a",@progbits
	.sectionflags	@""
	.align	4
.nv.constant0._Z35group_norm_nhwc_fwd_one_pass_kernelI11Fp16IOFp32WLi256ELi32ELi512EEv26Group_norm_nhwc_fwd_params:
	.zero		1056


//--------------------- .nv.constant0._Z35group_norm_nhwc_fwd_one_pass_kernelI11Fp16IOFp32WLi512ELi32ELi512EEv26Group_norm_nhwc_fwd_params --------------------------
	.section	.nv.constant0._Z35group_norm_nhwc_fwd_one_pass_kernelI11Fp16IOFp32WLi512ELi32ELi512EEv26Group_norm_nhwc_fwd_params,"a",@progbits
	.sectionflags	@""
	.align	4
.nv.constant0._Z35group_norm_nhwc_fwd_one_pass_kernelI11Fp16IOFp32WLi512ELi32ELi512EEv26Group_norm_nhwc_fwd_params:
	.zero		1056


//--------------------- .nv.constant0._Z35group_norm_nhwc_fwd_one_pass_kernelI11Fp16IOBf16WLi64ELi32ELi512EEv26Group_norm_nhwc_fwd_params --------------------------
	.section	.nv.constant0._Z35group_norm_nhwc_fwd_one_pass_kernelI11Fp16IOBf16WLi64ELi32ELi512EEv26Group_norm_nhwc_fwd_params,"a",@progbits
	.sectionflags	@""
	.align	4
.nv.constant0._Z35group_norm_nhwc_fwd_one_pass_kernelI11Fp16IOBf16WLi64ELi32ELi512EEv26Group_norm_nhwc_fwd_params:
	.zero		1056


//--------------------- .nv.constant0._Z35group_norm_nhwc_fwd_one_pass_kernelI11Fp16IOBf16WLi128ELi32ELi512EEv26Group_norm_nhwc_fwd_params --------------------------
	.section	.nv.constant0._Z35group_norm_nhwc_fwd_one_pass_kernelI11Fp16IOBf16WLi128ELi32ELi512EEv26Group_norm_nhwc_fwd_params,"a",@progbits
	.sectionflags	@""
	.align	4
.nv.constant0._Z35group_norm_nhwc_fwd_one_pass_kernelI11Fp16IOBf16WLi128ELi32ELi512EEv26Group_norm_nhwc_fwd_params:
	.zero		1056


//--------------------- .nv.constant0._Z35group_norm_nhwc_fwd_one_pass_kernelI11Fp16IOBf16WLi256ELi32ELi512EEv26Group_norm_nhwc_fwd_params --------------------------
	.section	.nv.constant0._Z35group_norm_nhwc_fwd_one_pass_kernelI11Fp16IOBf16WLi256ELi32ELi512EEv26Group_norm_nhwc_fwd_params,"a",@progbits
	.sectionflags	@""
	.align	4
.nv.constant0._Z35group_norm_nhwc_fwd_one_pass_kernelI11Fp16IOBf16WLi256ELi32ELi512EEv26Group_norm_nhwc_fwd_params:
	.zero		1056


//--------------------- .nv.constant0._Z35group_norm_nhwc_fwd_one_pass_kernelI11Fp16IOBf16WLi512ELi32ELi512EEv26Group_norm_nhwc_fwd_params --------------------------
	.section	.nv.constant0._Z35group_norm_nhwc_fwd_one_pass_kernelI11Fp16IOBf16WLi512ELi32ELi512EEv26Group_norm_nhwc_fwd_params,"a",@progbits
	.sectionflags	@""
	.align	4
.nv.constant0._Z35group_norm_nhwc_fwd_one_pass_kernelI11Fp16IOBf16WLi512ELi32ELi512EEv26Group_norm_nhwc_fwd_params:
	.zero		1056


//--------------------- .nv.constant0._Z35group_norm_nhwc_fwd_one_pass_kernelI11Fp16IOFp16WLi64ELi32ELi512EEv26Group_norm_nhwc_fwd_params --------------------------
	.section	.nv.constant0._Z35group_norm_nhwc_fwd_one_pass_kernelI11Fp16IOFp16WLi64ELi32ELi512EEv26Group_norm_nhwc_fwd_params,"a",@progbits
	.sectionflags	@""
	.align	4
.nv.constant0._Z35group_norm_nhwc_fwd_one_pass_kernelI11Fp16IOFp16WLi64ELi32ELi512EEv26Group_norm_nhwc_fwd_params:
	.zero		1056


//--------------------- .nv.constant0._Z35group_norm_nhwc_fwd_one_pass_kernelI11Fp16IOFp16WLi128ELi32ELi512EEv26Group_norm_nhwc_fwd_params --------------------------
	.section	.nv.constant0._Z35group_norm_nhwc_fwd_one_pass_kernelI11Fp16IOFp16WLi128ELi32ELi512EEv26Group_norm_nhwc_fwd_params,"a",@progbits
	.sectionflags	@""
	.align	4
.nv.constant0._Z35group_norm_nhwc_fwd_one_pass_kernelI11Fp16IOFp16WLi128ELi32ELi512EEv26Group_norm_nhwc_fwd_params:
	.zero		1056


//--------------------- .nv.constant0._Z35group_norm_nhwc_fwd_one_pass_kernelI11Fp16IOFp16WLi256ELi32ELi512EEv26Group_norm_nhwc_fwd_params --------------------------
	.section	.nv.constant0._Z35group_norm_nhwc_fwd_one_pass_kernelI11Fp16IOFp16WLi256ELi32ELi512EEv26Group_norm_nhwc_fwd_params,"a",@progbits
	.sectionflags	@""
	.align	4
.nv.constant0._Z35group_norm_nhwc_fwd_one_pass_kernelI11Fp16IOFp16WLi256ELi32ELi512EEv26Group_norm_nhwc_fwd_params:
	.zero		1056


//--------------------- .nv.constant0._Z35group_norm_nhwc_fwd_one_pass_kernelI11Fp16IOFp16WLi512ELi32ELi512EEv26Group_norm_nhwc_fwd_params --------------------------
	.section	.nv.constant0._Z35group_norm_nhwc_fwd_one_pass_kernelI11Fp16IOFp16WLi512ELi32ELi512EEv26Group_norm_nhwc_fwd_params,"a",@progbits
	.sectionflags	@""
	.align	4
.nv.constant0._Z35group_norm_nhwc_fwd_one_pass_kernelI11Fp16IOFp16WLi512ELi32ELi512EEv26Group_norm_nhwc_fwd_params:
	.zero		1056


//--------------------- .nv.constant0._Z35group_norm_nhwc_fwd_one_pass_kernelI11Fp32IOFp32WLi64ELi32ELi512EEv26Group_norm_nhwc_fwd_params --------------------------
	.section	.nv.constant0._Z35group_norm_nhwc_fwd_one_pass_kernelI11Fp32IOFp32WLi64ELi32ELi512EEv26Group_norm_nhwc_fwd_params,"a",@progbits
	.sectionflags	@""
	.align	4
.nv.constant0._Z35group_norm_nhwc_fwd_one_pass_kernelI11Fp32IOFp32WLi64ELi32ELi512EEv26Group_norm_nhwc_fwd_params:
	.zero		1056


//--------------------- .nv.constant0._Z35group_norm_nhwc_fwd_one_pass_kernelI11Fp32IOFp32WLi128ELi32ELi512EEv26Group_norm_nhwc_fwd_params --------------------------
	.section	.nv.constant0._Z35group_norm_nhwc_fwd_one_pass_kernelI11Fp32IOFp32WLi128ELi32ELi512EEv26Group_norm_nhwc_fwd_params,"a",@progbits
	.sectionflags	@""
	.align	4
.nv.constant0._Z35group_norm_nhwc_fwd_one_pass_kernelI11Fp32IOFp32WLi128ELi32ELi512EEv26Group_norm_nhwc_fwd_params:
	.zero		1056


//--------------------- .nv.constant0._Z35group_norm_nhwc_fwd_one_pass_kernelI11Fp32IOFp32WLi256ELi32ELi512EEv26Group_norm_nhwc_fwd_params --------------------------
	.section	.nv.constant0._Z35group_norm_nhwc_fwd_one_pass_kernelI11Fp32IOFp32WLi256ELi32ELi512EEv26Group_norm_nhwc_fwd_params,"a",@progbits
	.sectionflags	@""
	.align	4
.nv.constant0._Z35group_norm_nhwc_fwd_one_pass_kernelI11Fp32IOFp32WLi256ELi32ELi512EEv26Group_norm_nhwc_fwd_params:
	.zero		1056


//--------------------- .nv.constant0._Z35group_norm_nhwc_fwd_one_pass_kernelI11Fp32IOFp32WLi512ELi32ELi512EEv26Group_norm_nhwc_fwd_params --------------------------
	.section	.nv.constant0._Z35group_norm_nhwc_fwd_one_pass_kernelI11Fp32IOFp32WLi512ELi32ELi512EEv26Group_norm_nhwc_fwd_params,"a",@progbits
	.sectionflags	@""
	.align	4
.nv.constant0._Z35group_norm_nhwc_fwd_one_pass_kernelI11Fp32IOFp32WLi512ELi32ELi512EEv26Group_norm_nhwc_fwd_params:
	.zero		1056


//--------------------- .nv.constant0._Z35group_norm_nhwc_fwd_one_pass_kernelI11Fp32IOBf16WLi64ELi32ELi512EEv26Group_norm_nhwc_fwd_params --------------------------
	.section	.nv.constant0._Z35group_norm_nhwc_fwd_one_pass_kernelI11Fp32IOBf16WLi64ELi32ELi512EEv26Group_norm_nhwc_fwd_params,"a",@progbits
	.sectionflags	@""
	.align	4
.nv.constant0._Z35group_norm_nhwc_fwd_one_pass_kernelI11Fp32IOBf16WLi64ELi32ELi512EEv26Group_norm_nhwc_fwd_params:
	.zero		1056


//--------------------- .nv.constant0._Z35group_norm_nhwc_fwd_one_pass_kernelI11Fp32IOBf16WLi128ELi32ELi512EEv26Group_norm_nhwc_fwd_params --------------------------
	.section	.nv.constant0._Z35group_norm_nhwc_fwd_one_pass_kernelI11Fp32IOBf16WLi128ELi32ELi512EEv26Group_norm_nhwc_fwd_params,"a",@progbits
	.sectionflags	@""
	.align	4
.nv.constant0._Z35group_norm_nhwc_fwd_one_pass_kernelI11Fp32IOBf16WLi128ELi32ELi512EEv26Group_norm_nhwc_fwd_params:
	.zero		1056


//--------------------- .nv.constant0._Z35group_norm_nhwc_fwd_one_pass_kernelI11Fp32IOBf16WLi256ELi32ELi512EEv26Group_norm_nhwc_fwd_params --------------------------
	.section	.nv.constant0._Z35group_norm_nhwc_fwd_one_pass_kernelI11Fp32IOBf16WLi256ELi32ELi512EEv26Group_norm_nhwc_fwd_params,"a",@progbits
	.sectionflags	@""
	.align	4
.nv.constant0._Z35group_norm_nhwc_fwd_one_pass_kernelI11Fp32IOBf16WLi256ELi32ELi512EEv26Group_norm_nhwc_fwd_params:
	.zero		1056


//--------------------- .nv.constant0._Z35group_norm_nhwc_fwd_one_pass_kernelI11Fp32IOBf16WLi512ELi32ELi512EEv26Group_norm_nhwc_fwd_params --------------------------
	.section	.nv.constant0._Z35group_norm_nhwc_fwd_one_pass_kernelI11Fp32IOBf16WLi512ELi32ELi512EEv26Group_norm_nhwc_fwd_params,"a",@progbits
	.sectionflags	@""
	.align	4
.nv.constant0._Z35group_norm_nhwc_fwd_one_pass_kernelI11Fp32IOBf16WLi512ELi32ELi512EEv26Group_norm_nhwc_fwd_params:
	.zero		1056


//--------------------- .nv.constant0._Z35group_norm_nhwc_fwd_one_pass_kernelI11Fp32IOFp16WLi64ELi32ELi512EEv26Group_norm_nhwc_fwd_params --------------------------
	.section	.nv.constant0._Z35group_norm_nhwc_fwd_one_pass_kernelI11Fp32IOFp16WLi64ELi32ELi512EEv26Group_norm_nhwc_fwd_params,"a",@progbits
	.sectionflags	@""
	.align	4
.nv.constant0._Z35group_norm_nhwc_fwd_one_pass_kernelI11Fp32IOFp16WLi64ELi32ELi512EEv26Group_norm_nhwc_fwd_params:
	.zero		1056


//--------------------- .nv.constant0._Z35group_norm_nhwc_fwd_one_pass_kernelI11Fp32IOFp16WLi128ELi32ELi512EEv26Group_norm_nhwc_fwd_params --------------------------
	.section	.nv.constant0._Z35group_norm_nhwc_fwd_one_pass_kernelI11Fp32IOFp16WLi128ELi32ELi512EEv26Group_norm_nhwc_fwd_params,"a",@progbits
	.sectionflags	@""
	.align	4
.nv.constant0._Z35group_norm_nhwc_fwd_one_pass_kernelI11Fp32IOFp16WLi128ELi32ELi512EEv26Group_norm_nhwc_fwd_params:
	.zero		1056


//--------------------- .nv.constant0._Z35group_norm_nhwc_fwd_one_pass_kernelI11Fp32IOFp16WLi256ELi32ELi512EEv26Group_norm_nhwc_fwd_params --------------------------
	.section	.nv.constant0._Z35group_norm_nhwc_fwd_one_pass_kernelI11Fp32IOFp16WLi256ELi32ELi512EEv26Group_norm_nhwc_fwd_params,"a",@progbits
	.sectionflags	@""
	.align	4
.nv.constant0._Z35group_norm_nhwc_fwd_one_pass_kernelI11Fp32IOFp16WLi256ELi32ELi512EEv26Group_norm_nhwc_fwd_params:
	.zero		1056


//--------------------- .nv.constant0._Z35group_norm_nhwc_fwd_one_pass_kernelI11Fp32IOFp16WLi512ELi32ELi512EEv26Group_norm_nhwc_fwd_params --------------------------
	.section	.nv.constant0._Z35group_norm_nhwc_fwd_one_pass_kernelI11Fp32IOFp16WLi512ELi32ELi512EEv26Group_norm_nhwc_fwd_params,"a",@progbits
	.sectionflags	@""
	.align	4
.nv.constant0._Z35group_norm_nhwc_fwd_one_pass_kernelI11Fp32IOFp16WLi512ELi32ELi512EEv26Group_norm_nhwc_fwd_params:
	.zero		1056


//--------------------- SYMBOLS --------------------------

	.type		.nv.reservedSmem.offset0,@object
	.size		.nv.reservedSmem.offset0,0x4
	.type		.nv.reservedSmem.cap,@object
	.size		.nv.reservedSmem.cap,0x4
